	.target	sm_90a

	.elftype	@"ET_EXEC"


//--------------------- .note.nv.tkinfo           --------------------------
	.section	.note.nv.tkinfo,"",@"SHT_NOTE"
	.sectionflags	@"SHF_NOTE_NV_TKINFO"
	.tkinfo
        /*0018*/ 	.word	0x00000002
        /*0030*/ 	.string	""
        /*0030*/ 	.string	"ptxas"
        /*0030*/ 	.string	"Cuda compilation tools, release 13.0, V13.0.88"
        /*0030*/ 	.string	"Build cuda_13.0.r13.0/compiler.36424714_0"
        /*0030*/ 	.string	"-arch sm_90a -m 64 "



//--------------------- .note.nv.cuinfo           --------------------------
	.section	.note.nv.cuinfo,"",@"SHT_NOTE"
	.sectionflags	@"SHF_NOTE_NV_CUINFO"
        /*0018*/ 	.short	0x0002
        /*001a*/ 	.short	0x005a
        /*001c*/ 	.short	0x0082
	.zero		2


//--------------------- .nv.info                  --------------------------
	.section	.nv.info,"",@"SHT_CUDA_INFO"
	.align	4


	//----- nvinfo : EIATTR_REGCOUNT
	.align		4
        /*0000*/ 	.byte	0x04, 0x2f
        /*0002*/ 	.short	(.L_20 - .L_19)
	.align		4
.L_19:
        /*0004*/ 	.word	index@(_ZN7cutlass13device_kernelIN5flash11enable_sm90INS1_16FlashAttnFwdSm90INS1_25CollectiveMainloopFwdSm90ILi2EN4cute5tupleIJNS5_1CILi1EEES8_S8_EEENS6_IJNS7_ILi64EEESA_SA_EEELi512ENS_10bfloat16_tEfNS_4arch4Sm90ELb1ELb0ELb0ELb1ELb0ELb1ELb1ELb0ELb0ELb1ELb0ELb0EEENS1_21CollectiveEpilogueFwdINS6_IJSA_NS7_ILi512EEESA_EEES9_SC_SE_Li256ELb1ELb1ELb0ELb0EEENS1_36VarlenDynamicPersistentTileSchedulerILi64ELi64ELi256ELi128ELb0ELb1ELb1ELb1ELb1ELb1EEEEEEEEEvNT_6ParamsE)
        /*0008*/ 	.word	0x000000a8


	//----- nvinfo : EIATTR_FRAME_SIZE
	.align		4
.L_20:
        /*000c*/ 	.byte	0x04, 0x11
        /*000e*/ 	.short	(.L_22 - .L_21)
	.align		4
.L_21:
        /*0010*/ 	.word	index@(_ZN7cutlass13device_kernelIN5flash11enable_sm90INS1_16FlashAttnFwdSm90INS1_25CollectiveMainloopFwdSm90ILi2EN4cute5tupleIJNS5_1CILi1EEES8_S8_EEENS6_IJNS7_ILi64EEESA_SA_EEELi512ENS_10bfloat16_tEfNS_4arch4Sm90ELb1ELb0ELb0ELb1ELb0ELb1ELb1ELb0ELb0ELb1ELb0ELb0EEENS1_21CollectiveEpilogueFwdINS6_IJSA_NS7_ILi512EEESA_EEES9_SC_SE_Li256ELb1ELb1ELb0ELb0EEENS1_36VarlenDynamicPersistentTileSchedulerILi64ELi64ELi256ELi128ELb0ELb1ELb1ELb1ELb1ELb1EEEEEEEEEvNT_6ParamsE)
        /*0014*/ 	.word	0x00000070


	//----- nvinfo : EIATTR_REGCOUNT
	.align		4
.L_22:
        /*0018*/ 	.byte	0x04, 0x2f
        /*001a*/ 	.short	(.L_24 - .L_23)
	.align		4
.L_23:
        /*001c*/ 	.word	index@(_ZN7cutlass13device_kernelIN5flash11enable_sm90INS1_16FlashAttnFwdSm90INS1_25CollectiveMainloopFwdSm90ILi2EN4cute5tupleIJNS5_1CILi1EEES8_S8_EEENS6_IJNS7_ILi64EEESA_SA_EEELi512ENS_10bfloat16_tEfNS_4arch4Sm90ELb1ELb0ELb0ELb1ELb0ELb0ELb1ELb0ELb0ELb1ELb0ELb0EEENS1_21CollectiveEpilogueFwdINS6_IJSA_NS7_ILi512EEESA_EEES9_SC_SE_Li256ELb1ELb1ELb0ELb0EEENS1_36VarlenDynamicPersistentTileSchedulerILi64ELi64ELi256ELi128ELb0ELb1ELb1ELb1ELb1ELb1EEEEEEEEEvNT_6ParamsE)
        /*0020*/ 	.word	0x000000a8


	//----- nvinfo : EIATTR_FRAME_SIZE
	.align		4
.L_24:
        /*0024*/ 	.byte	0x04, 0x11
        /*0026*/ 	.short	(.L_26 - .L_25)
	.align		4
.L_25:
        /*0028*/ 	.word	index@(_ZN7cutlass13device_kernelIN5flash11enable_sm90INS1_16FlashAttnFwdSm90INS1_25CollectiveMainloopFwdSm90ILi2EN4cute5tupleIJNS5_1CILi1EEES8_S8_EEENS6_IJNS7_ILi64EEESA_SA_EEELi512ENS_10bfloat16_tEfNS_4arch4Sm90ELb1ELb0ELb0ELb1ELb0ELb0ELb1ELb0ELb0ELb1ELb0ELb0EEENS1_21CollectiveEpilogueFwdINS6_IJSA_NS7_ILi512EEESA_EEES9_SC_SE_Li256ELb1ELb1ELb0ELb0EEENS1_36VarlenDynamicPersistentTileSchedulerILi64ELi64ELi256ELi128ELb0ELb1ELb1ELb1ELb1ELb1EEEEEEEEEvNT_6ParamsE)
        /*002c*/ 	.word	0x00000068


	//----- nvinfo : EIATTR_REGCOUNT
	.align		4
.L_26:
        /*0030*/ 	.byte	0x04, 0x2f
        /*0032*/ 	.short	(.L_28 - .L_27)
	.align		4
.L_27:
        /*0034*/ 	.word	index@(_ZN7cutlass13device_kernelIN5flash11enable_sm90INS1_16FlashAttnFwdSm90INS1_25CollectiveMainloopFwdSm90ILi2EN4cute5tupleIJNS5_1CILi1EEES8_S8_EEENS6_IJNS7_ILi64EEESA_SA_EEELi512ENS_10bfloat16_tEfNS_4arch4Sm90ELb1ELb0ELb0ELb1ELb0ELb1ELb0ELb0ELb0ELb1ELb0ELb0EEENS1_21CollectiveEpilogueFwdINS6_IJSA_NS7_ILi512EEESA_EEES9_SC_SE_Li256ELb1ELb1ELb0ELb0EEENS1_36VarlenDynamicPersistentTileSchedulerILi64ELi64ELi256ELi128ELb0ELb1ELb1ELb1ELb1ELb1EEEEEEEEEvNT_6ParamsE)
        /*0038*/ 	.word	0x000000a8


	//----- nvinfo : EIATTR_FRAME_SIZE
	.align		4
.L_28:
        /*003c*/ 	.byte	0x04, 0x11
        /*003e*/ 	.short	(.L_30 - .L_29)
	.align		4
.L_29:
        /*0040*/ 	.word	index@(_ZN7cutlass13device_kernelIN5flash11enable_sm90INS1_16FlashAttnFwdSm90INS1_25CollectiveMainloopFwdSm90ILi2EN4cute5tupleIJNS5_1CILi1EEES8_S8_EEENS6_IJNS7_ILi64EEESA_SA_EEELi512ENS_10bfloat16_tEfNS_4arch4Sm90ELb1ELb0ELb0ELb1ELb0ELb1ELb0ELb0ELb0ELb1ELb0ELb0EEENS1_21CollectiveEpilogueFwdINS6_IJSA_NS7_ILi512EEESA_EEES9_SC_SE_Li256ELb1ELb1ELb0ELb0EEENS1_36VarlenDynamicPersistentTileSchedulerILi64ELi64ELi256ELi128ELb0ELb1ELb1ELb1ELb1ELb1EEEEEEEEEvNT_6ParamsE)
        /*0044*/ 	.word	0x00000060


	//----- nvinfo : EIATTR_REGCOUNT
	.align		4
.L_30:
        /*0048*/ 	.byte	0x04, 0x2f
        /*004a*/ 	.short	(.L_32 - .L_31)
	.align		4
.L_31:
        /*004c*/ 	.word	index@(_ZN7cutlass13device_kernelIN5flash11enable_sm90INS1_16FlashAttnFwdSm90INS1_25CollectiveMainloopFwdSm90ILi2EN4cute5tupleIJNS5_1CILi1EEES8_S8_EEENS6_IJNS7_ILi64EEESA_SA_EEELi512ENS_10bfloat16_tEfNS_4arch4Sm90ELb1ELb0ELb0ELb1ELb0ELb0ELb0ELb0ELb0ELb1ELb0ELb0EEENS1_21CollectiveEpilogueFwdINS6_IJSA_NS7_ILi512EEESA_EEES9_SC_SE_Li256ELb1ELb1ELb0ELb0EEENS1_36VarlenDynamicPersistentTileSchedulerILi64ELi64ELi256ELi128ELb0ELb1ELb1ELb1ELb1ELb1EEEEEEEEEvNT_6ParamsE)
        /*0050*/ 	.word	0x000000a8


	//----- nvinfo : EIATTR_FRAME_SIZE
	.align		4
.L_32:
        /*0054*/ 	.byte	0x04, 0x11
        /*0056*/ 	.short	(.L_34 - .L_33)
	.align		4
.L_33:
        /*0058*/ 	.word	index@(_ZN7cutlass13device_kernelIN5flash11enable_sm90INS1_16FlashAttnFwdSm90INS1_25CollectiveMainloopFwdSm90ILi2EN4cute5tupleIJNS5_1CILi1EEES8_S8_EEENS6_IJNS7_ILi64EEESA_SA_EEELi512ENS_10bfloat16_tEfNS_4arch4Sm90ELb1ELb0ELb0ELb1ELb0ELb0ELb0ELb0ELb0ELb1ELb0ELb0EEENS1_21CollectiveEpilogueFwdINS6_IJSA_NS7_ILi512EEESA_EEES9_SC_SE_Li256ELb1ELb1ELb0ELb0EEENS1_36VarlenDynamicPersistentTileSchedulerILi64ELi64ELi256ELi128ELb0ELb1ELb1ELb1ELb1ELb1EEEEEEEEEvNT_6ParamsE)
        /*005c*/ 	.word	0x00000058


	//----- nvinfo : EIATTR_REGCOUNT
	.align		4
.L_34:
        /*0060*/ 	.byte	0x04, 0x2f
        /*0062*/ 	.short	(.L_36 - .L_35)
	.align		4
.L_35:
        /*0064*/ 	.word	index@(_ZN7cutlass13device_kernelIN5flash11enable_sm90INS1_16FlashAttnFwdSm90INS1_25CollectiveMainloopFwdSm90ILi2EN4cute5tupleIJNS5_1CILi1EEES8_S8_EEENS6_IJNS7_ILi64EEESA_SA_EEELi512ENS_10bfloat16_tEfNS_4arch4Sm90ELb1ELb0ELb0ELb0ELb0ELb0ELb1ELb0ELb0ELb1ELb0ELb0EEENS1_21CollectiveEpilogueFwdINS6_IJSA_NS7_ILi512EEESA_EEES9_SC_SE_Li256ELb0ELb1ELb0ELb0EEENS1_30DynamicPersistentTileSchedulerILi256ELi128ELb0ELb1ELb1EEEEEEEEEvNT_6ParamsE)
        /*0068*/ 	.word	0x000000a8


	//----- nvinfo : EIATTR_FRAME_SIZE
	.align		4
.L_36:
        /*006c*/ 	.byte	0x04, 0x11
        /*006e*/ 	.short	(.L_38 - .L_37)
	.align		4
.L_37:
        /*0070*/ 	.word	index@(_ZN7cutlass13device_kernelIN5flash11enable_sm90INS1_16FlashAttnFwdSm90INS1_25CollectiveMainloopFwdSm90ILi2EN4cute5tupleIJNS5_1CILi1EEES8_S8_EEENS6_IJNS7_ILi64EEESA_SA_EEELi512ENS_10bfloat16_tEfNS_4arch4Sm90ELb1ELb0ELb0ELb0ELb0ELb0ELb1ELb0ELb0ELb1ELb0ELb0EEENS1_21CollectiveEpilogueFwdINS6_IJSA_NS7_ILi512EEESA_EEES9_SC_SE_Li256ELb0ELb1ELb0ELb0EEENS1_30DynamicPersistentTileSchedulerILi256ELi128ELb0ELb1ELb1EEEEEEEEEvNT_6ParamsE)
        /*0074*/ 	.word	0x00000048


	//----- nvinfo : EIATTR_REGCOUNT
	.align		4
.L_38:
        /*0078*/ 	.byte	0x04, 0x2f
        /*007a*/ 	.short	(.L_40 - .L_39)
	.align		4
.L_39:
        /*007c*/ 	.word	index@(_ZN7cutlass13device_kernelIN5flash11enable_sm90INS1_16FlashAttnFwdSm90INS1_25CollectiveMainloopFwdSm90ILi2EN4cute5tupleIJNS5_1CILi1EEES8_S8_EEENS6_IJNS7_ILi64EEESA_SA_EEELi512ENS_10bfloat16_tEfNS_4arch4Sm90ELb1ELb0ELb0ELb0ELb0ELb0ELb0ELb0ELb0ELb1ELb0ELb0EEENS1_21CollectiveEpilogueFwdINS6_IJSA_NS7_ILi512EEESA_EEES9_SC_SE_Li256ELb0ELb1ELb0ELb0EEENS1_30DynamicPersistentTileSchedulerILi256ELi128ELb0ELb1ELb1EEEEEEEEEvNT_6ParamsE)
        /*0080*/ 	.word	0x000000a8


	//----- nvinfo : EIATTR_FRAME_SIZE
	.align		4
.L_40:
        /*0084*/ 	.byte	0x04, 0x11
        /*0086*/ 	.short	(.L_42 - .L_41)
	.align		4
.L_41:
        /*0088*/ 	.word	index@(_ZN7cutlass13device_kernelIN5flash11enable_sm90INS1_16FlashAttnFwdSm90INS1_25CollectiveMainloopFwdSm90ILi2EN4cute5tupleIJNS5_1CILi1EEES8_S8_EEENS6_IJNS7_ILi64EEESA_SA_EEELi512ENS_10bfloat16_tEfNS_4arch4Sm90ELb1ELb0ELb0ELb0ELb0ELb0ELb0ELb0ELb0ELb1ELb0ELb0EEENS1_21CollectiveEpilogueFwdINS6_IJSA_NS7_ILi512EEESA_EEES9_SC_SE_Li256ELb0ELb1ELb0ELb0EEENS1_30DynamicPersistentTileSchedulerILi256ELi128ELb0ELb1ELb1EEEEEEEEEvNT_6ParamsE)
        /*008c*/ 	.word	0x00000028


	//----- nvinfo : EIATTR_REGCOUNT
	.align		4
.L_42:
        /*0090*/ 	.byte	0x04, 0x2f
        /*0092*/ 	.short	(.L_44 - .L_43)
	.align		4
.L_43:
        /*0094*/ 	.word	index@(_ZN7cutlass13device_kernelIN5flash11enable_sm90INS1_16FlashAttnFwdSm90INS1_25CollectiveMainloopFwdSm90ILi2EN4cute5tupleIJNS5_1CILi1EEES8_S8_EEENS6_IJNS7_ILi64EEESA_SA_EEELi512ENS_10bfloat16_tEfNS_4arch4Sm90ELb0ELb1ELb0ELb1ELb0ELb1ELb1ELb0ELb0ELb1ELb0ELb0EEENS1_21CollectiveEpilogueFwdINS6_IJSA_NS7_ILi512EEESA_EEES9_SC_SE_Li256ELb1ELb1ELb0ELb0EEENS1_36VarlenDynamicPersistentTileSchedulerILi64ELi64ELi256ELi128ELb0ELb1ELb1ELb1ELb0ELb1EEEEEEEEEvNT_6ParamsE)
        /*0098*/ 	.word	0x000000a8


	//----- nvinfo : EIATTR_FRAME_SIZE
	.align		4
.L_44:
        /*009c*/ 	.byte	0x04, 0x11
        /*009e*/ 	.short	(.L_46 - .L_45)
	.align		4
.L_45:
        /*00a0*/ 	.word	index@(_ZN7cutlass13device_kernelIN5flash11enable_sm90INS1_16FlashAttnFwdSm90INS1_25CollectiveMainloopFwdSm90ILi2EN4cute5tupleIJNS5_1CILi1EEES8_S8_EEENS6_IJNS7_ILi64EEESA_SA_EEELi512ENS_10bfloat16_tEfNS_4arch4Sm90ELb0ELb1ELb0ELb1ELb0ELb1ELb1ELb0ELb0ELb1ELb0ELb0EEENS1_21CollectiveEpilogueFwdINS6_IJSA_NS7_ILi512EEESA_EEES9_SC_SE_Li256ELb1ELb1ELb0ELb0EEENS1_36VarlenDynamicPersistentTileSchedulerILi64ELi64ELi256ELi128ELb0ELb1ELb1ELb1ELb0ELb1EEEEEEEEEvNT_6ParamsE)
        /*00a4*/ 	.word	0x00000078


	//----- nvinfo : EIATTR_REGCOUNT
	.align		4
.L_46:
        /*00a8*/ 	.byte	0x04, 0x2f
        /*00aa*/ 	.short	(.L_48 - .L_47)
	.align		4
.L_47:
        /*00ac*/ 	.word	index@(_ZN7cutlass13device_kernelIN5flash11enable_sm90INS1_16FlashAttnFwdSm90INS1_25CollectiveMainloopFwdSm90ILi2EN4cute5tupleIJNS5_1CILi1EEES8_S8_EEENS6_IJNS7_ILi64EEESA_SA_EEELi512ENS_10bfloat16_tEfNS_4arch4Sm90ELb0ELb1ELb0ELb1ELb0ELb0ELb1ELb0ELb0ELb1ELb0ELb0EEENS1_21CollectiveEpilogueFwdINS6_IJSA_NS7_ILi512EEESA_EEES9_SC_SE_Li256ELb1ELb1ELb0ELb0EEENS1_36VarlenDynamicPersistentTileSchedulerILi64ELi64ELi256ELi128ELb0ELb1ELb1ELb1ELb0ELb1EEEEEEEEEvNT_6ParamsE)
        /*00b0*/ 	.word	0x000000a8


	//----- nvinfo : EIATTR_FRAME_SIZE
	.align		4
.L_48:
        /*00b4*/ 	.byte	0x04, 0x11
        /*00b6*/ 	.short	(.L_50 - .L_49)
	.align		4
.L_49:
        /*00b8*/ 	.word	index@(_ZN7cutlass13device_kernelIN5flash11enable_sm90INS1_16FlashAttnFwdSm90INS1_25CollectiveMainloopFwdSm90ILi2EN4cute5tupleIJNS5_1CILi1EEES8_S8_EEENS6_IJNS7_ILi64EEESA_SA_EEELi512ENS_10bfloat16_tEfNS_4arch4Sm90ELb0ELb1ELb0ELb1ELb0ELb0ELb1ELb0ELb0ELb1ELb0ELb0EEENS1_21CollectiveEpilogueFwdINS6_IJSA_NS7_ILi512EEESA_EEES9_SC_SE_Li256ELb1ELb1ELb0ELb0EEENS1_36VarlenDynamicPersistentTileSchedulerILi64ELi64ELi256ELi128ELb0ELb1ELb1ELb1ELb0ELb1EEEEEEEEEvNT_6ParamsE)
        /*00bc*/ 	.word	0x00000070


	//----- nvinfo : EIATTR_REGCOUNT
	.align		4
.L_50:
        /*00c0*/ 	.byte	0x04, 0x2f
        /*00c2*/ 	.short	(.L_52 - .L_51)
	.align		4
.L_51:
        /*00c4*/ 	.word	index@(_ZN7cutlass13device_kernelIN5flash11enable_sm90INS1_16FlashAttnFwdSm90INS1_25CollectiveMainloopFwdSm90ILi2EN4cute5tupleIJNS5_1CILi1EEES8_S8_EEENS6_IJNS7_ILi64EEESA_SA_EEELi512ENS_10bfloat16_tEfNS_4arch4Sm90ELb0ELb1ELb0ELb1ELb0ELb1ELb0ELb0ELb0ELb1ELb0ELb0EEENS1_21CollectiveEpilogueFwdINS6_IJSA_NS7_ILi512EEESA_EEES9_SC_SE_Li256ELb1ELb1ELb0ELb0EEENS1_36VarlenDynamicPersistentTileSchedulerILi64ELi64ELi256ELi128ELb0ELb1ELb1ELb1ELb0ELb1EEEEEEEEEvNT_6ParamsE)
        /*00c8*/ 	.word	0x000000a8


	//----- nvinfo : EIATTR_FRAME_SIZE
	.align		4
.L_52:
        /*00cc*/ 	.byte	0x04, 0x11
        /*00ce*/ 	.short	(.L_54 - .L_53)
	.align		4
.L_53:
        /*00d0*/ 	.word	index@(_ZN7cutlass13device_kernelIN5flash11enable_sm90INS1_16FlashAttnFwdSm90INS1_25CollectiveMainloopFwdSm90ILi2EN4cute5tupleIJNS5_1CILi1EEES8_S8_EEENS6_IJNS7_ILi64EEESA_SA_EEELi512ENS_10bfloat16_tEfNS_4arch4Sm90ELb0ELb1ELb0ELb1ELb0ELb1ELb0ELb0ELb0ELb1ELb0ELb0EEENS1_21CollectiveEpilogueFwdINS6_IJSA_NS7_ILi512EEESA_EEES9_SC_SE_Li256ELb1ELb1ELb0ELb0EEENS1_36VarlenDynamicPersistentTileSchedulerILi64ELi64ELi256ELi128ELb0ELb1ELb1ELb1ELb0ELb1EEEEEEEEEvNT_6ParamsE)
        /*00d4*/ 	.word	0x00000050


	//----- nvinfo : EIATTR_REGCOUNT
	.align		4
.L_54:
        /*00d8*/ 	.byte	0x04, 0x2f
        /*00da*/ 	.short	(.L_56 - .L_55)
	.align		4
.L_55:
        /*00dc*/ 	.word	index@(_ZN7cutlass13device_kernelIN5flash11enable_sm90INS1_16FlashAttnFwdSm90INS1_25CollectiveMainloopFwdSm90ILi2EN4cute5tupleIJNS5_1CILi1EEES8_S8_EEENS6_IJNS7_ILi64EEESA_SA_EEELi512ENS_10bfloat16_tEfNS_4arch4Sm90ELb0ELb1ELb0ELb1ELb0ELb0ELb0ELb0ELb0ELb1ELb0ELb0EEENS1_21CollectiveEpilogueFwdINS6_IJSA_NS7_ILi512EEESA_EEES9_SC_SE_Li256ELb1ELb1ELb0ELb0EEENS1_36VarlenDynamicPersistentTileSchedulerILi64ELi64ELi256ELi128ELb0ELb1ELb1ELb1ELb0ELb1EEEEEEEEEvNT_6ParamsE)
        /*00e0*/ 	.word	0x000000a8


	//----- nvinfo : EIATTR_FRAME_SIZE
	.align		4
.L_56:
        /*00e4*/ 	.byte	0x04, 0x11
        /*00e6*/ 	.short	(.L_58 - .L_57)
	.align		4
.L_57:
        /*00e8*/ 	.word	index@(_ZN7cutlass13device_kernelIN5flash11enable_sm90INS1_16FlashAttnFwdSm90INS1_25CollectiveMainloopFwdSm90ILi2EN4cute5tupleIJNS5_1CILi1EEES8_S8_EEENS6_IJNS7_ILi64EEESA_SA_EEELi512ENS_10bfloat16_tEfNS_4arch4Sm90ELb0ELb1ELb0ELb1ELb0ELb0ELb0ELb0ELb0ELb1ELb0ELb0EEENS1_21CollectiveEpilogueFwdINS6_IJSA_NS7_ILi512EEESA_EEES9_SC_SE_Li256ELb1ELb1ELb0ELb0EEENS1_36VarlenDynamicPersistentTileSchedulerILi64ELi64ELi256ELi128ELb0ELb1ELb1ELb1ELb0ELb1EEEEEEEEEvNT_6ParamsE)
        /*00ec*/ 	.word	0x00000048


	//----- nvinfo : EIATTR_REGCOUNT
	.align		4
.L_58:
        /*00f0*/ 	.byte	0x04, 0x2f
        /*00f2*/ 	.short	(.L_60 - .L_59)
	.align		4
.L_59:
        /*00f4*/ 	.word	index@(_ZN7cutlass13device_kernelIN5flash11enable_sm90INS1_16FlashAttnFwdSm90INS1_25CollectiveMainloopFwdSm90ILi2EN4cute5tupleIJNS5_1CILi1EEES8_S8_EEENS6_IJNS7_ILi64EEESA_SA_EEELi512ENS_10bfloat16_tEfNS_4arch4Sm90ELb0ELb1ELb0ELb0ELb0ELb0ELb1ELb0ELb0ELb1ELb0ELb0EEENS1_21CollectiveEpilogueFwdINS6_IJSA_NS7_ILi512EEESA_EEES9_SC_SE_Li256ELb0ELb1ELb0ELb0EEENS1_30DynamicPersistentTileSchedulerILi256ELi128ELb0ELb1ELb1EEEEEEEEEvNT_6ParamsE)
        /*00f8*/ 	.word	0x000000a8


	//----- nvinfo : EIATTR_FRAME_SIZE
	.align		4
.L_60:
        /*00fc*/ 	.byte	0x04, 0x11
        /*00fe*/ 	.short	(.L_62 - .L_61)
	.align		4
.L_61:
        /*0100*/ 	.word	index@(_ZN7cutlass13device_kernelIN5flash11enable_sm90INS1_16FlashAttnFwdSm90INS1_25CollectiveMainloopFwdSm90ILi2EN4cute5tupleIJNS5_1CILi1EEES8_S8_EEENS6_IJNS7_ILi64EEESA_SA_EEELi512ENS_10bfloat16_tEfNS_4arch4Sm90ELb0ELb1ELb0ELb0ELb0ELb0ELb1ELb0ELb0ELb1ELb0ELb0EEENS1_21CollectiveEpilogueFwdINS6_IJSA_NS7_ILi512EEESA_EEES9_SC_SE_Li256ELb0ELb1ELb0ELb0EEENS1_30DynamicPersistentTileSchedulerILi256ELi128ELb0ELb1ELb1EEEEEEEEEvNT_6ParamsE)
        /*0104*/ 	.word	0x00000048


	//----- nvinfo : EIATTR_REGCOUNT
	.align		4
.L_62:
        /*0108*/ 	.byte	0x04, 0x2f
        /*010a*/ 	.short	(.L_64 - .L_63)
	.align		4
.L_63:
        /*010c*/ 	.word	index@(_ZN7cutlass13device_kernelIN5flash11enable_sm90INS1_16FlashAttnFwdSm90INS1_25CollectiveMainloopFwdSm90ILi2EN4cute5tupleIJNS5_1CILi1EEES8_S8_EEENS6_IJNS7_ILi64EEESA_SA_EEELi512ENS_10bfloat16_tEfNS_4arch4Sm90ELb0ELb1ELb0ELb0ELb0ELb0ELb0ELb0ELb0ELb1ELb0ELb0EEENS1_21CollectiveEpilogueFwdINS6_IJSA_NS7_ILi512EEESA_EEES9_SC_SE_Li256ELb0ELb1ELb0ELb0EEENS1_30DynamicPersistentTileSchedulerILi256ELi128ELb0ELb1ELb1EEEEEEEEEvNT_6ParamsE)
        /*0110*/ 	.word	0x000000a8


	//----- nvinfo : EIATTR_FRAME_SIZE
	.align		4
.L_64:
        /*0114*/ 	.byte	0x04, 0x11
        /*0116*/ 	.short	(.L_66 - .L_65)
	.align		4
.L_65:
        /*0118*/ 	.word	index@(_ZN7cutlass13device_kernelIN5flash11enable_sm90INS1_16FlashAttnFwdSm90INS1_25CollectiveMainloopFwdSm90ILi2EN4cute5tupleIJNS5_1CILi1EEES8_S8_EEENS6_IJNS7_ILi64EEESA_SA_EEELi512ENS_10bfloat16_tEfNS_4arch4Sm90ELb0ELb1ELb0ELb0ELb0ELb0ELb0ELb0ELb0ELb1ELb0ELb0EEENS1_21CollectiveEpilogueFwdINS6_IJSA_NS7_ILi512EEESA_EEES9_SC_SE_Li256ELb0ELb1ELb0ELb0EEENS1_30DynamicPersistentTileSchedulerILi256ELi128ELb0ELb1ELb1EEEEEEEEEvNT_6ParamsE)
        /*011c*/ 	.word	0x00000028


	//----- nvinfo : EIATTR_REGCOUNT
	.align		4
.L_66:
        /*0120*/ 	.byte	0x04, 0x2f
        /*0122*/ 	.short	(.L_68 - .L_67)
	.align		4
.L_67:
        /*0124*/ 	.word	index@(_ZN7cutlass13device_kernelIN5flash11enable_sm90INS1_16FlashAttnFwdSm90INS1_25CollectiveMainloopFwdSm90ILi2EN4cute5tupleIJNS5_1CILi1EEES8_S8_EEENS6_IJNS7_ILi64EEESA_SA_EEELi512ENS_10bfloat16_tEfNS_4arch4Sm90ELb0ELb0ELb0ELb1ELb0ELb1ELb1ELb0ELb0ELb1ELb0ELb0EEENS1_21CollectiveEpilogueFwdINS6_IJSA_NS7_ILi512EEESA_EEES9_SC_SE_Li256ELb1ELb1ELb0ELb0EEENS1_36VarlenDynamicPersistentTileSchedulerILi64ELi64ELi256ELi128ELb0ELb1ELb1ELb0ELb1ELb1EEEEEEEEEvNT_6ParamsE)
        /*0128*/ 	.word	0x000000a8


	//----- nvinfo : EIATTR_FRAME_SIZE
	.align		4
.L_68:
        /*012c*/ 	.byte	0x04, 0x11
        /*012e*/ 	.short	(.L_70 - .L_69)
	.align		4
.L_69:
        /*0130*/ 	.word	index@(_ZN7cutlass13device_kernelIN5flash11enable_sm90INS1_16FlashAttnFwdSm90INS1_25CollectiveMainloopFwdSm90ILi2EN4cute5tupleIJNS5_1CILi1EEES8_S8_EEENS6_IJNS7_ILi64EEESA_SA_EEELi512ENS_10bfloat16_tEfNS_4arch4Sm90ELb0ELb0ELb0ELb1ELb0ELb1ELb1ELb0ELb0ELb1ELb0ELb0EEENS1_21CollectiveEpilogueFwdINS6_IJSA_NS7_ILi512EEESA_EEES9_SC_SE_Li256ELb1ELb1ELb0ELb0EEENS1_36VarlenDynamicPersistentTileSchedulerILi64ELi64ELi256ELi128ELb0ELb1ELb1ELb0ELb1ELb1EEEEEEEEEvNT_6ParamsE)
        /*0134*/ 	.word	0x00000078


	//----- nvinfo : EIATTR_REGCOUNT
	.align		4
.L_70:
        /*0138*/ 	.byte	0x04, 0x2f
        /*013a*/ 	.short	(.L_72 - .L_71)
	.align		4
.L_71:
        /*013c*/ 	.word	index@(_ZN7cutlass13device_kernelIN5flash11enable_sm90INS1_16FlashAttnFwdSm90INS1_25CollectiveMainloopFwdSm90ILi2EN4cute5tupleIJNS5_1CILi1EEES8_S8_EEENS6_IJNS7_ILi64EEESA_SA_EEELi512ENS_10bfloat16_tEfNS_4arch4Sm90ELb0ELb0ELb0ELb1ELb0ELb0ELb1ELb0ELb0ELb1ELb0ELb0EEENS1_21CollectiveEpilogueFwdINS6_IJSA_NS7_ILi512EEESA_EEES9_SC_SE_Li256ELb1ELb1ELb0ELb0EEENS1_36VarlenDynamicPersistentTileSchedulerILi64ELi64ELi256ELi128ELb0ELb1ELb1ELb0ELb1ELb1EEEEEEEEEvNT_6ParamsE)
        /*0140*/ 	.word	0x000000a8


	//----- nvinfo : EIATTR_FRAME_SIZE
	.align		4
.L_72:
        /*0144*/ 	.byte	0x04, 0x11
        /*0146*/ 	.short	(.L_74 - .L_73)
	.align		4
.L_73:
        /*0148*/ 	.word	index@(_ZN7cutlass13device_kernelIN5flash11enable_sm90INS1_16FlashAttnFwdSm90INS1_25CollectiveMainloopFwdSm90ILi2EN4cute5tupleIJNS5_1CILi1EEES8_S8_EEENS6_IJNS7_ILi64EEESA_SA_EEELi512ENS_10bfloat16_tEfNS_4arch4Sm90ELb0ELb0ELb0ELb1ELb0ELb0ELb1ELb0ELb0ELb1ELb0ELb0EEENS1_21CollectiveEpilogueFwdINS6_IJSA_NS7_ILi512EEESA_EEES9_SC_SE_Li256ELb1ELb1ELb0ELb0EEENS1_36VarlenDynamicPersistentTileSchedulerILi64ELi64ELi256ELi128ELb0ELb1ELb1ELb0ELb1ELb1EEEEEEEEEvNT_6ParamsE)
        /*014c*/ 	.word	0x00000070


	//----- nvinfo : EIATTR_REGCOUNT
	.align		4
.L_74:
        /*0150*/ 	.byte	0x04, 0x2f
        /*0152*/ 	.short	(.L_76 - .L_75)
	.align		4
.L_75:
        /*0154*/ 	.word	index@(_ZN7cutlass13device_kernelIN5flash11enable_sm90INS1_16FlashAttnFwdSm90INS1_25CollectiveMainloopFwdSm90ILi2EN4cute5tupleIJNS5_1CILi1EEES8_S8_EEENS6_IJNS7_ILi64EEESA_SA_EEELi512ENS_10bfloat16_tEfNS_4arch4Sm90ELb0ELb0ELb0ELb1ELb0ELb1ELb0ELb0ELb0ELb1ELb0ELb0EEENS1_21CollectiveEpilogueFwdINS6_IJSA_NS7_ILi512EEESA_EEES9_SC_SE_Li256ELb1ELb1ELb0ELb0EEENS1_36VarlenDynamicPersistentTileSchedulerILi64ELi64ELi256ELi128ELb0ELb1ELb1ELb0ELb1ELb1EEEEEEEEEvNT_6ParamsE)
        /*0158*/ 	.word	0x000000a8


	//----- nvinfo : EIATTR_FRAME_SIZE
	.align		4
.L_76:
        /*015c*/ 	.byte	0x04, 0x11
        /*015e*/ 	.short	(.L_78 - .L_77)
	.align		4
.L_77:
        /*0160*/ 	.word	index@(_ZN7cutlass13device_kernelIN5flash11enable_sm90INS1_16FlashAttnFwdSm90INS1_25CollectiveMainloopFwdSm90ILi2EN4cute5tupleIJNS5_1CILi1EEES8_S8_EEENS6_IJNS7_ILi64EEESA_SA_EEELi512ENS_10bfloat16_tEfNS_4arch4Sm90ELb0ELb0ELb0ELb1ELb0ELb1ELb0ELb0ELb0ELb1ELb0ELb0EEENS1_21CollectiveEpilogueFwdINS6_IJSA_NS7_ILi512EEESA_EEES9_SC_SE_Li256ELb1ELb1ELb0ELb0EEENS1_36VarlenDynamicPersistentTileSchedulerILi64ELi64ELi256ELi128ELb0ELb1ELb1ELb0ELb1ELb1EEEEEEEEEvNT_6ParamsE)
        /*0164*/ 	.word	0x00000068


	//----- nvinfo : EIATTR_REGCOUNT
	.align		4
.L_78:
        /*0168*/ 	.byte	0x04, 0x2f
        /*016a*/ 	.short	(.L_80 - .L_79)
	.align		4
.L_79:
        /*016c*/ 	.word	index@(_ZN7cutlass13device_kernelIN5flash11enable_sm90INS1_16FlashAttnFwdSm90INS1_25CollectiveMainloopFwdSm90ILi2EN4cute5tupleIJNS5_1CILi1EEES8_S8_EEENS6_IJNS7_ILi64EEESA_SA_EEELi512ENS_10bfloat16_tEfNS_4arch4Sm90ELb0ELb0ELb0ELb1ELb0ELb0ELb0ELb0ELb0ELb1ELb0ELb0EEENS1_21CollectiveEpilogueFwdINS6_IJSA_NS7_ILi512EEESA_EEES9_SC_SE_Li256ELb1ELb1ELb0ELb0EEENS1_36VarlenDynamicPersistentTileSchedulerILi64ELi64ELi256ELi128ELb0ELb1ELb1ELb0ELb1ELb1EEEEEEEEEvNT_6ParamsE)
        /*0170*/ 	.word	0x000000a8


	//----- nvinfo : EIATTR_FRAME_SIZE
	.align		4
.L_80:
        /*0174*/ 	.byte	0x04, 0x11
        /*0176*/ 	.short	(.L_82 - .L_81)
	.align		4
.L_81:
        /*0178*/ 	.word	index@(_ZN7cutlass13device_kernelIN5flash11enable_sm90INS1_16FlashAttnFwdSm90INS1_25CollectiveMainloopFwdSm90ILi2EN4cute5tupleIJNS5_1CILi1EEES8_S8_EEENS6_IJNS7_ILi64EEESA_SA_EEELi512ENS_10bfloat16_tEfNS_4arch4Sm90ELb0ELb0ELb0ELb1ELb0ELb0ELb0ELb0ELb0ELb1ELb0ELb0EEENS1_21CollectiveEpilogueFwdINS6_IJSA_NS7_ILi512EEESA_EEES9_SC_SE_Li256ELb1ELb1ELb0ELb0EEENS1_36VarlenDynamicPersistentTileSchedulerILi64ELi64ELi256ELi128ELb0ELb1ELb1ELb0ELb1ELb1EEEEEEEEEvNT_6ParamsE)
        /*017c*/ 	.word	0x00000060


	//----- nvinfo : EIATTR_REGCOUNT
	.align		4
.L_82:
        /*0180*/ 	.byte	0x04, 0x2f
        /*0182*/ 	.short	(.L_84 - .L_83)
	.align		4
.L_83:
        /*0184*/ 	.word	index@(_ZN7cutlass13device_kernelIN5flash11enable_sm90INS1_16FlashAttnFwdSm90INS1_25CollectiveMainloopFwdSm90ILi2EN4cute5tupleIJNS5_1CILi1EEES8_S8_EEENS6_IJNS7_ILi64EEESA_SA_EEELi512ENS_10bfloat16_tEfNS_4arch4Sm90ELb0ELb0ELb0ELb0ELb0ELb0ELb1ELb0ELb0ELb1ELb0ELb0EEENS1_21CollectiveEpilogueFwdINS6_IJSA_NS7_ILi512EEESA_EEES9_SC_SE_Li256ELb0ELb1ELb0ELb0EEENS1_29StaticPersistentTileSchedulerILb0EEEEEEEEEvNT_6ParamsE)
        /*0188*/ 	.word	0x000000a8


	//----- nvinfo : EIATTR_FRAME_SIZE
	.align		4
.L_84:
        /*018c*/ 	.byte	0x04, 0x11
        /*018e*/ 	.short	(.L_86 - .L_85)
	.align		4
.L_85:
        /*0190*/ 	.word	index@(_ZN7cutlass13device_kernelIN5flash11enable_sm90INS1_16FlashAttnFwdSm90INS1_25CollectiveMainloopFwdSm90ILi2EN4cute5tupleIJNS5_1CILi1EEES8_S8_EEENS6_IJNS7_ILi64EEESA_SA_EEELi512ENS_10bfloat16_tEfNS_4arch4Sm90ELb0ELb0ELb0ELb0ELb0ELb0ELb1ELb0ELb0ELb1ELb0ELb0EEENS1_21CollectiveEpilogueFwdINS6_IJSA_NS7_ILi512EEESA_EEES9_SC_SE_Li256ELb0ELb1ELb0ELb0EEENS1_29StaticPersistentTileSchedulerILb0EEEEEEEEEvNT_6ParamsE)
        /*0194*/ 	.word	0x00000058


	//----- nvinfo : EIATTR_REGCOUNT
	.align		4
.L_86:
        /*0198*/ 	.byte	0x04, 0x2f
        /*019a*/ 	.short	(.L_88 - .L_87)
	.align		4
.L_87:
        /*019c*/ 	.word	index@(_ZN7cutlass13device_kernelIN5flash11enable_sm90INS1_16FlashAttnFwdSm90INS1_25CollectiveMainloopFwdSm90ILi2EN4cute5tupleIJNS5_1CILi1EEES8_S8_EEENS6_IJNS7_ILi64EEESA_SA_EEELi512ENS_10bfloat16_tEfNS_4arch4Sm90ELb0ELb0ELb0ELb0ELb0ELb0ELb0ELb0ELb0ELb1ELb0ELb0EEENS1_21CollectiveEpilogueFwdINS6_IJSA_NS7_ILi512EEESA_EEES9_SC_SE_Li256ELb0ELb1ELb0ELb0EEENS1_29StaticPersistentTileSchedulerILb0EEEEEEEEEvNT_6ParamsE)
        /*01a0*/ 	.word	0x000000a8


	//----- nvinfo : EIATTR_FRAME_SIZE
	.align		4
.L_88:
        /*01a4*/ 	.byte	0x04, 0x11
        /*01a6*/ 	.short	(.L_90 - .L_89)
	.align		4
.L_89:
        /*01a8*/ 	.word	index@(_ZN7cutlass13device_kernelIN5flash11enable_sm90INS1_16FlashAttnFwdSm90INS1_25CollectiveMainloopFwdSm90ILi2EN4cute5tupleIJNS5_1CILi1EEES8_S8_EEENS6_IJNS7_ILi64EEESA_SA_EEELi512ENS_10bfloat16_tEfNS_4arch4Sm90ELb0ELb0ELb0ELb0ELb0ELb0ELb0ELb0ELb0ELb1ELb0ELb0EEENS1_21CollectiveEpilogueFwdINS6_IJSA_NS7_ILi512EEESA_EEES9_SC_SE_Li256ELb0ELb1ELb0ELb0EEENS1_29StaticPersistentTileSchedulerILb0EEEEEEEEEvNT_6ParamsE)
        /*01ac*/ 	.word	0x00000038


	//----- nvinfo : EIATTR_MIN_STACK_SIZE
	.align		4
.L_90:
        /*01b0*/ 	.byte	0x04, 0x12
        /*01b2*/ 	.short	(.L_92 - .L_91)
	.align		4
.L_91:
        /*01b4*/ 	.word	index@(_ZN7cutlass13device_kernelIN5flash11enable_sm90INS1_16FlashAttnFwdSm90INS1_25CollectiveMainloopFwdSm90ILi2EN4cute5tupleIJNS5_1CILi1EEES8_S8_EEENS6_IJNS7_ILi64EEESA_SA_EEELi512ENS_10bfloat16_tEfNS_4arch4Sm90ELb0ELb0ELb0ELb0ELb0ELb0ELb0ELb0ELb0ELb1ELb0ELb0EEENS1_21CollectiveEpilogueFwdINS6_IJSA_NS7_ILi512EEESA_EEES9_SC_SE_Li256ELb0ELb1ELb0ELb0EEENS1_29StaticPersistentTileSchedulerILb0EEEEEEEEEvNT_6ParamsE)
        /*01b8*/ 	.word	0x00000038


	//----- nvinfo : EIATTR_MIN_STACK_SIZE
	.align		4
.L_92:
        /*01bc*/ 	.byte	0x04, 0x12
        /*01be*/ 	.short	(.L_94 - .L_93)
	.align		4
.L_93:
        /*01c0*/ 	.word	index@(_ZN7cutlass13device_kernelIN5flash11enable_sm90INS1_16FlashAttnFwdSm90INS1_25CollectiveMainloopFwdSm90ILi2EN4cute5tupleIJNS5_1CILi1EEES8_S8_EEENS6_IJNS7_ILi64EEESA_SA_EEELi512ENS_10bfloat16_tEfNS_4arch4Sm90ELb0ELb0ELb0ELb0ELb0ELb0ELb1ELb0ELb0ELb1ELb0ELb0EEENS1_21CollectiveEpilogueFwdINS6_IJSA_NS7_ILi512EEESA_EEES9_SC_SE_Li256ELb0ELb1ELb0ELb0EEENS1_29StaticPersistentTileSchedulerILb0EEEEEEEEEvNT_6ParamsE)
        /*01c4*/ 	.word	0x00000058


	//----- nvinfo : EIATTR_MIN_STACK_SIZE
	.align		4
.L_94:
        /*01c8*/ 	.byte	0x04, 0x12
        /*01ca*/ 	.short	(.L_96 - .L_95)
	.align		4
.L_95:
        /*01cc*/ 	.word	index@(_ZN7cutlass13device_kernelIN5flash11enable_sm90INS1_16FlashAttnFwdSm90INS1_25CollectiveMainloopFwdSm90ILi2EN4cute5tupleIJNS5_1CILi1EEES8_S8_EEENS6_IJNS7_ILi64EEESA_SA_EEELi512ENS_10bfloat16_tEfNS_4arch4Sm90ELb0ELb0ELb0ELb1ELb0ELb0ELb0ELb0ELb0ELb1ELb0ELb0EEENS1_21CollectiveEpilogueFwdINS6_IJSA_NS7_ILi512EEESA_EEES9_SC_SE_Li256ELb1ELb1ELb0ELb0EEENS1_36VarlenDynamicPersistentTileSchedulerILi64ELi64ELi256ELi128ELb0ELb1ELb1ELb0ELb1ELb1EEEEEEEEEvNT_6ParamsE)
        /*01d0*/ 	.word	0x00000060


	//----- nvinfo : EIATTR_MIN_STACK_SIZE
	.align		4
.L_96:
        /*01d4*/ 	.byte	0x04, 0x12
        /*01d6*/ 	.short	(.L_98 - .L_97)
	.align		4
.L_97:
        /*01d8*/ 	.word	index@(_ZN7cutlass13device_kernelIN5flash11enable_sm90INS1_16FlashAttnFwdSm90INS1_25CollectiveMainloopFwdSm90ILi2EN4cute5tupleIJNS5_1CILi1EEES8_S8_EEENS6_IJNS7_ILi64EEESA_SA_EEELi512ENS_10bfloat16_tEfNS_4arch4Sm90ELb0ELb0ELb0ELb1ELb0ELb1ELb0ELb0ELb0ELb1ELb0ELb0EEENS1_21CollectiveEpilogueFwdINS6_IJSA_NS7_ILi512EEESA_EEES9_SC_SE_Li256ELb1ELb1ELb0ELb0EEENS1_36VarlenDynamicPersistentTileSchedulerILi64ELi64ELi256ELi128ELb0ELb1ELb1ELb0ELb1ELb1EEEEEEEEEvNT_6ParamsE)
        /*01dc*/ 	.word	0x00000068


	//----- nvinfo : EIATTR_MIN_STACK_SIZE
	.align		4
.L_98:
        /*01e0*/ 	.byte	0x04, 0x12
        /*01e2*/ 	.short	(.L_100 - .L_99)
	.align		4
.L_99:
        /*01e4*/ 	.word	index@(_ZN7cutlass13device_kernelIN5flash11enable_sm90INS1_16FlashAttnFwdSm90INS1_25CollectiveMainloopFwdSm90ILi2EN4cute5tupleIJNS5_1CILi1EEES8_S8_EEENS6_IJNS7_ILi64EEESA_SA_EEELi512ENS_10bfloat16_tEfNS_4arch4Sm90ELb0ELb0ELb0ELb1ELb0ELb0ELb1ELb0ELb0ELb1ELb0ELb0EEENS1_21CollectiveEpilogueFwdINS6_IJSA_NS7_ILi512EEESA_EEES9_SC_SE_Li256ELb1ELb1ELb0ELb0EEENS1_36VarlenDynamicPersistentTileSchedulerILi64ELi64ELi256ELi128ELb0ELb1ELb1ELb0ELb1ELb1EEEEEEEEEvNT_6ParamsE)
        /*01e8*/ 	.word	0x00000070


	//----- nvinfo : EIATTR_MIN_STACK_SIZE
	.align		4
.L_100:
        /*01ec*/ 	.byte	0x04, 0x12
        /*01ee*/ 	.short	(.L_102 - .L_101)
	.align		4
.L_101:
        /*01f0*/ 	.word	index@(_ZN7cutlass13device_kernelIN5flash11enable_sm90INS1_16FlashAttnFwdSm90INS1_25CollectiveMainloopFwdSm90ILi2EN4cute5tupleIJNS5_1CILi1EEES8_S8_EEENS6_IJNS7_ILi64EEESA_SA_EEELi512ENS_10bfloat16_tEfNS_4arch4Sm90ELb0ELb0ELb0ELb1ELb0ELb1ELb1ELb0ELb0ELb1ELb0ELb0EEENS1_21CollectiveEpilogueFwdINS6_IJSA_NS7_ILi512EEESA_EEES9_SC_SE_Li256ELb1ELb1ELb0ELb0EEENS1_36VarlenDynamicPersistentTileSchedulerILi64ELi64ELi256ELi128ELb0ELb1ELb1ELb0ELb1ELb1EEEEEEEEEvNT_6ParamsE)
        /*01f4*/ 	.word	0x00000078


	//----- nvinfo : EIATTR_MIN_STACK_SIZE
	.align		4
.L_102:
        /*01f8*/ 	.byte	0x04, 0x12
        /*01fa*/ 	.short	(.L_104 - .L_103)
	.align		4
.L_103:
        /*01fc*/ 	.word	index@(_ZN7cutlass13device_kernelIN5flash11enable_sm90INS1_16FlashAttnFwdSm90INS1_25CollectiveMainloopFwdSm90ILi2EN4cute5tupleIJNS5_1CILi1EEES8_S8_EEENS6_IJNS7_ILi64EEESA_SA_EEELi512ENS_10bfloat16_tEfNS_4arch4Sm90ELb0ELb1ELb0ELb0ELb0ELb0ELb0ELb0ELb0ELb1ELb0ELb0EEENS1_21CollectiveEpilogueFwdINS6_IJSA_NS7_ILi512EEESA_EEES9_SC_SE_Li256ELb0ELb1ELb0ELb0EEENS1_30DynamicPersistentTileSchedulerILi256ELi128ELb0ELb1ELb1EEEEEEEEEvNT_6ParamsE)
        /*0200*/ 	.word	0x00000028


	//----- nvinfo : EIATTR_MIN_STACK_SIZE
	.align		4
.L_104:
        /*0204*/ 	.byte	0x04, 0x12
        /*0206*/ 	.short	(.L_106 - .L_105)
	.align		4
.L_105:
        /*0208*/ 	.word	index@(_ZN7cutlass13device_kernelIN5flash11enable_sm90INS1_16FlashAttnFwdSm90INS1_25CollectiveMainloopFwdSm90ILi2EN4cute5tupleIJNS5_1CILi1EEES8_S8_EEENS6_IJNS7_ILi64EEESA_SA_EEELi512ENS_10bfloat16_tEfNS_4arch4Sm90ELb0ELb1ELb0ELb0ELb0ELb0ELb1ELb0ELb0ELb1ELb0ELb0EEENS1_21CollectiveEpilogueFwdINS6_IJSA_NS7_ILi512EEESA_EEES9_SC_SE_Li256ELb0ELb1ELb0ELb0EEENS1_30DynamicPersistentTileSchedulerILi256ELi128ELb0ELb1ELb1EEEEEEEEEvNT_6ParamsE)
        /*020c*/ 	.word	0x00000048


	//----- nvinfo : EIATTR_MIN_STACK_SIZE
	.align		4
.L_106:
        /*0210*/ 	.byte	0x04, 0x12
        /*0212*/ 	.short	(.L_108 - .L_107)
	.align		4
.L_107:
        /*0214*/ 	.word	index@(_ZN7cutlass13device_kernelIN5flash11enable_sm90INS1_16FlashAttnFwdSm90INS1_25CollectiveMainloopFwdSm90ILi2EN4cute5tupleIJNS5_1CILi1EEES8_S8_EEENS6_IJNS7_ILi64EEESA_SA_EEELi512ENS_10bfloat16_tEfNS_4arch4Sm90ELb0ELb1ELb0ELb1ELb0ELb0ELb0ELb0ELb0ELb1ELb0ELb0EEENS1_21CollectiveEpilogueFwdINS6_IJSA_NS7_ILi512EEESA_EEES9_SC_SE_Li256ELb1ELb1ELb0ELb0EEENS1_36VarlenDynamicPersistentTileSchedulerILi64ELi64ELi256ELi128ELb0ELb1ELb1ELb1ELb0ELb1EEEEEEEEEvNT_6ParamsE)
        /*0218*/ 	.word	0x00000048


	//----- nvinfo : EIATTR_MIN_STACK_SIZE
	.align		4
.L_108:
        /*021c*/ 	.byte	0x04, 0x12
        /*021e*/ 	.short	(.L_110 - .L_109)
	.align		4
.L_109:
        /*0220*/ 	.word	index@(_ZN7cutlass13device_kernelIN5flash11enable_sm90INS1_16FlashAttnFwdSm90INS1_25CollectiveMainloopFwdSm90ILi2EN4cute5tupleIJNS5_1CILi1EEES8_S8_EEENS6_IJNS7_ILi64EEESA_SA_EEELi512ENS_10bfloat16_tEfNS_4arch4Sm90ELb0ELb1ELb0ELb1ELb0ELb1ELb0ELb0ELb0ELb1ELb0ELb0EEENS1_21CollectiveEpilogueFwdINS6_IJSA_NS7_ILi512EEESA_EEES9_SC_SE_Li256ELb1ELb1ELb0ELb0EEENS1_36VarlenDynamicPersistentTileSchedulerILi64ELi64ELi256ELi128ELb0ELb1ELb1ELb1ELb0ELb1EEEEEEEEEvNT_6ParamsE)
        /*0224*/ 	.word	0x00000050


	//----- nvinfo : EIATTR_MIN_STACK_SIZE
	.align		4
.L_110:
        /*0228*/ 	.byte	0x04, 0x12
        /*022a*/ 	.short	(.L_112 - .L_111)
	.align		4
.L_111:
        /*022c*/ 	.word	index@(_ZN7cutlass13device_kernelIN5flash11enable_sm90INS1_16FlashAttnFwdSm90INS1_25CollectiveMainloopFwdSm90ILi2EN4cute5tupleIJNS5_1CILi1EEES8_S8_EEENS6_IJNS7_ILi64EEESA_SA_EEELi512ENS_10bfloat16_tEfNS_4arch4Sm90ELb0ELb1ELb0ELb1ELb0ELb0ELb1ELb0ELb0ELb1ELb0ELb0EEENS1_21CollectiveEpilogueFwdINS6_IJSA_NS7_ILi512EEESA_EEES9_SC_SE_Li256ELb1ELb1ELb0ELb0EEENS1_36VarlenDynamicPersistentTileSchedulerILi64ELi64ELi256ELi128ELb0ELb1ELb1ELb1ELb0ELb1EEEEEEEEEvNT_6ParamsE)
        /*0230*/ 	.word	0x00000070


	//----- nvinfo : EIATTR_MIN_STACK_SIZE
	.align		4
.L_112:
        /*0234*/ 	.byte	0x04, 0x12
        /*0236*/ 	.short	(.L_114 - .L_113)
	.align		4
.L_113:
        /*0238*/ 	.word	index@(_ZN7cutlass13device_kernelIN5flash11enable_sm90INS1_16FlashAttnFwdSm90INS1_25CollectiveMainloopFwdSm90ILi2EN4cute5tupleIJNS5_1CILi1EEES8_S8_EEENS6_IJNS7_ILi64EEESA_SA_EEELi512ENS_10bfloat16_tEfNS_4arch4Sm90ELb0ELb1ELb0ELb1ELb0ELb1ELb1ELb0ELb0ELb1ELb0ELb0EEENS1_21CollectiveEpilogueFwdINS6_IJSA_NS7_ILi512EEESA_EEES9_SC_SE_Li256ELb1ELb1ELb0ELb0EEENS1_36VarlenDynamicPersistentTileSchedulerILi64ELi64ELi256ELi128ELb0ELb1ELb1ELb1ELb0ELb1EEEEEEEEEvNT_6ParamsE)
        /*023c*/ 	.word	0x00000078


	//----- nvinfo : EIATTR_MIN_STACK_SIZE
	.align		4
.L_114:
        /*0240*/ 	.byte	0x04, 0x12
        /*0242*/ 	.short	(.L_116 - .L_115)
	.align		4
.L_115:
        /*0244*/ 	.word	index@(_ZN7cutlass13device_kernelIN5flash11enable_sm90INS1_16FlashAttnFwdSm90INS1_25CollectiveMainloopFwdSm90ILi2EN4cute5tupleIJNS5_1CILi1EEES8_S8_EEENS6_IJNS7_ILi64EEESA_SA_EEELi512ENS_10bfloat16_tEfNS_4arch4Sm90ELb1ELb0ELb0ELb0ELb0ELb0ELb0ELb0ELb0ELb1ELb0ELb0EEENS1_21CollectiveEpilogueFwdINS6_IJSA_NS7_ILi512EEESA_EEES9_SC_SE_Li256ELb0ELb1ELb0ELb0EEENS1_30DynamicPersistentTileSchedulerILi256ELi128ELb0ELb1ELb1EEEEEEEEEvNT_6ParamsE)
        /*0248*/ 	.word	0x00000028


	//----- nvinfo : EIATTR_MIN_STACK_SIZE
	.align		4
.L_116:
        /*024c*/ 	.byte	0x04, 0x12
        /*024e*/ 	.short	(.L_118 - .L_117)
	.align		4
.L_117:
        /*0250*/ 	.word	index@(_ZN7cutlass13device_kernelIN5flash11enable_sm90INS1_16FlashAttnFwdSm90INS1_25CollectiveMainloopFwdSm90ILi2EN4cute5tupleIJNS5_1CILi1EEES8_S8_EEENS6_IJNS7_ILi64EEESA_SA_EEELi512ENS_10bfloat16_tEfNS_4arch4Sm90ELb1ELb0ELb0ELb0ELb0ELb0ELb1ELb0ELb0ELb1ELb0ELb0EEENS1_21CollectiveEpilogueFwdINS6_IJSA_NS7_ILi512EEESA_EEES9_SC_SE_Li256ELb0ELb1ELb0ELb0EEENS1_30DynamicPersistentTileSchedulerILi256ELi128ELb0ELb1ELb1EEEEEEEEEvNT_6ParamsE)
        /*0254*/ 	.word	0x00000048


	//----- nvinfo : EIATTR_MIN_STACK_SIZE
	.align		4
.L_118:
        /*0258*/ 	.byte	0x04, 0x12
        /*025a*/ 	.short	(.L_120 - .L_119)
	.align		4
.L_119:
        /*025c*/ 	.word	index@(_ZN7cutlass13device_kernelIN5flash11enable_sm90INS1_16FlashAttnFwdSm90INS1_25CollectiveMainloopFwdSm90ILi2EN4cute5tupleIJNS5_1CILi1EEES8_S8_EEENS6_IJNS7_ILi64EEESA_SA_EEELi512ENS_10bfloat16_tEfNS_4arch4Sm90ELb1ELb0ELb0ELb1ELb0ELb0ELb0ELb0ELb0ELb1ELb0ELb0EEENS1_21CollectiveEpilogueFwdINS6_IJSA_NS7_ILi512EEESA_EEES9_SC_SE_Li256ELb1ELb1ELb0ELb0EEENS1_36VarlenDynamicPersistentTileSchedulerILi64ELi64ELi256ELi128ELb0ELb1ELb1ELb1ELb1ELb1EEEEEEEEEvNT_6ParamsE)
        /*0260*/ 	.word	0x00000058


	//----- nvinfo : EIATTR_MIN_STACK_SIZE
	.align		4
.L_120:
        /*0264*/ 	.byte	0x04, 0x12
        /*0266*/ 	.short	(.L_122 - .L_121)
	.align		4
.L_121:
        /*0268*/ 	.word	index@(_ZN7cutlass13device_kernelIN5flash11enable_sm90INS1_16FlashAttnFwdSm90INS1_25CollectiveMainloopFwdSm90ILi2EN4cute5tupleIJNS5_1CILi1EEES8_S8_EEENS6_IJNS7_ILi64EEESA_SA_EEELi512ENS_10bfloat16_tEfNS_4arch4Sm90ELb1ELb0ELb0ELb1ELb0ELb1ELb0ELb0ELb0ELb1ELb0ELb0EEENS1_21CollectiveEpilogueFwdINS6_IJSA_NS7_ILi512EEESA_EEES9_SC_SE_Li256ELb1ELb1ELb0ELb0EEENS1_36VarlenDynamicPersistentTileSchedulerILi64ELi64ELi256ELi128ELb0ELb1ELb1ELb1ELb1ELb1EEEEEEEEEvNT_6ParamsE)
        /*026c*/ 	.word	0x00000060


	//----- nvinfo : EIATTR_MIN_STACK_SIZE
	.align		4
.L_122:
        /*0270*/ 	.byte	0x04, 0x12
        /*0272*/ 	.short	(.L_124 - .L_123)
	.align		4
.L_123:
        /*0274*/ 	.word	index@(_ZN7cutlass13device_kernelIN5flash11enable_sm90INS1_16FlashAttnFwdSm90INS1_25CollectiveMainloopFwdSm90ILi2EN4cute5tupleIJNS5_1CILi1EEES8_S8_EEENS6_IJNS7_ILi64EEESA_SA_EEELi512ENS_10bfloat16_tEfNS_4arch4Sm90ELb1ELb0ELb0ELb1ELb0ELb0ELb1ELb0ELb0ELb1ELb0ELb0EEENS1_21CollectiveEpilogueFwdINS6_IJSA_NS7_ILi512EEESA_EEES9_SC_SE_Li256ELb1ELb1ELb0ELb0EEENS1_36VarlenDynamicPersistentTileSchedulerILi64ELi64ELi256ELi128ELb0ELb1ELb1ELb1ELb1ELb1EEEEEEEEEvNT_6ParamsE)
        /*0278*/ 	.word	0x00000068


	//----- nvinfo : EIATTR_MIN_STACK_SIZE
	.align		4
.L_124:
        /*027c*/ 	.byte	0x04, 0x12
        /*027e*/ 	.short	(.L_126 - .L_125)
	.align		4
.L_125:
        /*0280*/ 	.word	index@(_ZN7cutlass13device_kernelIN5flash11enable_sm90INS1_16FlashAttnFwdSm90INS1_25CollectiveMainloopFwdSm90ILi2EN4cute5tupleIJNS5_1CILi1EEES8_S8_EEENS6_IJNS7_ILi64EEESA_SA_EEELi512ENS_10bfloat16_tEfNS_4arch4Sm90ELb1ELb0ELb0ELb1ELb0ELb1ELb1ELb0ELb0ELb1ELb0ELb0EEENS1_21CollectiveEpilogueFwdINS6_IJSA_NS7_ILi512EEESA_EEES9_SC_SE_Li256ELb1ELb1ELb0ELb0EEENS1_36VarlenDynamicPersistentTileSchedulerILi64ELi64ELi256ELi128ELb0ELb1ELb1ELb1ELb1ELb1EEEEEEEEEvNT_6ParamsE)
        /*0284*/ 	.word	0x00000070
.L_126:


//--------------------- .nv.compat                --------------------------
	.section	.nv.compat,"",@"SHT_CUDA_COMPAT_INFO"
	.align	4
        /*0000*/ 	.byte	0x02, 0x09, 0x01, 0x00, 0x02, 0x02, 0x04, 0x00, 0x02, 0x05, 0x05, 0x00, 0x03, 0x07, 0x01, 0x01
        /*0010*/ 	.byte	0x02, 0x03, 0x01, 0x00, 0x02, 0x06, 0x01, 0x00, 0x04, 0x0b, 0x08, 0x00, 0x00, 0x00, 0x00, 0x00
        /*0020*/ 	.byte	0x00, 0x00, 0x00, 0x00


//--------------------- .nv.info._ZN7cutlass13device_kernelIN5flash11enable_sm90INS1_16FlashAttnFwdSm90INS1_25CollectiveMainloopFwdSm90ILi2EN4cute5tupleIJNS5_1CILi1EEES8_S8_EEENS6_IJNS7_ILi64EEESA_SA_EEELi512ENS_10bfloat16_tEfNS_4arch4Sm90ELb0ELb0ELb0ELb0ELb0ELb0ELb0ELb0ELb0ELb1ELb0ELb0EEENS1_21CollectiveEpilogueFwdINS6_IJSA_NS7_ILi512EEESA_EEES9_SC_SE_Li256ELb0ELb1ELb0ELb0EEENS1_29StaticPersistentTileSchedulerILb0EEEEEEEEEvNT_6ParamsE --------------------------
	.section	.nv.info._ZN7cutlass13device_kernelIN5flash11enable_sm90INS1_16FlashAttnFwdSm90INS1_25CollectiveMainloopFwdSm90ILi2EN4cute5tupleIJNS5_1CILi1EEES8_S8_EEENS6_IJNS7_ILi64EEESA_SA_EEELi512ENS_10bfloat16_tEfNS_4arch4Sm90ELb0ELb0ELb0ELb0ELb0ELb0ELb0ELb0ELb0ELb1ELb0ELb0EEENS1_21CollectiveEpilogueFwdINS6_IJSA_NS7_ILi512EEESA_EEES9_SC_SE_Li256ELb0ELb1ELb0ELb0EEENS1_29StaticPersistentTileSchedulerILb0EEEEEEEEEvNT_6ParamsE,"",@"SHT_CUDA_INFO"
	.sectionflags	@""
	.align	4


	//----- nvinfo : EIATTR_CUDA_API_VERSION
	.align		4
        /*0000*/ 	.byte	0x04, 0x37
        /*0002*/ 	.short	(.L_128 - .L_127)
.L_127:
        /*0004*/ 	.word	0x00000082


	//----- nvinfo : EIATTR_KPARAM_INFO
	.align		4
.L_128:
        /*0008*/ 	.byte	0x04, 0x17
        /*000a*/ 	.short	(.L_130 - .L_129)
.L_129:
        /*000c*/ 	.word	0x00000000
        /*0010*/ 	.short	0x0000
        /*0012*/ 	.short	0x0070
        /*0014*/ 	.byte	0x00, 0xf0, 0x01, 0x28


	//----- nvinfo : EIATTR_SPARSE_MMA_MASK
	.align		4
.L_130:
        /*0018*/ 	.byte	0x03, 0x50
        /*001a*/ 	.short	0x0000


	//----- nvinfo : EIATTR_MAXREG_COUNT
	.align		4
        /*001c*/ 	.byte	0x03, 0x1b
        /*001e*/ 	.short	0x00a8


	//----- nvinfo : EIATTR_NUM_BARRIERS
	.align		4
        /*0020*/ 	.byte	0x02, 0x4c
        /*0022*/ 	.byte	0x10
	.zero		1


	//----- nvinfo : EIATTR_EXTERNS
	.align		4
        /*0024*/ 	.byte	0x04, 0x0f
        /*0026*/ 	.short	(.L_132 - .L_131)


	//   ....[0]....
	.align		4
.L_131:
        /*0028*/ 	.word	index@(__assertfail)


	//----- nvinfo : EIATTR_ANNOTATIONS
	.align		4
.L_132:
        /*002c*/ 	.byte	0x04, 0x55
        /*002e*/ 	.short	(.L_134 - .L_133)


	//   ....[0]....
.L_133:
        /*0030*/ 	.word	0x00000001
        /*0034*/ 	.byte	0x40, 0x84, 0x00, 0x00, 0x01, 0x00, 0x00, 0x00, 0x80, 0x85, 0x00, 0x00, 0x01, 0x00, 0x00, 0x00
        /* <DEDUP_REMOVED lines=25> */
        /*01d4*/ 	.byte	0x20, 0xcf, 0x00, 0x00


	//----- nvinfo : EIATTR_MERCURY_ISA_VERSION
	.align		4
.L_134:
        /*01d8*/ 	.byte	0x03, 0x5f
        /*01da*/ 	.short	0x0101


	//----- nvinfo : EIATTR_INT_WARP_WIDE_INSTR_OFFSETS
	.align		4
        /*01dc*/ 	.byte	0x04, 0x31
        /*01de*/ 	.short	(.L_136 - .L_135)


	//   ....[0]....
.L_135:
        /*01e0*/ 	.word	0x00000130


	//   ....[1]....
        /*01e4*/ 	.word	0x00000170


	//   ....[2]....
        /*01e8*/ 	.word	0x000001e0


	//----- nvinfo : EIATTR_COOP_GROUP_MASK_REGIDS
	.align		4
.L_136:
        /*01ec*/ 	.byte	0x04, 0x29
        /*01ee*/ 	.short	(.L_138 - .L_137)


	//   ....[0]....
.L_137:
        /*01f0*/ 	.word	0xffffffff


	//   ....[1]....
        /*01f4*/ 	.word	0xffffffff


	//   ....[2]....
        /*01f8*/ 	.word	0xffffffff


	//   ....[3]....
        /*01fc*/ 	.word	0xffffffff


	//   ....[4]....
        /*0200*/ 	.word	0xffffffff


	//   ....[5]....
        /*0204*/ 	.word	0xffffffff


	//   ....[6]....
        /*0208*/ 	.word	0xffffffff


	//   ....[7]....
        /*020c*/ 	.word	0xffffffff


	//   ....[8]....
        /*0210*/ 	.word	0xffffffff


	//   ....[9]....
        /*0214*/ 	.word	0xffffffff


	//   ....[10]....
        /*0218*/ 	.word	0xffffffff


	//   ....[11]....
        /*021c*/ 	.word	0xffffffff


	//   ....[12]....
        /*0220*/ 	.word	0xffffffff


	//   ....[13]....
        /*0224*/ 	.word	0xffffffff


	//   ....[14]....
        /*0228*/ 	.word	0xffffffff


	//   ....[15]....
        /*022c*/ 	.word	0xffffffff


	//   ....[16]....
        /*0230*/ 	.word	0xffffffff


	//   ....[17]....
        /*0234*/ 	.word	0xffffffff


	//   ....[18]....
        /*0238*/ 	.word	0xffffffff


	//   ....[19]....
        /*023c*/ 	.word	0xffffffff


	//   ....[20]....
        /*0240*/ 	.word	0xffffffff


	//   ....[21]....
        /*0244*/ 	.word	0xffffffff


	//   ....[22]....
        /*0248*/ 	.word	0xffffffff


	//   ....[23]....
        /*024c*/ 	.word	0xffffffff


	//   ....[24]....
        /*0250*/ 	.word	0xffffffff


	//   ....[25]....
        /*0254*/ 	.word	0xffffffff


	//   ....[26]....
        /*0258*/ 	.word	0xffffffff


	//   ....[27]....
        /*025c*/ 	.word	0xffffffff


	//   ....[28]....
        /*0260*/ 	.word	0xffffffff


	//   ....[29]....
        /*0264*/ 	.word	0xffffffff


	//   ....[30]....
        /*0268*/ 	.word	0xffffffff


	//   ....[31]....
        /*026c*/ 	.word	0xffffffff


	//   ....[32]....
        /*0270*/ 	.word	0xffffffff


	//   ....[33]....
        /*0274*/ 	.word	0xffffffff


	//   ....[34]....
        /*0278*/ 	.word	0xffffffff


	//   ....[35]....
        /*027c*/ 	.word	0xffffffff


	//   ....[36]....
        /*0280*/ 	.word	0xffffffff


	//   ....[37]....
        /*0284*/ 	.word	0xffffffff


	//   ....[38]....
        /*0288*/ 	.word	0xffffffff


	//   ....[39]....
        /*028c*/ 	.word	0xffffffff


	//   ....[40]....
        /*0290*/ 	.word	0xffffffff


	//   ....[41]....
        /*0294*/ 	.word	0xffffffff


	//   ....[42]....
        /*0298*/ 	.word	0x0500000f


	//   ....[43]....
        /*029c*/ 	.word	0x0500000f


	//   ....[44]....
        /*02a0*/ 	.word	0x0500000f


	//   ....[45]....
        /*02a4*/ 	.word	0x0500000f


	//   ....[46]....
        /*02a8*/ 	.word	0x0500000f


	//   ....[47]....
        /*02ac*/ 	.word	0x0500000f


	//   ....[48]....
        /*02b0*/ 	.word	0x0500000f


	//   ....[49]....
        /*02b4*/ 	.word	0x0500000f


	//   ....[50]....
        /*02b8*/ 	.word	0x0500000f


	//   ....[51]....
        /*02bc*/ 	.word	0x0500000f


	//----- nvinfo : EIATTR_COOP_GROUP_INSTR_OFFSETS
	.align		4
.L_138:
        /*02c0*/ 	.byte	0x04, 0x28
        /*02c2*/ 	.short	(.L_140 - .L_139)


	//   ....[0]....
.L_139:
        /*02c4*/ 	.word	0x00000060


	//   ....[1]....
        /*02c8*/ 	.word	0x00000140


	//   ....[2]....
        /*02cc*/ 	.word	0x00000190


	//   ....[3]....
        /*02d0*/ 	.word	0x00000380


	//   ....[4]....
        /*02d4*/ 	.word	0x000004e0


	//   ....[5]....
        /*02d8*/ 	.word	0x00000600


	//   ....[6]....
        /*02dc*/ 	.word	0x00000760


	//   ....[7]....
        /*02e0*/ 	.word	0x000011b0


	//   ....[8]....
        /*02e4*/ 	.word	0x00002ad0


	//   ....[9]....
        /*02e8*/ 	.word	0x000034b0


	//   ....[10]....
        /*02ec*/ 	.word	0x00003500


	//   ....[11]....
        /*02f0*/ 	.word	0x00003710


	//   ....[12]....
        /*02f4*/ 	.word	0x000037c0


	//   ....[13]....
        /*02f8*/ 	.word	0x000040b0


	//   ....[14]....
        /*02fc*/ 	.word	0x00004520


	//   ....[15]....
        /*0300*/ 	.word	0x00004550


	//   ....[16]....
        /*0304*/ 	.word	0x00004780


	//   ....[17]....
        /*0308*/ 	.word	0x000048b0


	//   ....[18]....
        /*030c*/ 	.word	0x000059c0


	//   ....[19]....
        /*0310*/ 	.word	0x00005a00


	//   ....[20]....
        /*0314*/ 	.word	0x00005a40


	//   ....[21]....
        /*0318*/ 	.word	0x00005ac0


	//   ....[22]....
        /*031c*/ 	.word	0x00005ae0


	//   ....[23]....
        /*0320*/ 	.word	0x000064b0


	//   ....[24]....
        /*0324*/ 	.word	0x00007830


	//   ....[25]....
        /*0328*/ 	.word	0x00007860


	//   ....[26]....
        /*032c*/ 	.word	0x00007880


	//   ....[27]....
        /*0330*/ 	.word	0x000078a0


	//   ....[28]....
        /*0334*/ 	.word	0x00007ee0


	//   ....[29]....
        /*0338*/ 	.word	0x00007ef0


	//   ....[30]....
        /*033c*/ 	.word	0x00008130


	//   ....[31]....
        /*0340*/ 	.word	0x00008160


	//   ....[32]....
        /*0344*/ 	.word	0x00008c90


	//   ....[33]....
        /*0348*/ 	.word	0x000095f0


	//   ....[34]....
        /*034c*/ 	.word	0x00009620


	//   ....[35]....
        /*0350*/ 	.word	0x000096f0


	//   ....[36]....
        /*0354*/ 	.word	0x00009700


	//   ....[37]....
        /*0358*/ 	.word	0x00009780


	//   ....[38]....
        /*035c*/ 	.word	0x00009790


	//   ....[39]....
        /*0360*/ 	.word	0x000097a0


	//   ....[40]....
        /*0364*/ 	.word	0x000097b0


	//   ....[41]....
        /*0368*/ 	.word	0x0000ce50


	//   ....[42]....
        /*036c*/ 	.word	0x0000d3e0


	//   ....[43]....
        /*0370*/ 	.word	0x0000d550


	//   ....[44]....
        /*0374*/ 	.word	0x0000d5b0


	//   ....[45]....
        /*0378*/ 	.word	0x0000d670


	//   ....[46]....
        /*037c*/ 	.word	0x0000d770


	//   ....[47]....
        /*0380*/ 	.word	0x0000d7d0


	//   ....[48]....
        /*0384*/ 	.word	0x0000d8c0


	//   ....[49]....
        /*0388*/ 	.word	0x0000d920


	//   ....[50]....
        /*038c*/ 	.word	0x0000d9c0


	//   ....[51]....
        /*0390*/ 	.word	0x0000ddb0


	//----- nvinfo : EIATTR_REG_RECONFIG
	.align		4
.L_140:
        /*0394*/ 	.byte	0x01, 0x54
	.zero		2


	//----- nvinfo : EIATTR_SYSCALL_OFFSETS
	.align		4
        /*0398*/ 	.byte	0x04, 0x46
        /*039a*/ 	.short	(.L_142 - .L_141)


	//   ....[0]....
.L_141:
        /*039c*/ 	.word	0x00002c90


	//   ....[1]....
        /*03a0*/ 	.word	0x000088f0


	//   ....[2]....
        /*03a4*/ 	.word	0x00008a30


	//   ....[3]....
        /*03a8*/ 	.word	0x00008b20


	//   ....[4]....
        /*03ac*/ 	.word	0x00009220


	//----- nvinfo : EIATTR_MBARRIER_INSTR_OFFSETS
	.align		4
.L_142:
        /*03b0*/ 	.byte	0x04, 0x39
        /*03b2*/ 	.short	(.L_144 - .L_143)


	//   ....[0]....
.L_143:
        /*03b4*/ 	.word	0x00000270
        /*03b8*/ 	.word	0x000000ff
        /*03bc*/ 	.word	0x00028c00
        /*03c0*/ 	.short	0x0100
        /*03c2*/ 	.byte	0x08
	.zero		1


	//   ....[1]....
        /*03c4*/ 	.word	0x00000280
        /*03c8*/ 	.word	0x000000ff
        /*03cc*/ 	.word	0x00028c20
        /*03d0*/ 	.short	0x0100
        /*03d2*/ 	.byte	0x08
	.zero		1


	//   ....[2]....
        /*03d4*/ 	.word	0x00000330
        /*03d8*/ 	.word	0x000000ff
        /*03dc*/ 	.word	0x00028c30
        /*03e0*/ 	.short	0x0100
        /*03e2*/ 	.byte	0x06
	.zero		1


	//   ....[3]....
        /*03e4*/ 	.word	0x00000340
        /*03e8*/ 	.word	0x000000ff
        /*03ec*/ 	.word	0x00028c40
        /*03f0*/ 	.short	0x0100
        /*03f2*/ 	.byte	0x06
	.zero		1


	//   ....[4]....
        /*03f4*/ 	.word	0x00000350
        /*03f8*/ 	.word	0x000000ff
        /*03fc*/ 	.word	0x00028c38
        /*0400*/ 	.short	0x0100
        /*0402*/ 	.byte	0x06
	.zero		1


	//   ....[5]....
        /*0404*/ 	.word	0x00000360
        /*0408*/ 	.word	0x000000ff
        /*040c*/ 	.word	0x00028c48
        /*0410*/ 	.short	0x0100
        /*0412*/ 	.byte	0x06
	.zero		1


	//   ....[6]....
        /*0414*/ 	.word	0x00000490
        /*0418*/ 	.word	0x000000ff
        /*041c*/ 	.word	0x00028c50
        /*0420*/ 	.short	0x0100
        /*0422*/ 	.byte	0x08
	.zero		1


	//   ....[7]....
        /*0424*/ 	.word	0x000004a0
        /*0428*/ 	.word	0x000000ff
        /*042c*/ 	.word	0x00028c60
        /*0430*/ 	.short	0x0100
        /*0432*/ 	.byte	0x08
	.zero		1


	//   ....[8]....
        /*0434*/ 	.word	0x000004b0
        /*0438*/ 	.word	0x000000ff
        /*043c*/ 	.word	0x00028c58
        /*0440*/ 	.short	0x0100
        /*0442*/ 	.byte	0x08
	.zero		1


	//   ....[9]....
        /*0444*/ 	.word	0x000004c0
        /*0448*/ 	.word	0x000000ff
        /*044c*/ 	.word	0x00028c68
        /*0450*/ 	.short	0x0100
        /*0452*/ 	.byte	0x08
	.zero		1


	//   ....[10]....
        /*0454*/ 	.word	0x000005b0
        /*0458*/ 	.word	0x000000ff
        /*045c*/ 	.word	0x00028c70
        /*0460*/ 	.short	0x0100
        /*0462*/ 	.byte	0x06
	.zero		1


	//   ....[11]....
        /*0464*/ 	.word	0x000005c0
        /*0468*/ 	.word	0x000000ff
        /*046c*/ 	.word	0x00028c80
        /*0470*/ 	.short	0x0100
        /*0472*/ 	.byte	0x06
	.zero		1


	//   ....[12]....
        /*0474*/ 	.word	0x000005d0
        /*0478*/ 	.word	0x000000ff
        /*047c*/ 	.word	0x00028c78
        /*0480*/ 	.short	0x0100
        /*0482*/ 	.byte	0x06
	.zero		1


	//   ....[13]....
        /*0484*/ 	.word	0x000005e0
        /*0488*/ 	.word	0x000000ff
        /*048c*/ 	.word	0x00028c88
        /*0490*/ 	.short	0x0100
        /*0492*/ 	.byte	0x06
	.zero		1


	//   ....[14]....
        /*0494*/ 	.word	0x00000710
        /*0498*/ 	.word	0x000000ff
        /*049c*/ 	.word	0x00028c90
        /*04a0*/ 	.short	0x0100
        /*04a2*/ 	.byte	0x08
	.zero		1


	//   ....[15]....
        /*04a4*/ 	.word	0x00000720
        /*04a8*/ 	.word	0x000000ff
        /*04ac*/ 	.word	0x00028ca0
        /*04b0*/ 	.short	0x0100
        /*04b2*/ 	.byte	0x08
	.zero		1


	//   ....[16]....
        /*04b4*/ 	.word	0x00000730
        /*04b8*/ 	.word	0x000000ff
        /*04bc*/ 	.word	0x00028c98
        /*04c0*/ 	.short	0x0100
        /*04c2*/ 	.byte	0x08
	.zero		1


	//   ....[17]....
        /*04c4*/ 	.word	0x00000740
        /*04c8*/ 	.word	0x000000ff
        /*04cc*/ 	.word	0x00028ca8
        /*04d0*/ 	.short	0x0100
        /*04d2*/ 	.byte	0x08
	.zero		1


	//   ....[18]....
        /*04d4*/ 	.word	0x00000870
        /*04d8*/ 	.word	0x000000ff
        /*04dc*/ 	.word	0x00028cb0
        /*04e0*/ 	.short	0x0100
        /*04e2*/ 	.byte	0x08
	.zero		1


	//   ....[19]....
        /*04e4*/ 	.word	0x00000880
        /*04e8*/ 	.word	0x000000ff
        /*04ec*/ 	.word	0x00028cc0
        /*04f0*/ 	.short	0x0100
        /*04f2*/ 	.byte	0x08
	.zero		1


	//   ....[20]....
        /*04f4*/ 	.word	0x00000890
        /*04f8*/ 	.word	0x000000ff
        /*04fc*/ 	.word	0x00028cb8
        /*0500*/ 	.short	0x0100
        /*0502*/ 	.byte	0x08
	.zero		1


	//   ....[21]....
        /*0504*/ 	.word	0x000008a0
        /*0508*/ 	.word	0x000000ff
        /*050c*/ 	.word	0x00028cc8
        /*0510*/ 	.short	0x0100
        /*0512*/ 	.byte	0x08
	.zero		1


	//   ....[22]....
        /*0514*/ 	.word	0x000012c0
        /*0518*/ 	.word	0x000000ff
        /*051c*/ 	.word	0x00028c50
        /*0520*/ 	.short	0x010a
        /*0522*/ 	.byte	0x10
	.zero		1


	//   ....[23]....
        /*0524*/ 	.word	0x000015a0
        /*0528*/ 	.word	0x00000000
        /*052c*/ 	.word	0x00000000
        /*0530*/ 	.short	0x0101
        /*0532*/ 	.byte	0x3f
	.zero		1


	//   ....[24]....
        /*0534*/ 	.word	0x00001f30
        /*0538*/ 	.word	0x000000ff
        /*053c*/ 	.word	0x00028c50
        /*0540*/ 	.short	0x010a
        /*0542*/ 	.byte	0x06
	.zero		1


	//   ....[25]....
        /*0544*/ 	.word	0x00001f70
        /*0548*/ 	.word	0x000000ff
        /*054c*/ 	.word	0x00028c50
        /*0550*/ 	.short	0x010a
        /*0552*/ 	.byte	0x06
	.zero		1


	//   ....[26]....
        /*0554*/ 	.word	0x000021c0
        /*0558*/ 	.word	0x00000003
        /*055c*/ 	.word	0x00000000
        /*0560*/ 	.short	0x0101
        /*0562*/ 	.byte	0x3f
	.zero		1


	//   ....[27]....
        /*0564*/ 	.word	0x00002d10
        /*0568*/ 	.word	0x000000ff
        /*056c*/ 	.word	0x00028c00
        /*0570*/ 	.short	0x010a
        /*0572*/ 	.byte	0x29
	.zero		1


	//   ....[28]....
        /*0574*/ 	.word	0x00002d90
        /*0578*/ 	.word	0x00000007
        /*057c*/ 	.word	0x00028c30
        /*0580*/ 	.short	0x010a
        /*0582*/ 	.byte	0x3f
	.zero		1


	//   ....[29]....
        /*0584*/ 	.word	0x00002dd0
        /*0588*/ 	.word	0x00000007
        /*058c*/ 	.word	0x00028c30
        /*0590*/ 	.short	0x010a
        /*0592*/ 	.byte	0x3f
	.zero		1


	//   ....[30]....
        /*0594*/ 	.word	0x000039b0
        /*0598*/ 	.word	0x00000005
        /*059c*/ 	.word	0x00000000
        /*05a0*/ 	.short	0x0101
        /*05a2*/ 	.byte	0x3f
	.zero		1


	//   ....[31]....
        /*05a4*/ 	.word	0x00003e20
        /*05a8*/ 	.word	0x00000007
        /*05ac*/ 	.word	0x00028c50
        /*05b0*/ 	.short	0x010a
        /*05b2*/ 	.byte	0x3f
	.zero		1


	//   ....[32]....
        /*05b4*/ 	.word	0x00003e70
        /*05b8*/ 	.word	0x00000007
        /*05bc*/ 	.word	0x00028c50
        /*05c0*/ 	.short	0x010a
        /*05c2*/ 	.byte	0x3f
	.zero		1


	//   ....[33]....
        /*05c4*/ 	.word	0x000040d0
        /*05c8*/ 	.word	0x00000007
        /*05cc*/ 	.word	0x00000000
        /*05d0*/ 	.short	0x0101
        /*05d2*/ 	.byte	0x3f
	.zero		1


	//   ....[34]....
        /*05d4*/ 	.word	0x00004210
        /*05d8*/ 	.word	0x000000ff
        /*05dc*/ 	.word	0x00028c30
        /*05e0*/ 	.short	0x010a
        /*05e2*/ 	.byte	0x16
	.zero		1


	//   ....[35]....
        /*05e4*/ 	.word	0x00004250
        /*05e8*/ 	.word	0x000000ff
        /*05ec*/ 	.word	0x00028c30
        /*05f0*/ 	.short	0x010a
        /*05f2*/ 	.byte	0x16
	.zero		1


	//   ....[36]....
        /*05f4*/ 	.word	0x00004cd0
        /*05f8*/ 	.word	0x0000009a
        /*05fc*/ 	.word	0x00000000
        /*0600*/ 	.short	0x0101
        /*0602*/ 	.byte	0x3f
	.zero		1


	//   ....[37]....
        /*0604*/ 	.word	0x00005730
        /*0608*/ 	.word	0x000000ff
        /*060c*/ 	.word	0x00028c50
        /*0610*/ 	.short	0x010a
        /*0612*/ 	.byte	0x16
	.zero		1


	//   ....[38]....
        /*0614*/ 	.word	0x00005770
        /*0618*/ 	.word	0x000000ff
        /*061c*/ 	.word	0x00028c50
        /*0620*/ 	.short	0x010a
        /*0622*/ 	.byte	0x16
	.zero		1


	//   ....[39]....
        /*0624*/ 	.word	0x000059e0
        /*0628*/ 	.word	0x000000aa
        /*062c*/ 	.word	0x00000000
        /*0630*/ 	.short	0x0101
        /*0632*/ 	.byte	0x3f
	.zero		1


	//   ....[40]....
        /*0634*/ 	.word	0x00007f00
        /*0638*/ 	.word	0x000000ff
        /*063c*/ 	.word	0x00000000
        /*0640*/ 	.short	0x0101
        /*0642*/ 	.byte	0x04
	.zero		1


	//   ....[41]....
        /*0644*/ 	.word	0x00008ec0
        /*0648*/ 	.word	0x00000000
        /*064c*/ 	.word	0x00028c40
        /*0650*/ 	.short	0x010a
        /*0652*/ 	.byte	0x3f
	.zero		1


	//   ....[42]....
        /*0654*/ 	.word	0x000098b0
        /*0658*/ 	.word	0x000000ff
        /*065c*/ 	.word	0x00028c00
        /*0660*/ 	.short	0x0107
        /*0662*/ 	.byte	0x24
	.zero		1


	//   ....[43]....
        /*0664*/ 	.word	0x00009910
        /*0668*/ 	.word	0x000000ff
        /*066c*/ 	.word	0x00028c00
        /*0670*/ 	.short	0x0101
        /*0672*/ 	.byte	0x24
	.zero		1


	//   ....[44]....
        /*0674*/ 	.word	0x00009930
        /*0678*/ 	.word	0x000000ff
        /*067c*/ 	.word	0x00028c20
        /*0680*/ 	.short	0x010a
        /*0682*/ 	.byte	0x24
	.zero		1


	//   ....[45]....
        /*0684*/ 	.word	0x00009a10
        /*0688*/ 	.word	0x00000003
        /*068c*/ 	.word	0x00028c60
        /*0690*/ 	.short	0x010a
        /*0692*/ 	.byte	0x3f
	.zero		1


	//   ....[46]....
        /*0694*/ 	.word	0x0000a5e0
        /*0698*/ 	.word	0x00000003
        /*069c*/ 	.word	0x00028c40
        /*06a0*/ 	.short	0x010a
        /*06a2*/ 	.byte	0x3f
	.zero		1


	//   ....[47]....
        /*06a4*/ 	.word	0x0000a820
        /*06a8*/ 	.word	0x00000003
        /*06ac*/ 	.word	0x00028c60
        /*06b0*/ 	.short	0x010a
        /*06b2*/ 	.byte	0x3f
	.zero		1


	//   ....[48]....
        /*06b4*/ 	.word	0x0000b3f0
        /*06b8*/ 	.word	0x00000004
        /*06bc*/ 	.word	0x00028c40
        /*06c0*/ 	.short	0x010a
        /*06c2*/ 	.byte	0x3f
	.zero		1


	//   ....[49]....
        /*06c4*/ 	.word	0x0000b610
        /*06c8*/ 	.word	0x00000004
        /*06cc*/ 	.word	0x00028c60
        /*06d0*/ 	.short	0x010a
        /*06d2*/ 	.byte	0x3f
	.zero		1


	//   ....[50]....
        /*06d4*/ 	.word	0x0000c130
        /*06d8*/ 	.word	0x00000004
        /*06dc*/ 	.word	0x00028c40
        /*06e0*/ 	.short	0x010a
        /*06e2*/ 	.byte	0x3f
	.zero		1


	//   ....[51]....
        /*06e4*/ 	.word	0x0000c370
        /*06e8*/ 	.word	0x00000004
        /*06ec*/ 	.word	0x00028c60
        /*06f0*/ 	.short	0x010a
        /*06f2*/ 	.byte	0x3f
	.zero		1


	//   ....[52]....
        /*06f4*/ 	.word	0x0000cdd0
        /*06f8*/ 	.word	0x00000000
        /*06fc*/ 	.word	0x00028c20
        /*0700*/ 	.short	0x010a
        /*0702*/ 	.byte	0x3f
	.zero		1


	//   ....[53]....
        /*0704*/ 	.word	0x0000cfa0
        /*0708*/ 	.word	0x00000006
        /*070c*/ 	.word	0x00000000
        /*0710*/ 	.short	0x010a
        /*0712*/ 	.byte	0x3f
	.zero		1


	//   ....[54]....
        /*0714*/ 	.word	0x0000cff0
        /*0718*/ 	.word	0x00000003
        /*071c*/ 	.word	0x00000000
        /*0720*/ 	.short	0x010a
        /*0722*/ 	.byte	0x3f
	.zero		1


	//   ....[55]....
        /*0724*/ 	.word	0x0000d050
        /*0728*/ 	.word	0x00000012
        /*072c*/ 	.word	0x00000000
        /*0730*/ 	.short	0x010a
        /*0732*/ 	.byte	0x3f
	.zero		1


	//   ....[56]....
        /*0734*/ 	.word	0x0000d080
        /*0738*/ 	.word	0x00000003
        /*073c*/ 	.word	0x00000000
        /*0740*/ 	.short	0x010a
        /*0742*/ 	.byte	0x3f
	.zero		1


	//   ....[57]....
        /*0744*/ 	.word	0x0000d0f0
        /*0748*/ 	.word	0x00000003
        /*074c*/ 	.word	0x00028c50
        /*0750*/ 	.short	0x010a
        /*0752*/ 	.byte	0x3f
	.zero		1


	//   ....[58]....
        /*0754*/ 	.word	0x0000d150
        /*0758*/ 	.word	0x00000004
        /*075c*/ 	.word	0x00028c50
        /*0760*/ 	.short	0x010a
        /*0762*/ 	.byte	0x3f
	.zero		1


	//   ....[59]....
        /*0764*/ 	.word	0x0000d1b0
        /*0768*/ 	.word	0x00000003
        /*076c*/ 	.word	0x00028c00
        /*0770*/ 	.short	0x010a
        /*0772*/ 	.byte	0x3f
	.zero		1


	//   ....[60]....
        /*0774*/ 	.word	0x0000d200
        /*0778*/ 	.word	0x00000007
        /*077c*/ 	.word	0x00028c30
        /*0780*/ 	.short	0x010a
        /*0782*/ 	.byte	0x3f
	.zero		1


	//   ....[61]....
        /*0784*/ 	.word	0x0000d250
        /*0788*/ 	.word	0x00000007
        /*078c*/ 	.word	0x00028c50
        /*0790*/ 	.short	0x010a
        /*0792*/ 	.byte	0x3f
	.zero		1


	//   ....[62]....
        /*0794*/ 	.word	0x0000d2b0
        /*0798*/ 	.word	0x00000000
        /*079c*/ 	.word	0x00028c30
        /*07a0*/ 	.short	0x010a
        /*07a2*/ 	.byte	0x3f
	.zero		1


	//   ....[63]....
        /*07a4*/ 	.word	0x0000d300
        /*07a8*/ 	.word	0x000000aa
        /*07ac*/ 	.word	0x00028c50
        /*07b0*/ 	.short	0x010a
        /*07b2*/ 	.byte	0x3f
	.zero		1


	//   ....[64]....
        /*07b4*/ 	.word	0x0000d4a0
        /*07b8*/ 	.word	0x00000000
        /*07bc*/ 	.word	0x00028c40
        /*07c0*/ 	.short	0x010a
        /*07c2*/ 	.byte	0x3f
	.zero		1


	//   ....[65]....
        /*07c4*/ 	.word	0x0000da50
        /*07c8*/ 	.word	0x00000003
        /*07cc*/ 	.word	0x00028c20
        /*07d0*/ 	.short	0x010a
        /*07d2*/ 	.byte	0x3f
	.zero		1


	//   ....[66]....
        /*07d4*/ 	.word	0x0000daa0
        /*07d8*/ 	.word	0x00000003
        /*07dc*/ 	.word	0x00028c60
        /*07e0*/ 	.short	0x010a
        /*07e2*/ 	.byte	0x3f
	.zero		1


	//   ....[67]....
        /*07e4*/ 	.word	0x0000daf0
        /*07e8*/ 	.word	0x00000003
        /*07ec*/ 	.word	0x00028c40
        /*07f0*/ 	.short	0x010a
        /*07f2*/ 	.byte	0x3f
	.zero		1


	//   ....[68]....
        /*07f4*/ 	.word	0x0000db40
        /*07f8*/ 	.word	0x00000003
        /*07fc*/ 	.word	0x00028c60
        /*0800*/ 	.short	0x010a
        /*0802*/ 	.byte	0x3f
	.zero		1


	//   ....[69]....
        /*0804*/ 	.word	0x0000db90
        /*0808*/ 	.word	0x00000004
        /*080c*/ 	.word	0x00028c40
        /*0810*/ 	.short	0x010a
        /*0812*/ 	.byte	0x3f
	.zero		1


	//   ....[70]....
        /*0814*/ 	.word	0x0000dbe0
        /*0818*/ 	.word	0x00000004
        /*081c*/ 	.word	0x00028c60
        /*0820*/ 	.short	0x010a
        /*0822*/ 	.byte	0x3f
	.zero		1


	//   ....[71]....
        /*0824*/ 	.word	0x0000dc30
        /*0828*/ 	.word	0x00000004
        /*082c*/ 	.word	0x00028c40
        /*0830*/ 	.short	0x010a
        /*0832*/ 	.byte	0x3f
	.zero		1


	//   ....[72]....
        /*0834*/ 	.word	0x0000dc80
        /*0838*/ 	.word	0x00000004
        /*083c*/ 	.word	0x00028c60
        /*0840*/ 	.short	0x010a
        /*0842*/ 	.byte	0x3f
	.zero		1


	//   ....[73]....
        /*0844*/ 	.word	0x0000dcd0
        /*0848*/ 	.word	0x00000000
        /*084c*/ 	.word	0x00028c20
        /*0850*/ 	.short	0x010a
        /*0852*/ 	.byte	0x3f
	.zero		1


	//   ....[74]....
        /*0854*/ 	.word	0x0000de70
        /*0858*/ 	.word	0x00000006
        /*085c*/ 	.word	0x00000000
        /*0860*/ 	.short	0x010a
        /*0862*/ 	.byte	0x3f
	.zero		1


	//   ....[75]....
        /*0864*/ 	.word	0x0000dec0
        /*0868*/ 	.word	0x00000003
        /*086c*/ 	.word	0x00000000
        /*0870*/ 	.short	0x010a
        /*0872*/ 	.byte	0x3f
	.zero		1


	//   ....[76]....
        /*0874*/ 	.word	0x0000df10
        /*0878*/ 	.word	0x00000012
        /*087c*/ 	.word	0x00000000
        /*0880*/ 	.short	0x010a
        /*0882*/ 	.byte	0x3f
	.zero		1


	//----- nvinfo : EIATTR_NUM_MBARRIERS
	.align		4
.L_144:
        /*0884*/ 	.byte	0x03, 0x38
        /*0886*/ 	.short	0x0016


	//----- nvinfo : EIATTR_EXIT_INSTR_OFFSETS
	.align		4
        /*0888*/ 	.byte	0x04, 0x1c
        /*088a*/ 	.short	(.L_146 - .L_145)


	//   ....[0]....
.L_145:
        /*088c*/ 	.word	0x000009f0


	//   ....[1]....
        /*0890*/ 	.word	0x000083b0


	//   ....[2]....
        /*0894*/ 	.word	0x0000d0d0


	//----- nvinfo : EIATTR_MAX_THREADS
	.align		4
.L_146:
        /*0898*/ 	.byte	0x04, 0x05
        /*089a*/ 	.short	(.L_148 - .L_147)
.L_147:
        /*089c*/ 	.word	0x00000180
        /*08a0*/ 	.word	0x00000001
        /*08a4*/ 	.word	0x00000001


	//----- nvinfo : EIATTR_CRS_STACK_SIZE
	.align		4
.L_148:
        /*08a8*/ 	.byte	0x04, 0x1e
        /*08aa*/ 	.short	(.L_150 - .L_149)
.L_149:
        /*08ac*/ 	.word	0x00000000


	//----- nvinfo : EIATTR_CBANK_PARAM_SIZE
	.align		4
.L_150:
        /*08b0*/ 	.byte	0x03, 0x19
        /*08b2*/ 	.short	0x0a70


	//----- nvinfo : EIATTR_PARAM_CBANK
	.align		4
        /*08b4*/ 	.byte	0x04, 0x0a
        /*08b6*/ 	.short	(.L_152 - .L_151)
	.align		4
.L_151:
        /*08b8*/ 	.word	index@(.nv.constant0._ZN7cutlass13device_kernelIN5flash11enable_sm90INS1_16FlashAttnFwdSm90INS1_25CollectiveMainloopFwdSm90ILi2EN4cute5tupleIJNS5_1CILi1EEES8_S8_EEENS6_IJNS7_ILi64EEESA_SA_EEELi512ENS_10bfloat16_tEfNS_4arch4Sm90ELb0ELb0ELb0ELb0ELb0ELb0ELb0ELb0ELb0ELb1ELb0ELb0EEENS1_21CollectiveEpilogueFwdINS6_IJSA_NS7_ILi512EEESA_EEES9_SC_SE_Li256ELb0ELb1ELb0ELb0EEENS1_29StaticPersistentTileSchedulerILb0EEEEEEEEEvNT_6ParamsE)
        /*08bc*/ 	.short	0x0210
        /*08be*/ 	.short	0x0a70


	//----- nvinfo : EIATTR_SW_WAR
	.align		4
.L_152:
        /*08c0*/ 	.byte	0x04, 0x36
        /*08c2*/ 	.short	(.L_154 - .L_153)
.L_153:
        /*08c4*/ 	.word	0x00000008
.L_154:


//--------------------- .nv.info._ZN7cutlass13device_kernelIN5flash11enable_sm90INS1_16FlashAttnFwdSm90INS1_25CollectiveMainloopFwdSm90ILi2EN4cute5tupleIJNS5_1CILi1EEES8_S8_EEENS6_IJNS7_ILi64EEESA_SA_EEELi512ENS_10bfloat16_tEfNS_4arch4Sm90ELb0ELb0ELb0ELb0ELb0ELb0ELb1ELb0ELb0ELb1ELb0ELb0EEENS1_21CollectiveEpilogueFwdINS6_IJSA_NS7_ILi512EEESA_EEES9_SC_SE_Li256ELb0ELb1ELb0ELb0EEENS1_29StaticPersistentTileSchedulerILb0EEEEEEEEEvNT_6ParamsE --------------------------
	.section	.nv.info._ZN7cutlass13device_kernelIN5flash11enable_sm90INS1_16FlashAttnFwdSm90INS1_25CollectiveMainloopFwdSm90ILi2EN4cute5tupleIJNS5_1CILi1EEES8_S8_EEENS6_IJNS7_ILi64EEESA_SA_EEELi512ENS_10bfloat16_tEfNS_4arch4Sm90ELb0ELb0ELb0ELb0ELb0ELb0ELb1ELb0ELb0ELb1ELb0ELb0EEENS1_21CollectiveEpilogueFwdINS6_IJSA_NS7_ILi512EEESA_EEES9_SC_SE_Li256ELb0ELb1ELb0ELb0EEENS1_29StaticPersistentTileSchedulerILb0EEEEEEEEEvNT_6ParamsE,"",@"SHT_CUDA_INFO"
	.sectionflags	@""
	.align	4


	//----- nvinfo : EIATTR_CUDA_API_VERSION
	.align		4
        /*0000*/ 	.byte	0x04, 0x37
        /*0002*/ 	.short	(.L_156 - .L_155)
.L_155:
        /*0004*/ 	.word	0x00000082


	//----- nvinfo : EIATTR_KPARAM_INFO
	.align		4
.L_156:
        /*0008*/ 	.byte	0x04, 0x17
        /*000a*/ 	.short	(.L_158 - .L_157)
.L_157:
        /*000c*/ 	.word	0x00000000
        /*0010*/ 	.short	0x0000
        /*0012*/ 	.short	0x0070
        /*0014*/ 	.byte	0x00, 0xf0, 0x01, 0x2c


	//----- nvinfo : EIATTR_SPARSE_MMA_MASK
	.align		4
.L_158:
        /*0018*/ 	.byte	0x03, 0x50
        /*001a*/ 	.short	0x0000


	//----- nvinfo : EIATTR_MAXREG_COUNT
	.align		4
        /*001c*/ 	.byte	0x03, 0x1b
        /*001e*/ 	.short	0x00a8


	//----- nvinfo : EIATTR_NUM_BARRIERS
	.align		4
        /*0020*/ 	.byte	0x02, 0x4c
        /*0022*/ 	.byte	0x10
	.zero		1


	//----- nvinfo : EIATTR_EXTERNS
	.align		4
        /*0024*/ 	.byte	0x04, 0x0f
        /*0026*/ 	.short	(.L_160 - .L_159)


	//   ....[0]....
	.align		4
.L_159:
        /*0028*/ 	.word	index@(__assertfail)


	//----- nvinfo : EIATTR_ANNOTATIONS
	.align		4
.L_160:
        /*002c*/ 	.byte	0x04, 0x55
        /*002e*/ 	.short	(.L_162 - .L_161)


	//   ....[0]....
.L_161:
        /* <DEDUP_REMOVED lines=42> */
        /*02c4*/ 	.byte	0x30, 0x0b, 0x01, 0x00, 0x01, 0x00, 0x00, 0x00, 0x10, 0x12, 0x01, 0x00


	//----- nvinfo : EIATTR_MERCURY_ISA_VERSION
	.align		4
.L_162:
        /*02d0*/ 	.byte	0x03, 0x5f
        /*02d2*/ 	.short	0x0101


	//----- nvinfo : EIATTR_INT_WARP_WIDE_INSTR_OFFSETS
	.align		4
        /*02d4*/ 	.byte	0x04, 0x31
        /*02d6*/ 	.short	(.L_164 - .L_163)


	//   ....[0]....
.L_163:
        /*02d8*/ 	.word	0x00000130


	//   ....[1]....
        /*02dc*/ 	.word	0x00000170


	//   ....[2]....
        /*02e0*/ 	.word	0x000001e0


	//   ....[3]....
        /*02e4*/ 	.word	0x00000250


	//----- nvinfo : EIATTR_COOP_GROUP_MASK_REGIDS
	.align		4
.L_164:
        /*02e8*/ 	.byte	0x04, 0x29
        /*02ea*/ 	.short	(.L_166 - .L_165)


	//   ....[0]....
.L_165:
        /*02ec*/ 	.word	0xffffffff


	//   ....[1]....
        /*02f0*/ 	.word	0xffffffff


	//   ....[2]....
        /*02f4*/ 	.word	0xffffffff


	//   ....[3]....
        /*02f8*/ 	.word	0xffffffff


	//   ....[4]....
        /*02fc*/ 	.word	0xffffffff


	//   ....[5]....
        /*0300*/ 	.word	0xffffffff


	//   ....[6]....
        /*0304*/ 	.word	0xffffffff


	//   ....[7]....
        /*0308*/ 	.word	0xffffffff


	//   ....[8]....
        /*030c*/ 	.word	0xffffffff


	//   ....[9]....
        /*0310*/ 	.word	0xffffffff


	//   ....[10]....
        /*0314*/ 	.word	0xffffffff


	//   ....[11]....
        /*0318*/ 	.word	0xffffffff


	//   ....[12]....
        /*031c*/ 	.word	0xffffffff


	//   ....[13]....
        /*0320*/ 	.word	0xffffffff


	//   ....[14]....
        /*0324*/ 	.word	0xffffffff


	//   ....[15]....
        /*0328*/ 	.word	0xffffffff


	//   ....[16]....
        /*032c*/ 	.word	0xffffffff


	//   ....[17]....
        /*0330*/ 	.word	0xffffffff


	//   ....[18]....
        /*0334*/ 	.word	0xffffffff


	//   ....[19]....
        /*0338*/ 	.word	0xffffffff


	//   ....[20]....
        /*033c*/ 	.word	0xffffffff


	//   ....[21]....
        /*0340*/ 	.word	0xffffffff


	//   ....[22]....
        /*0344*/ 	.word	0xffffffff


	//   ....[23]....
        /*0348*/ 	.word	0xffffffff


	//   ....[24]....
        /*034c*/ 	.word	0xffffffff


	//   ....[25]....
        /*0350*/ 	.word	0xffffffff


	//   ....[26]....
        /*0354*/ 	.word	0xffffffff


	//   ....[27]....
        /*0358*/ 	.word	0xffffffff


	//   ....[28]....
        /*035c*/ 	.word	0xffffffff


	//   ....[29]....
        /*0360*/ 	.word	0xffffffff


	//   ....[30]....
        /*0364*/ 	.word	0xffffffff


	//   ....[31]....
        /*0368*/ 	.word	0xffffffff


	//   ....[32]....
        /*036c*/ 	.word	0xffffffff


	//   ....[33]....
        /*0370*/ 	.word	0xffffffff


	//   ....[34]....
        /*0374*/ 	.word	0xffffffff


	//   ....[35]....
        /*0378*/ 	.word	0xffffffff


	//   ....[36]....
        /*037c*/ 	.word	0xffffffff


	//   ....[37]....
        /*0380*/ 	.word	0xffffffff


	//   ....[38]....
        /*0384*/ 	.word	0xffffffff


	//   ....[39]....
        /*0388*/ 	.word	0xffffffff


	//   ....[40]....
        /*038c*/ 	.word	0xffffffff


	//   ....[41]....
        /*0390*/ 	.word	0xffffffff


	//   ....[42]....
        /*0394*/ 	.word	0xffffffff


	//   ....[43]....
        /*0398*/ 	.word	0xffffffff


	//   ....[44]....
        /*039c*/ 	.word	0xffffffff


	//   ....[45]....
        /*03a0*/ 	.word	0xffffffff


	//   ....[46]....
        /*03a4*/ 	.word	0xffffffff


	//   ....[47]....
        /*03a8*/ 	.word	0xffffffff


	//   ....[48]....
        /*03ac*/ 	.word	0xffffffff


	//   ....[49]....
        /*03b0*/ 	.word	0xffffffff


	//   ....[50]....
        /*03b4*/ 	.word	0xffffffff


	//   ....[51]....
        /*03b8*/ 	.word	0xffffffff


	//   ....[52]....
        /*03bc*/ 	.word	0x0500000f


	//   ....[53]....
        /*03c0*/ 	.word	0x0500000f


	//   ....[54]....
        /*03c4*/ 	.word	0x0500000f


	//   ....[55]....
        /*03c8*/ 	.word	0x0500000f


	//   ....[56]....
        /*03cc*/ 	.word	0x0500000f


	//   ....[57]....
        /*03d0*/ 	.word	0x0500000f


	//   ....[58]....
        /*03d4*/ 	.word	0x0500000f


	//   ....[59]....
        /*03d8*/ 	.word	0x0500000f


	//   ....[60]....
        /*03dc*/ 	.word	0x0500000f


	//   ....[61]....
        /*03e0*/ 	.word	0x0500000f


	//   ....[62]....
        /*03e4*/ 	.word	0x0500000f


	//   ....[63]....
        /*03e8*/ 	.word	0x0500000f


	//   ....[64]....
        /*03ec*/ 	.word	0x0500000f


	//   ....[65]....
        /*03f0*/ 	.word	0x0500000f


	//   ....[66]....
        /*03f4*/ 	.word	0x0500000f


	//   ....[67]....
        /*03f8*/ 	.word	0x0500000f


	//   ....[68]....
        /*03fc*/ 	.word	0x0500000f


	//   ....[69]....
        /*0400*/ 	.word	0x0500000f


	//----- nvinfo : EIATTR_COOP_GROUP_INSTR_OFFSETS
	.align		4
.L_166:
        /*0404*/ 	.byte	0x04, 0x28
        /*0406*/ 	.short	(.L_168 - .L_167)


	//   ....[0]....
.L_167:
        /*0408*/ 	.word	0x00000060


	//   ....[1]....
        /*040c*/ 	.word	0x00000140


	//   ....[2]....
        /*0410*/ 	.word	0x00000180


	//   ....[3]....
        /*0414*/ 	.word	0x00000390


	//   ....[4]....
        /*0418*/ 	.word	0x000004f0


	//   ....[5]....
        /*041c*/ 	.word	0x00000610


	//   ....[6]....
        /*0420*/ 	.word	0x00000770


	//   ....[7]....
        /*0424*/ 	.word	0x00001150


	//   ....[8]....
        /*0428*/ 	.word	0x000028b0


	//   ....[9]....
        /*042c*/ 	.word	0x00003100


	//   ....[10]....
        /*0430*/ 	.word	0x00004470


	//   ....[11]....
        /*0434*/ 	.word	0x000044d0


	//   ....[12]....
        /*0438*/ 	.word	0x00004710


	//   ....[13]....
        /*043c*/ 	.word	0x000047b0


	//   ....[14]....
        /*0440*/ 	.word	0x00004fa0


	//   ....[15]....
        /*0444*/ 	.word	0x000054b0


	//   ....[16]....
        /*0448*/ 	.word	0x000065b0


	//   ....[17]....
        /*044c*/ 	.word	0x00006650


	//   ....[18]....
        /*0450*/ 	.word	0x000067c0


	//   ....[19]....
        /*0454*/ 	.word	0x000068b0


	//   ....[20]....
        /*0458*/ 	.word	0x00007990


	//   ....[21]....
        /*045c*/ 	.word	0x000079d0


	//   ....[22]....
        /*0460*/ 	.word	0x00007a00


	//   ....[23]....
        /*0464*/ 	.word	0x00007a90


	//   ....[24]....
        /*0468*/ 	.word	0x00007aa0


	//   ....[25]....
        /*046c*/ 	.word	0x00008470


	//   ....[26]....
        /*0470*/ 	.word	0x000097d0


	//   ....[27]....
        /*0474*/ 	.word	0x00009810


	//   ....[28]....
        /*0478*/ 	.word	0x00009830


	//   ....[29]....
        /*047c*/ 	.word	0x00009850


	//   ....[30]....
        /*0480*/ 	.word	0x00009e90


	//   ....[31]....
        /*0484*/ 	.word	0x00009ea0


	//   ....[32]....
        /*0488*/ 	.word	0x0000a0e0


	//   ....[33]....
        /*048c*/ 	.word	0x0000a110


	//   ....[34]....
        /*0490*/ 	.word	0x0000ad00


	//   ....[35]....
        /*0494*/ 	.word	0x0000b6b0


	//   ....[36]....
        /*0498*/ 	.word	0x0000b6e0


	//   ....[37]....
        /*049c*/ 	.word	0x0000b760


	//   ....[38]....
        /*04a0*/ 	.word	0x0000b7e0


	//   ....[39]....
        /*04a4*/ 	.word	0x0000b810


	//   ....[40]....
        /*04a8*/ 	.word	0x0000b870


	//   ....[41]....
        /*04ac*/ 	.word	0x0000b880


	//   ....[42]....
        /*04b0*/ 	.word	0x0000b8f0


	//   ....[43]....
        /*04b4*/ 	.word	0x0000c200


	//   ....[44]....
        /*04b8*/ 	.word	0x0000c220


	//   ....[45]....
        /*04bc*/ 	.word	0x0000c240


	//   ....[46]....
        /*04c0*/ 	.word	0x0000c370


	//   ....[47]....
        /*04c4*/ 	.word	0x0000c530


	//   ....[48]....
        /*04c8*/ 	.word	0x0000c540


	//   ....[49]....
        /*04cc*/ 	.word	0x0000c690


	//   ....[50]....
        /*04d0*/ 	.word	0x0000c6a0


	//   ....[51]....
        /*04d4*/ 	.word	0x0000fe20


	//   ....[52]....
        /*04d8*/ 	.word	0x000102f0


	//   ....[53]....
        /*04dc*/ 	.word	0x00010460


	//   ....[54]....
        /*04e0*/ 	.word	0x000104c0


	//   ....[55]....
        /*04e4*/ 	.word	0x00010580


	//   ....[56]....
        /*04e8*/ 	.word	0x00010610


	//   ....[57]....
        /*04ec*/ 	.word	0x000106e0


	//   ....[58]....
        /*04f0*/ 	.word	0x000107a0


	//   ....[59]....
        /*04f4*/ 	.word	0x00010870


	//   ....[60]....
        /*04f8*/ 	.word	0x00010950


	//   ....[61]....
        /*04fc*/ 	.word	0x000109f0


	//   ....[62]....
        /*0500*/ 	.word	0x00010aa0


	//   ....[63]....
        /*0504*/ 	.word	0x00010d80


	//   ....[64]....
        /*0508*/ 	.word	0x00010dd0


	//   ....[65]....
        /*050c*/ 	.word	0x00010f30


	//   ....[66]....
        /*0510*/ 	.word	0x00011080


	//   ....[67]....
        /*0514*/ 	.word	0x00011250


	//   ....[68]....
        /*0518*/ 	.word	0x000112a0


	//   ....[69]....
        /*051c*/ 	.word	0x00011650


	//----- nvinfo : EIATTR_REG_RECONFIG
	.align		4
.L_168:
        /*0520*/ 	.byte	0x01, 0x54
	.zero		2


	//----- nvinfo : EIATTR_SYSCALL_OFFSETS
	.align		4
        /*0524*/ 	.byte	0x04, 0x46
        /*0526*/ 	.short	(.L_170 - .L_169)


	//   ....[0]....
.L_169:
        /*0528*/ 	.word	0x00002ab0


	//   ....[1]....
        /*052c*/ 	.word	0x0000a920


	//   ....[2]....
        /*0530*/ 	.word	0x0000aa60


	//   ....[3]....
        /*0534*/ 	.word	0x0000ab50


	//   ....[4]....
        /*0538*/ 	.word	0x0000b2d0


	//   ....[5]....
        /*053c*/ 	.word	0x0000bb90


	//----- nvinfo : EIATTR_MBARRIER_INSTR_OFFSETS
	.align		4
.L_170:
        /*0540*/ 	.byte	0x04, 0x39
        /*0542*/ 	.short	(.L_172 - .L_171)


	//   ....[0]....
.L_171:
        /*0544*/ 	.word	0x00000270
        /*0548*/ 	.word	0x000000ff
        /*054c*/ 	.word	0x00038800
        /*0550*/ 	.short	0x0100
        /*0552*/ 	.byte	0x08
	.zero		1


	//   ....[1]....
        /*0554*/ 	.word	0x00000280
        /*0558*/ 	.word	0x000000ff
        /*055c*/ 	.word	0x00038810
        /*0560*/ 	.short	0x0100
        /*0562*/ 	.byte	0x08
	.zero		1


	//   ....[2]....
        /*0564*/ 	.word	0x00000290
        /*0568*/ 	.word	0x000000ff
        /*056c*/ 	.word	0x00038820
        /*0570*/ 	.short	0x0100
        /*0572*/ 	.byte	0x08
	.zero		1


	//   ....[3]....
        /*0574*/ 	.word	0x00000340
        /*0578*/ 	.word	0x000000ff
        /*057c*/ 	.word	0x00038830
        /*0580*/ 	.short	0x0100
        /*0582*/ 	.byte	0x06
	.zero		1


	//   ....[4]....
        /*0584*/ 	.word	0x00000350
        /*0588*/ 	.word	0x000000ff
        /*058c*/ 	.word	0x00038840
        /*0590*/ 	.short	0x0100
        /*0592*/ 	.byte	0x06
	.zero		1


	//   ....[5]....
        /*0594*/ 	.word	0x00000360
        /*0598*/ 	.word	0x000000ff
        /*059c*/ 	.word	0x00038838
        /*05a0*/ 	.short	0x0100
        /*05a2*/ 	.byte	0x06
	.zero		1


	//   ....[6]....
        /*05a4*/ 	.word	0x00000370
        /*05a8*/ 	.word	0x000000ff
        /*05ac*/ 	.word	0x00038848
        /*05b0*/ 	.short	0x0100
        /*05b2*/ 	.byte	0x06
	.zero		1


	//   ....[7]....
        /*05b4*/ 	.word	0x000004a0
        /*05b8*/ 	.word	0x000000ff
        /*05bc*/ 	.word	0x00038850
        /*05c0*/ 	.short	0x0100
        /*05c2*/ 	.byte	0x08
	.zero		1


	//   ....[8]....
        /*05c4*/ 	.word	0x000004b0
        /*05c8*/ 	.word	0x000000ff
        /*05cc*/ 	.word	0x00038860
        /*05d0*/ 	.short	0x0100
        /*05d2*/ 	.byte	0x08
	.zero		1


	//   ....[9]....
        /*05d4*/ 	.word	0x000004c0
        /*05d8*/ 	.word	0x000000ff
        /*05dc*/ 	.word	0x00038858
        /*05e0*/ 	.short	0x0100
        /*05e2*/ 	.byte	0x08
	.zero		1


	//   ....[10]....
        /*05e4*/ 	.word	0x000004d0
        /*05e8*/ 	.word	0x000000ff
        /*05ec*/ 	.word	0x00038868
        /*05f0*/ 	.short	0x0100
        /*05f2*/ 	.byte	0x08
	.zero		1


	//   ....[11]....
        /*05f4*/ 	.word	0x000005c0
        /*05f8*/ 	.word	0x000000ff
        /*05fc*/ 	.word	0x00038870
        /*0600*/ 	.short	0x0100
        /*0602*/ 	.byte	0x06
	.zero		1


	//   ....[12]....
        /*0604*/ 	.word	0x000005d0
        /*0608*/ 	.word	0x000000ff
        /*060c*/ 	.word	0x00038880
        /*0610*/ 	.short	0x0100
        /*0612*/ 	.byte	0x06
	.zero		1


	//   ....[13]....
        /*0614*/ 	.word	0x000005e0
        /*0618*/ 	.word	0x000000ff
        /*061c*/ 	.word	0x00038878
        /*0620*/ 	.short	0x0100
        /*0622*/ 	.byte	0x06
	.zero		1


	//   ....[14]....
        /*0624*/ 	.word	0x000005f0
        /*0628*/ 	.word	0x000000ff
        /*062c*/ 	.word	0x00038888
        /*0630*/ 	.short	0x0100
        /*0632*/ 	.byte	0x06
	.zero		1


	//   ....[15]....
        /*0634*/ 	.word	0x00000720
        /*0638*/ 	.word	0x000000ff
        /*063c*/ 	.word	0x00038890
        /*0640*/ 	.short	0x0100
        /*0642*/ 	.byte	0x08
	.zero		1


	//   ....[16]....
        /*0644*/ 	.word	0x00000730
        /*0648*/ 	.word	0x000000ff
        /*064c*/ 	.word	0x000388a0
        /*0650*/ 	.short	0x0100
        /*0652*/ 	.byte	0x08
	.zero		1


	//   ....[17]....
        /*0654*/ 	.word	0x00000740
        /*0658*/ 	.word	0x000000ff
        /*065c*/ 	.word	0x00038898
        /*0660*/ 	.short	0x0100
        /*0662*/ 	.byte	0x08
	.zero		1


	//   ....[18]....
        /*0664*/ 	.word	0x00000750
        /*0668*/ 	.word	0x000000ff
        /*066c*/ 	.word	0x000388a8
        /*0670*/ 	.short	0x0100
        /*0672*/ 	.byte	0x08
	.zero		1


	//   ....[19]....
        /*0674*/ 	.word	0x00000880
        /*0678*/ 	.word	0x000000ff
        /*067c*/ 	.word	0x000388b0
        /*0680*/ 	.short	0x0100
        /*0682*/ 	.byte	0x08
	.zero		1


	//   ....[20]....
        /*0684*/ 	.word	0x00000890
        /*0688*/ 	.word	0x000000ff
        /*068c*/ 	.word	0x000388c0
        /*0690*/ 	.short	0x0100
        /*0692*/ 	.byte	0x08
	.zero		1


	//   ....[21]....
        /*0694*/ 	.word	0x000008a0
        /*0698*/ 	.word	0x000000ff
        /*069c*/ 	.word	0x000388b8
        /*06a0*/ 	.short	0x0100
        /*06a2*/ 	.byte	0x08
	.zero		1


	//   ....[22]....
        /*06a4*/ 	.word	0x000008b0
        /*06a8*/ 	.word	0x000000ff
        /*06ac*/ 	.word	0x000388c8
        /*06b0*/ 	.short	0x0100
        /*06b2*/ 	.byte	0x08
	.zero		1


	//   ....[23]....
        /*06b4*/ 	.word	0x000014b0
        /*06b8*/ 	.word	0x00000000
        /*06bc*/ 	.word	0x00000000
        /*06c0*/ 	.short	0x0101
        /*06c2*/ 	.byte	0x3f
	.zero		1


	//   ....[24]....
        /*06c4*/ 	.word	0x00001fa0
        /*06c8*/ 	.word	0x00000000
        /*06cc*/ 	.word	0x00000000
        /*06d0*/ 	.short	0x0101
        /*06d2*/ 	.byte	0x3f
	.zero		1


	//   ....[25]....
        /*06d4*/ 	.word	0x00002b10
        /*06d8*/ 	.word	0x000000ff
        /*06dc*/ 	.word	0x00038800
        /*06e0*/ 	.short	0x010a
        /*06e2*/ 	.byte	0x25
	.zero		1


	//   ....[26]....
        /*06e4*/ 	.word	0x00002b90
        /*06e8*/ 	.word	0x00000006
        /*06ec*/ 	.word	0x00038830
        /*06f0*/ 	.short	0x010a
        /*06f2*/ 	.byte	0x3f
	.zero		1


	//   ....[27]....
        /*06f4*/ 	.word	0x00002bd0
        /*06f8*/ 	.word	0x00000006
        /*06fc*/ 	.word	0x00038830
        /*0700*/ 	.short	0x010a
        /*0702*/ 	.byte	0x3f
	.zero		1


	//   ....[28]....
        /*0704*/ 	.word	0x00002e50
        /*0708*/ 	.word	0x000000ff
        /*070c*/ 	.word	0x00038810
        /*0710*/ 	.short	0x010a
        /*0712*/ 	.byte	0x25
	.zero		1


	//   ....[29]....
        /*0714*/ 	.word	0x00002e90
        /*0718*/ 	.word	0x00000006
        /*071c*/ 	.word	0x00038850
        /*0720*/ 	.short	0x010a
        /*0722*/ 	.byte	0x3f
	.zero		1


	//   ....[30]....
        /*0724*/ 	.word	0x00002ed0
        /*0728*/ 	.word	0x00000006
        /*072c*/ 	.word	0x00038850
        /*0730*/ 	.short	0x010a
        /*0732*/ 	.byte	0x3f
	.zero		1


	//   ....[31]....
        /*0734*/ 	.word	0x000049f0
        /*0738*/ 	.word	0x00000018
        /*073c*/ 	.word	0x00000000
        /*0740*/ 	.short	0x0101
        /*0742*/ 	.byte	0x3f
	.zero		1


	//   ....[32]....
        /*0744*/ 	.word	0x00004fc0
        /*0748*/ 	.word	0x00000006
        /*074c*/ 	.word	0x00000000
        /*0750*/ 	.short	0x0101
        /*0752*/ 	.byte	0x3f
	.zero		1


	//   ....[33]....
        /*0754*/ 	.word	0x000050e0
        /*0758*/ 	.word	0x000000ff
        /*075c*/ 	.word	0x00038830
        /*0760*/ 	.short	0x010a
        /*0762*/ 	.byte	0x05
	.zero		1


	//   ....[34]....
        /*0764*/ 	.word	0x00005120
        /*0768*/ 	.word	0x000000ff
        /*076c*/ 	.word	0x00038830
        /*0770*/ 	.short	0x010a
        /*0772*/ 	.byte	0x05
	.zero		1


	//   ....[35]....
        /*0774*/ 	.word	0x00005300
        /*0778*/ 	.word	0x000000ff
        /*077c*/ 	.word	0x00038850
        /*0780*/ 	.short	0x010a
        /*0782*/ 	.byte	0x05
	.zero		1


	//   ....[36]....
        /*0784*/ 	.word	0x00005340
        /*0788*/ 	.word	0x000000ff
        /*078c*/ 	.word	0x00038850
        /*0790*/ 	.short	0x010a
        /*0792*/ 	.byte	0x05
	.zero		1


	//   ....[37]....
        /*0794*/ 	.word	0x00006c50
        /*0798*/ 	.word	0x00000099
        /*079c*/ 	.word	0x00000000
        /*07a0*/ 	.short	0x0101
        /*07a2*/ 	.byte	0x3f
	.zero		1


	//   ....[38]....
        /*07a4*/ 	.word	0x000079b0
        /*07a8*/ 	.word	0x000000b3
        /*07ac*/ 	.word	0x00000000
        /*07b0*/ 	.short	0x0101
        /*07b2*/ 	.byte	0x3f
	.zero		1


	//   ....[39]....
        /*07b4*/ 	.word	0x00009eb0
        /*07b8*/ 	.word	0x000000ff
        /*07bc*/ 	.word	0x00000000
        /*07c0*/ 	.short	0x0101
        /*07c2*/ 	.byte	0x04
	.zero		1


	//   ....[40]....
        /*07c4*/ 	.word	0x0000af20
        /*07c8*/ 	.word	0x00000000
        /*07cc*/ 	.word	0x00038840
        /*07d0*/ 	.short	0x010a
        /*07d2*/ 	.byte	0x3f
	.zero		1


	//   ....[41]....
        /*07d4*/ 	.word	0x0000b9a0
        /*07d8*/ 	.word	0x000000ff
        /*07dc*/ 	.word	0x00038800
        /*07e0*/ 	.short	0x0107
        /*07e2*/ 	.byte	0x24
	.zero		1


	//   ....[42]....
        /*07e4*/ 	.word	0x0000ba10
        /*07e8*/ 	.word	0x000000ff
        /*07ec*/ 	.word	0x00038800
        /*07f0*/ 	.short	0x0101
        /*07f2*/ 	.byte	0x24
	.zero		1


	//   ....[43]....
        /*07f4*/ 	.word	0x0000c8c0
        /*07f8*/ 	.word	0x000000ff
        /*07fc*/ 	.word	0x00038810
        /*0800*/ 	.short	0x0107
        /*0802*/ 	.byte	0x24
	.zero		1


	//   ....[44]....
        /*0804*/ 	.word	0x0000c920
        /*0808*/ 	.word	0x000000ff
        /*080c*/ 	.word	0x00038810
        /*0810*/ 	.short	0x0101
        /*0812*/ 	.byte	0x24
	.zero		1


	//   ....[45]....
        /*0814*/ 	.word	0x0000c940
        /*0818*/ 	.word	0x000000ff
        /*081c*/ 	.word	0x00038820
        /*0820*/ 	.short	0x010a
        /*0822*/ 	.byte	0x24
	.zero		1


	//   ....[46]....
        /*0824*/ 	.word	0x0000ca10
        /*0828*/ 	.word	0x00000003
        /*082c*/ 	.word	0x00038860
        /*0830*/ 	.short	0x010a
        /*0832*/ 	.byte	0x3f
	.zero		1


	//   ....[47]....
        /*0834*/ 	.word	0x0000d5d0
        /*0838*/ 	.word	0x00000003
        /*083c*/ 	.word	0x00038840
        /*0840*/ 	.short	0x010a
        /*0842*/ 	.byte	0x3f
	.zero		1


	//   ....[48]....
        /*0844*/ 	.word	0x0000d810
        /*0848*/ 	.word	0x00000003
        /*084c*/ 	.word	0x00038860
        /*0850*/ 	.short	0x010a
        /*0852*/ 	.byte	0x3f
	.zero		1


	//   ....[49]....
        /*0854*/ 	.word	0x0000e3d0
        /*0858*/ 	.word	0x00000004
        /*085c*/ 	.word	0x00038840
        /*0860*/ 	.short	0x010a
        /*0862*/ 	.byte	0x3f
	.zero		1


	//   ....[50]....
        /*0864*/ 	.word	0x0000e5f0
        /*0868*/ 	.word	0x00000004
        /*086c*/ 	.word	0x00038860
        /*0870*/ 	.short	0x010a
        /*0872*/ 	.byte	0x3f
	.zero		1


	//   ....[51]....
        /*0874*/ 	.word	0x0000f100
        /*0878*/ 	.word	0x00000004
        /*087c*/ 	.word	0x00038840
        /*0880*/ 	.short	0x010a
        /*0882*/ 	.byte	0x3f
	.zero		1


	//   ....[52]....
        /*0884*/ 	.word	0x0000f340
        /*0888*/ 	.word	0x00000004
        /*088c*/ 	.word	0x00038860
        /*0890*/ 	.short	0x010a
        /*0892*/ 	.byte	0x3f
	.zero		1


	//   ....[53]....
        /*0894*/ 	.word	0x0000fda0
        /*0898*/ 	.word	0x00000009
        /*089c*/ 	.word	0x00038820
        /*08a0*/ 	.short	0x010a
        /*08a2*/ 	.byte	0x3f
	.zero		1


	//   ....[54]....
        /*08a4*/ 	.word	0x0000ff20
        /*08a8*/ 	.word	0x00000005
        /*08ac*/ 	.word	0x00000000
        /*08b0*/ 	.short	0x010a
        /*08b2*/ 	.byte	0x3f
	.zero		1


	//   ....[55]....
        /*08b4*/ 	.word	0x0000ff70
        /*08b8*/ 	.word	0x00000007
        /*08bc*/ 	.word	0x00000000
        /*08c0*/ 	.short	0x010a
        /*08c2*/ 	.byte	0x3f
	.zero		1


	//   ....[56]....
        /*08c4*/ 	.word	0x0000ffb0
        /*08c8*/ 	.word	0x00000013
        /*08cc*/ 	.word	0x00000000
        /*08d0*/ 	.short	0x010a
        /*08d2*/ 	.byte	0x3f
	.zero		1


	//   ....[57]....
        /*08d4*/ 	.word	0x0000ffe0
        /*08d8*/ 	.word	0x00000003
        /*08dc*/ 	.word	0x00000000
        /*08e0*/ 	.short	0x010a
        /*08e2*/ 	.byte	0x3f
	.zero		1


	//   ....[58]....
        /*08e4*/ 	.word	0x00010050
        /*08e8*/ 	.word	0x00000003
        /*08ec*/ 	.word	0x00038800
        /*08f0*/ 	.short	0x010a
        /*08f2*/ 	.byte	0x3f
	.zero		1


	//   ....[59]....
        /*08f4*/ 	.word	0x000100a0
        /*08f8*/ 	.word	0x00000006
        /*08fc*/ 	.word	0x00038830
        /*0900*/ 	.short	0x010a
        /*0902*/ 	.byte	0x3f
	.zero		1


	//   ....[60]....
        /*0904*/ 	.word	0x00010100
        /*0908*/ 	.word	0x00000007
        /*090c*/ 	.word	0x00038810
        /*0910*/ 	.short	0x010a
        /*0912*/ 	.byte	0x3f
	.zero		1


	//   ....[61]....
        /*0914*/ 	.word	0x00010150
        /*0918*/ 	.word	0x00000006
        /*091c*/ 	.word	0x00038850
        /*0920*/ 	.short	0x010a
        /*0922*/ 	.byte	0x3f
	.zero		1


	//   ....[62]....
        /*0924*/ 	.word	0x000101b0
        /*0928*/ 	.word	0x00000005
        /*092c*/ 	.word	0x00038830
        /*0930*/ 	.short	0x010a
        /*0932*/ 	.byte	0x3f
	.zero		1


	//   ....[63]....
        /*0934*/ 	.word	0x00010210
        /*0938*/ 	.word	0x00000005
        /*093c*/ 	.word	0x00038850
        /*0940*/ 	.short	0x010a
        /*0942*/ 	.byte	0x3f
	.zero		1


	//   ....[64]....
        /*0944*/ 	.word	0x000103b0
        /*0948*/ 	.word	0x00000000
        /*094c*/ 	.word	0x00038840
        /*0950*/ 	.short	0x010a
        /*0952*/ 	.byte	0x3f
	.zero		1


	//   ....[65]....
        /*0954*/ 	.word	0x000112f0
        /*0958*/ 	.word	0x00000003
        /*095c*/ 	.word	0x00038820
        /*0960*/ 	.short	0x010a
        /*0962*/ 	.byte	0x3f
	.zero		1


	//   ....[66]....
        /*0964*/ 	.word	0x00011340
        /*0968*/ 	.word	0x00000003
        /*096c*/ 	.word	0x00038860
        /*0970*/ 	.short	0x010a
        /*0972*/ 	.byte	0x3f
	.zero		1


	//   ....[67]....
        /*0974*/ 	.word	0x00011390
        /*0978*/ 	.word	0x00000003
        /*097c*/ 	.word	0x00038840
        /*0980*/ 	.short	0x010a
        /*0982*/ 	.byte	0x3f
	.zero		1


	//   ....[68]....
        /*0984*/ 	.word	0x000113e0
        /*0988*/ 	.word	0x00000003
        /*098c*/ 	.word	0x00038860
        /*0990*/ 	.short	0x010a
        /*0992*/ 	.byte	0x3f
	.zero		1


	//   ....[69]....
        /*0994*/ 	.word	0x00011430
        /*0998*/ 	.word	0x00000004
        /*099c*/ 	.word	0x00038840
        /*09a0*/ 	.short	0x010a
        /*09a2*/ 	.byte	0x3f
	.zero		1


	//   ....[70]....
        /*09a4*/ 	.word	0x00011480
        /*09a8*/ 	.word	0x00000004
        /*09ac*/ 	.word	0x00038860
        /*09b0*/ 	.short	0x010a
        /*09b2*/ 	.byte	0x3f
	.zero		1


	//   ....[71]....
        /*09b4*/ 	.word	0x000114d0
        /*09b8*/ 	.word	0x00000004
        /*09bc*/ 	.word	0x00038840
        /*09c0*/ 	.short	0x010a
        /*09c2*/ 	.byte	0x3f
	.zero		1


	//   ....[72]....
        /*09c4*/ 	.word	0x00011520
        /*09c8*/ 	.word	0x00000004
        /*09cc*/ 	.word	0x00038860
        /*09d0*/ 	.short	0x010a
        /*09d2*/ 	.byte	0x3f
	.zero		1


	//   ....[73]....
        /*09d4*/ 	.word	0x00011570
        /*09d8*/ 	.word	0x00000009
        /*09dc*/ 	.word	0x00038820
        /*09e0*/ 	.short	0x010a
        /*09e2*/ 	.byte	0x3f
	.zero		1


	//   ....[74]....
        /*09e4*/ 	.word	0x00011710
        /*09e8*/ 	.word	0x00000005
        /*09ec*/ 	.word	0x00000000
        /*09f0*/ 	.short	0x010a
        /*09f2*/ 	.byte	0x3f
	.zero		1


	//   ....[75]....
        /*09f4*/ 	.word	0x00011760
        /*09f8*/ 	.word	0x00000007
        /*09fc*/ 	.word	0x00000000
        /*0a00*/ 	.short	0x010a
        /*0a02*/ 	.byte	0x3f
	.zero		1


	//   ....[76]....
        /*0a04*/ 	.word	0x000117b0
        /*0a08*/ 	.word	0x00000013
        /*0a0c*/ 	.word	0x00000000
        /*0a10*/ 	.short	0x010a
        /*0a12*/ 	.byte	0x3f
	.zero		1


	//----- nvinfo : EIATTR_NUM_MBARRIERS
	.align		4
.L_172:
        /*0a14*/ 	.byte	0x03, 0x38
        /*0a16*/ 	.short	0x0017


	//----- nvinfo : EIATTR_EXIT_INSTR_OFFSETS
	.align		4
        /*0a18*/ 	.byte	0x04, 0x1c
        /*0a1a*/ 	.short	(.L_174 - .L_173)


	//   ....[0]....
.L_173:
        /*0a1c*/ 	.word	0x000009e0


	//   ....[1]....
        /*0a20*/ 	.word	0x0000a360


	//   ....[2]....
        /*0a24*/ 	.word	0x00010030


	//----- nvinfo : EIATTR_MAX_THREADS
	.align		4
.L_174:
        /*0a28*/ 	.byte	0x04, 0x05
        /*0a2a*/ 	.short	(.L_176 - .L_175)
.L_175:
        /*0a2c*/ 	.word	0x00000180
        /*0a30*/ 	.word	0x00000001
        /*0a34*/ 	.word	0x00000001


	//----- nvinfo : EIATTR_CRS_STACK_SIZE
	.align		4
.L_176:
        /*0a38*/ 	.byte	0x04, 0x1e
        /*0a3a*/ 	.short	(.L_178 - .L_177)
.L_177:
        /*0a3c*/ 	.word	0x00000000


	//----- nvinfo : EIATTR_CBANK_PARAM_SIZE
	.align		4
.L_178:
        /*0a40*/ 	.byte	0x03, 0x19
        /*0a42*/ 	.short	0x0b70


	//----- nvinfo : EIATTR_PARAM_CBANK
	.align		4
        /*0a44*/ 	.byte	0x04, 0x0a
        /*0a46*/ 	.short	(.L_180 - .L_179)
	.align		4
.L_179:
        /*0a48*/ 	.word	index@(.nv.constant0._ZN7cutlass13device_kernelIN5flash11enable_sm90INS1_16FlashAttnFwdSm90INS1_25CollectiveMainloopFwdSm90ILi2EN4cute5tupleIJNS5_1CILi1EEES8_S8_EEENS6_IJNS7_ILi64EEESA_SA_EEELi512ENS_10bfloat16_tEfNS_4arch4Sm90ELb0ELb0ELb0ELb0ELb0ELb0ELb1ELb0ELb0ELb1ELb0ELb0EEENS1_21CollectiveEpilogueFwdINS6_IJSA_NS7_ILi512EEESA_EEES9_SC_SE_Li256ELb0ELb1ELb0ELb0EEENS1_29StaticPersistentTileSchedulerILb0EEEEEEEEEvNT_6ParamsE)
        /*0a4c*/ 	.short	0x0210
        /*0a4e*/ 	.short	0x0b70


	//----- nvinfo : EIATTR_SW_WAR
	.align		4
.L_180:
        /*0a50*/ 	.byte	0x04, 0x36
        /*0a52*/ 	.short	(.L_182 - .L_181)
.L_181:
        /*0a54*/ 	.word	0x00000008
.L_182:


//--------------------- .nv.info._ZN7cutlass13device_kernelIN5flash11enable_sm90INS1_16FlashAttnFwdSm90INS1_25CollectiveMainloopFwdSm90ILi2EN4cute5tupleIJNS5_1CILi1EEES8_S8_EEENS6_IJNS7_ILi64EEESA_SA_EEELi512ENS_10bfloat16_tEfNS_4arch4Sm90ELb0ELb0ELb0ELb1ELb0ELb0ELb0ELb0ELb0ELb1ELb0ELb0EEENS1_21CollectiveEpilogueFwdINS6_IJSA_NS7_ILi512EEESA_EEES9_SC_SE_Li256ELb1ELb1ELb0ELb0EEENS1_36VarlenDynamicPersistentTileSchedulerILi64ELi64ELi256ELi128ELb0ELb1ELb1ELb0ELb1ELb1EEEEEEEEEvNT_6ParamsE --------------------------
	.section	.nv.info._ZN7cutlass13device_kernelIN5flash11enable_sm90INS1_16FlashAttnFwdSm90INS1_25CollectiveMainloopFwdSm90ILi2EN4cute5tupleIJNS5_1CILi1EEES8_S8_EEENS6_IJNS7_ILi64EEESA_SA_EEELi512ENS_10bfloat16_tEfNS_4arch4Sm90ELb0ELb0ELb0ELb1ELb0ELb0ELb0ELb0ELb0ELb1ELb0ELb0EEENS1_21CollectiveEpilogueFwdINS6_IJSA_NS7_ILi512EEESA_EEES9_SC_SE_Li256ELb1ELb1ELb0ELb0EEENS1_36VarlenDynamicPersistentTileSchedulerILi64ELi64ELi256ELi128ELb0ELb1ELb1ELb0ELb1ELb1EEEEEEEEEvNT_6ParamsE,"",@"SHT_CUDA_INFO"
	.sectionflags	@""
	.align	4


	//----- nvinfo : EIATTR_CUDA_API_VERSION
	.align		4
        /*0000*/ 	.byte	0x04, 0x37
        /*0002*/ 	.short	(.L_184 - .L_183)
.L_183:
        /*0004*/ 	.word	0x00000082


	//----- nvinfo : EIATTR_KPARAM_INFO
	.align		4
.L_184:
        /*0008*/ 	.byte	0x04, 0x17
        /*000a*/ 	.short	(.L_186 - .L_185)
.L_185:
        /*000c*/ 	.word	0x00000000
        /*0010*/ 	.short	0x0000
        /*0012*/ 	.short	0x0070
        /*0014*/ 	.byte	0x00, 0xf0, 0x01, 0x2a


	//----- nvinfo : EIATTR_SPARSE_MMA_MASK
	.align		4
.L_186:
        /*0018*/ 	.byte	0x03, 0x50
        /*001a*/ 	.short	0x0000


	//----- nvinfo : EIATTR_MAXREG_COUNT
	.align		4
        /*001c*/ 	.byte	0x03, 0x1b
        /*001e*/ 	.short	0x00a8


	//----- nvinfo : EIATTR_NUM_BARRIERS
	.align		4
        /*0020*/ 	.byte	0x02, 0x4c
        /*0022*/ 	.byte	0x10
	.zero		1


	//----- nvinfo : EIATTR_EXTERNS
	.align		4
        /*0024*/ 	.byte	0x04, 0x0f
        /*0026*/ 	.short	(.L_188 - .L_187)


	//   ....[0]....
	.align		4
.L_187:
        /*0028*/ 	.word	index@(__assertfail)


	//----- nvinfo : EIATTR_ANNOTATIONS
	.align		4
.L_188:
        /*002c*/ 	.byte	0x04, 0x55
        /*002e*/ 	.short	(.L_190 - .L_189)


	//   ....[0]....
.L_189:
        /* <DEDUP_REMOVED lines=81> */


	//----- nvinfo : EIATTR_MERCURY_ISA_VERSION
	.align		4
.L_190:
        /*0530*/ 	.byte	0x03, 0x5f
        /*0532*/ 	.short	0x0101


	//----- nvinfo : EIATTR_UNUSED_LOAD_BYTE_OFFSET
	.align		4
        /*0534*/ 	.byte	0x04, 0x44
        /*0536*/ 	.short	(.L_192 - .L_191)


	//   ....[0]....
.L_191:
        /*0538*/ 	.word	0x00000a20
        /*053c*/ 	.word	0x0000fff0


	//   ....[1]....
        /*0540*/ 	.word	0x00006b40
        /*0544*/ 	.word	0x0000fff0


	//----- nvinfo : EIATTR_INT_WARP_WIDE_INSTR_OFFSETS
	.align		4
.L_192:
        /*0548*/ 	.byte	0x04, 0x31
        /*054a*/ 	.short	(.L_194 - .L_193)


	//   ....[0]....
.L_193:
        /*054c*/ 	.word	0x00000130


	//   ....[1]....
        /*0550*/ 	.word	0x00000170


	//   ....[2]....
        /*0554*/ 	.word	0x000001e0


	//   ....[3]....
        /*0558*/ 	.word	0x0000ab40


	//   ....[4]....
        /*055c*/ 	.word	0x0000abd0


	//   ....[5]....
        /*0560*/ 	.word	0x0000f8c0


	//   ....[6]....
        /*0564*/ 	.word	0x0000f950


	//----- nvinfo : EIATTR_COOP_GROUP_MASK_REGIDS
	.align		4
.L_194:
        /*0568*/ 	.byte	0x04, 0x29
        /*056a*/ 	.short	(.L_196 - .L_195)


	//   ....[0]....
.L_195:
        /*056c*/ 	.word	0xffffffff


	//   ....[1]....
        /*0570*/ 	.word	0xffffffff


	//   ....[2]....
        /*0574*/ 	.word	0xffffffff


	//   ....[3]....
        /*0578*/ 	.word	0xffffffff


	//   ....[4]....
        /*057c*/ 	.word	0xffffffff


	//   ....[5]....
        /*0580*/ 	.word	0xffffffff


	//   ....[6]....
        /*0584*/ 	.word	0xffffffff


	//   ....[7]....
        /*0588*/ 	.word	0xffffffff


	//   ....[8]....
        /*058c*/ 	.word	0xffffffff


	//   ....[9]....
        /*0590*/ 	.word	0xffffffff


	//   ....[10]....
        /*0594*/ 	.word	0xffffffff


	//   ....[11]....
        /*0598*/ 	.word	0xffffffff


	//   ....[12]....
        /*059c*/ 	.word	0xffffffff


	//   ....[13]....
        /*05a0*/ 	.word	0xffffffff


	//   ....[14]....
        /*05a4*/ 	.word	0xffffffff


	//   ....[15]....
        /*05a8*/ 	.word	0xffffffff


	//   ....[16]....
        /*05ac*/ 	.word	0xffffffff


	//   ....[17]....
        /*05b0*/ 	.word	0xffffffff


	//   ....[18]....
        /*05b4*/ 	.word	0xffffffff


	//   ....[19]....
        /*05b8*/ 	.word	0xffffffff


	//   ....[20]....
        /*05bc*/ 	.word	0xffffffff


	//   ....[21]....
        /*05c0*/ 	.word	0xffffffff


	//   ....[22]....
        /*05c4*/ 	.word	0xffffffff


	//   ....[23]....
        /*05c8*/ 	.word	0xffffffff


	//   ....[24]....
        /*05cc*/ 	.word	0xffffffff


	//   ....[25]....
        /*05d0*/ 	.word	0xffffffff


	//   ....[26]....
        /*05d4*/ 	.word	0xffffffff


	//   ....[27]....
        /*05d8*/ 	.word	0xffffffff


	//   ....[28]....
        /*05dc*/ 	.word	0xffffffff


	//   ....[29]....
        /*05e0*/ 	.word	0xffffffff


	//   ....[30]....
        /*05e4*/ 	.word	0xffffffff


	//   ....[31]....
        /*05e8*/ 	.word	0xffffffff


	//   ....[32]....
        /*05ec*/ 	.word	0xffffffff


	//   ....[33]....
        /*05f0*/ 	.word	0xffffffff


	//   ....[34]....
        /*05f4*/ 	.word	0xffffffff


	//   ....[35]....
        /*05f8*/ 	.word	0xffffffff


	//   ....[36]....
        /*05fc*/ 	.word	0xffffffff


	//   ....[37]....
        /*0600*/ 	.word	0xffffffff


	//   ....[38]....
        /*0604*/ 	.word	0xffffffff


	//   ....[39]....
        /*0608*/ 	.word	0xffffffff


	//   ....[40]....
        /*060c*/ 	.word	0xffffffff


	//   ....[41]....
        /*0610*/ 	.word	0xffffffff


	//   ....[42]....
        /*0614*/ 	.word	0xffffffff


	//   ....[43]....
        /*0618*/ 	.word	0xffffffff


	//   ....[44]....
        /*061c*/ 	.word	0xffffffff


	//   ....[45]....
        /*0620*/ 	.word	0xffffffff


	//   ....[46]....
        /*0624*/ 	.word	0xffffffff


	//   ....[47]....
        /*0628*/ 	.word	0xffffffff


	//   ....[48]....
        /*062c*/ 	.word	0xffffffff


	//   ....[49]....
        /*0630*/ 	.word	0xffffffff


	//   ....[50]....
        /*0634*/ 	.word	0xffffffff


	//   ....[51]....
        /*0638*/ 	.word	0xffffffff


	//   ....[52]....
        /*063c*/ 	.word	0xffffffff


	//   ....[53]....
        /*0640*/ 	.word	0xffffffff


	//   ....[54]....
        /*0644*/ 	.word	0xffffffff


	//   ....[55]....
        /*0648*/ 	.word	0xffffffff


	//   ....[56]....
        /*064c*/ 	.word	0xffffffff


	//   ....[57]....
        /*0650*/ 	.word	0xffffffff


	//   ....[58]....
        /*0654*/ 	.word	0xffffffff


	//   ....[59]....
        /*0658*/ 	.word	0xffffffff


	//   ....[60]....
        /*065c*/ 	.word	0xffffffff


	//   ....[61]....
        /*0660*/ 	.word	0xffffffff


	//   ....[62]....
        /*0664*/ 	.word	0xffffffff


	//   ....[63]....
        /*0668*/ 	.word	0xffffffff


	//   ....[64]....
        /*066c*/ 	.word	0xffffffff


	//   ....[65]....
        /*0670*/ 	.word	0xffffffff


	//   ....[66]....
        /*0674*/ 	.word	0xffffffff


	//   ....[67]....
        /*0678*/ 	.word	0xffffffff


	//   ....[68]....
        /*067c*/ 	.word	0xffffffff


	//   ....[69]....
        /*0680*/ 	.word	0xffffffff


	//   ....[70]....
        /*0684*/ 	.word	0xffffffff


	//   ....[71]....
        /*0688*/ 	.word	0xffffffff


	//   ....[72]....
        /*068c*/ 	.word	0xffffffff


	//   ....[73]....
        /*0690*/ 	.word	0xffffffff


	//   ....[74]....
        /*0694*/ 	.word	0xffffffff


	//   ....[75]....
        /*0698*/ 	.word	0xffffffff


	//   ....[76]....
        /*069c*/ 	.word	0xffffffff


	//   ....[77]....
        /*06a0*/ 	.word	0xffffffff


	//   ....[78]....
        /*06a4*/ 	.word	0xffffffff


	//   ....[79]....
        /*06a8*/ 	.word	0x0500000f


	//   ....[80]....
        /*06ac*/ 	.word	0x0500000f


	//   ....[81]....
        /*06b0*/ 	.word	0x0500000f


	//   ....[82]....
        /*06b4*/ 	.word	0x0500000f


	//   ....[83]....
        /*06b8*/ 	.word	0x0500000f


	//   ....[84]....
        /*06bc*/ 	.word	0x0500000f


	//   ....[85]....
        /*06c0*/ 	.word	0x0500000f


	//   ....[86]....
        /*06c4*/ 	.word	0x0500000f


	//   ....[87]....
        /*06c8*/ 	.word	0x0500000f


	//   ....[88]....
        /*06cc*/ 	.word	0x0500000f


	//   ....[89]....
        /*06d0*/ 	.word	0x0500000f


	//   ....[90]....
        /*06d4*/ 	.word	0x0500000f


	//   ....[91]....
        /*06d8*/ 	.word	0x0500000f


	//   ....[92]....
        /*06dc*/ 	.word	0x0500000f


	//   ....[93]....
        /*06e0*/ 	.word	0x0500000f


	//   ....[94]....
        /*06e4*/ 	.word	0x0500000f


	//   ....[95]....
        /*06e8*/ 	.word	0x0500000f


	//   ....[96]....
        /*06ec*/ 	.word	0x0500000f


	//   ....[97]....
        /*06f0*/ 	.word	0x0500000f


	//   ....[98]....
        /*06f4*/ 	.word	0x0500000f


	//   ....[99]....
        /*06f8*/ 	.word	0x0500000f


	//   ....[100]....
        /*06fc*/ 	.word	0x0500000f


	//   ....[101]....
        /*0700*/ 	.word	0x0500000f


	//   ....[102]....
        /*0704*/ 	.word	0x0500000f


	//   ....[103]....
        /*0708*/ 	.word	0x0500000f


	//   ....[104]....
        /*070c*/ 	.word	0x0500000f


	//   ....[105]....
        /*0710*/ 	.word	0x0500000f


	//----- nvinfo : EIATTR_COOP_GROUP_INSTR_OFFSETS
	.align		4
.L_196:
        /*0714*/ 	.byte	0x04, 0x28
        /*0716*/ 	.short	(.L_198 - .L_197)


	//   ....[0]....
.L_197:
        /*0718*/ 	.word	0x00000060


	//   ....[1]....
        /*071c*/ 	.word	0x00000140


	//   ....[2]....
        /*0720*/ 	.word	0x00000190


	//   ....[3]....
        /*0724*/ 	.word	0x00000380


	//   ....[4]....
        /*0728*/ 	.word	0x000004e0


	//   ....[5]....
        /*072c*/ 	.word	0x00000600


	//   ....[6]....
        /*0730*/ 	.word	0x00000760


	//   ....[7]....
        /*0734*/ 	.word	0x00001800


	//   ....[8]....
        /*0738*/ 	.word	0x00003140


	//   ....[9]....
        /*073c*/ 	.word	0x00003b10


	//   ....[10]....
        /*0740*/ 	.word	0x00003b60


	//   ....[11]....
        /*0744*/ 	.word	0x00003d70


	//   ....[12]....
        /*0748*/ 	.word	0x00003e20


	//   ....[13]....
        /*074c*/ 	.word	0x00004700


	//   ....[14]....
        /*0750*/ 	.word	0x00004b60


	//   ....[15]....
        /*0754*/ 	.word	0x00004b90


	//   ....[16]....
        /*0758*/ 	.word	0x00004e10


	//   ....[17]....
        /*075c*/ 	.word	0x00004fe0


	//   ....[18]....
        /*0760*/ 	.word	0x00006000


	//   ....[19]....
        /*0764*/ 	.word	0x00006040


	//   ....[20]....
        /*0768*/ 	.word	0x00006070


	//   ....[21]....
        /*076c*/ 	.word	0x000060c0


	//   ....[22]....
        /*0770*/ 	.word	0x000060e0


	//   ....[23]....
        /*0774*/ 	.word	0x00007a70


	//   ....[24]....
        /*0778*/ 	.word	0x000080b0


	//   ....[25]....
        /*077c*/ 	.word	0x000080e0


	//   ....[26]....
        /*0780*/ 	.word	0x00008110


	//   ....[27]....
        /*0784*/ 	.word	0x00008130


	//   ....[28]....
        /*0788*/ 	.word	0x000087d0


	//   ....[29]....
        /*078c*/ 	.word	0x000087f0


	//   ....[30]....
        /*0790*/ 	.word	0x00008a20


	//   ....[31]....
        /*0794*/ 	.word	0x00008a40


	//   ....[32]....
        /*0798*/ 	.word	0x000095f0


	//   ....[33]....
        /*079c*/ 	.word	0x00009630


	//   ....[34]....
        /*07a0*/ 	.word	0x00009870


	//   ....[35]....
        /*07a4*/ 	.word	0x00009890


	//   ....[36]....
        /*07a8*/ 	.word	0x00009b20


	//   ....[37]....
        /*07ac*/ 	.word	0x00009d00


	//   ....[38]....
        /*07b0*/ 	.word	0x00009d30


	//   ....[39]....
        /*07b4*/ 	.word	0x00009d60


	//   ....[40]....
        /*07b8*/ 	.word	0x00009d90


	//   ....[41]....
        /*07bc*/ 	.word	0x00009dc0


	//   ....[42]....
        /*07c0*/ 	.word	0x00009df0


	//   ....[43]....
        /*07c4*/ 	.word	0x00009f60


	//   ....[44]....
        /*07c8*/ 	.word	0x00009f90


	//   ....[45]....
        /*07cc*/ 	.word	0x00009fc0


	//   ....[46]....
        /*07d0*/ 	.word	0x00009ff0


	//   ....[47]....
        /*07d4*/ 	.word	0x0000a020


	//   ....[48]....
        /*07d8*/ 	.word	0x0000a050


	//   ....[49]....
        /*07dc*/ 	.word	0x0000a0f0


	//   ....[50]....
        /*07e0*/ 	.word	0x0000a120


	//   ....[51]....
        /*07e4*/ 	.word	0x0000a1b0


	//   ....[52]....
        /*07e8*/ 	.word	0x0000b150


	//   ....[53]....
        /*07ec*/ 	.word	0x0000bca0


	//   ....[54]....
        /*07f0*/ 	.word	0x0000bcb0


	//   ....[55]....
        /*07f4*/ 	.word	0x0000bcd0


	//   ....[56]....
        /*07f8*/ 	.word	0x0000bd70


	//   ....[57]....
        /*07fc*/ 	.word	0x0000bda0


	//   ....[58]....
        /*0800*/ 	.word	0x0000be10


	//   ....[59]....
        /*0804*/ 	.word	0x0000be20


	//   ....[60]....
        /*0808*/ 	.word	0x0000be90


	//   ....[61]....
        /*080c*/ 	.word	0x0000fb50


	//   ....[62]....
        /*0810*/ 	.word	0x0000fb80


	//   ....[63]....
        /*0814*/ 	.word	0x0000fbc0


	//   ....[64]....
        /*0818*/ 	.word	0x0000fbf0


	//   ....[65]....
        /*081c*/ 	.word	0x0000fc20


	//   ....[66]....
        /*0820*/ 	.word	0x0000fc50


	//   ....[67]....
        /*0824*/ 	.word	0x0000fc80


	//   ....[68]....
        /*0828*/ 	.word	0x0000fcb0


	//   ....[69]....
        /*082c*/ 	.word	0x0000fe30


	//   ....[70]....
        /*0830*/ 	.word	0x0000fe60


	//   ....[71]....
        /*0834*/ 	.word	0x0000fe90


	//   ....[72]....
        /*0838*/ 	.word	0x0000fec0


	//   ....[73]....
        /*083c*/ 	.word	0x0000fef0


	//   ....[74]....
        /*0840*/ 	.word	0x0000ff20


	//   ....[75]....
        /*0844*/ 	.word	0x0000ffe0


	//   ....[76]....
        /*0848*/ 	.word	0x00010000


	//   ....[77]....
        /*084c*/ 	.word	0x00010070


	//   ....[78]....
        /*0850*/ 	.word	0x00010500


	//   ....[79]....
        /*0854*/ 	.word	0x00010ab0


	//   ....[80]....
        /*0858*/ 	.word	0x00010c60


	//   ....[81]....
        /*085c*/ 	.word	0x00010cb0


	//   ....[82]....
        /*0860*/ 	.word	0x00010d10


	//   ....[83]....
        /*0864*/ 	.word	0x00010db0


	//   ....[84]....
        /*0868*/ 	.word	0x00010e60


	//   ....[85]....
        /*086c*/ 	.word	0x00010f00


	//   ....[86]....
        /*0870*/ 	.word	0x00010fc0


	//   ....[87]....
        /*0874*/ 	.word	0x000110a0


	//   ....[88]....
        /*0878*/ 	.word	0x000113d0


	//   ....[89]....
        /*087c*/ 	.word	0x00011470


	//   ....[90]....
        /*0880*/ 	.word	0x00011590


	//   ....[91]....
        /*0884*/ 	.word	0x00011600


	//   ....[92]....
        /*0888*/ 	.word	0x00011670


	//   ....[93]....
        /*088c*/ 	.word	0x000116e0


	//   ....[94]....
        /*0890*/ 	.word	0x00011750


	//   ....[95]....
        /*0894*/ 	.word	0x000117d0


	//   ....[96]....
        /*0898*/ 	.word	0x00011860


	//   ....[97]....
        /*089c*/ 	.word	0x00011900


	//   ....[98]....
        /*08a0*/ 	.word	0x00011970


	//   ....[99]....
        /*08a4*/ 	.word	0x000119e0


	//   ....[100]....
        /*08a8*/ 	.word	0x00011a50


	//   ....[101]....
        /*08ac*/ 	.word	0x00011ad0


	//   ....[102]....
        /*08b0*/ 	.word	0x00011b40


	//   ....[103]....
        /*08b4*/ 	.word	0x00011be0


	//   ....[104]....
        /*08b8*/ 	.word	0x00011c70


	//   ....[105]....
        /*08bc*/ 	.word	0x00011d90


	//----- nvinfo : EIATTR_REG_RECONFIG
	.align		4
.L_198:
        /*08c0*/ 	.byte	0x01, 0x54
	.zero		2


	//----- nvinfo : EIATTR_SYSCALL_OFFSETS
	.align		4
        /*08c4*/ 	.byte	0x04, 0x46
        /*08c6*/ 	.short	(.L_200 - .L_199)


	//   ....[0]....
.L_199:
        /*08c8*/ 	.word	0x00003300


	//   ....[1]....
        /*08cc*/ 	.word	0x0000ad40


	//   ....[2]....
        /*08d0*/ 	.word	0x0000aea0


	//   ....[3]....
        /*08d4*/ 	.word	0x0000afa0


	//   ....[4]....
        /*08d8*/ 	.word	0x0000b8d0


	//----- nvinfo : EIATTR_MBARRIER_INSTR_OFFSETS
	.align		4
.L_200:
        /*08dc*/ 	.byte	0x04, 0x39
        /*08de*/ 	.short	(.L_202 - .L_201)


	//   ....[0]....
.L_201:
        /*08e0*/ 	.word	0x00000270
        /*08e4*/ 	.word	0x000000ff
        /*08e8*/ 	.word	0x00028c00
        /*08ec*/ 	.short	0x0100
        /*08ee*/ 	.byte	0x08
	.zero		1


	//   ....[1]....
        /*08f0*/ 	.word	0x00000280
        /*08f4*/ 	.word	0x000000ff
        /*08f8*/ 	.word	0x00028c20
        /*08fc*/ 	.short	0x0100
        /*08fe*/ 	.byte	0x08
	.zero		1


	//   ....[2]....
        /*0900*/ 	.word	0x00000330
        /*0904*/ 	.word	0x000000ff
        /*0908*/ 	.word	0x00028c30
        /*090c*/ 	.short	0x0100
        /*090e*/ 	.byte	0x06
	.zero		1


	//   ....[3]....
        /*0910*/ 	.word	0x00000340
        /*0914*/ 	.word	0x000000ff
        /*0918*/ 	.word	0x00028c40
        /*091c*/ 	.short	0x0100
        /*091e*/ 	.byte	0x06
	.zero		1


	//   ....[4]....
        /*0920*/ 	.word	0x00000350
        /*0924*/ 	.word	0x000000ff
        /*0928*/ 	.word	0x00028c38
        /*092c*/ 	.short	0x0100
        /*092e*/ 	.byte	0x06
	.zero		1


	//   ....[5]....
        /*0930*/ 	.word	0x00000360
        /*0934*/ 	.word	0x000000ff
        /*0938*/ 	.word	0x00028c48
        /*093c*/ 	.short	0x0100
        /*093e*/ 	.byte	0x06
	.zero		1


	//   ....[6]....
        /*0940*/ 	.word	0x00000490
        /*0944*/ 	.word	0x000000ff
        /*0948*/ 	.word	0x00028c50
        /*094c*/ 	.short	0x0100
        /*094e*/ 	.byte	0x08
	.zero		1


	//   ....[7]....
        /*0950*/ 	.word	0x000004a0
        /*0954*/ 	.word	0x000000ff
        /*0958*/ 	.word	0x00028c60
        /*095c*/ 	.short	0x0100
        /*095e*/ 	.byte	0x08
	.zero		1


	//   ....[8]....
        /*0960*/ 	.word	0x000004b0
        /*0964*/ 	.word	0x000000ff
        /*0968*/ 	.word	0x00028c58
        /*096c*/ 	.short	0x0100
        /*096e*/ 	.byte	0x08
	.zero		1


	//   ....[9]....
        /*0970*/ 	.word	0x000004c0
        /*0974*/ 	.word	0x000000ff
        /*0978*/ 	.word	0x00028c68
        /*097c*/ 	.short	0x0100
        /*097e*/ 	.byte	0x08
	.zero		1


	//   ....[10]....
        /*0980*/ 	.word	0x000005b0
        /*0984*/ 	.word	0x000000ff
        /*0988*/ 	.word	0x00028c70
        /*098c*/ 	.short	0x0100
        /*098e*/ 	.byte	0x06
	.zero		1


	//   ....[11]....
        /*0990*/ 	.word	0x000005c0
        /*0994*/ 	.word	0x000000ff
        /*0998*/ 	.word	0x00028c80
        /*099c*/ 	.short	0x0100
        /*099e*/ 	.byte	0x06
	.zero		1


	//   ....[12]....
        /*09a0*/ 	.word	0x000005d0
        /*09a4*/ 	.word	0x000000ff
        /*09a8*/ 	.word	0x00028c78
        /*09ac*/ 	.short	0x0100
        /*09ae*/ 	.byte	0x06
	.zero		1


	//   ....[13]....
        /*09b0*/ 	.word	0x000005e0
        /*09b4*/ 	.word	0x000000ff
        /*09b8*/ 	.word	0x00028c88
        /*09bc*/ 	.short	0x0100
        /*09be*/ 	.byte	0x06
	.zero		1


	//   ....[14]....
        /*09c0*/ 	.word	0x00000710
        /*09c4*/ 	.word	0x000000ff
        /*09c8*/ 	.word	0x00028c90
        /*09cc*/ 	.short	0x0100
        /*09ce*/ 	.byte	0x08
	.zero		1


	//   ....[15]....
        /*09d0*/ 	.word	0x00000720
        /*09d4*/ 	.word	0x000000ff
        /*09d8*/ 	.word	0x00028ca0
        /*09dc*/ 	.short	0x0100
        /*09de*/ 	.byte	0x08
	.zero		1


	//   ....[16]....
        /*09e0*/ 	.word	0x00000730
        /*09e4*/ 	.word	0x000000ff
        /*09e8*/ 	.word	0x00028c98
        /*09ec*/ 	.short	0x0100
        /*09ee*/ 	.byte	0x08
	.zero		1


	//   ....[17]....
        /*09f0*/ 	.word	0x00000740
        /*09f4*/ 	.word	0x000000ff
        /*09f8*/ 	.word	0x00028ca8
        /*09fc*/ 	.short	0x0100
        /*09fe*/ 	.byte	0x08
	.zero		1


	//   ....[18]....
        /*0a00*/ 	.word	0x00000870
        /*0a04*/ 	.word	0x000000ff
        /*0a08*/ 	.word	0x00028cb0
        /*0a0c*/ 	.short	0x0100
        /*0a0e*/ 	.byte	0x08
	.zero		1


	//   ....[19]....
        /*0a10*/ 	.word	0x00000880
        /*0a14*/ 	.word	0x000000ff
        /*0a18*/ 	.word	0x00028cc0
        /*0a1c*/ 	.short	0x0100
        /*0a1e*/ 	.byte	0x08
	.zero		1


	//   ....[20]....
        /*0a20*/ 	.word	0x00000890
        /*0a24*/ 	.word	0x000000ff
        /*0a28*/ 	.word	0x00028cb8
        /*0a2c*/ 	.short	0x0100
        /*0a2e*/ 	.byte	0x08
	.zero		1


	//   ....[21]....
        /*0a30*/ 	.word	0x000008a0
        /*0a34*/ 	.word	0x000000ff
        /*0a38*/ 	.word	0x00028cc8
        /*0a3c*/ 	.short	0x0100
        /*0a3e*/ 	.byte	0x08
	.zero		1


	//   ....[22]....
        /*0a40*/ 	.word	0x00001910
        /*0a44*/ 	.word	0x000000ff
        /*0a48*/ 	.word	0x00028c50
        /*0a4c*/ 	.short	0x010a
        /*0a4e*/ 	.byte	0x10
	.zero		1


	//   ....[23]....
        /*0a50*/ 	.word	0x00001be0
        /*0a54*/ 	.word	0x00000000
        /*0a58*/ 	.word	0x00000000
        /*0a5c*/ 	.short	0x0101
        /*0a5e*/ 	.byte	0x3f
	.zero		1


	//   ....[24]....
        /*0a60*/ 	.word	0x00002560
        /*0a64*/ 	.word	0x000000ff
        /*0a68*/ 	.word	0x00028c50
        /*0a6c*/ 	.short	0x010a
        /*0a6e*/ 	.byte	0x06
	.zero		1


	//   ....[25]....
        /*0a70*/ 	.word	0x000025a0
        /*0a74*/ 	.word	0x000000ff
        /*0a78*/ 	.word	0x00028c50
        /*0a7c*/ 	.short	0x010a
        /*0a7e*/ 	.byte	0x06
	.zero		1


	//   ....[26]....
        /*0a80*/ 	.word	0x000027f0
        /*0a84*/ 	.word	0x00000000
        /*0a88*/ 	.word	0x00000000
        /*0a8c*/ 	.short	0x0101
        /*0a8e*/ 	.byte	0x3f
	.zero		1


	//   ....[27]....
        /*0a90*/ 	.word	0x00003380
        /*0a94*/ 	.word	0x000000ff
        /*0a98*/ 	.word	0x00028c00
        /*0a9c*/ 	.short	0x010a
        /*0a9e*/ 	.byte	0x2a
	.zero		1


	//   ....[28]....
        /*0aa0*/ 	.word	0x00003400
        /*0aa4*/ 	.word	0x00000007
        /*0aa8*/ 	.word	0x00028c30
        /*0aac*/ 	.short	0x010a
        /*0aae*/ 	.byte	0x3f
	.zero		1


	//   ....[29]....
        /*0ab0*/ 	.word	0x00003440
        /*0ab4*/ 	.word	0x00000007
        /*0ab8*/ 	.word	0x00028c30
        /*0abc*/ 	.short	0x010a
        /*0abe*/ 	.byte	0x3f
	.zero		1


	//   ....[30]....
        /*0ac0*/ 	.word	0x00004010
        /*0ac4*/ 	.word	0x00000005
        /*0ac8*/ 	.word	0x00000000
        /*0acc*/ 	.short	0x0101
        /*0ace*/ 	.byte	0x3f
	.zero		1


	//   ....[31]....
        /*0ad0*/ 	.word	0x00004480
        /*0ad4*/ 	.word	0x00000007
        /*0ad8*/ 	.word	0x00028c50
        /*0adc*/ 	.short	0x010a
        /*0ade*/ 	.byte	0x3f
	.zero		1


	//   ....[32]....
        /*0ae0*/ 	.word	0x000044d0
        /*0ae4*/ 	.word	0x00000007
        /*0ae8*/ 	.word	0x00028c50
        /*0aec*/ 	.short	0x010a
        /*0aee*/ 	.byte	0x3f
	.zero		1


	//   ....[33]....
        /*0af0*/ 	.word	0x00004720
        /*0af4*/ 	.word	0x00000007
        /*0af8*/ 	.word	0x00000000
        /*0afc*/ 	.short	0x0101
        /*0afe*/ 	.byte	0x3f
	.zero		1


	//   ....[34]....
        /*0b00*/ 	.word	0x00004850
        /*0b04*/ 	.word	0x000000ff
        /*0b08*/ 	.word	0x00028c30
        /*0b0c*/ 	.short	0x010a
        /*0b0e*/ 	.byte	0x16
	.zero		1


	//   ....[35]....
        /*0b10*/ 	.word	0x00004890
        /*0b14*/ 	.word	0x000000ff
        /*0b18*/ 	.word	0x00028c30
        /*0b1c*/ 	.short	0x010a
        /*0b1e*/ 	.byte	0x16
	.zero		1


	//   ....[36]....
        /*0b20*/ 	.word	0x000053f0
        /*0b24*/ 	.word	0x0000009a
        /*0b28*/ 	.word	0x00000000
        /*0b2c*/ 	.short	0x0101
        /*0b2e*/ 	.byte	0x3f
	.zero		1


	//   ....[37]....
        /*0b30*/ 	.word	0x00005d70
        /*0b34*/ 	.word	0x000000ff
        /*0b38*/ 	.word	0x00028c50
        /*0b3c*/ 	.short	0x010a
        /*0b3e*/ 	.byte	0x16
	.zero		1


	//   ....[38]....
        /*0b40*/ 	.word	0x00005db0
        /*0b44*/ 	.word	0x000000ff
        /*0b48*/ 	.word	0x00028c50
        /*0b4c*/ 	.short	0x010a
        /*0b4e*/ 	.byte	0x16
	.zero		1


	//   ....[39]....
        /*0b50*/ 	.word	0x00006020
        /*0b54*/ 	.word	0x000000ab
        /*0b58*/ 	.word	0x00000000
        /*0b5c*/ 	.short	0x0101
        /*0b5e*/ 	.byte	0x3f
	.zero		1


	//   ....[40]....
        /*0b60*/ 	.word	0x000087e0
        /*0b64*/ 	.word	0x000000ff
        /*0b68*/ 	.word	0x00000000
        /*0b6c*/ 	.short	0x0101
        /*0b6e*/ 	.byte	0x04
	.zero		1


	//   ....[41]....
        /*0b70*/ 	.word	0x0000b3d0
        /*0b74*/ 	.word	0x00000000
        /*0b78*/ 	.word	0x00028c40
        /*0b7c*/ 	.short	0x010a
        /*0b7e*/ 	.byte	0x3f
	.zero		1


	//   ....[42]....
        /*0b80*/ 	.word	0x0000bf40
        /*0b84*/ 	.word	0x00000008
        /*0b88*/ 	.word	0x00028c00
        /*0b8c*/ 	.short	0x0107
        /*0b8e*/ 	.byte	0x3f
	.zero		1


	//   ....[43]....
        /*0b90*/ 	.word	0x0000c040
        /*0b94*/ 	.word	0x00000002
        /*0b98*/ 	.word	0x00028c00
        /*0b9c*/ 	.short	0x0101
        /*0b9e*/ 	.byte	0x3f
	.zero		1


	//   ....[44]....
        /*0ba0*/ 	.word	0x0000c060
        /*0ba4*/ 	.word	0x00000002
        /*0ba8*/ 	.word	0x00028c20
        /*0bac*/ 	.short	0x010a
        /*0bae*/ 	.byte	0x3f
	.zero		1


	//   ....[45]....
        /*0bb0*/ 	.word	0x0000c170
        /*0bb4*/ 	.word	0x00000003
        /*0bb8*/ 	.word	0x00028c60
        /*0bbc*/ 	.short	0x010a
        /*0bbe*/ 	.byte	0x3f
	.zero		1


	//   ....[46]....
        /*0bc0*/ 	.word	0x0000ce80
        /*0bc4*/ 	.word	0x00000003
        /*0bc8*/ 	.word	0x00028c40
        /*0bcc*/ 	.short	0x010a
        /*0bce*/ 	.byte	0x3f
	.zero		1


	//   ....[47]....
        /*0bd0*/ 	.word	0x0000d0e0
        /*0bd4*/ 	.word	0x00000003
        /*0bd8*/ 	.word	0x00028c60
        /*0bdc*/ 	.short	0x010a
        /*0bde*/ 	.byte	0x3f
	.zero		1


	//   ....[48]....
        /*0be0*/ 	.word	0x0000dd80
        /*0be4*/ 	.word	0x00000004
        /*0be8*/ 	.word	0x00028c40
        /*0bec*/ 	.short	0x010a
        /*0bee*/ 	.byte	0x3f
	.zero		1


	//   ....[49]....
        /*0bf0*/ 	.word	0x0000dfd0
        /*0bf4*/ 	.word	0x00000004
        /*0bf8*/ 	.word	0x00028c60
        /*0bfc*/ 	.short	0x010a
        /*0bfe*/ 	.byte	0x3f
	.zero		1


	//   ....[50]....
        /*0c00*/ 	.word	0x0000ebe0
        /*0c04*/ 	.word	0x00000004
        /*0c08*/ 	.word	0x00028c40
        /*0c0c*/ 	.short	0x010a
        /*0c0e*/ 	.byte	0x3f
	.zero		1


	//   ....[51]....
        /*0c10*/ 	.word	0x0000ee40
        /*0c14*/ 	.word	0x00000004
        /*0c18*/ 	.word	0x00028c60
        /*0c1c*/ 	.short	0x010a
        /*0c1e*/ 	.byte	0x3f
	.zero		1


	//   ....[52]....
        /*0c20*/ 	.word	0x00010480
        /*0c24*/ 	.word	0x00000000
        /*0c28*/ 	.word	0x00028c20
        /*0c2c*/ 	.short	0x010a
        /*0c2e*/ 	.byte	0x3f
	.zero		1


	//   ....[53]....
        /*0c30*/ 	.word	0x00010640
        /*0c34*/ 	.word	0x00000006
        /*0c38*/ 	.word	0x00000000
        /*0c3c*/ 	.short	0x010a
        /*0c3e*/ 	.byte	0x3f
	.zero		1


	//   ....[54]....
        /*0c40*/ 	.word	0x000106b0
        /*0c44*/ 	.word	0x00000007
        /*0c48*/ 	.word	0x00000000
        /*0c4c*/ 	.short	0x010a
        /*0c4e*/ 	.byte	0x3f
	.zero		1


	//   ....[55]....
        /*0c50*/ 	.word	0x00010720
        /*0c54*/ 	.word	0x00000004
        /*0c58*/ 	.word	0x00000000
        /*0c5c*/ 	.short	0x010a
        /*0c5e*/ 	.byte	0x3f
	.zero		1


	//   ....[56]....
        /*0c60*/ 	.word	0x00010750
        /*0c64*/ 	.word	0x00000003
        /*0c68*/ 	.word	0x00000000
        /*0c6c*/ 	.short	0x010a
        /*0c6e*/ 	.byte	0x3f
	.zero		1


	//   ....[57]....
        /*0c70*/ 	.word	0x000107c0
        /*0c74*/ 	.word	0x00000003
        /*0c78*/ 	.word	0x00028c50
        /*0c7c*/ 	.short	0x010a
        /*0c7e*/ 	.byte	0x3f
	.zero		1


	//   ....[58]....
        /*0c80*/ 	.word	0x00010820
        /*0c84*/ 	.word	0x00000003
        /*0c88*/ 	.word	0x00028c50
        /*0c8c*/ 	.short	0x010a
        /*0c8e*/ 	.byte	0x3f
	.zero		1


	//   ....[59]....
        /*0c90*/ 	.word	0x00010880
        /*0c94*/ 	.word	0x00000003
        /*0c98*/ 	.word	0x00028c00
        /*0c9c*/ 	.short	0x010a
        /*0c9e*/ 	.byte	0x3f
	.zero		1


	//   ....[60]....
        /*0ca0*/ 	.word	0x000108d0
        /*0ca4*/ 	.word	0x00000007
        /*0ca8*/ 	.word	0x00028c30
        /*0cac*/ 	.short	0x010a
        /*0cae*/ 	.byte	0x3f
	.zero		1


	//   ....[61]....
        /*0cb0*/ 	.word	0x00010920
        /*0cb4*/ 	.word	0x00000007
        /*0cb8*/ 	.word	0x00028c50
        /*0cbc*/ 	.short	0x010a
        /*0cbe*/ 	.byte	0x3f
	.zero		1


	//   ....[62]....
        /*0cc0*/ 	.word	0x00010980
        /*0cc4*/ 	.word	0x00000003
        /*0cc8*/ 	.word	0x00028c30
        /*0ccc*/ 	.short	0x010a
        /*0cce*/ 	.byte	0x3f
	.zero		1


	//   ....[63]....
        /*0cd0*/ 	.word	0x000109d0
        /*0cd4*/ 	.word	0x000000ab
        /*0cd8*/ 	.word	0x00028c50
        /*0cdc*/ 	.short	0x010a
        /*0cde*/ 	.byte	0x3f
	.zero		1


	//   ....[64]....
        /*0ce0*/ 	.word	0x00010b70
        /*0ce4*/ 	.word	0x00000000
        /*0ce8*/ 	.word	0x00028c40
        /*0cec*/ 	.short	0x010a
        /*0cee*/ 	.byte	0x3f
	.zero		1


	//   ....[65]....
        /*0cf0*/ 	.word	0x000110f0
        /*0cf4*/ 	.word	0x00000002
        /*0cf8*/ 	.word	0x00028c20
        /*0cfc*/ 	.short	0x010a
        /*0cfe*/ 	.byte	0x3f
	.zero		1


	//   ....[66]....
        /*0d00*/ 	.word	0x00011140
        /*0d04*/ 	.word	0x00000003
        /*0d08*/ 	.word	0x00028c60
        /*0d0c*/ 	.short	0x010a
        /*0d0e*/ 	.byte	0x3f
	.zero		1


	//   ....[67]....
        /*0d10*/ 	.word	0x00011190
        /*0d14*/ 	.word	0x00000003
        /*0d18*/ 	.word	0x00028c40
        /*0d1c*/ 	.short	0x010a
        /*0d1e*/ 	.byte	0x3f
	.zero		1


	//   ....[68]....
        /*0d20*/ 	.word	0x000111e0
        /*0d24*/ 	.word	0x00000003
        /*0d28*/ 	.word	0x00028c60
        /*0d2c*/ 	.short	0x010a
        /*0d2e*/ 	.byte	0x3f
	.zero		1


	//   ....[69]....
        /*0d30*/ 	.word	0x00011230
        /*0d34*/ 	.word	0x00000004
        /*0d38*/ 	.word	0x00028c40
        /*0d3c*/ 	.short	0x010a
        /*0d3e*/ 	.byte	0x3f
	.zero		1


	//   ....[70]....
        /*0d40*/ 	.word	0x00011280
        /*0d44*/ 	.word	0x00000004
        /*0d48*/ 	.word	0x00028c60
        /*0d4c*/ 	.short	0x010a
        /*0d4e*/ 	.byte	0x3f
	.zero		1


	//   ....[71]....
        /*0d50*/ 	.word	0x000112d0
        /*0d54*/ 	.word	0x00000004
        /*0d58*/ 	.word	0x00028c40
        /*0d5c*/ 	.short	0x010a
        /*0d5e*/ 	.byte	0x3f
	.zero		1


	//   ....[72]....
        /*0d60*/ 	.word	0x00011320
        /*0d64*/ 	.word	0x00000004
        /*0d68*/ 	.word	0x00028c60
        /*0d6c*/ 	.short	0x010a
        /*0d6e*/ 	.byte	0x3f
	.zero		1


	//   ....[73]....
        /*0d70*/ 	.word	0x00011cb0
        /*0d74*/ 	.word	0x00000000
        /*0d78*/ 	.word	0x00028c20
        /*0d7c*/ 	.short	0x010a
        /*0d7e*/ 	.byte	0x3f
	.zero		1


	//   ....[74]....
        /*0d80*/ 	.word	0x00011e50
        /*0d84*/ 	.word	0x00000006
        /*0d88*/ 	.word	0x00000000
        /*0d8c*/ 	.short	0x010a
        /*0d8e*/ 	.byte	0x3f
	.zero		1


	//   ....[75]....
        /*0d90*/ 	.word	0x00011ea0
        /*0d94*/ 	.word	0x00000007
        /*0d98*/ 	.word	0x00000000
        /*0d9c*/ 	.short	0x010a
        /*0d9e*/ 	.byte	0x3f
	.zero		1


	//   ....[76]....
        /*0da0*/ 	.word	0x00011ef0
        /*0da4*/ 	.word	0x00000004
        /*0da8*/ 	.word	0x00000000
        /*0dac*/ 	.short	0x010a
        /*0dae*/ 	.byte	0x3f
	.zero		1


	//----- nvinfo : EIATTR_NUM_MBARRIERS
	.align		4
.L_202:
        /*0db0*/ 	.byte	0x03, 0x38
        /*0db2*/ 	.short	0x0016


	//----- nvinfo : EIATTR_EXIT_INSTR_OFFSETS
	.align		4
        /*0db4*/ 	.byte	0x04, 0x1c
        /*0db6*/ 	.short	(.L_204 - .L_203)


	//   ....[0]....
.L_203:
        /*0db8*/ 	.word	0x00000a50


	//   ....[1]....
        /*0dbc*/ 	.word	0x00009ae0


	//   ....[2]....
        /*0dc0*/ 	.word	0x000107a0


	//----- nvinfo : EIATTR_MAX_THREADS
	.align		4
.L_204:
        /*0dc4*/ 	.byte	0x04, 0x05
        /*0dc6*/ 	.short	(.L_206 - .L_205)
.L_205:
        /*0dc8*/ 	.word	0x00000180
        /*0dcc*/ 	.word	0x00000001
        /*0dd0*/ 	.word	0x00000001


	//----- nvinfo : EIATTR_CRS_STACK_SIZE
	.align		4
.L_206:
        /*0dd4*/ 	.byte	0x04, 0x1e
        /*0dd6*/ 	.short	(.L_208 - .L_207)
.L_207:
        /*0dd8*/ 	.word	0x00000000


	//----- nvinfo : EIATTR_CBANK_PARAM_SIZE
	.align		4
.L_208:
        /*0ddc*/ 	.byte	0x03, 0x19
        /*0dde*/ 	.short	0x0af0


	//----- nvinfo : EIATTR_PARAM_CBANK
	.align		4
        /*0de0*/ 	.byte	0x04, 0x0a
        /*0de2*/ 	.short	(.L_210 - .L_209)
	.align		4
.L_209:
        /*0de4*/ 	.word	index@(.nv.constant0._ZN7cutlass13device_kernelIN5flash11enable_sm90INS1_16FlashAttnFwdSm90INS1_25CollectiveMainloopFwdSm90ILi2EN4cute5tupleIJNS5_1CILi1EEES8_S8_EEENS6_IJNS7_ILi64EEESA_SA_EEELi512ENS_10bfloat16_tEfNS_4arch4Sm90ELb0ELb0ELb0ELb1ELb0ELb0ELb0ELb0ELb0ELb1ELb0ELb0EEENS1_21CollectiveEpilogueFwdINS6_IJSA_NS7_ILi512EEESA_EEES9_SC_SE_Li256ELb1ELb1ELb0ELb0EEENS1_36VarlenDynamicPersistentTileSchedulerILi64ELi64ELi256ELi128ELb0ELb1ELb1ELb0ELb1ELb1EEEEEEEEEvNT_6ParamsE)
        /*0de8*/ 	.short	0x0210
        /*0dea*/ 	.short	0x0af0


	//----- nvinfo : EIATTR_SW_WAR
	.align		4
.L_210:
        /*0dec*/ 	.byte	0x04, 0x36
        /*0dee*/ 	.short	(.L_212 - .L_211)
.L_211:
        /*0df0*/ 	.word	0x00000008
.L_212:


//--------------------- .nv.info._ZN7cutlass13device_kernelIN5flash11enable_sm90INS1_16FlashAttnFwdSm90INS1_25CollectiveMainloopFwdSm90ILi2EN4cute5tupleIJNS5_1CILi1EEES8_S8_EEENS6_IJNS7_ILi64EEESA_SA_EEELi512ENS_10bfloat16_tEfNS_4arch4Sm90ELb0ELb0ELb0ELb1ELb0ELb1ELb0ELb0ELb0ELb1ELb0ELb0EEENS1_21CollectiveEpilogueFwdINS6_IJSA_NS7_ILi512EEESA_EEES9_SC_SE_Li256ELb1ELb1ELb0ELb0EEENS1_36VarlenDynamicPersistentTileSchedulerILi64ELi64ELi256ELi128ELb0ELb1ELb1ELb0ELb1ELb1EEEEEEEEEvNT_6ParamsE --------------------------
	.section	.nv.info._ZN7cutlass13device_kernelIN5flash11enable_sm90INS1_16FlashAttnFwdSm90INS1_25CollectiveMainloopFwdSm90ILi2EN4cute5tupleIJNS5_1CILi1EEES8_S8_EEENS6_IJNS7_ILi64EEESA_SA_EEELi512ENS_10bfloat16_tEfNS_4arch4Sm90ELb0ELb0ELb0ELb1ELb0ELb1ELb0ELb0ELb0ELb1ELb0ELb0EEENS1_21CollectiveEpilogueFwdINS6_IJSA_NS7_ILi512EEESA_EEES9_SC_SE_Li256ELb1ELb1ELb0ELb0EEENS1_36VarlenDynamicPersistentTileSchedulerILi64ELi64ELi256ELi128ELb0ELb1ELb1ELb0ELb1ELb1EEEEEEEEEvNT_6ParamsE,"",@"SHT_CUDA_INFO"
	.sectionflags	@""
	.align	4


	//----- nvinfo : EIATTR_CUDA_API_VERSION
	.align		4
        /*0000*/ 	.byte	0x04, 0x37
        /*0002*/ 	.short	(.L_214 - .L_213)
.L_213:
        /*0004*/ 	.word	0x00000082


	//----- nvinfo : EIATTR_KPARAM_INFO
	.align		4
.L_214:
        /*0008*/ 	.byte	0x04, 0x17
        /*000a*/ 	.short	(.L_216 - .L_215)
.L_215:
        /*000c*/ 	.word	0x00000000
        /*0010*/ 	.short	0x0000
        /*0012*/ 	.short	0x0070
        /*0014*/ 	.byte	0x00, 0xf0, 0x01, 0x2a


	//----- nvinfo : EIATTR_SPARSE_MMA_MASK
	.align		4
.L_216:
        /*0018*/ 	.byte	0x03, 0x50
        /*001a*/ 	.short	0x0000


	//----- nvinfo : EIATTR_MAXREG_COUNT
	.align		4
        /*001c*/ 	.byte	0x03, 0x1b
        /*001e*/ 	.short	0x00a8


	//----- nvinfo : EIATTR_NUM_BARRIERS
	.align		4
        /*0020*/ 	.byte	0x02, 0x4c
        /*0022*/ 	.byte	0x10
	.zero		1


	//----- nvinfo : EIATTR_EXTERNS
	.align		4
        /*0024*/ 	.byte	0x04, 0x0f
        /*0026*/ 	.short	(.L_218 - .L_217)


	//   ....[0]....
	.align		4
.L_217:
        /*0028*/ 	.word	index@(__assertfail)


	//----- nvinfo : EIATTR_ANNOTATIONS
	.align		4
.L_218:
        /*002c*/ 	.byte	0x04, 0x55
        /*002e*/ 	.short	(.L_220 - .L_219)


	//   ....[0]....
.L_219:
        /* <DEDUP_REMOVED lines=99> */


	//----- nvinfo : EIATTR_MERCURY_ISA_VERSION
	.align		4
.L_220:
        /*0650*/ 	.byte	0x03, 0x5f
        /*0652*/ 	.short	0x0101


	//----- nvinfo : EIATTR_UNUSED_LOAD_BYTE_OFFSET
	.align		4
        /*0654*/ 	.byte	0x04, 0x44
        /*0656*/ 	.short	(.L_222 - .L_221)


	//   ....[0]....
.L_221:
        /*0658*/ 	.word	0x00000ab0
        /*065c*/ 	.word	0x0000fff0


	//   ....[1]....
        /*0660*/ 	.word	0x0000c240
        /*0664*/ 	.word	0x0000fff0


	//----- nvinfo : EIATTR_INT_WARP_WIDE_INSTR_OFFSETS
	.align		4
.L_222:
        /*0668*/ 	.byte	0x04, 0x31
        /*066a*/ 	.short	(.L_224 - .L_223)


	//   ....[0]....
.L_223:
        /*066c*/ 	.word	0x00000190


	//   ....[1]....
        /*0670*/ 	.word	0x000001d0


	//   ....[2]....
        /*0674*/ 	.word	0x000002a0


	//   ....[3]....
        /*0678*/ 	.word	0x00011d50


	//   ....[4]....
        /*067c*/ 	.word	0x00011de0


	//   ....[5]....
        /*0680*/ 	.word	0x00016b10


	//   ....[6]....
        /*0684*/ 	.word	0x00016ba0


	//----- nvinfo : EIATTR_COOP_GROUP_MASK_REGIDS
	.align		4
.L_224:
        /*0688*/ 	.byte	0x04, 0x29
        /*068a*/ 	.short	(.L_226 - .L_225)


	//   ....[0]....
.L_225:
        /*068c*/ 	.word	0xffffffff


	//   ....[1]....
        /*0690*/ 	.word	0xffffffff


	//   ....[2]....
        /*0694*/ 	.word	0xffffffff


	//   ....[3]....
        /*0698*/ 	.word	0xffffffff


	//   ....[4]....
        /*069c*/ 	.word	0xffffffff


	//   ....[5]....
        /*06a0*/ 	.word	0xffffffff


	//   ....[6]....
        /*06a4*/ 	.word	0xffffffff


	//   ....[7]....
        /*06a8*/ 	.word	0xffffffff


	//   ....[8]....
        /*06ac*/ 	.word	0xffffffff


	//   ....[9]....
        /*06b0*/ 	.word	0xffffffff


	//   ....[10]....
        /*06b4*/ 	.word	0xffffffff


	//   ....[11]....
        /*06b8*/ 	.word	0xffffffff


	//   ....[12]....
        /*06bc*/ 	.word	0xffffffff


	//   ....[13]....
        /*06c0*/ 	.word	0xffffffff


	//   ....[14]....
        /*06c4*/ 	.word	0xffffffff


	//   ....[15]....
        /*06c8*/ 	.word	0xffffffff


	//   ....[16]....
        /*06cc*/ 	.word	0xffffffff


	//   ....[17]....
        /*06d0*/ 	.word	0xffffffff


	//   ....[18]....
        /*06d4*/ 	.word	0xffffffff


	//   ....[19]....
        /*06d8*/ 	.word	0xffffffff


	//   ....[20]....
        /*06dc*/ 	.word	0xffffffff


	//   ....[21]....
        /*06e0*/ 	.word	0xffffffff


	//   ....[22]....
        /*06e4*/ 	.word	0xffffffff


	//   ....[23]....
        /*06e8*/ 	.word	0xffffffff


	//   ....[24]....
        /*06ec*/ 	.word	0xffffffff


	//   ....[25]....
        /*06f0*/ 	.word	0xffffffff


	//   ....[26]....
        /*06f4*/ 	.word	0xffffffff


	//   ....[27]....
        /*06f8*/ 	.word	0xffffffff


	//   ....[28]....
        /*06fc*/ 	.word	0xffffffff


	//   ....[29]....
        /*0700*/ 	.word	0xffffffff


	//   ....[30]....
        /*0704*/ 	.word	0xffffffff


	//   ....[31]....
        /*0708*/ 	.word	0xffffffff


	//   ....[32]....
        /*070c*/ 	.word	0xffffffff


	//   ....[33]....
        /*0710*/ 	.word	0xffffffff


	//   ....[34]....
        /*0714*/ 	.word	0xffffffff


	//   ....[35]....
        /*0718*/ 	.word	0xffffffff


	//   ....[36]....
        /*071c*/ 	.word	0xffffffff


	//   ....[37]....
        /*0720*/ 	.word	0xffffffff


	//   ....[38]....
        /*0724*/ 	.word	0xffffffff


	//   ....[39]....
        /*0728*/ 	.word	0xffffffff


	//   ....[40]....
        /*072c*/ 	.word	0xffffffff


	//   ....[41]....
        /*0730*/ 	.word	0xffffffff


	//   ....[42]....
        /*0734*/ 	.word	0xffffffff


	//   ....[43]....
        /*0738*/ 	.word	0xffffffff


	//   ....[44]....
        /*073c*/ 	.word	0xffffffff


	//   ....[45]....
        /*0740*/ 	.word	0xffffffff


	//   ....[46]....
        /*0744*/ 	.word	0xffffffff


	//   ....[47]....
        /*0748*/ 	.word	0xffffffff


	//   ....[48]....
        /*074c*/ 	.word	0xffffffff


	//   ....[49]....
        /*0750*/ 	.word	0xffffffff


	//   ....[50]....
        /*0754*/ 	.word	0xffffffff


	//   ....[51]....
        /*0758*/ 	.word	0xffffffff


	//   ....[52]....
        /*075c*/ 	.word	0xffffffff


	//   ....[53]....
        /*0760*/ 	.word	0xffffffff


	//   ....[54]....
        /*0764*/ 	.word	0xffffffff


	//   ....[55]....
        /*0768*/ 	.word	0xffffffff


	//   ....[56]....
        /*076c*/ 	.word	0xffffffff


	//   ....[57]....
        /*0770*/ 	.word	0xffffffff


	//   ....[58]....
        /*0774*/ 	.word	0xffffffff


	//   ....[59]....
        /*0778*/ 	.word	0xffffffff


	//   ....[60]....
        /*077c*/ 	.word	0xffffffff


	//   ....[61]....
        /*0780*/ 	.word	0xffffffff


	//   ....[62]....
        /*0784*/ 	.word	0xffffffff


	//   ....[63]....
        /*0788*/ 	.word	0xffffffff


	//   ....[64]....
        /*078c*/ 	.word	0xffffffff


	//   ....[65]....
        /*0790*/ 	.word	0xffffffff


	//   ....[66]....
        /*0794*/ 	.word	0xffffffff


	//   ....[67]....
        /*0798*/ 	.word	0xffffffff


	//   ....[68]....
        /*079c*/ 	.word	0xffffffff


	//   ....[69]....
        /*07a0*/ 	.word	0xffffffff


	//   ....[70]....
        /*07a4*/ 	.word	0xffffffff


	//   ....[71]....
        /*07a8*/ 	.word	0xffffffff


	//   ....[72]....
        /*07ac*/ 	.word	0xffffffff


	//   ....[73]....
        /*07b0*/ 	.word	0xffffffff


	//   ....[74]....
        /*07b4*/ 	.word	0xffffffff


	//   ....[75]....
        /*07b8*/ 	.word	0xffffffff


	//   ....[76]....
        /*07bc*/ 	.word	0xffffffff


	//   ....[77]....
        /*07c0*/ 	.word	0xffffffff


	//   ....[78]....
        /*07c4*/ 	.word	0xffffffff


	//   ....[79]....
        /*07c8*/ 	.word	0xffffffff


	//   ....[80]....
        /*07cc*/ 	.word	0xffffffff


	//   ....[81]....
        /*07d0*/ 	.word	0xffffffff


	//   ....[82]....
        /*07d4*/ 	.word	0xffffffff


	//   ....[83]....
        /*07d8*/ 	.word	0xffffffff


	//   ....[84]....
        /*07dc*/ 	.word	0xffffffff


	//   ....[85]....
        /*07e0*/ 	.word	0xffffffff


	//   ....[86]....
        /*07e4*/ 	.word	0xffffffff


	//   ....[87]....
        /*07e8*/ 	.word	0xffffffff


	//   ....[88]....
        /*07ec*/ 	.word	0x0500000f


	//   ....[89]....
        /*07f0*/ 	.word	0x0500000f


	//   ....[90]....
        /*07f4*/ 	.word	0x0500000f


	//   ....[91]....
        /*07f8*/ 	.word	0x0500000f


	//   ....[92]....
        /*07fc*/ 	.word	0x0500000f


	//   ....[93]....
        /*0800*/ 	.word	0x0500000f


	//   ....[94]....
        /*0804*/ 	.word	0x0500000f


	//   ....[95]....
        /*0808*/ 	.word	0x0500000f


	//   ....[96]....
        /*080c*/ 	.word	0x0500000f


	//   ....[97]....
        /*0810*/ 	.word	0x0500000f


	//   ....[98]....
        /*0814*/ 	.word	0x0500000f


	//   ....[99]....
        /*0818*/ 	.word	0x0500000f


	//   ....[100]....
        /*081c*/ 	.word	0x0500000f


	//   ....[101]....
        /*0820*/ 	.word	0x0500000f


	//   ....[102]....
        /*0824*/ 	.word	0x0500000f


	//   ....[103]....
        /*0828*/ 	.word	0x0500000f


	//   ....[104]....
        /*082c*/ 	.word	0x0500000f


	//   ....[105]....
        /*0830*/ 	.word	0x0500000f


	//   ....[106]....
        /*0834*/ 	.word	0x0500000f


	//   ....[107]....
        /*0838*/ 	.word	0x0500000f


	//   ....[108]....
        /*083c*/ 	.word	0x0500000f


	//   ....[109]....
        /*0840*/ 	.word	0x0500000f


	//   ....[110]....
        /*0844*/ 	.word	0x0500000f


	//   ....[111]....
        /*0848*/ 	.word	0x0500000f


	//   ....[112]....
        /*084c*/ 	.word	0x0500000f


	//   ....[113]....
        /*0850*/ 	.word	0x0500000f


	//   ....[114]....
        /*0854*/ 	.word	0x0500000f


	//   ....[115]....
        /*0858*/ 	.word	0x0500000f


	//   ....[116]....
        /*085c*/ 	.word	0x0500000f


	//   ....[117]....
        /*0860*/ 	.word	0x0500000f


	//   ....[118]....
        /*0864*/ 	.word	0x0500000f


	//   ....[119]....
        /*0868*/ 	.word	0x0500000f


	//   ....[120]....
        /*086c*/ 	.word	0x0500000f


	//   ....[121]....
        /*0870*/ 	.word	0x0500000f


	//   ....[122]....
        /*0874*/ 	.word	0x0500000f


	//   ....[123]....
        /*0878*/ 	.word	0x0500000f


	//----- nvinfo : EIATTR_COOP_GROUP_INSTR_OFFSETS
	.align		4
.L_226:
        /*087c*/ 	.byte	0x04, 0x28
        /*087e*/ 	.short	(.L_228 - .L_227)


	//   ....[0]....
.L_227:
        /*0880*/ 	.word	0x00000060


	//   ....[1]....
        /*0884*/ 	.word	0x000001a0


	//   ....[2]....
        /*0888*/ 	.word	0x000001e0


	//   ....[3]....
        /*088c*/ 	.word	0x000003d0


	//   ....[4]....
        /*0890*/ 	.word	0x00000530


	//   ....[5]....
        /*0894*/ 	.word	0x00000650


	//   ....[6]....
        /*0898*/ 	.word	0x000007b0


	//   ....[7]....
        /*089c*/ 	.word	0x00004820


	//   ....[8]....
        /*08a0*/ 	.word	0x00006300


	//   ....[9]....
        /*08a4*/ 	.word	0x000068c0


	//   ....[10]....
        /*08a8*/ 	.word	0x000068d0


	//   ....[11]....
        /*08ac*/ 	.word	0x000068e0


	//   ....[12]....
        /*08b0*/ 	.word	0x000068f0


	//   ....[13]....
        /*08b4*/ 	.word	0x000078a0


	//   ....[14]....
        /*08b8*/ 	.word	0x000078b0


	//   ....[15]....
        /*08bc*/ 	.word	0x000078c0


	//   ....[16]....
        /*08c0*/ 	.word	0x000078d0


	//   ....[17]....
        /*08c4*/ 	.word	0x00008ff0


	//   ....[18]....
        /*08c8*/ 	.word	0x000090d0


	//   ....[19]....
        /*08cc*/ 	.word	0x00009240


	//   ....[20]....
        /*08d0*/ 	.word	0x00009320


	//   ....[21]....
        /*08d4*/ 	.word	0x00009cb0


	//   ....[22]....
        /*08d8*/ 	.word	0x0000a1e0


	//   ....[23]....
        /*08dc*/ 	.word	0x0000a200


	//   ....[24]....
        /*08e0*/ 	.word	0x0000a9b0


	//   ....[25]....
        /*08e4*/ 	.word	0x0000aa10


	//   ....[26]....
        /*08e8*/ 	.word	0x0000b700


	//   ....[27]....
        /*08ec*/ 	.word	0x0000b750


	//   ....[28]....
        /*08f0*/ 	.word	0x0000b780


	//   ....[29]....
        /*08f4*/ 	.word	0x0000b810


	//   ....[30]....
        /*08f8*/ 	.word	0x0000b820


	//   ....[31]....
        /*08fc*/ 	.word	0x0000d1f0


	//   ....[32]....
        /*0900*/ 	.word	0x0000d6d0


	//   ....[33]....
        /*0904*/ 	.word	0x0000d710


	//   ....[34]....
        /*0908*/ 	.word	0x0000d730


	//   ....[35]....
        /*090c*/ 	.word	0x0000d750


	//   ....[36]....
        /*0910*/ 	.word	0x0000dd50


	//   ....[37]....
        /*0914*/ 	.word	0x0000ddb0


	//   ....[38]....
        /*0918*/ 	.word	0x0000dff0


	//   ....[39]....
        /*091c*/ 	.word	0x0000e010


	//   ....[40]....
        /*0920*/ 	.word	0x0000eb10


	//   ....[41]....
        /*0924*/ 	.word	0x0000eb30


	//   ....[42]....
        /*0928*/ 	.word	0x0000ed60


	//   ....[43]....
        /*092c*/ 	.word	0x0000ed80


	//   ....[44]....
        /*0930*/ 	.word	0x0000f020


	//   ....[45]....
        /*0934*/ 	.word	0x0000f210


	//   ....[46]....
        /*0938*/ 	.word	0x0000f240


	//   ....[47]....
        /*093c*/ 	.word	0x0000f270


	//   ....[48]....
        /*0940*/ 	.word	0x0000f2a0


	//   ....[49]....
        /*0944*/ 	.word	0x0000f2d0


	//   ....[50]....
        /*0948*/ 	.word	0x0000f300


	//   ....[51]....
        /*094c*/ 	.word	0x0000f470


	//   ....[52]....
        /*0950*/ 	.word	0x0000f4a0


	//   ....[53]....
        /*0954*/ 	.word	0x0000f4d0


	//   ....[54]....
        /*0958*/ 	.word	0x0000f500


	//   ....[55]....
        /*095c*/ 	.word	0x0000f530


	//   ....[56]....
        /*0960*/ 	.word	0x0000f560


	//   ....[57]....
        /*0964*/ 	.word	0x0000f600


	//   ....[58]....
        /*0968*/ 	.word	0x0000f630


	//   ....[59]....
        /*096c*/ 	.word	0x0000f6c0


	//   ....[60]....
        /*0970*/ 	.word	0x000101f0


	//   ....[61]....
        /*0974*/ 	.word	0x00012360


	//   ....[62]....
        /*0978*/ 	.word	0x00012ef0


	//   ....[63]....
        /*097c*/ 	.word	0x00012f00


	//   ....[64]....
        /*0980*/ 	.word	0x00012f20


	//   ....[65]....
        /*0984*/ 	.word	0x00012fc0


	//   ....[66]....
        /*0988*/ 	.word	0x00012ff0


	//   ....[67]....
        /*098c*/ 	.word	0x00013060


	//   ....[68]....
        /*0990*/ 	.word	0x00013070


	//   ....[69]....
        /*0994*/ 	.word	0x000130e0


	//   ....[70]....
        /*0998*/ 	.word	0x00016da0


	//   ....[71]....
        /*099c*/ 	.word	0x00016e00


	//   ....[72]....
        /*09a0*/ 	.word	0x00016e30


	//   ....[73]....
        /*09a4*/ 	.word	0x00016e60


	//   ....[74]....
        /*09a8*/ 	.word	0x00016e90


	//   ....[75]....
        /*09ac*/ 	.word	0x00016ec0


	//   ....[76]....
        /*09b0*/ 	.word	0x00016ef0


	//   ....[77]....
        /*09b4*/ 	.word	0x00016f00


	//   ....[78]....
        /*09b8*/ 	.word	0x00017080


	//   ....[79]....
        /*09bc*/ 	.word	0x000170b0


	//   ....[80]....
        /*09c0*/ 	.word	0x000170e0


	//   ....[81]....
        /*09c4*/ 	.word	0x00017110


	//   ....[82]....
        /*09c8*/ 	.word	0x00017140


	//   ....[83]....
        /*09cc*/ 	.word	0x00017170


	//   ....[84]....
        /*09d0*/ 	.word	0x00017230


	//   ....[85]....
        /*09d4*/ 	.word	0x00017250


	//   ....[86]....
        /*09d8*/ 	.word	0x000172c0


	//   ....[87]....
        /*09dc*/ 	.word	0x00017750


	//   ....[88]....
        /*09e0*/ 	.word	0x00017c30


	//   ....[89]....
        /*09e4*/ 	.word	0x00017cc0


	//   ....[90]....
        /*09e8*/ 	.word	0x00017d10


	//   ....[91]....
        /*09ec*/ 	.word	0x00017d60


	//   ....[92]....
        /*09f0*/ 	.word	0x00017e40


	//   ....[93]....
        /*09f4*/ 	.word	0x00017ed0


	//   ....[94]....
        /*09f8*/ 	.word	0x00017f20


	//   ....[95]....
        /*09fc*/ 	.word	0x00017f70


	//   ....[96]....
        /*0a00*/ 	.word	0x000181e0


	//   ....[97]....
        /*0a04*/ 	.word	0x000184d0


	//   ....[98]....
        /*0a08*/ 	.word	0x00018680


	//   ....[99]....
        /*0a0c*/ 	.word	0x000186d0


	//   ....[100]....
        /*0a10*/ 	.word	0x00018730


	//   ....[101]....
        /*0a14*/ 	.word	0x000187d0


	//   ....[102]....
        /*0a18*/ 	.word	0x00018880


	//   ....[103]....
        /*0a1c*/ 	.word	0x00018920


	//   ....[104]....
        /*0a20*/ 	.word	0x000189e0


	//   ....[105]....
        /*0a24*/ 	.word	0x00018ac0


	//   ....[106]....
        /*0a28*/ 	.word	0x00018df0


	//   ....[107]....
        /*0a2c*/ 	.word	0x00018e90


	//   ....[108]....
        /*0a30*/ 	.word	0x00018fb0


	//   ....[109]....
        /*0a34*/ 	.word	0x00019030


	//   ....[110]....
        /*0a38*/ 	.word	0x000190b0


	//   ....[111]....
        /*0a3c*/ 	.word	0x00019130


	//   ....[112]....
        /*0a40*/ 	.word	0x000191b0


	//   ....[113]....
        /*0a44*/ 	.word	0x00019240


	//   ....[114]....
        /*0a48*/ 	.word	0x000192e0


	//   ....[115]....
        /*0a4c*/ 	.word	0x00019380


	//   ....[116]....
        /*0a50*/ 	.word	0x00019400


	//   ....[117]....
        /*0a54*/ 	.word	0x00019480


	//   ....[118]....
        /*0a58*/ 	.word	0x00019500


	//   ....[119]....
        /*0a5c*/ 	.word	0x00019590


	//   ....[120]....
        /*0a60*/ 	.word	0x00019610


	//   ....[121]....
        /*0a64*/ 	.word	0x000196b0


	//   ....[122]....
        /*0a68*/ 	.word	0x00019740


	//   ....[123]....
        /*0a6c*/ 	.word	0x00019870


	//----- nvinfo : EIATTR_REG_RECONFIG
	.align		4
.L_228:
        /*0a70*/ 	.byte	0x01, 0x54
	.zero		2


	//----- nvinfo : EIATTR_SYSCALL_OFFSETS
	.align		4
        /*0a74*/ 	.byte	0x04, 0x46
        /*0a76*/ 	.short	(.L_230 - .L_229)


	//   ....[0]....
.L_229:
        /*0a78*/ 	.word	0x00001980


	//   ....[1]....
        /*0a7c*/ 	.word	0x00001ad0


	//   ....[2]....
        /*0a80*/ 	.word	0x000064b0


	//   ....[3]....
        /*0a84*/ 	.word	0x00006830


	//   ....[4]....
        /*0a88*/ 	.word	0x00011f50


	//   ....[5]....
        /*0a8c*/ 	.word	0x000120b0


	//   ....[6]....
        /*0a90*/ 	.word	0x000121b0


	//   ....[7]....
        /*0a94*/ 	.word	0x00012b20


	//----- nvinfo : EIATTR_MBARRIER_INSTR_OFFSETS
	.align		4
.L_230:
        /*0a98*/ 	.byte	0x04, 0x39
        /*0a9a*/ 	.short	(.L_232 - .L_231)


	//   ....[0]....
.L_231:
        /*0a9c*/ 	.word	0x000002c0
        /*0aa0*/ 	.word	0x000000ff
        /*0aa4*/ 	.word	0x00028c00
        /*0aa8*/ 	.short	0x0100
        /*0aaa*/ 	.byte	0x08
	.zero		1


	//   ....[1]....
        /*0aac*/ 	.word	0x000002d0
        /*0ab0*/ 	.word	0x000000ff
        /*0ab4*/ 	.word	0x00028c20
        /*0ab8*/ 	.short	0x0100
        /*0aba*/ 	.byte	0x08
	.zero		1


	//   ....[2]....
        /*0abc*/ 	.word	0x00000380
        /*0ac0*/ 	.word	0x000000ff
        /*0ac4*/ 	.word	0x00028c30
        /*0ac8*/ 	.short	0x0100
        /*0aca*/ 	.byte	0x06
	.zero		1


	//   ....[3]....
        /*0acc*/ 	.word	0x00000390
        /*0ad0*/ 	.word	0x000000ff
        /*0ad4*/ 	.word	0x00028c40
        /*0ad8*/ 	.short	0x0100
        /*0ada*/ 	.byte	0x06
	.zero		1


	//   ....[4]....
        /*0adc*/ 	.word	0x000003a0
        /*0ae0*/ 	.word	0x000000ff
        /*0ae4*/ 	.word	0x00028c38
        /*0ae8*/ 	.short	0x0100
        /*0aea*/ 	.byte	0x06
	.zero		1


	//   ....[5]....
        /*0aec*/ 	.word	0x000003b0
        /*0af0*/ 	.word	0x000000ff
        /*0af4*/ 	.word	0x00028c48
        /*0af8*/ 	.short	0x0100
        /*0afa*/ 	.byte	0x06
	.zero		1


	//   ....[6]....
        /*0afc*/ 	.word	0x000004e0
        /*0b00*/ 	.word	0x000000ff
        /*0b04*/ 	.word	0x00028c50
        /*0b08*/ 	.short	0x0100
        /*0b0a*/ 	.byte	0x08
	.zero		1


	//   ....[7]....
        /*0b0c*/ 	.word	0x000004f0
        /*0b10*/ 	.word	0x000000ff
        /*0b14*/ 	.word	0x00028c60
        /*0b18*/ 	.short	0x0100
        /*0b1a*/ 	.byte	0x08
	.zero		1


	//   ....[8]....
        /*0b1c*/ 	.word	0x00000500
        /*0b20*/ 	.word	0x000000ff
        /*0b24*/ 	.word	0x00028c58
        /*0b28*/ 	.short	0x0100
        /*0b2a*/ 	.byte	0x08
	.zero		1


	//   ....[9]....
        /*0b2c*/ 	.word	0x00000510
        /*0b30*/ 	.word	0x000000ff
        /*0b34*/ 	.word	0x00028c68
        /*0b38*/ 	.short	0x0100
        /*0b3a*/ 	.byte	0x08
	.zero		1


	//   ....[10]....
        /*0b3c*/ 	.word	0x00000600
        /*0b40*/ 	.word	0x000000ff
        /*0b44*/ 	.word	0x00028c70
        /*0b48*/ 	.short	0x0100
        /*0b4a*/ 	.byte	0x06
	.zero		1


	//   ....[11]....
        /*0b4c*/ 	.word	0x00000610
        /*0b50*/ 	.word	0x000000ff
        /*0b54*/ 	.word	0x00028c80
        /*0b58*/ 	.short	0x0100
        /*0b5a*/ 	.byte	0x06
	.zero		1


	//   ....[12]....
        /*0b5c*/ 	.word	0x00000620
        /*0b60*/ 	.word	0x000000ff
        /*0b64*/ 	.word	0x00028c78
        /*0b68*/ 	.short	0x0100
        /*0b6a*/ 	.byte	0x06
	.zero		1


	//   ....[13]....
        /*0b6c*/ 	.word	0x00000630
        /*0b70*/ 	.word	0x000000ff
        /*0b74*/ 	.word	0x00028c88
        /*0b78*/ 	.short	0x0100
        /*0b7a*/ 	.byte	0x06
	.zero		1


	//   ....[14]....
        /*0b7c*/ 	.word	0x00000760
        /*0b80*/ 	.word	0x000000ff
        /*0b84*/ 	.word	0x00028c90
        /*0b88*/ 	.short	0x0100
        /*0b8a*/ 	.byte	0x08
	.zero		1


	//   ....[15]....
        /*0b8c*/ 	.word	0x00000770
        /*0b90*/ 	.word	0x000000ff
        /*0b94*/ 	.word	0x00028ca0
        /*0b98*/ 	.short	0x0100
        /*0b9a*/ 	.byte	0x08
	.zero		1


	//   ....[16]....
        /*0b9c*/ 	.word	0x00000780
        /*0ba0*/ 	.word	0x000000ff
        /*0ba4*/ 	.word	0x00028c98
        /*0ba8*/ 	.short	0x0100
        /*0baa*/ 	.byte	0x08
	.zero		1


	//   ....[17]....
        /*0bac*/ 	.word	0x00000790
        /*0bb0*/ 	.word	0x000000ff
        /*0bb4*/ 	.word	0x00028ca8
        /*0bb8*/ 	.short	0x0100
        /*0bba*/ 	.byte	0x08
	.zero		1


	//   ....[18]....
        /*0bbc*/ 	.word	0x000008c0
        /*0bc0*/ 	.word	0x000000ff
        /*0bc4*/ 	.word	0x00028cb0
        /*0bc8*/ 	.short	0x0100
        /*0bca*/ 	.byte	0x08
	.zero		1


	//   ....[19]....
        /*0bcc*/ 	.word	0x000008d0
        /*0bd0*/ 	.word	0x000000ff
        /*0bd4*/ 	.word	0x00028cc0
        /*0bd8*/ 	.short	0x0100
        /*0bda*/ 	.byte	0x08
	.zero		1


	//   ....[20]....
        /*0bdc*/ 	.word	0x000008e0
        /*0be0*/ 	.word	0x000000ff
        /*0be4*/ 	.word	0x00028cb8
        /*0be8*/ 	.short	0x0100
        /*0bea*/ 	.byte	0x08
	.zero		1


	//   ....[21]....
        /*0bec*/ 	.word	0x000008f0
        /*0bf0*/ 	.word	0x000000ff
        /*0bf4*/ 	.word	0x00028cc8
        /*0bf8*/ 	.short	0x0100
        /*0bfa*/ 	.byte	0x08
	.zero		1


	//   ....[22]....
        /*0bfc*/ 	.word	0x000026d0
        /*0c00*/ 	.word	0x00000042
        /*0c04*/ 	.word	0x00028c90
        /*0c08*/ 	.short	0x010a
        /*0c0a*/ 	.byte	0x3f
	.zero		1


	//   ....[23]....
        /*0c0c*/ 	.word	0x000030f0
        /*0c10*/ 	.word	0x00000042
        /*0c14*/ 	.word	0x00028c90
        /*0c18*/ 	.short	0x010a
        /*0c1a*/ 	.byte	0x3f
	.zero		1


	//   ....[24]....
        /*0c1c*/ 	.word	0x00003a00
        /*0c20*/ 	.word	0x00000042
        /*0c24*/ 	.word	0x00028c90
        /*0c28*/ 	.short	0x010a
        /*0c2a*/ 	.byte	0x3f
	.zero		1


	//   ....[25]....
        /*0c2c*/ 	.word	0x00003c00
        /*0c30*/ 	.word	0x00000004
        /*0c34*/ 	.word	0x00000000
        /*0c38*/ 	.short	0x0101
        /*0c3a*/ 	.byte	0x3f
	.zero		1


	//   ....[26]....
        /*0c3c*/ 	.word	0x00003c40
        /*0c40*/ 	.word	0x00000042
        /*0c44*/ 	.word	0x00028cb0
        /*0c48*/ 	.short	0x010a
        /*0c4a*/ 	.byte	0x3f
	.zero		1


	//   ....[27]....
        /*0c4c*/ 	.word	0x00004260
        /*0c50*/ 	.word	0x00000042
        /*0c54*/ 	.word	0x00000000
        /*0c58*/ 	.short	0x0101
        /*0c5a*/ 	.byte	0x3f
	.zero		1


	//   ....[28]....
        /*0c5c*/ 	.word	0x00004930
        /*0c60*/ 	.word	0x0000000d
        /*0c64*/ 	.word	0x00028c50
        /*0c68*/ 	.short	0x010a
        /*0c6a*/ 	.byte	0x3f
	.zero		1


	//   ....[29]....
        /*0c6c*/ 	.word	0x00004cd0
        /*0c70*/ 	.word	0x00000000
        /*0c74*/ 	.word	0x00000000
        /*0c78*/ 	.short	0x0101
        /*0c7a*/ 	.byte	0x3f
	.zero		1


	//   ....[30]....
        /*0c7c*/ 	.word	0x00005620
        /*0c80*/ 	.word	0x00000000
        /*0c84*/ 	.word	0x00028c50
        /*0c88*/ 	.short	0x010a
        /*0c8a*/ 	.byte	0x3f
	.zero		1


	//   ....[31]....
        /*0c8c*/ 	.word	0x00005670
        /*0c90*/ 	.word	0x00000000
        /*0c94*/ 	.word	0x00028c50
        /*0c98*/ 	.short	0x010a
        /*0c9a*/ 	.byte	0x3f
	.zero		1


	//   ....[32]....
        /*0c9c*/ 	.word	0x000059c0
        /*0ca0*/ 	.word	0x00000000
        /*0ca4*/ 	.word	0x00000000
        /*0ca8*/ 	.short	0x0101
        /*0caa*/ 	.byte	0x3f
	.zero		1


	//   ....[33]....
        /*0cac*/ 	.word	0x00006540
        /*0cb0*/ 	.word	0x00000002
        /*0cb4*/ 	.word	0x00028c00
        /*0cb8*/ 	.short	0x010a
        /*0cba*/ 	.byte	0x3f
	.zero		1


	//   ....[34]....
        /*0cbc*/ 	.word	0x00006590
        /*0cc0*/ 	.word	0x00000002
        /*0cc4*/ 	.word	0x00028c00
        /*0cc8*/ 	.short	0x010a
        /*0cca*/ 	.byte	0x3f
	.zero		1


	//   ....[35]....
        /*0ccc*/ 	.word	0x00006b40
        /*0cd0*/ 	.word	0x00000002
        /*0cd4*/ 	.word	0x00028c00
        /*0cd8*/ 	.short	0x010a
        /*0cda*/ 	.byte	0x3f
	.zero		1


	//   ....[36]....
        /*0cdc*/ 	.word	0x00007a80
        /*0ce0*/ 	.word	0x00000002
        /*0ce4*/ 	.word	0x00028c00
        /*0ce8*/ 	.short	0x010a
        /*0cea*/ 	.byte	0x3f
	.zero		1


	//   ....[37]....
        /*0cec*/ 	.word	0x00008840
        /*0cf0*/ 	.word	0x0000000f
        /*0cf4*/ 	.word	0x00028c30
        /*0cf8*/ 	.short	0x010a
        /*0cfa*/ 	.byte	0x3f
	.zero		1


	//   ....[38]....
        /*0cfc*/ 	.word	0x000088f0
        /*0d00*/ 	.word	0x0000000f
        /*0d04*/ 	.word	0x00028c30
        /*0d08*/ 	.short	0x010a
        /*0d0a*/ 	.byte	0x3f
	.zero		1


	//   ....[39]....
        /*0d0c*/ 	.word	0x00009540
        /*0d10*/ 	.word	0x0000000b
        /*0d14*/ 	.word	0x00000000
        /*0d18*/ 	.short	0x0101
        /*0d1a*/ 	.byte	0x3f
	.zero		1


	//   ....[40]....
        /*0d1c*/ 	.word	0x00009990
        /*0d20*/ 	.word	0x0000000f
        /*0d24*/ 	.word	0x00028c50
        /*0d28*/ 	.short	0x010a
        /*0d2a*/ 	.byte	0x3f
	.zero		1


	//   ....[41]....
        /*0d2c*/ 	.word	0x00009a20
        /*0d30*/ 	.word	0x0000000f
        /*0d34*/ 	.word	0x00028c50
        /*0d38*/ 	.short	0x010a
        /*0d3a*/ 	.byte	0x3f
	.zero		1


	//   ....[42]....
        /*0d3c*/ 	.word	0x00009cd0
        /*0d40*/ 	.word	0x0000000f
        /*0d44*/ 	.word	0x00000000
        /*0d48*/ 	.short	0x0101
        /*0d4a*/ 	.byte	0x3f
	.zero		1


	//   ....[43]....
        /*0d4c*/ 	.word	0x00009de0
        /*0d50*/ 	.word	0x000000d8
        /*0d54*/ 	.word	0x00028c30
        /*0d58*/ 	.short	0x010a
        /*0d5a*/ 	.byte	0x3f
	.zero		1


	//   ....[44]....
        /*0d5c*/ 	.word	0x00009e90
        /*0d60*/ 	.word	0x000000d8
        /*0d64*/ 	.word	0x00028c30
        /*0d68*/ 	.short	0x010a
        /*0d6a*/ 	.byte	0x3f
	.zero		1


	//   ....[45]....
        /*0d6c*/ 	.word	0x0000a390
        /*0d70*/ 	.word	0x0000000e
        /*0d74*/ 	.word	0x00000000
        /*0d78*/ 	.short	0x0101
        /*0d7a*/ 	.byte	0x3f
	.zero		1


	//   ....[46]....
        /*0d7c*/ 	.word	0x0000b3f0
        /*0d80*/ 	.word	0x000000d8
        /*0d84*/ 	.word	0x00028c50
        /*0d88*/ 	.short	0x010a
        /*0d8a*/ 	.byte	0x3f
	.zero		1


	//   ....[47]....
        /*0d8c*/ 	.word	0x0000b440
        /*0d90*/ 	.word	0x000000d8
        /*0d94*/ 	.word	0x00028c50
        /*0d98*/ 	.short	0x010a
        /*0d9a*/ 	.byte	0x3f
	.zero		1


	//   ....[48]....
        /*0d9c*/ 	.word	0x0000b720
        /*0da0*/ 	.word	0x000000d8
        /*0da4*/ 	.word	0x00000000
        /*0da8*/ 	.short	0x0101
        /*0daa*/ 	.byte	0x3f
	.zero		1


	//   ....[49]....
        /*0dac*/ 	.word	0x0000dd30
        /*0db0*/ 	.word	0x00000000
        /*0db4*/ 	.word	0x00000000
        /*0db8*/ 	.short	0x0101
        /*0dba*/ 	.byte	0x3f
	.zero		1


	//   ....[50]....
        /*0dbc*/ 	.word	0x000102e0
        /*0dc0*/ 	.word	0x00000006
        /*0dc4*/ 	.word	0x00028c20
        /*0dc8*/ 	.short	0x010a
        /*0dca*/ 	.byte	0x3f
	.zero		1


	//   ....[51]....
        /*0dcc*/ 	.word	0x000103d0
        /*0dd0*/ 	.word	0x00000005
        /*0dd4*/ 	.word	0x00028ca0
        /*0dd8*/ 	.short	0x010a
        /*0dda*/ 	.byte	0x3f
	.zero		1


	//   ....[52]....
        /*0ddc*/ 	.word	0x00010620
        /*0de0*/ 	.word	0x00000005
        /*0de4*/ 	.word	0x00028cc0
        /*0de8*/ 	.short	0x010a
        /*0dea*/ 	.byte	0x3f
	.zero		1


	//   ....[53]....
        /*0dec*/ 	.word	0x000110a0
        /*0df0*/ 	.word	0x00000005
        /*0df4*/ 	.word	0x00028ca0
        /*0df8*/ 	.short	0x010a
        /*0dfa*/ 	.byte	0x3f
	.zero		1


	//   ....[54]....
        /*0dfc*/ 	.word	0x000112e0
        /*0e00*/ 	.word	0x00000005
        /*0e04*/ 	.word	0x00028cc0
        /*0e08*/ 	.short	0x010a
        /*0e0a*/ 	.byte	0x3f
	.zero		1


	//   ....[55]....
        /*0e0c*/ 	.word	0x00012600
        /*0e10*/ 	.word	0x00000000
        /*0e14*/ 	.word	0x00028c40
        /*0e18*/ 	.short	0x010a
        /*0e1a*/ 	.byte	0x3f
	.zero		1


	//   ....[56]....
        /*0e1c*/ 	.word	0x00013190
        /*0e20*/ 	.word	0x00000008
        /*0e24*/ 	.word	0x00028c00
        /*0e28*/ 	.short	0x0107
        /*0e2a*/ 	.byte	0x3f
	.zero		1


	//   ....[57]....
        /*0e2c*/ 	.word	0x00013290
        /*0e30*/ 	.word	0x00000002
        /*0e34*/ 	.word	0x00028c00
        /*0e38*/ 	.short	0x0101
        /*0e3a*/ 	.byte	0x3f
	.zero		1


	//   ....[58]....
        /*0e3c*/ 	.word	0x000132b0
        /*0e40*/ 	.word	0x00000002
        /*0e44*/ 	.word	0x00028c20
        /*0e48*/ 	.short	0x010a
        /*0e4a*/ 	.byte	0x3f
	.zero		1


	//   ....[59]....
        /*0e4c*/ 	.word	0x000133c0
        /*0e50*/ 	.word	0x00000003
        /*0e54*/ 	.word	0x00028c60
        /*0e58*/ 	.short	0x010a
        /*0e5a*/ 	.byte	0x3f
	.zero		1


	//   ....[60]....
        /*0e5c*/ 	.word	0x000140d0
        /*0e60*/ 	.word	0x00000003
        /*0e64*/ 	.word	0x00028c40
        /*0e68*/ 	.short	0x010a
        /*0e6a*/ 	.byte	0x3f
	.zero		1


	//   ....[61]....
        /*0e6c*/ 	.word	0x00014330
        /*0e70*/ 	.word	0x00000003
        /*0e74*/ 	.word	0x00028c60
        /*0e78*/ 	.short	0x010a
        /*0e7a*/ 	.byte	0x3f
	.zero		1


	//   ....[62]....
        /*0e7c*/ 	.word	0x00014fd0
        /*0e80*/ 	.word	0x00000004
        /*0e84*/ 	.word	0x00028c40
        /*0e88*/ 	.short	0x010a
        /*0e8a*/ 	.byte	0x3f
	.zero		1


	//   ....[63]....
        /*0e8c*/ 	.word	0x00015220
        /*0e90*/ 	.word	0x00000004
        /*0e94*/ 	.word	0x00028c60
        /*0e98*/ 	.short	0x010a
        /*0e9a*/ 	.byte	0x3f
	.zero		1


	//   ....[64]....
        /*0e9c*/ 	.word	0x00015e30
        /*0ea0*/ 	.word	0x00000004
        /*0ea4*/ 	.word	0x00028c40
        /*0ea8*/ 	.short	0x010a
        /*0eaa*/ 	.byte	0x3f
	.zero		1


	//   ....[65]....
        /*0eac*/ 	.word	0x00016090
        /*0eb0*/ 	.word	0x00000004
        /*0eb4*/ 	.word	0x00028c60
        /*0eb8*/ 	.short	0x010a
        /*0eba*/ 	.byte	0x3f
	.zero		1


	//   ....[66]....
        /*0ebc*/ 	.word	0x000176d0
        /*0ec0*/ 	.word	0x00000000
        /*0ec4*/ 	.word	0x00028c20
        /*0ec8*/ 	.short	0x010a
        /*0eca*/ 	.byte	0x3f
	.zero		1


	//   ....[67]....
        /*0ecc*/ 	.word	0x00017880
        /*0ed0*/ 	.word	0x00000006
        /*0ed4*/ 	.word	0x00000000
        /*0ed8*/ 	.short	0x010a
        /*0eda*/ 	.byte	0x3f
	.zero		1


	//   ....[68]....
        /*0edc*/ 	.word	0x000178f0
        /*0ee0*/ 	.word	0x00000007
        /*0ee4*/ 	.word	0x00000000
        /*0ee8*/ 	.short	0x010a
        /*0eea*/ 	.byte	0x3f
	.zero		1


	//   ....[69]....
        /*0eec*/ 	.word	0x00017960
        /*0ef0*/ 	.word	0x00000004
        /*0ef4*/ 	.word	0x00000000
        /*0ef8*/ 	.short	0x010a
        /*0efa*/ 	.byte	0x3f
	.zero		1


	//   ....[70]....
        /*0efc*/ 	.word	0x00017990
        /*0f00*/ 	.word	0x00000003
        /*0f04*/ 	.word	0x00000000
        /*0f08*/ 	.short	0x010a
        /*0f0a*/ 	.byte	0x3f
	.zero		1


	//   ....[71]....
        /*0f0c*/ 	.word	0x000179f0
        /*0f10*/ 	.word	0x00000042
        /*0f14*/ 	.word	0x00028c90
        /*0f18*/ 	.short	0x010a
        /*0f1a*/ 	.byte	0x3f
	.zero		1


	//   ....[72]....
        /*0f1c*/ 	.word	0x00017a40
        /*0f20*/ 	.word	0x00000042
        /*0f24*/ 	.word	0x00028c90
        /*0f28*/ 	.short	0x010a
        /*0f2a*/ 	.byte	0x3f
	.zero		1


	//   ....[73]....
        /*0f2c*/ 	.word	0x00017a90
        /*0f30*/ 	.word	0x00000042
        /*0f34*/ 	.word	0x00028c90
        /*0f38*/ 	.short	0x010a
        /*0f3a*/ 	.byte	0x3f
	.zero		1


	//   ....[74]....
        /*0f3c*/ 	.word	0x00017ae0
        /*0f40*/ 	.word	0x00000042
        /*0f44*/ 	.word	0x00028cb0
        /*0f48*/ 	.short	0x010a
        /*0f4a*/ 	.byte	0x3f
	.zero		1


	//   ....[75]....
        /*0f4c*/ 	.word	0x00017b30
        /*0f50*/ 	.word	0x0000000d
        /*0f54*/ 	.word	0x00028c50
        /*0f58*/ 	.short	0x010a
        /*0f5a*/ 	.byte	0x3f
	.zero		1


	//   ....[76]....
        /*0f5c*/ 	.word	0x00017b80
        /*0f60*/ 	.word	0x00000000
        /*0f64*/ 	.word	0x00028c50
        /*0f68*/ 	.short	0x010a
        /*0f6a*/ 	.byte	0x3f
	.zero		1


	//   ....[77]....
        /*0f6c*/ 	.word	0x00017d90
        /*0f70*/ 	.word	0x00000002
        /*0f74*/ 	.word	0x00028c00
        /*0f78*/ 	.short	0x010a
        /*0f7a*/ 	.byte	0x3f
	.zero		1


	//   ....[78]....
        /*0f7c*/ 	.word	0x00017fc0
        /*0f80*/ 	.word	0x00000002
        /*0f84*/ 	.word	0x00028c00
        /*0f88*/ 	.short	0x010a
        /*0f8a*/ 	.byte	0x3f
	.zero		1


	//   ....[79]....
        /*0f8c*/ 	.word	0x00018010
        /*0f90*/ 	.word	0x0000000f
        /*0f94*/ 	.word	0x00028c30
        /*0f98*/ 	.short	0x010a
        /*0f9a*/ 	.byte	0x3f
	.zero		1


	//   ....[80]....
        /*0f9c*/ 	.word	0x00018060
        /*0fa0*/ 	.word	0x0000000f
        /*0fa4*/ 	.word	0x00028c50
        /*0fa8*/ 	.short	0x010a
        /*0faa*/ 	.byte	0x3f
	.zero		1


	//   ....[81]....
        /*0fac*/ 	.word	0x000180b0
        /*0fb0*/ 	.word	0x000000d8
        /*0fb4*/ 	.word	0x00028c30
        /*0fb8*/ 	.short	0x010a
        /*0fba*/ 	.byte	0x3f
	.zero		1


	//   ....[82]....
        /*0fbc*/ 	.word	0x00018100
        /*0fc0*/ 	.word	0x000000d8
        /*0fc4*/ 	.word	0x00028c50
        /*0fc8*/ 	.short	0x010a
        /*0fca*/ 	.byte	0x3f
	.zero		1


	//   ....[83]....
        /*0fcc*/ 	.word	0x000182b0
        /*0fd0*/ 	.word	0x00000005
        /*0fd4*/ 	.word	0x00028c20
        /*0fd8*/ 	.short	0x010a
        /*0fda*/ 	.byte	0x3f
	.zero		1


	//   ....[84]....
        /*0fdc*/ 	.word	0x00018300
        /*0fe0*/ 	.word	0x00000005
        /*0fe4*/ 	.word	0x00028ca0
        /*0fe8*/ 	.short	0x010a
        /*0fea*/ 	.byte	0x3f
	.zero		1


	//   ....[85]....
        /*0fec*/ 	.word	0x00018350
        /*0ff0*/ 	.word	0x00000005
        /*0ff4*/ 	.word	0x00028cc0
        /*0ff8*/ 	.short	0x010a
        /*0ffa*/ 	.byte	0x3f
	.zero		1


	//   ....[86]....
        /*0ffc*/ 	.word	0x000183a0
        /*1000*/ 	.word	0x00000005
        /*1004*/ 	.word	0x00028ca0
        /*1008*/ 	.short	0x010a
        /*100a*/ 	.byte	0x3f
	.zero		1


	//   ....[87]....
        /*100c*/ 	.word	0x000183f0
        /*1010*/ 	.word	0x00000005
        /*1014*/ 	.word	0x00028cc0
        /*1018*/ 	.short	0x010a
        /*101a*/ 	.byte	0x3f
	.zero		1


	//   ....[88]....
        /*101c*/ 	.word	0x00018590
        /*1020*/ 	.word	0x00000000
        /*1024*/ 	.word	0x00028c40
        /*1028*/ 	.short	0x010a
        /*102a*/ 	.byte	0x3f
	.zero		1


	//   ....[89]....
        /*102c*/ 	.word	0x00018b10
        /*1030*/ 	.word	0x00000002
        /*1034*/ 	.word	0x00028c20
        /*1038*/ 	.short	0x010a
        /*103a*/ 	.byte	0x3f
	.zero		1


	//   ....[90]....
        /*103c*/ 	.word	0x00018b60
        /*1040*/ 	.word	0x00000003
        /*1044*/ 	.word	0x00028c60
        /*1048*/ 	.short	0x010a
        /*104a*/ 	.byte	0x3f
	.zero		1


	//   ....[91]....
        /*104c*/ 	.word	0x00018bb0
        /*1050*/ 	.word	0x00000003
        /*1054*/ 	.word	0x00028c40
        /*1058*/ 	.short	0x010a
        /*105a*/ 	.byte	0x3f
	.zero		1


	//   ....[92]....
        /*105c*/ 	.word	0x00018c00
        /*1060*/ 	.word	0x00000003
        /*1064*/ 	.word	0x00028c60
        /*1068*/ 	.short	0x010a
        /*106a*/ 	.byte	0x3f
	.zero		1


	//   ....[93]....
        /*106c*/ 	.word	0x00018c50
        /*1070*/ 	.word	0x00000004
        /*1074*/ 	.word	0x00028c40
        /*1078*/ 	.short	0x010a
        /*107a*/ 	.byte	0x3f
	.zero		1


	//   ....[94]....
        /*107c*/ 	.word	0x00018ca0
        /*1080*/ 	.word	0x00000004
        /*1084*/ 	.word	0x00028c60
        /*1088*/ 	.short	0x010a
        /*108a*/ 	.byte	0x3f
	.zero		1


	//   ....[95]....
        /*108c*/ 	.word	0x00018cf0
        /*1090*/ 	.word	0x00000004
        /*1094*/ 	.word	0x00028c40
        /*1098*/ 	.short	0x010a
        /*109a*/ 	.byte	0x3f
	.zero		1


	//   ....[96]....
        /*109c*/ 	.word	0x00018d40
        /*10a0*/ 	.word	0x00000004
        /*10a4*/ 	.word	0x00028c60
        /*10a8*/ 	.short	0x010a
        /*10aa*/ 	.byte	0x3f
	.zero		1


	//   ....[97]....
        /*10ac*/ 	.word	0x00019790
        /*10b0*/ 	.word	0x00000000
        /*10b4*/ 	.word	0x00028c20
        /*10b8*/ 	.short	0x010a
        /*10ba*/ 	.byte	0x3f
	.zero		1


	//   ....[98]....
        /*10bc*/ 	.word	0x00019930
        /*10c0*/ 	.word	0x00000006
        /*10c4*/ 	.word	0x00000000
        /*10c8*/ 	.short	0x010a
        /*10ca*/ 	.byte	0x3f
	.zero		1


	//   ....[99]....
        /*10cc*/ 	.word	0x00019980
        /*10d0*/ 	.word	0x00000007
        /*10d4*/ 	.word	0x00000000
        /*10d8*/ 	.short	0x010a
        /*10da*/ 	.byte	0x3f
	.zero		1


	//   ....[100]....
        /*10dc*/ 	.word	0x000199d0
        /*10e0*/ 	.word	0x00000004
        /*10e4*/ 	.word	0x00000000
        /*10e8*/ 	.short	0x010a
        /*10ea*/ 	.byte	0x3f
	.zero		1


	//----- nvinfo : EIATTR_NUM_MBARRIERS
	.align		4
.L_232:
        /*10ec*/ 	.byte	0x03, 0x38
        /*10ee*/ 	.short	0x0016


	//----- nvinfo : EIATTR_EXIT_INSTR_OFFSETS
	.align		4
        /*10f0*/ 	.byte	0x04, 0x1c
        /*10f2*/ 	.short	(.L_234 - .L_233)


	//   ....[0]....
.L_233:
        /*10f4*/ 	.word	0x000179e0


	//----- nvinfo : EIATTR_MAX_THREADS
	.align		4
.L_234:
        /*10f8*/ 	.byte	0x04, 0x05
        /*10fa*/ 	.short	(.L_236 - .L_235)
.L_235:
        /*10fc*/ 	.word	0x00000180
        /*1100*/ 	.word	0x00000001
        /*1104*/ 	.word	0x00000001


	//----- nvinfo : EIATTR_CRS_STACK_SIZE
	.align		4
.L_236:
        /*1108*/ 	.byte	0x04, 0x1e
        /*110a*/ 	.short	(.L_238 - .L_237)
.L_237:
        /*110c*/ 	.word	0x00000000


	//----- nvinfo : EIATTR_CBANK_PARAM_SIZE
	.align		4
.L_238:
        /*1110*/ 	.byte	0x03, 0x19
        /*1112*/ 	.short	0x0af0


	//----- nvinfo : EIATTR_PARAM_CBANK
	.align		4
        /*1114*/ 	.byte	0x04, 0x0a
        /*1116*/ 	.short	(.L_240 - .L_239)
	.align		4
.L_239:
        /*1118*/ 	.word	index@(.nv.constant0._ZN7cutlass13device_kernelIN5flash11enable_sm90INS1_16FlashAttnFwdSm90INS1_25CollectiveMainloopFwdSm90ILi2EN4cute5tupleIJNS5_1CILi1EEES8_S8_EEENS6_IJNS7_ILi64EEESA_SA_EEELi512ENS_10bfloat16_tEfNS_4arch4Sm90ELb0ELb0ELb0ELb1ELb0ELb1ELb0ELb0ELb0ELb1ELb0ELb0EEENS1_21CollectiveEpilogueFwdINS6_IJSA_NS7_ILi512EEESA_EEES9_SC_SE_Li256ELb1ELb1ELb0ELb0EEENS1_36VarlenDynamicPersistentTileSchedulerILi64ELi64ELi256ELi128ELb0ELb1ELb1ELb0ELb1ELb1EEEEEEEEEvNT_6ParamsE)
        /*111c*/ 	.short	0x0210
        /*111e*/ 	.short	0x0af0


	//----- nvinfo : EIATTR_SW_WAR
	.align		4
.L_240:
        /*1120*/ 	.byte	0x04, 0x36
        /*1122*/ 	.short	(.L_242 - .L_241)
.L_241:
        /*1124*/ 	.word	0x00000008
.L_242:


//--------------------- .nv.info._ZN7cutlass13device_kernelIN5flash11enable_sm90INS1_16FlashAttnFwdSm90INS1_25CollectiveMainloopFwdSm90ILi2EN4cute5tupleIJNS5_1CILi1EEES8_S8_EEENS6_IJNS7_ILi64EEESA_SA_EEELi512ENS_10bfloat16_tEfNS_4arch4Sm90ELb0ELb0ELb0ELb1ELb0ELb0ELb1ELb0ELb0ELb1ELb0ELb0EEENS1_21CollectiveEpilogueFwdINS6_IJSA_NS7_ILi512EEESA_EEES9_SC_SE_Li256ELb1ELb1ELb0ELb0EEENS1_36VarlenDynamicPersistentTileSchedulerILi64ELi64ELi256ELi128ELb0ELb1ELb1ELb0ELb1ELb1EEEEEEEEEvNT_6ParamsE --------------------------
	.section	.nv.info._ZN7cutlass13device_kernelIN5flash11enable_sm90INS1_16FlashAttnFwdSm90INS1_25CollectiveMainloopFwdSm90ILi2EN4cute5tupleIJNS5_1CILi1EEES8_S8_EEENS6_IJNS7_ILi64EEESA_SA_EEELi512ENS_10bfloat16_tEfNS_4arch4Sm90ELb0ELb0ELb0ELb1ELb0ELb0ELb1ELb0ELb0ELb1ELb0ELb0EEENS1_21CollectiveEpilogueFwdINS6_IJSA_NS7_ILi512EEESA_EEES9_SC_SE_Li256ELb1ELb1ELb0ELb0EEENS1_36VarlenDynamicPersistentTileSchedulerILi64ELi64ELi256ELi128ELb0ELb1ELb1ELb0ELb1ELb1EEEEEEEEEvNT_6ParamsE,"",@"SHT_CUDA_INFO"
	.sectionflags	@""
	.align	4


	//----- nvinfo : EIATTR_CUDA_API_VERSION
	.align		4
        /*0000*/ 	.byte	0x04, 0x37
        /*0002*/ 	.short	(.L_244 - .L_243)
.L_243:
        /*0004*/ 	.word	0x00000082


	//----- nvinfo : EIATTR_KPARAM_INFO
	.align		4
.L_244:
        /*0008*/ 	.byte	0x04, 0x17
        /*000a*/ 	.short	(.L_246 - .L_245)
.L_245:
        /*000c*/ 	.word	0x00000000
        /*0010*/ 	.short	0x0000
        /*0012*/ 	.short	0x0070
        /*0014*/ 	.byte	0x00, 0xf0, 0x01, 0x2e


	//----- nvinfo : EIATTR_SPARSE_MMA_MASK
	.align		4
.L_246:
        /*0018*/ 	.byte	0x03, 0x50
        /*001a*/ 	.short	0x0000


	//----- nvinfo : EIATTR_MAXREG_COUNT
	.align		4
        /*001c*/ 	.byte	0x03, 0x1b
        /*001e*/ 	.short	0x00a8


	//----- nvinfo : EIATTR_NUM_BARRIERS
	.align		4
        /*0020*/ 	.byte	0x02, 0x4c
        /*0022*/ 	.byte	0x10
	.zero		1


	//----- nvinfo : EIATTR_EXTERNS
	.align		4
        /*0024*/ 	.byte	0x04, 0x0f
        /*0026*/ 	.short	(.L_248 - .L_247)


	//   ....[0]....
	.align		4
.L_247:
        /*0028*/ 	.word	index@(__assertfail)


	//----- nvinfo : EIATTR_ANNOTATIONS
	.align		4
.L_248:
        /*002c*/ 	.byte	0x04, 0x55
        /*002e*/ 	.short	(.L_250 - .L_249)


	//   ....[0]....
.L_249:
        /* <DEDUP_REMOVED lines=103> */


	//----- nvinfo : EIATTR_MERCURY_ISA_VERSION
	.align		4
.L_250:
        /*0690*/ 	.byte	0x03, 0x5f
        /*0692*/ 	.short	0x0101


	//----- nvinfo : EIATTR_UNUSED_LOAD_BYTE_OFFSET
	.align		4
        /*0694*/ 	.byte	0x04, 0x44
        /*0696*/ 	.short	(.L_252 - .L_251)


	//   ....[0]....
.L_251:
        /*0698*/ 	.word	0x00000a10
        /*069c*/ 	.word	0x0000fff0


	//   ....[1]....
        /*06a0*/ 	.word	0x00008b70
        /*06a4*/ 	.word	0x0000fff0


	//----- nvinfo : EIATTR_INT_WARP_WIDE_INSTR_OFFSETS
	.align		4
.L_252:
        /*06a8*/ 	.byte	0x04, 0x31
        /*06aa*/ 	.short	(.L_254 - .L_253)


	//   ....[0]....
.L_253:
        /*06ac*/ 	.word	0x00000130


	//   ....[1]....
        /*06b0*/ 	.word	0x00000170


	//   ....[2]....
        /*06b4*/ 	.word	0x000001e0


	//   ....[3]....
        /*06b8*/ 	.word	0x00000250


	//   ....[4]....
        /*06bc*/ 	.word	0x0000cc10


	//   ....[5]....
        /*06c0*/ 	.word	0x0000cc70


	//   ....[6]....
        /*06c4*/ 	.word	0x00012a50


	//   ....[7]....
        /*06c8*/ 	.word	0x00012ab0


	//----- nvinfo : EIATTR_COOP_GROUP_MASK_REGIDS
	.align		4
.L_254:
        /*06cc*/ 	.byte	0x04, 0x29
        /*06ce*/ 	.short	(.L_256 - .L_255)


	//   ....[0]....
.L_255:
        /*06d0*/ 	.word	0xffffffff


	//   ....[1]....
        /*06d4*/ 	.word	0xffffffff


	//   ....[2]....
        /*06d8*/ 	.word	0xffffffff


	//   ....[3]....
        /*06dc*/ 	.word	0xffffffff


	//   ....[4]....
        /*06e0*/ 	.word	0xffffffff


	//   ....[5]....
        /*06e4*/ 	.word	0xffffffff


	//   ....[6]....
        /*06e8*/ 	.word	0xffffffff


	//   ....[7]....
        /*06ec*/ 	.word	0xffffffff


	//   ....[8]....
        /*06f0*/ 	.word	0xffffffff


	//   ....[9]....
        /*06f4*/ 	.word	0xffffffff


	//   ....[10]....
        /*06f8*/ 	.word	0xffffffff


	//   ....[11]....
        /*06fc*/ 	.word	0xffffffff


	//   ....[12]....
        /*0700*/ 	.word	0xffffffff


	//   ....[13]....
        /*0704*/ 	.word	0xffffffff


	//   ....[14]....
        /*0708*/ 	.word	0xffffffff


	//   ....[15]....
        /*070c*/ 	.word	0xffffffff


	//   ....[16]....
        /*0710*/ 	.word	0xffffffff


	//   ....[17]....
        /*0714*/ 	.word	0xffffffff


	//   ....[18]....
        /*0718*/ 	.word	0xffffffff


	//   ....[19]....
        /*071c*/ 	.word	0xffffffff


	//   ....[20]....
        /*0720*/ 	.word	0xffffffff


	//   ....[21]....
        /*0724*/ 	.word	0xffffffff


	//   ....[22]....
        /*0728*/ 	.word	0xffffffff


	//   ....[23]....
        /*072c*/ 	.word	0xffffffff


	//   ....[24]....
        /*0730*/ 	.word	0xffffffff


	//   ....[25]....
        /*0734*/ 	.word	0xffffffff


	//   ....[26]....
        /*0738*/ 	.word	0xffffffff


	//   ....[27]....
        /*073c*/ 	.word	0xffffffff


	//   ....[28]....
        /*0740*/ 	.word	0xffffffff


	//   ....[29]....
        /*0744*/ 	.word	0xffffffff


	//   ....[30]....
        /*0748*/ 	.word	0xffffffff


	//   ....[31]....
        /*074c*/ 	.word	0xffffffff


	//   ....[32]....
        /*0750*/ 	.word	0xffffffff


	//   ....[33]....
        /*0754*/ 	.word	0xffffffff


	//   ....[34]....
        /*0758*/ 	.word	0xffffffff


	//   ....[35]....
        /*075c*/ 	.word	0xffffffff


	//   ....[36]....
        /*0760*/ 	.word	0xffffffff


	//   ....[37]....
        /*0764*/ 	.word	0xffffffff


	//   ....[38]....
        /*0768*/ 	.word	0xffffffff


	//   ....[39]....
        /*076c*/ 	.word	0xffffffff


	//   ....[40]....
        /*0770*/ 	.word	0xffffffff


	//   ....[41]....
        /*0774*/ 	.word	0xffffffff


	//   ....[42]....
        /*0778*/ 	.word	0xffffffff


	//   ....[43]....
        /*077c*/ 	.word	0xffffffff


	//   ....[44]....
        /*0780*/ 	.word	0xffffffff


	//   ....[45]....
        /*0784*/ 	.word	0xffffffff


	//   ....[46]....
        /*0788*/ 	.word	0xffffffff


	//   ....[47]....
        /*078c*/ 	.word	0xffffffff


	//   ....[48]....
        /*0790*/ 	.word	0xffffffff


	//   ....[49]....
        /*0794*/ 	.word	0xffffffff


	//   ....[50]....
        /*0798*/ 	.word	0xffffffff


	//   ....[51]....
        /*079c*/ 	.word	0xffffffff


	//   ....[52]....
        /*07a0*/ 	.word	0xffffffff


	//   ....[53]....
        /*07a4*/ 	.word	0xffffffff


	//   ....[54]....
        /*07a8*/ 	.word	0xffffffff


	//   ....[55]....
        /*07ac*/ 	.word	0xffffffff


	//   ....[56]....
        /*07b0*/ 	.word	0xffffffff


	//   ....[57]....
        /*07b4*/ 	.word	0xffffffff


	//   ....[58]....
        /*07b8*/ 	.word	0xffffffff


	//   ....[59]....
        /*07bc*/ 	.word	0xffffffff


	//   ....[60]....
        /*07c0*/ 	.word	0xffffffff


	//   ....[61]....
        /*07c4*/ 	.word	0xffffffff


	//   ....[62]....
        /*07c8*/ 	.word	0xffffffff


	//   ....[63]....
        /*07cc*/ 	.word	0xffffffff


	//   ....[64]....
        /*07d0*/ 	.word	0xffffffff


	//   ....[65]....
        /*07d4*/ 	.word	0xffffffff


	//   ....[66]....
        /*07d8*/ 	.word	0xffffffff


	//   ....[67]....
        /*07dc*/ 	.word	0xffffffff


	//   ....[68]....
        /*07e0*/ 	.word	0xffffffff


	//   ....[69]....
        /*07e4*/ 	.word	0xffffffff


	//   ....[70]....
        /*07e8*/ 	.word	0xffffffff


	//   ....[71]....
        /*07ec*/ 	.word	0xffffffff


	//   ....[72]....
        /*07f0*/ 	.word	0xffffffff


	//   ....[73]....
        /*07f4*/ 	.word	0xffffffff


	//   ....[74]....
        /*07f8*/ 	.word	0xffffffff


	//   ....[75]....
        /*07fc*/ 	.word	0xffffffff


	//   ....[76]....
        /*0800*/ 	.word	0xffffffff


	//   ....[77]....
        /*0804*/ 	.word	0xffffffff


	//   ....[78]....
        /*0808*/ 	.word	0xffffffff


	//   ....[79]....
        /*080c*/ 	.word	0xffffffff


	//   ....[80]....
        /*0810*/ 	.word	0xffffffff


	//   ....[81]....
        /*0814*/ 	.word	0xffffffff


	//   ....[82]....
        /*0818*/ 	.word	0xffffffff


	//   ....[83]....
        /*081c*/ 	.word	0xffffffff


	//   ....[84]....
        /*0820*/ 	.word	0xffffffff


	//   ....[85]....
        /*0824*/ 	.word	0xffffffff


	//   ....[86]....
        /*0828*/ 	.word	0xffffffff


	//   ....[87]....
        /*082c*/ 	.word	0xffffffff


	//   ....[88]....
        /*0830*/ 	.word	0xffffffff


	//   ....[89]....
        /*0834*/ 	.word	0x0500000f


	//   ....[90]....
        /*0838*/ 	.word	0x0500000f


	//   ....[91]....
        /*083c*/ 	.word	0x0500000f


	//   ....[92]....
        /*0840*/ 	.word	0x0500000f


	//   ....[93]....
        /*0844*/ 	.word	0x0500000f


	//   ....[94]....
        /*0848*/ 	.word	0x0500000f


	//   ....[95]....
        /*084c*/ 	.word	0x0500000f


	//   ....[96]....
        /*0850*/ 	.word	0x0500000f


	//   ....[97]....
        /*0854*/ 	.word	0x0500000f


	//   ....[98]....
        /*0858*/ 	.word	0x0500000f


	//   ....[99]....
        /*085c*/ 	.word	0x0500000f


	//   ....[100]....
        /*0860*/ 	.word	0x0500000f


	//   ....[101]....
        /*0864*/ 	.word	0x0500000f


	//   ....[102]....
        /*0868*/ 	.word	0x0500000f


	//   ....[103]....
        /*086c*/ 	.word	0x0500000f


	//   ....[104]....
        /*0870*/ 	.word	0x0500000f


	//   ....[105]....
        /*0874*/ 	.word	0x0500000f


	//   ....[106]....
        /*0878*/ 	.word	0x0500000f


	//   ....[107]....
        /*087c*/ 	.word	0x0500000f


	//   ....[108]....
        /*0880*/ 	.word	0x0500000f


	//   ....[109]....
        /*0884*/ 	.word	0x0500000f


	//   ....[110]....
        /*0888*/ 	.word	0x0500000f


	//   ....[111]....
        /*088c*/ 	.word	0x0500000f


	//   ....[112]....
        /*0890*/ 	.word	0x0500000f


	//   ....[113]....
        /*0894*/ 	.word	0x0500000f


	//   ....[114]....
        /*0898*/ 	.word	0x0500000f


	//   ....[115]....
        /*089c*/ 	.word	0x0500000f


	//   ....[116]....
        /*08a0*/ 	.word	0x0500000f


	//   ....[117]....
        /*08a4*/ 	.word	0x0500000f


	//   ....[118]....
        /*08a8*/ 	.word	0x0500000f


	//   ....[119]....
        /*08ac*/ 	.word	0x0500000f


	//   ....[120]....
        /*08b0*/ 	.word	0x0500000f


	//   ....[121]....
        /*08b4*/ 	.word	0x0500000f


	//   ....[122]....
        /*08b8*/ 	.word	0x0500000f


	//   ....[123]....
        /*08bc*/ 	.word	0x0500000f


	//----- nvinfo : EIATTR_COOP_GROUP_INSTR_OFFSETS
	.align		4
.L_256:
        /*08c0*/ 	.byte	0x04, 0x28
        /*08c2*/ 	.short	(.L_258 - .L_257)


	//   ....[0]....
.L_257:
        /*08c4*/ 	.word	0x00000060


	//   ....[1]....
        /*08c8*/ 	.word	0x00000140


	//   ....[2]....
        /*08cc*/ 	.word	0x00000180


	//   ....[3]....
        /*08d0*/ 	.word	0x00000390


	//   ....[4]....
        /*08d4*/ 	.word	0x000004f0


	//   ....[5]....
        /*08d8*/ 	.word	0x00000610


	//   ....[6]....
        /*08dc*/ 	.word	0x00000770


	//   ....[7]....
        /*08e0*/ 	.word	0x00001800


	//   ....[8]....
        /*08e4*/ 	.word	0x00002f50


	//   ....[9]....
        /*08e8*/ 	.word	0x000036e0


	//   ....[10]....
        /*08ec*/ 	.word	0x00004ac0


	//   ....[11]....
        /*08f0*/ 	.word	0x00004b40


	//   ....[12]....
        /*08f4*/ 	.word	0x00004d70


	//   ....[13]....
        /*08f8*/ 	.word	0x00004df0


	//   ....[14]....
        /*08fc*/ 	.word	0x00005610


	//   ....[15]....
        /*0900*/ 	.word	0x00005b30


	//   ....[16]....
        /*0904*/ 	.word	0x00006c20


	//   ....[17]....
        /*0908*/ 	.word	0x00006c50


	//   ....[18]....
        /*090c*/ 	.word	0x00006f50


	//   ....[19]....
        /*0910*/ 	.word	0x00007120


	//   ....[20]....
        /*0914*/ 	.word	0x00008030


	//   ....[21]....
        /*0918*/ 	.word	0x00008070


	//   ....[22]....
        /*091c*/ 	.word	0x000080a0


	//   ....[23]....
        /*0920*/ 	.word	0x00008120


	//   ....[24]....
        /*0924*/ 	.word	0x00008150


	//   ....[25]....
        /*0928*/ 	.word	0x00009aa0


	//   ....[26]....
        /*092c*/ 	.word	0x0000a0d0


	//   ....[27]....
        /*0930*/ 	.word	0x0000a100


	//   ....[28]....
        /*0934*/ 	.word	0x0000a120


	//   ....[29]....
        /*0938*/ 	.word	0x0000a150


	//   ....[30]....
        /*093c*/ 	.word	0x0000a800


	//   ....[31]....
        /*0940*/ 	.word	0x0000a820


	//   ....[32]....
        /*0944*/ 	.word	0x0000aa50


	//   ....[33]....
        /*0948*/ 	.word	0x0000aa70


	//   ....[34]....
        /*094c*/ 	.word	0x0000b640


	//   ....[35]....
        /*0950*/ 	.word	0x0000b660


	//   ....[36]....
        /*0954*/ 	.word	0x0000b8a0


	//   ....[37]....
        /*0958*/ 	.word	0x0000b8c0


	//   ....[38]....
        /*095c*/ 	.word	0x0000bb60


	//   ....[39]....
        /*0960*/ 	.word	0x0000bd50


	//   ....[40]....
        /*0964*/ 	.word	0x0000bd80


	//   ....[41]....
        /*0968*/ 	.word	0x0000bdb0


	//   ....[42]....
        /*096c*/ 	.word	0x0000bde0


	//   ....[43]....
        /*0970*/ 	.word	0x0000be10


	//   ....[44]....
        /*0974*/ 	.word	0x0000be40


	//   ....[45]....
        /*0978*/ 	.word	0x0000bfb0


	//   ....[46]....
        /*097c*/ 	.word	0x0000bfe0


	//   ....[47]....
        /*0980*/ 	.word	0x0000c010


	//   ....[48]....
        /*0984*/ 	.word	0x0000c040


	//   ....[49]....
        /*0988*/ 	.word	0x0000c070


	//   ....[50]....
        /*098c*/ 	.word	0x0000c0a0


	//   ....[51]....
        /*0990*/ 	.word	0x0000c140


	//   ....[52]....
        /*0994*/ 	.word	0x0000c170


	//   ....[53]....
        /*0998*/ 	.word	0x0000c200


	//   ....[54]....
        /*099c*/ 	.word	0x0000d220


	//   ....[55]....
        /*09a0*/ 	.word	0x0000dda0


	//   ....[56]....
        /*09a4*/ 	.word	0x0000ddb0


	//   ....[57]....
        /*09a8*/ 	.word	0x0000ddd0


	//   ....[58]....
        /*09ac*/ 	.word	0x0000dea0


	//   ....[59]....
        /*09b0*/ 	.word	0x0000ded0


	//   ....[60]....
        /*09b4*/ 	.word	0x0000df30


	//   ....[61]....
        /*09b8*/ 	.word	0x0000df40


	//   ....[62]....
        /*09bc*/ 	.word	0x0000dfb0


	//   ....[63]....
        /*09c0*/ 	.word	0x0000e900


	//   ....[64]....
        /*09c4*/ 	.word	0x0000e910


	//   ....[65]....
        /*09c8*/ 	.word	0x0000ea40


	//   ....[66]....
        /*09cc*/ 	.word	0x0000ea70


	//   ....[67]....
        /*09d0*/ 	.word	0x0000ecf0


	//   ....[68]....
        /*09d4*/ 	.word	0x0000ed20


	//   ....[69]....
        /*09d8*/ 	.word	0x0000ee90


	//   ....[70]....
        /*09dc*/ 	.word	0x0000eea0


	//   ....[71]....
        /*09e0*/ 	.word	0x00012ce0


	//   ....[72]....
        /*09e4*/ 	.word	0x00012d10


	//   ....[73]....
        /*09e8*/ 	.word	0x00012d50


	//   ....[74]....
        /*09ec*/ 	.word	0x00012d80


	//   ....[75]....
        /*09f0*/ 	.word	0x00012db0


	//   ....[76]....
        /*09f4*/ 	.word	0x00012de0


	//   ....[77]....
        /*09f8*/ 	.word	0x00012e10


	//   ....[78]....
        /*09fc*/ 	.word	0x00012e40


	//   ....[79]....
        /*0a00*/ 	.word	0x00012fc0


	//   ....[80]....
        /*0a04*/ 	.word	0x00012ff0


	//   ....[81]....
        /*0a08*/ 	.word	0x00013020


	//   ....[82]....
        /*0a0c*/ 	.word	0x00013050


	//   ....[83]....
        /*0a10*/ 	.word	0x00013080


	//   ....[84]....
        /*0a14*/ 	.word	0x000130b0


	//   ....[85]....
        /*0a18*/ 	.word	0x00013170


	//   ....[86]....
        /*0a1c*/ 	.word	0x00013190


	//   ....[87]....
        /*0a20*/ 	.word	0x00013200


	//   ....[88]....
        /*0a24*/ 	.word	0x00013690


	//   ....[89]....
        /*0a28*/ 	.word	0x00013b80


	//   ....[90]....
        /*0a2c*/ 	.word	0x00013d00


	//   ....[91]....
        /*0a30*/ 	.word	0x00013d50


	//   ....[92]....
        /*0a34*/ 	.word	0x00013db0


	//   ....[93]....
        /*0a38*/ 	.word	0x00013e10


	//   ....[94]....
        /*0a3c*/ 	.word	0x00013f60


	//   ....[95]....
        /*0a40*/ 	.word	0x00014000


	//   ....[96]....
        /*0a44*/ 	.word	0x000140b0


	//   ....[97]....
        /*0a48*/ 	.word	0x00014190


	//   ....[98]....
        /*0a4c*/ 	.word	0x00014360


	//   ....[99]....
        /*0a50*/ 	.word	0x00014420


	//   ....[100]....
        /*0a54*/ 	.word	0x000146d0


	//   ....[101]....
        /*0a58*/ 	.word	0x000147f0


	//   ....[102]....
        /*0a5c*/ 	.word	0x000149c0


	//   ....[103]....
        /*0a60*/ 	.word	0x00014a90


	//   ....[104]....
        /*0a64*/ 	.word	0x00014c90


	//   ....[105]....
        /*0a68*/ 	.word	0x00014d20


	//   ....[106]....
        /*0a6c*/ 	.word	0x00015050


	//   ....[107]....
        /*0a70*/ 	.word	0x000150f0


	//   ....[108]....
        /*0a74*/ 	.word	0x00015210


	//   ....[109]....
        /*0a78*/ 	.word	0x00015290


	//   ....[110]....
        /*0a7c*/ 	.word	0x00015310


	//   ....[111]....
        /*0a80*/ 	.word	0x00015390


	//   ....[112]....
        /*0a84*/ 	.word	0x00015410


	//   ....[113]....
        /*0a88*/ 	.word	0x000154a0


	//   ....[114]....
        /*0a8c*/ 	.word	0x00015540


	//   ....[115]....
        /*0a90*/ 	.word	0x000155f0


	//   ....[116]....
        /*0a94*/ 	.word	0x00015670


	//   ....[117]....
        /*0a98*/ 	.word	0x000156f0


	//   ....[118]....
        /*0a9c*/ 	.word	0x00015770


	//   ....[119]....
        /*0aa0*/ 	.word	0x00015800


	//   ....[120]....
        /*0aa4*/ 	.word	0x00015880


	//   ....[121]....
        /*0aa8*/ 	.word	0x00015920


	//   ....[122]....
        /*0aac*/ 	.word	0x000159b0


	//   ....[123]....
        /*0ab0*/ 	.word	0x00015ae0


	//----- nvinfo : EIATTR_REG_RECONFIG
	.align		4
.L_258:
        /*0ab4*/ 	.byte	0x01, 0x54
	.zero		2


	//----- nvinfo : EIATTR_SYSCALL_OFFSETS
	.align		4
        /*0ab8*/ 	.byte	0x04, 0x46
        /*0aba*/ 	.short	(.L_260 - .L_259)


	//   ....[0]....
.L_259:
        /*0abc*/ 	.word	0x00003110


	//   ....[1]....
        /*0ac0*/ 	.word	0x0000ce10


	//   ....[2]....
        /*0ac4*/ 	.word	0x0000cf70


	//   ....[3]....
        /*0ac8*/ 	.word	0x0000d070


	//   ....[4]....
        /*0acc*/ 	.word	0x0000d980


	//   ....[5]....
        /*0ad0*/ 	.word	0x0000e2d0


	//----- nvinfo : EIATTR_MBARRIER_INSTR_OFFSETS
	.align		4
.L_260:
        /*0ad4*/ 	.byte	0x04, 0x39
        /*0ad6*/ 	.short	(.L_262 - .L_261)


	//   ....[0]....
.L_261:
        /*0ad8*/ 	.word	0x00000270
        /*0adc*/ 	.word	0x000000ff
        /*0ae0*/ 	.word	0x00038800
        /*0ae4*/ 	.short	0x0100
        /*0ae6*/ 	.byte	0x08
	.zero		1


	//   ....[1]....
        /*0ae8*/ 	.word	0x00000280
        /*0aec*/ 	.word	0x000000ff
        /*0af0*/ 	.word	0x00038810
        /*0af4*/ 	.short	0x0100
        /*0af6*/ 	.byte	0x08
	.zero		1


	//   ....[2]....
        /*0af8*/ 	.word	0x00000290
        /*0afc*/ 	.word	0x000000ff
        /*0b00*/ 	.word	0x00038820
        /*0b04*/ 	.short	0x0100
        /*0b06*/ 	.byte	0x08
	.zero		1


	//   ....[3]....
        /*0b08*/ 	.word	0x00000340
        /*0b0c*/ 	.word	0x000000ff
        /*0b10*/ 	.word	0x00038830
        /*0b14*/ 	.short	0x0100
        /*0b16*/ 	.byte	0x06
	.zero		1


	//   ....[4]....
        /*0b18*/ 	.word	0x00000350
        /*0b1c*/ 	.word	0x000000ff
        /*0b20*/ 	.word	0x00038840
        /*0b24*/ 	.short	0x0100
        /*0b26*/ 	.byte	0x06
	.zero		1


	//   ....[5]....
        /*0b28*/ 	.word	0x00000360
        /*0b2c*/ 	.word	0x000000ff
        /*0b30*/ 	.word	0x00038838
        /*0b34*/ 	.short	0x0100
        /*0b36*/ 	.byte	0x06
	.zero		1


	//   ....[6]....
        /*0b38*/ 	.word	0x00000370
        /*0b3c*/ 	.word	0x000000ff
        /*0b40*/ 	.word	0x00038848
        /*0b44*/ 	.short	0x0100
        /*0b46*/ 	.byte	0x06
	.zero		1


	//   ....[7]....
        /*0b48*/ 	.word	0x000004a0
        /*0b4c*/ 	.word	0x000000ff
        /*0b50*/ 	.word	0x00038850
        /*0b54*/ 	.short	0x0100
        /*0b56*/ 	.byte	0x08
	.zero		1


	//   ....[8]....
        /*0b58*/ 	.word	0x000004b0
        /*0b5c*/ 	.word	0x000000ff
        /*0b60*/ 	.word	0x00038860
        /*0b64*/ 	.short	0x0100
        /*0b66*/ 	.byte	0x08
	.zero		1


	//   ....[9]....
        /*0b68*/ 	.word	0x000004c0
        /*0b6c*/ 	.word	0x000000ff
        /*0b70*/ 	.word	0x00038858
        /*0b74*/ 	.short	0x0100
        /*0b76*/ 	.byte	0x08
	.zero		1


	//   ....[10]....
        /*0b78*/ 	.word	0x000004d0
        /*0b7c*/ 	.word	0x000000ff
        /*0b80*/ 	.word	0x00038868
        /*0b84*/ 	.short	0x0100
        /*0b86*/ 	.byte	0x08
	.zero		1


	//   ....[11]....
        /*0b88*/ 	.word	0x000005c0
        /*0b8c*/ 	.word	0x000000ff
        /*0b90*/ 	.word	0x00038870
        /*0b94*/ 	.short	0x0100
        /*0b96*/ 	.byte	0x06
	.zero		1


	//   ....[12]....
        /*0b98*/ 	.word	0x000005d0
        /*0b9c*/ 	.word	0x000000ff
        /*0ba0*/ 	.word	0x00038880
        /*0ba4*/ 	.short	0x0100
        /*0ba6*/ 	.byte	0x06
	.zero		1


	//   ....[13]....
        /*0ba8*/ 	.word	0x000005e0
        /*0bac*/ 	.word	0x000000ff
        /*0bb0*/ 	.word	0x00038878
        /*0bb4*/ 	.short	0x0100
        /*0bb6*/ 	.byte	0x06
	.zero		1


	//   ....[14]....
        /*0bb8*/ 	.word	0x000005f0
        /*0bbc*/ 	.word	0x000000ff
        /*0bc0*/ 	.word	0x00038888
        /*0bc4*/ 	.short	0x0100
        /*0bc6*/ 	.byte	0x06
	.zero		1


	//   ....[15]....
        /*0bc8*/ 	.word	0x00000720
        /*0bcc*/ 	.word	0x000000ff
        /*0bd0*/ 	.word	0x00038890
        /*0bd4*/ 	.short	0x0100
        /*0bd6*/ 	.byte	0x08
	.zero		1


	//   ....[16]....
        /*0bd8*/ 	.word	0x00000730
        /*0bdc*/ 	.word	0x000000ff
        /*0be0*/ 	.word	0x000388a0
        /*0be4*/ 	.short	0x0100
        /*0be6*/ 	.byte	0x08
	.zero		1


	//   ....[17]....
        /*0be8*/ 	.word	0x00000740
        /*0bec*/ 	.word	0x000000ff
        /*0bf0*/ 	.word	0x00038898
        /*0bf4*/ 	.short	0x0100
        /*0bf6*/ 	.byte	0x08
	.zero		1


	//   ....[18]....
        /*0bf8*/ 	.word	0x00000750
        /*0bfc*/ 	.word	0x000000ff
        /*0c00*/ 	.word	0x000388a8
        /*0c04*/ 	.short	0x0100
        /*0c06*/ 	.byte	0x08
	.zero		1


	//   ....[19]....
        /*0c08*/ 	.word	0x00000880
        /*0c0c*/ 	.word	0x000000ff
        /*0c10*/ 	.word	0x000388b0
        /*0c14*/ 	.short	0x0100
        /*0c16*/ 	.byte	0x08
	.zero		1


	//   ....[20]....
        /*0c18*/ 	.word	0x00000890
        /*0c1c*/ 	.word	0x000000ff
        /*0c20*/ 	.word	0x000388c0
        /*0c24*/ 	.short	0x0100
        /*0c26*/ 	.byte	0x08
	.zero		1


	//   ....[21]....
        /*0c28*/ 	.word	0x000008a0
        /*0c2c*/ 	.word	0x000000ff
        /*0c30*/ 	.word	0x000388b8
        /*0c34*/ 	.short	0x0100
        /*0c36*/ 	.byte	0x08
	.zero		1


	//   ....[22]....
        /*0c38*/ 	.word	0x000008b0
        /*0c3c*/ 	.word	0x000000ff
        /*0c40*/ 	.word	0x000388c8
        /*0c44*/ 	.short	0x0100
        /*0c46*/ 	.byte	0x08
	.zero		1


	//   ....[23]....
        /*0c48*/ 	.word	0x00001b60
        /*0c4c*/ 	.word	0x00000003
        /*0c50*/ 	.word	0x00000000
        /*0c54*/ 	.short	0x0101
        /*0c56*/ 	.byte	0x3f
	.zero		1


	//   ....[24]....
        /*0c58*/ 	.word	0x00002620
        /*0c5c*/ 	.word	0x00000003
        /*0c60*/ 	.word	0x00000000
        /*0c64*/ 	.short	0x0101
        /*0c66*/ 	.byte	0x3f
	.zero		1


	//   ....[25]....
        /*0c68*/ 	.word	0x00003170
        /*0c6c*/ 	.word	0x000000ff
        /*0c70*/ 	.word	0x00038800
        /*0c74*/ 	.short	0x010a
        /*0c76*/ 	.byte	0x25
	.zero		1


	//   ....[26]....
        /*0c78*/ 	.word	0x000031f0
        /*0c7c*/ 	.word	0x00000004
        /*0c80*/ 	.word	0x00038830
        /*0c84*/ 	.short	0x010a
        /*0c86*/ 	.byte	0x3f
	.zero		1


	//   ....[27]....
        /*0c88*/ 	.word	0x00003230
        /*0c8c*/ 	.word	0x00000004
        /*0c90*/ 	.word	0x00038830
        /*0c94*/ 	.short	0x010a
        /*0c96*/ 	.byte	0x3f
	.zero		1


	//   ....[28]....
        /*0c98*/ 	.word	0x000034b0
        /*0c9c*/ 	.word	0x000000ff
        /*0ca0*/ 	.word	0x00038810
        /*0ca4*/ 	.short	0x010a
        /*0ca6*/ 	.byte	0x25
	.zero		1


	//   ....[29]....
        /*0ca8*/ 	.word	0x000034f0
        /*0cac*/ 	.word	0x00000004
        /*0cb0*/ 	.word	0x00038850
        /*0cb4*/ 	.short	0x010a
        /*0cb6*/ 	.byte	0x3f
	.zero		1


	//   ....[30]....
        /*0cb8*/ 	.word	0x00003530
        /*0cbc*/ 	.word	0x00000004
        /*0cc0*/ 	.word	0x00038850
        /*0cc4*/ 	.short	0x010a
        /*0cc6*/ 	.byte	0x3f
	.zero		1


	//   ....[31]....
        /*0cc8*/ 	.word	0x00005040
        /*0ccc*/ 	.word	0x00000018
        /*0cd0*/ 	.word	0x00000000
        /*0cd4*/ 	.short	0x0101
        /*0cd6*/ 	.byte	0x3f
	.zero		1


	//   ....[32]....
        /*0cd8*/ 	.word	0x00005630
        /*0cdc*/ 	.word	0x00000004
        /*0ce0*/ 	.word	0x00000000
        /*0ce4*/ 	.short	0x0101
        /*0ce6*/ 	.byte	0x3f
	.zero		1


	//   ....[33]....
        /*0ce8*/ 	.word	0x00005750
        /*0cec*/ 	.word	0x000000ff
        /*0cf0*/ 	.word	0x00038830
        /*0cf4*/ 	.short	0x010a
        /*0cf6*/ 	.byte	0x05
	.zero		1


	//   ....[34]....
        /*0cf8*/ 	.word	0x00005790
        /*0cfc*/ 	.word	0x000000ff
        /*0d00*/ 	.word	0x00038830
        /*0d04*/ 	.short	0x010a
        /*0d06*/ 	.byte	0x05
	.zero		1


	//   ....[35]....
        /*0d08*/ 	.word	0x00005970
        /*0d0c*/ 	.word	0x000000ff
        /*0d10*/ 	.word	0x00038850
        /*0d14*/ 	.short	0x010a
        /*0d16*/ 	.byte	0x05
	.zero		1


	//   ....[36]....
        /*0d18*/ 	.word	0x000059b0
        /*0d1c*/ 	.word	0x000000ff
        /*0d20*/ 	.word	0x00038850
        /*0d24*/ 	.short	0x010a
        /*0d26*/ 	.byte	0x05
	.zero		1


	//   ....[37]....
        /*0d28*/ 	.word	0x00007500
        /*0d2c*/ 	.word	0x00000099
        /*0d30*/ 	.word	0x00000000
        /*0d34*/ 	.short	0x0101
        /*0d36*/ 	.byte	0x3f
	.zero		1


	//   ....[38]....
        /*0d38*/ 	.word	0x00008050
        /*0d3c*/ 	.word	0x000000b3
        /*0d40*/ 	.word	0x00000000
        /*0d44*/ 	.short	0x0101
        /*0d46*/ 	.byte	0x3f
	.zero		1


	//   ....[39]....
        /*0d48*/ 	.word	0x0000a810
        /*0d4c*/ 	.word	0x000000ff
        /*0d50*/ 	.word	0x00000000
        /*0d54*/ 	.short	0x0101
        /*0d56*/ 	.byte	0x04
	.zero		1


	//   ....[40]....
        /*0d58*/ 	.word	0x0000d4c0
        /*0d5c*/ 	.word	0x00000000
        /*0d60*/ 	.word	0x00038840
        /*0d64*/ 	.short	0x010a
        /*0d66*/ 	.byte	0x3f
	.zero		1


	//   ....[41]....
        /*0d68*/ 	.word	0x0000e070
        /*0d6c*/ 	.word	0x00000008
        /*0d70*/ 	.word	0x00038800
        /*0d74*/ 	.short	0x0107
        /*0d76*/ 	.byte	0x3f
	.zero		1


	//   ....[42]....
        /*0d78*/ 	.word	0x0000e120
        /*0d7c*/ 	.word	0x00000000
        /*0d80*/ 	.word	0x00038800
        /*0d84*/ 	.short	0x0101
        /*0d86*/ 	.byte	0x3f
	.zero		1


	//   ....[43]....
        /*0d88*/ 	.word	0x0000f0d0
        /*0d8c*/ 	.word	0x00000000
        /*0d90*/ 	.word	0x00038810
        /*0d94*/ 	.short	0x0107
        /*0d96*/ 	.byte	0x3f
	.zero		1


	//   ....[44]....
        /*0d98*/ 	.word	0x0000f1d0
        /*0d9c*/ 	.word	0x00000002
        /*0da0*/ 	.word	0x00038810
        /*0da4*/ 	.short	0x0101
        /*0da6*/ 	.byte	0x3f
	.zero		1


	//   ....[45]....
        /*0da8*/ 	.word	0x0000f1f0
        /*0dac*/ 	.word	0x00000002
        /*0db0*/ 	.word	0x00038820
        /*0db4*/ 	.short	0x010a
        /*0db6*/ 	.byte	0x3f
	.zero		1


	//   ....[46]....
        /*0db8*/ 	.word	0x0000f300
        /*0dbc*/ 	.word	0x00000003
        /*0dc0*/ 	.word	0x00038860
        /*0dc4*/ 	.short	0x010a
        /*0dc6*/ 	.byte	0x3f
	.zero		1


	//   ....[47]....
        /*0dc8*/ 	.word	0x00010010
        /*0dcc*/ 	.word	0x00000003
        /*0dd0*/ 	.word	0x00038840
        /*0dd4*/ 	.short	0x010a
        /*0dd6*/ 	.byte	0x3f
	.zero		1


	//   ....[48]....
        /*0dd8*/ 	.word	0x00010270
        /*0ddc*/ 	.word	0x00000003
        /*0de0*/ 	.word	0x00038860
        /*0de4*/ 	.short	0x010a
        /*0de6*/ 	.byte	0x3f
	.zero		1


	//   ....[49]....
        /*0de8*/ 	.word	0x00010f10
        /*0dec*/ 	.word	0x00000004
        /*0df0*/ 	.word	0x00038840
        /*0df4*/ 	.short	0x010a
        /*0df6*/ 	.byte	0x3f
	.zero		1


	//   ....[50]....
        /*0df8*/ 	.word	0x00011160
        /*0dfc*/ 	.word	0x00000004
        /*0e00*/ 	.word	0x00038860
        /*0e04*/ 	.short	0x010a
        /*0e06*/ 	.byte	0x3f
	.zero		1


	//   ....[51]....
        /*0e08*/ 	.word	0x00011d70
        /*0e0c*/ 	.word	0x00000004
        /*0e10*/ 	.word	0x00038840
        /*0e14*/ 	.short	0x010a
        /*0e16*/ 	.byte	0x3f
	.zero		1


	//   ....[52]....
        /*0e18*/ 	.word	0x00011fd0
        /*0e1c*/ 	.word	0x00000004
        /*0e20*/ 	.word	0x00038860
        /*0e24*/ 	.short	0x010a
        /*0e26*/ 	.byte	0x3f
	.zero		1


	//   ....[53]....
        /*0e28*/ 	.word	0x00013610
        /*0e2c*/ 	.word	0x00000009
        /*0e30*/ 	.word	0x00038820
        /*0e34*/ 	.short	0x010a
        /*0e36*/ 	.byte	0x3f
	.zero		1


	//   ....[54]....
        /*0e38*/ 	.word	0x00013780
        /*0e3c*/ 	.word	0x00000005
        /*0e40*/ 	.word	0x00000000
        /*0e44*/ 	.short	0x010a
        /*0e46*/ 	.byte	0x3f
	.zero		1


	//   ....[55]....
        /*0e48*/ 	.word	0x00013800
        /*0e4c*/ 	.word	0x00000007
        /*0e50*/ 	.word	0x00000000
        /*0e54*/ 	.short	0x010a
        /*0e56*/ 	.byte	0x3f
	.zero		1


	//   ....[56]....
        /*0e58*/ 	.word	0x00013840
        /*0e5c*/ 	.word	0x00000005
        /*0e60*/ 	.word	0x00000000
        /*0e64*/ 	.short	0x010a
        /*0e66*/ 	.byte	0x3f
	.zero		1


	//   ....[57]....
        /*0e68*/ 	.word	0x00013870
        /*0e6c*/ 	.word	0x00000003
        /*0e70*/ 	.word	0x00000000
        /*0e74*/ 	.short	0x010a
        /*0e76*/ 	.byte	0x3f
	.zero		1


	//   ....[58]....
        /*0e78*/ 	.word	0x000138e0
        /*0e7c*/ 	.word	0x00000000
        /*0e80*/ 	.word	0x00038800
        /*0e84*/ 	.short	0x010a
        /*0e86*/ 	.byte	0x3f
	.zero		1


	//   ....[59]....
        /*0e88*/ 	.word	0x00013930
        /*0e8c*/ 	.word	0x00000004
        /*0e90*/ 	.word	0x00038830
        /*0e94*/ 	.short	0x010a
        /*0e96*/ 	.byte	0x3f
	.zero		1


	//   ....[60]....
        /*0e98*/ 	.word	0x00013990
        /*0e9c*/ 	.word	0x00000006
        /*0ea0*/ 	.word	0x00038810
        /*0ea4*/ 	.short	0x010a
        /*0ea6*/ 	.byte	0x3f
	.zero		1


	//   ....[61]....
        /*0ea8*/ 	.word	0x000139e0
        /*0eac*/ 	.word	0x00000004
        /*0eb0*/ 	.word	0x00038850
        /*0eb4*/ 	.short	0x010a
        /*0eb6*/ 	.byte	0x3f
	.zero		1


	//   ....[62]....
        /*0eb8*/ 	.word	0x00013a40
        /*0ebc*/ 	.word	0x0000000a
        /*0ec0*/ 	.word	0x00038830
        /*0ec4*/ 	.short	0x010a
        /*0ec6*/ 	.byte	0x3f
	.zero		1


	//   ....[63]....
        /*0ec8*/ 	.word	0x00013aa0
        /*0ecc*/ 	.word	0x0000000a
        /*0ed0*/ 	.word	0x00038850
        /*0ed4*/ 	.short	0x010a
        /*0ed6*/ 	.byte	0x3f
	.zero		1


	//   ....[64]....
        /*0ed8*/ 	.word	0x00013c40
        /*0edc*/ 	.word	0x00000000
        /*0ee0*/ 	.word	0x00038840
        /*0ee4*/ 	.short	0x010a
        /*0ee6*/ 	.byte	0x3f
	.zero		1


	//   ....[65]....
        /*0ee8*/ 	.word	0x00014d70
        /*0eec*/ 	.word	0x00000002
        /*0ef0*/ 	.word	0x00038820
        /*0ef4*/ 	.short	0x010a
        /*0ef6*/ 	.byte	0x3f
	.zero		1


	//   ....[66]....
        /*0ef8*/ 	.word	0x00014dc0
        /*0efc*/ 	.word	0x00000003
        /*0f00*/ 	.word	0x00038860
        /*0f04*/ 	.short	0x010a
        /*0f06*/ 	.byte	0x3f
	.zero		1


	//   ....[67]....
        /*0f08*/ 	.word	0x00014e10
        /*0f0c*/ 	.word	0x00000003
        /*0f10*/ 	.word	0x00038840
        /*0f14*/ 	.short	0x010a
        /*0f16*/ 	.byte	0x3f
	.zero		1


	//   ....[68]....
        /*0f18*/ 	.word	0x00014e60
        /*0f1c*/ 	.word	0x00000003
        /*0f20*/ 	.word	0x00038860
        /*0f24*/ 	.short	0x010a
        /*0f26*/ 	.byte	0x3f
	.zero		1


	//   ....[69]....
        /*0f28*/ 	.word	0x00014eb0
        /*0f2c*/ 	.word	0x00000004
        /*0f30*/ 	.word	0x00038840
        /*0f34*/ 	.short	0x010a
        /*0f36*/ 	.byte	0x3f
	.zero		1


	//   ....[70]....
        /*0f38*/ 	.word	0x00014f00
        /*0f3c*/ 	.word	0x00000004
        /*0f40*/ 	.word	0x00038860
        /*0f44*/ 	.short	0x010a
        /*0f46*/ 	.byte	0x3f
	.zero		1


	//   ....[71]....
        /*0f48*/ 	.word	0x00014f50
        /*0f4c*/ 	.word	0x00000004
        /*0f50*/ 	.word	0x00038840
        /*0f54*/ 	.short	0x010a
        /*0f56*/ 	.byte	0x3f
	.zero		1


	//   ....[72]....
        /*0f58*/ 	.word	0x00014fa0
        /*0f5c*/ 	.word	0x00000004
        /*0f60*/ 	.word	0x00038860
        /*0f64*/ 	.short	0x010a
        /*0f66*/ 	.byte	0x3f
	.zero		1


	//   ....[73]....
        /*0f68*/ 	.word	0x00015a00
        /*0f6c*/ 	.word	0x00000009
        /*0f70*/ 	.word	0x00038820
        /*0f74*/ 	.short	0x010a
        /*0f76*/ 	.byte	0x3f
	.zero		1


	//   ....[74]....
        /*0f78*/ 	.word	0x00015ba0
        /*0f7c*/ 	.word	0x00000005
        /*0f80*/ 	.word	0x00000000
        /*0f84*/ 	.short	0x010a
        /*0f86*/ 	.byte	0x3f
	.zero		1


	//   ....[75]....
        /*0f88*/ 	.word	0x00015bf0
        /*0f8c*/ 	.word	0x00000007
        /*0f90*/ 	.word	0x00000000
        /*0f94*/ 	.short	0x010a
        /*0f96*/ 	.byte	0x3f
	.zero		1


	//   ....[76]....
        /*0f98*/ 	.word	0x00015c40
        /*0f9c*/ 	.word	0x00000005
        /*0fa0*/ 	.word	0x00000000
        /*0fa4*/ 	.short	0x010a
        /*0fa6*/ 	.byte	0x3f
	.zero		1


	//----- nvinfo : EIATTR_NUM_MBARRIERS
	.align		4
.L_262:
        /*0fa8*/ 	.byte	0x03, 0x38
        /*0faa*/ 	.short	0x0017


	//----- nvinfo : EIATTR_EXIT_INSTR_OFFSETS
	.align		4
        /*0fac*/ 	.byte	0x04, 0x1c
        /*0fae*/ 	.short	(.L_264 - .L_263)


	//   ....[0]....
.L_263:
        /*0fb0*/ 	.word	0x00000a40


	//   ....[1]....
        /*0fb4*/ 	.word	0x0000bb10


	//   ....[2]....
        /*0fb8*/ 	.word	0x000138c0


	//----- nvinfo : EIATTR_MAX_THREADS
	.align		4
.L_264:
        /*0fbc*/ 	.byte	0x04, 0x05
        /*0fbe*/ 	.short	(.L_266 - .L_265)
.L_265:
        /*0fc0*/ 	.word	0x00000180
        /*0fc4*/ 	.word	0x00000001
        /*0fc8*/ 	.word	0x00000001


	//----- nvinfo : EIATTR_CRS_STACK_SIZE
	.align		4
.L_266:
        /*0fcc*/ 	.byte	0x04, 0x1e
        /*0fce*/ 	.short	(.L_268 - .L_267)
.L_267:
        /*0fd0*/ 	.word	0x00000000


	//----- nvinfo : EIATTR_CBANK_PARAM_SIZE
	.align		4
.L_268:
        /*0fd4*/ 	.byte	0x03, 0x19
        /*0fd6*/ 	.short	0x0bf0


	//----- nvinfo : EIATTR_PARAM_CBANK
	.align		4
        /*0fd8*/ 	.byte	0x04, 0x0a
        /*0fda*/ 	.short	(.L_270 - .L_269)
	.align		4
.L_269:
        /*0fdc*/ 	.word	index@(.nv.constant0._ZN7cutlass13device_kernelIN5flash11enable_sm90INS1_16FlashAttnFwdSm90INS1_25CollectiveMainloopFwdSm90ILi2EN4cute5tupleIJNS5_1CILi1EEES8_S8_EEENS6_IJNS7_ILi64EEESA_SA_EEELi512ENS_10bfloat16_tEfNS_4arch4Sm90ELb0ELb0ELb0ELb1ELb0ELb0ELb1ELb0ELb0ELb1ELb0ELb0EEENS1_21CollectiveEpilogueFwdINS6_IJSA_NS7_ILi512EEESA_EEES9_SC_SE_Li256ELb1ELb1ELb0ELb0EEENS1_36VarlenDynamicPersistentTileSchedulerILi64ELi64ELi256ELi128ELb0ELb1ELb1ELb0ELb1ELb1EEEEEEEEEvNT_6ParamsE)
        /*0fe0*/ 	.short	0x0210
        /*0fe2*/ 	.short	0x0bf0


	//----- nvinfo : EIATTR_SW_WAR
	.align		4
.L_270:
        /*0fe4*/ 	.byte	0x04, 0x36
        /*0fe6*/ 	.short	(.L_272 - .L_271)
.L_271:
        /*0fe8*/ 	.word	0x00000008
.L_272:


//--------------------- .nv.info._ZN7cutlass13device_kernelIN5flash11enable_sm90INS1_16FlashAttnFwdSm90INS1_25CollectiveMainloopFwdSm90ILi2EN4cute5tupleIJNS5_1CILi1EEES8_S8_EEENS6_IJNS7_ILi64EEESA_SA_EEELi512ENS_10bfloat16_tEfNS_4arch4Sm90ELb0ELb0ELb0ELb1ELb0ELb1ELb1ELb0ELb0ELb1ELb0ELb0EEENS1_21CollectiveEpilogueFwdINS6_IJSA_NS7_ILi512EEESA_EEES9_SC_SE_Li256ELb1ELb1ELb0ELb0EEENS1_36VarlenDynamicPersistentTileSchedulerILi64ELi64ELi256ELi128ELb0ELb1ELb1ELb0ELb1ELb1EEEEEEEEEvNT_6ParamsE --------------------------
	.section	.nv.info._ZN7cutlass13device_kernelIN5flash11enable_sm90INS1_16FlashAttnFwdSm90INS1_25CollectiveMainloopFwdSm90ILi2EN4cute5tupleIJNS5_1CILi1EEES8_S8_EEENS6_IJNS7_ILi64EEESA_SA_EEELi512ENS_10bfloat16_tEfNS_4arch4Sm90ELb0ELb0ELb0ELb1ELb0ELb1ELb1ELb0ELb0ELb1ELb0ELb0EEENS1_21CollectiveEpilogueFwdINS6_IJSA_NS7_ILi512EEESA_EEES9_SC_SE_Li256ELb1ELb1ELb0ELb0EEENS1_36VarlenDynamicPersistentTileSchedulerILi64ELi64ELi256ELi128ELb0ELb1ELb1ELb0ELb1ELb1EEEEEEEEEvNT_6ParamsE,"",@"SHT_CUDA_INFO"
	.sectionflags	@""
	.align	4


	//----- nvinfo : EIATTR_CUDA_API_VERSION
	.align		4
        /*0000*/ 	.byte	0x04, 0x37
        /*0002*/ 	.short	(.L_274 - .L_273)
.L_273:
        /*0004*/ 	.word	0x00000082


	//----- nvinfo : EIATTR_KPARAM_INFO
	.align		4
.L_274:
        /*0008*/ 	.byte	0x04, 0x17
        /*000a*/ 	.short	(.L_276 - .L_275)
.L_275:
        /*000c*/ 	.word	0x00000000
        /*0010*/ 	.short	0x0000
        /*0012*/ 	.short	0x0070
        /*0014*/ 	.byte	0x00, 0xf0, 0x01, 0x2e


	//----- nvinfo : EIATTR_SPARSE_MMA_MASK
	.align		4
.L_276:
        /*0018*/ 	.byte	0x03, 0x50
        /*001a*/ 	.short	0x0000


	//----- nvinfo : EIATTR_MAXREG_COUNT
	.align		4
        /*001c*/ 	.byte	0x03, 0x1b
        /*001e*/ 	.short	0x00a8


	//----- nvinfo : EIATTR_NUM_BARRIERS
	.align		4
        /*0020*/ 	.byte	0x02, 0x4c
        /*0022*/ 	.byte	0x10
	.zero		1


	//----- nvinfo : EIATTR_EXTERNS
	.align		4
        /*0024*/ 	.byte	0x04, 0x0f
        /*0026*/ 	.short	(.L_278 - .L_277)


	//   ....[0]....
	.align		4
.L_277:
        /*0028*/ 	.word	index@(__assertfail)


	//----- nvinfo : EIATTR_ANNOTATIONS
	.align		4
.L_278:
        /*002c*/ 	.byte	0x04, 0x55
        /*002e*/ 	.short	(.L_280 - .L_279)


	//   ....[0]....
.L_279:
        /* <DEDUP_REMOVED lines=118> */


	//----- nvinfo : EIATTR_MERCURY_ISA_VERSION
	.align		4
.L_280:
        /*0780*/ 	.byte	0x03, 0x5f
        /*0782*/ 	.short	0x0101


	//----- nvinfo : EIATTR_UNUSED_LOAD_BYTE_OFFSET
	.align		4
        /*0784*/ 	.byte	0x04, 0x44
        /*0786*/ 	.short	(.L_282 - .L_281)


	//   ....[0]....
.L_281:
        /*0788*/ 	.word	0x00000ad0
        /*078c*/ 	.word	0x0000fff0


	//   ....[1]....
        /*0790*/ 	.word	0x0000f2a0
        /*0794*/ 	.word	0x0000fff0


	//----- nvinfo : EIATTR_INT_WARP_WIDE_INSTR_OFFSETS
	.align		4
.L_282:
        /*0798*/ 	.byte	0x04, 0x31
        /*079a*/ 	.short	(.L_284 - .L_283)


	//   ....[0]....
.L_283:
        /*079c*/ 	.word	0x00000190


	//   ....[1]....
        /*07a0*/ 	.word	0x000001d0


	//   ....[2]....
        /*07a4*/ 	.word	0x00000240


	//   ....[3]....
        /*07a8*/ 	.word	0x000002b0


	//   ....[4]....
        /*07ac*/ 	.word	0x00014ed0


	//   ....[5]....
        /*07b0*/ 	.word	0x00014f30


	//   ....[6]....
        /*07b4*/ 	.word	0x0001ad10


	//   ....[7]....
        /*07b8*/ 	.word	0x0001ad70


	//----- nvinfo : EIATTR_COOP_GROUP_MASK_REGIDS
	.align		4
.L_284:
        /*07bc*/ 	.byte	0x04, 0x29
        /*07be*/ 	.short	(.L_286 - .L_285)


	//   ....[0]....
.L_285:
        /*07c0*/ 	.word	0xffffffff


	//   ....[1]....
        /*07c4*/ 	.word	0xffffffff


	//   ....[2]....
        /*07c8*/ 	.word	0xffffffff


	//   ....[3]....
        /*07cc*/ 	.word	0xffffffff


	//   ....[4]....
        /*07d0*/ 	.word	0xffffffff


	//   ....[5]....
        /*07d4*/ 	.word	0xffffffff


	//   ....[6]....
        /*07d8*/ 	.word	0xffffffff


	//   ....[7]....
        /*07dc*/ 	.word	0xffffffff


	//   ....[8]....
        /*07e0*/ 	.word	0xffffffff


	//   ....[9]....
        /*07e4*/ 	.word	0xffffffff


	//   ....[10]....
        /*07e8*/ 	.word	0xffffffff


	//   ....[11]....
        /*07ec*/ 	.word	0xffffffff


	//   ....[12]....
        /*07f0*/ 	.word	0xffffffff


	//   ....[13]....
        /*07f4*/ 	.word	0xffffffff


	//   ....[14]....
        /*07f8*/ 	.word	0xffffffff


	//   ....[15]....
        /*07fc*/ 	.word	0xffffffff


	//   ....[16]....
        /*0800*/ 	.word	0xffffffff


	//   ....[17]....
        /*0804*/ 	.word	0xffffffff


	//   ....[18]....
        /*0808*/ 	.word	0xffffffff


	//   ....[19]....
        /*080c*/ 	.word	0xffffffff


	//   ....[20]....
        /*0810*/ 	.word	0xffffffff


	//   ....[21]....
        /*0814*/ 	.word	0xffffffff


	//   ....[22]....
        /*0818*/ 	.word	0xffffffff


	//   ....[23]....
        /*081c*/ 	.word	0xffffffff


	//   ....[24]....
        /*0820*/ 	.word	0xffffffff


	//   ....[25]....
        /*0824*/ 	.word	0xffffffff


	//   ....[26]....
        /*0828*/ 	.word	0xffffffff


	//   ....[27]....
        /*082c*/ 	.word	0xffffffff


	//   ....[28]....
        /*0830*/ 	.word	0xffffffff


	//   ....[29]....
        /*0834*/ 	.word	0xffffffff


	//   ....[30]....
        /*0838*/ 	.word	0xffffffff


	//   ....[31]....
        /*083c*/ 	.word	0xffffffff


	//   ....[32]....
        /*0840*/ 	.word	0xffffffff


	//   ....[33]....
        /*0844*/ 	.word	0xffffffff


	//   ....[34]....
        /*0848*/ 	.word	0xffffffff


	//   ....[35]....
        /*084c*/ 	.word	0xffffffff


	//   ....[36]....
        /*0850*/ 	.word	0xffffffff


	//   ....[37]....
        /*0854*/ 	.word	0xffffffff


	//   ....[38]....
        /*0858*/ 	.word	0xffffffff


	//   ....[39]....
        /*085c*/ 	.word	0xffffffff


	//   ....[40]....
        /*0860*/ 	.word	0xffffffff


	//   ....[41]....
        /*0864*/ 	.word	0xffffffff


	//   ....[42]....
        /*0868*/ 	.word	0xffffffff


	//   ....[43]....
        /*086c*/ 	.word	0xffffffff


	//   ....[44]....
        /*0870*/ 	.word	0xffffffff


	//   ....[45]....
        /*0874*/ 	.word	0xffffffff


	//   ....[46]....
        /*0878*/ 	.word	0xffffffff


	//   ....[47]....
        /*087c*/ 	.word	0xffffffff


	//   ....[48]....
        /*0880*/ 	.word	0xffffffff


	//   ....[49]....
        /*0884*/ 	.word	0xffffffff


	//   ....[50]....
        /*0888*/ 	.word	0xffffffff


	//   ....[51]....
        /*088c*/ 	.word	0xffffffff


	//   ....[52]....
        /*0890*/ 	.word	0xffffffff


	//   ....[53]....
        /*0894*/ 	.word	0xffffffff


	//   ....[54]....
        /*0898*/ 	.word	0xffffffff


	//   ....[55]....
        /*089c*/ 	.word	0xffffffff


	//   ....[56]....
        /*08a0*/ 	.word	0xffffffff


	//   ....[57]....
        /*08a4*/ 	.word	0xffffffff


	//   ....[58]....
        /*08a8*/ 	.word	0xffffffff


	//   ....[59]....
        /*08ac*/ 	.word	0xffffffff


	//   ....[60]....
        /*08b0*/ 	.word	0xffffffff


	//   ....[61]....
        /*08b4*/ 	.word	0xffffffff


	//   ....[62]....
        /*08b8*/ 	.word	0xffffffff


	//   ....[63]....
        /*08bc*/ 	.word	0xffffffff


	//   ....[64]....
        /*08c0*/ 	.word	0xffffffff


	//   ....[65]....
        /*08c4*/ 	.word	0xffffffff


	//   ....[66]....
        /*08c8*/ 	.word	0xffffffff


	//   ....[67]....
        /*08cc*/ 	.word	0xffffffff


	//   ....[68]....
        /*08d0*/ 	.word	0xffffffff


	//   ....[69]....
        /*08d4*/ 	.word	0xffffffff


	//   ....[70]....
        /*08d8*/ 	.word	0xffffffff


	//   ....[71]....
        /*08dc*/ 	.word	0xffffffff


	//   ....[72]....
        /*08e0*/ 	.word	0xffffffff


	//   ....[73]....
        /*08e4*/ 	.word	0xffffffff


	//   ....[74]....
        /*08e8*/ 	.word	0xffffffff


	//   ....[75]....
        /*08ec*/ 	.word	0xffffffff


	//   ....[76]....
        /*08f0*/ 	.word	0xffffffff


	//   ....[77]....
        /*08f4*/ 	.word	0xffffffff


	//   ....[78]....
        /*08f8*/ 	.word	0xffffffff


	//   ....[79]....
        /*08fc*/ 	.word	0xffffffff


	//   ....[80]....
        /*0900*/ 	.word	0xffffffff


	//   ....[81]....
        /*0904*/ 	.word	0xffffffff


	//   ....[82]....
        /*0908*/ 	.word	0xffffffff


	//   ....[83]....
        /*090c*/ 	.word	0xffffffff


	//   ....[84]....
        /*0910*/ 	.word	0xffffffff


	//   ....[85]....
        /*0914*/ 	.word	0xffffffff


	//   ....[86]....
        /*0918*/ 	.word	0xffffffff


	//   ....[87]....
        /*091c*/ 	.word	0xffffffff


	//   ....[88]....
        /*0920*/ 	.word	0xffffffff


	//   ....[89]....
        /*0924*/ 	.word	0xffffffff


	//   ....[90]....
        /*0928*/ 	.word	0xffffffff


	//   ....[91]....
        /*092c*/ 	.word	0xffffffff


	//   ....[92]....
        /*0930*/ 	.word	0xffffffff


	//   ....[93]....
        /*0934*/ 	.word	0xffffffff


	//   ....[94]....
        /*0938*/ 	.word	0xffffffff


	//   ....[95]....
        /*093c*/ 	.word	0xffffffff


	//   ....[96]....
        /*0940*/ 	.word	0xffffffff


	//   ....[97]....
        /*0944*/ 	.word	0xffffffff


	//   ....[98]....
        /*0948*/ 	.word	0x0500000f


	//   ....[99]....
        /*094c*/ 	.word	0x0500000f


	//   ....[100]....
        /*0950*/ 	.word	0x0500000f


	//   ....[101]....
        /*0954*/ 	.word	0x0500000f


	//   ....[102]....
        /*0958*/ 	.word	0x0500000f


	//   ....[103]....
        /*095c*/ 	.word	0x0500000f


	//   ....[104]....
        /*0960*/ 	.word	0x0500000f


	//   ....[105]....
        /*0964*/ 	.word	0x0500000f


	//   ....[106]....
        /*0968*/ 	.word	0x0500000f


	//   ....[107]....
        /*096c*/ 	.word	0x0500000f


	//   ....[108]....
        /*0970*/ 	.word	0x0500000f


	//   ....[109]....
        /*0974*/ 	.word	0x0500000f


	//   ....[110]....
        /*0978*/ 	.word	0x0500000f


	//   ....[111]....
        /*097c*/ 	.word	0x0500000f


	//   ....[112]....
        /*0980*/ 	.word	0x0500000f


	//   ....[113]....
        /*0984*/ 	.word	0x0500000f


	//   ....[114]....
        /*0988*/ 	.word	0x0500000f


	//   ....[115]....
        /*098c*/ 	.word	0x0500000f


	//   ....[116]....
        /*0990*/ 	.word	0x0500000f


	//   ....[117]....
        /*0994*/ 	.word	0x0500000f


	//   ....[118]....
        /*0998*/ 	.word	0x0500000f


	//   ....[119]....
        /*099c*/ 	.word	0x0500000f


	//   ....[120]....
        /*09a0*/ 	.word	0x0500000f


	//   ....[121]....
        /*09a4*/ 	.word	0x0500000f


	//   ....[122]....
        /*09a8*/ 	.word	0x0500000f


	//   ....[123]....
        /*09ac*/ 	.word	0x0500000f


	//   ....[124]....
        /*09b0*/ 	.word	0x0500000f


	//   ....[125]....
        /*09b4*/ 	.word	0x0500000f


	//   ....[126]....
        /*09b8*/ 	.word	0x0500000f


	//   ....[127]....
        /*09bc*/ 	.word	0x0500000f


	//   ....[128]....
        /*09c0*/ 	.word	0x0500000f


	//   ....[129]....
        /*09c4*/ 	.word	0x0500000f


	//   ....[130]....
        /*09c8*/ 	.word	0x0500000f


	//   ....[131]....
        /*09cc*/ 	.word	0x0500000f


	//   ....[132]....
        /*09d0*/ 	.word	0x0500000f


	//   ....[133]....
        /*09d4*/ 	.word	0x0500000f


	//   ....[134]....
        /*09d8*/ 	.word	0x0500000f


	//   ....[135]....
        /*09dc*/ 	.word	0x0500000f


	//   ....[136]....
        /*09e0*/ 	.word	0x0500000f


	//   ....[137]....
        /*09e4*/ 	.word	0x0500000f


	//   ....[138]....
        /*09e8*/ 	.word	0x0500000f


	//   ....[139]....
        /*09ec*/ 	.word	0x0500000f


	//   ....[140]....
        /*09f0*/ 	.word	0x0500000f


	//   ....[141]....
        /*09f4*/ 	.word	0x0500000f


	//----- nvinfo : EIATTR_COOP_GROUP_INSTR_OFFSETS
	.align		4
.L_286:
        /*09f8*/ 	.byte	0x04, 0x28
        /*09fa*/ 	.short	(.L_288 - .L_287)


	//   ....[0]....
.L_287:
        /*09fc*/ 	.word	0x00000060


	//   ....[1]....
        /*0a00*/ 	.word	0x000001a0


	//   ....[2]....
        /*0a04*/ 	.word	0x000001e0


	//   ....[3]....
        /*0a08*/ 	.word	0x000003f0


	//   ....[4]....
        /*0a0c*/ 	.word	0x00000550


	//   ....[5]....
        /*0a10*/ 	.word	0x00000670


	//   ....[6]....
        /*0a14*/ 	.word	0x000007d0


	//   ....[7]....
        /*0a18*/ 	.word	0x00004830


	//   ....[8]....
        /*0a1c*/ 	.word	0x00006130


	//   ....[9]....
        /*0a20*/ 	.word	0x000066f0


	//   ....[10]....
        /*0a24*/ 	.word	0x00006700


	//   ....[11]....
        /*0a28*/ 	.word	0x00006710


	//   ....[12]....
        /*0a2c*/ 	.word	0x00006720


	//   ....[13]....
        /*0a30*/ 	.word	0x000076d0


	//   ....[14]....
        /*0a34*/ 	.word	0x000076e0


	//   ....[15]....
        /*0a38*/ 	.word	0x000076f0


	//   ....[16]....
        /*0a3c*/ 	.word	0x00007700


	//   ....[17]....
        /*0a40*/ 	.word	0x00008da0


	//   ....[18]....
        /*0a44*/ 	.word	0x0000a840


	//   ....[19]....
        /*0a48*/ 	.word	0x0000a920


	//   ....[20]....
        /*0a4c*/ 	.word	0x0000aad0


	//   ....[21]....
        /*0a50*/ 	.word	0x0000ab80


	//   ....[22]....
        /*0a54*/ 	.word	0x0000b450


	//   ....[23]....
        /*0a58*/ 	.word	0x0000bad0


	//   ....[24]....
        /*0a5c*/ 	.word	0x0000d430


	//   ....[25]....
        /*0a60*/ 	.word	0x0000d440


	//   ....[26]....
        /*0a64*/ 	.word	0x0000d470


	//   ....[27]....
        /*0a68*/ 	.word	0x0000d500


	//   ....[28]....
        /*0a6c*/ 	.word	0x0000e770


	//   ....[29]....
        /*0a70*/ 	.word	0x0000e7c0


	//   ....[30]....
        /*0a74*/ 	.word	0x0000e7f0


	//   ....[31]....
        /*0a78*/ 	.word	0x0000e850


	//   ....[32]....
        /*0a7c*/ 	.word	0x0000e870


	//   ....[33]....
        /*0a80*/ 	.word	0x00010250


	//   ....[34]....
        /*0a84*/ 	.word	0x00010720


	//   ....[35]....
        /*0a88*/ 	.word	0x00010760


	//   ....[36]....
        /*0a8c*/ 	.word	0x00010780


	//   ....[37]....
        /*0a90*/ 	.word	0x000107a0


	//   ....[38]....
        /*0a94*/ 	.word	0x00010db0


	//   ....[39]....
        /*0a98*/ 	.word	0x00010e10


	//   ....[40]....
        /*0a9c*/ 	.word	0x00011080


	//   ....[41]....
        /*0aa0*/ 	.word	0x000110a0


	//   ....[42]....
        /*0aa4*/ 	.word	0x00011c00


	//   ....[43]....
        /*0aa8*/ 	.word	0x00011c20


	//   ....[44]....
        /*0aac*/ 	.word	0x00011e50


	//   ....[45]....
        /*0ab0*/ 	.word	0x00011e70


	//   ....[46]....
        /*0ab4*/ 	.word	0x00012110


	//   ....[47]....
        /*0ab8*/ 	.word	0x00012300


	//   ....[48]....
        /*0abc*/ 	.word	0x00012330


	//   ....[49]....
        /*0ac0*/ 	.word	0x00012360


	//   ....[50]....
        /*0ac4*/ 	.word	0x00012390


	//   ....[51]....
        /*0ac8*/ 	.word	0x000123c0


	//   ....[52]....
        /*0acc*/ 	.word	0x000123f0


	//   ....[53]....
        /*0ad0*/ 	.word	0x00012560


	//   ....[54]....
        /*0ad4*/ 	.word	0x00012590


	//   ....[55]....
        /*0ad8*/ 	.word	0x000125c0


	//   ....[56]....
        /*0adc*/ 	.word	0x000125f0


	//   ....[57]....
        /*0ae0*/ 	.word	0x00012620


	//   ....[58]....
        /*0ae4*/ 	.word	0x00012650


	//   ....[59]....
        /*0ae8*/ 	.word	0x000126f0


	//   ....[60]....
        /*0aec*/ 	.word	0x00012720


	//   ....[61]....
        /*0af0*/ 	.word	0x000127b0


	//   ....[62]....
        /*0af4*/ 	.word	0x00013370


	//   ....[63]....
        /*0af8*/ 	.word	0x000154e0


	//   ....[64]....
        /*0afc*/ 	.word	0x00016060


	//   ....[65]....
        /*0b00*/ 	.word	0x00016070


	//   ....[66]....
        /*0b04*/ 	.word	0x00016090


	//   ....[67]....
        /*0b08*/ 	.word	0x00016160


	//   ....[68]....
        /*0b0c*/ 	.word	0x00016190


	//   ....[69]....
        /*0b10*/ 	.word	0x000161f0


	//   ....[70]....
        /*0b14*/ 	.word	0x00016200


	//   ....[71]....
        /*0b18*/ 	.word	0x00016270


	//   ....[72]....
        /*0b1c*/ 	.word	0x00016bc0


	//   ....[73]....
        /*0b20*/ 	.word	0x00016bd0


	//   ....[74]....
        /*0b24*/ 	.word	0x00016d10


	//   ....[75]....
        /*0b28*/ 	.word	0x00016d20


	//   ....[76]....
        /*0b2c*/ 	.word	0x00016fd0


	//   ....[77]....
        /*0b30*/ 	.word	0x00016fe0


	//   ....[78]....
        /*0b34*/ 	.word	0x00017150


	//   ....[79]....
        /*0b38*/ 	.word	0x00017160


	//   ....[80]....
        /*0b3c*/ 	.word	0x0001afa0


	//   ....[81]....
        /*0b40*/ 	.word	0x0001afd0


	//   ....[82]....
        /*0b44*/ 	.word	0x0001b010


	//   ....[83]....
        /*0b48*/ 	.word	0x0001b040


	//   ....[84]....
        /*0b4c*/ 	.word	0x0001b070


	//   ....[85]....
        /*0b50*/ 	.word	0x0001b0a0


	//   ....[86]....
        /*0b54*/ 	.word	0x0001b0d0


	//   ....[87]....
        /*0b58*/ 	.word	0x0001b100


	//   ....[88]....
        /*0b5c*/ 	.word	0x0001b280


	//   ....[89]....
        /*0b60*/ 	.word	0x0001b2b0


	//   ....[90]....
        /*0b64*/ 	.word	0x0001b2e0


	//   ....[91]....
        /*0b68*/ 	.word	0x0001b310


	//   ....[92]....
        /*0b6c*/ 	.word	0x0001b340


	//   ....[93]....
        /*0b70*/ 	.word	0x0001b370


	//   ....[94]....
        /*0b74*/ 	.word	0x0001b430


	//   ....[95]....
        /*0b78*/ 	.word	0x0001b450


	//   ....[96]....
        /*0b7c*/ 	.word	0x0001b4c0


	//   ....[97]....
        /*0b80*/ 	.word	0x0001b960


	//   ....[98]....
        /*0b84*/ 	.word	0x0001bda0


	//   ....[99]....
        /*0b88*/ 	.word	0x0001be30


	//   ....[100]....
        /*0b8c*/ 	.word	0x0001be80


	//   ....[101]....
        /*0b90*/ 	.word	0x0001bed0


	//   ....[102]....
        /*0b94*/ 	.word	0x0001bfb0


	//   ....[103]....
        /*0b98*/ 	.word	0x0001c040


	//   ....[104]....
        /*0b9c*/ 	.word	0x0001c0a0


	//   ....[105]....
        /*0ba0*/ 	.word	0x0001c100


	//   ....[106]....
        /*0ba4*/ 	.word	0x0001c3a0


	//   ....[107]....
        /*0ba8*/ 	.word	0x0001c690


	//   ....[108]....
        /*0bac*/ 	.word	0x0001c810


	//   ....[109]....
        /*0bb0*/ 	.word	0x0001c860


	//   ....[110]....
        /*0bb4*/ 	.word	0x0001c8c0


	//   ....[111]....
        /*0bb8*/ 	.word	0x0001c920


	//   ....[112]....
        /*0bbc*/ 	.word	0x0001ca70


	//   ....[113]....
        /*0bc0*/ 	.word	0x0001cb10


	//   ....[114]....
        /*0bc4*/ 	.word	0x0001cbc0


	//   ....[115]....
        /*0bc8*/ 	.word	0x0001cca0


	//   ....[116]....
        /*0bcc*/ 	.word	0x0001ce70


	//   ....[117]....
        /*0bd0*/ 	.word	0x0001cf30


	//   ....[118]....
        /*0bd4*/ 	.word	0x0001d1e0


	//   ....[119]....
        /*0bd8*/ 	.word	0x0001d300


	//   ....[120]....
        /*0bdc*/ 	.word	0x0001d4d0


	//   ....[121]....
        /*0be0*/ 	.word	0x0001d5a0


	//   ....[122]....
        /*0be4*/ 	.word	0x0001d7a0


	//   ....[123]....
        /*0be8*/ 	.word	0x0001d830


	//   ....[124]....
        /*0bec*/ 	.word	0x0001db60


	//   ....[125]....
        /*0bf0*/ 	.word	0x0001dc00


	//   ....[126]....
        /*0bf4*/ 	.word	0x0001dd20


	//   ....[127]....
        /*0bf8*/ 	.word	0x0001dda0


	//   ....[128]....
        /*0bfc*/ 	.word	0x0001de20


	//   ....[129]....
        /*0c00*/ 	.word	0x0001dea0


	//   ....[130]....
        /*0c04*/ 	.word	0x0001df20


	//   ....[131]....
        /*0c08*/ 	.word	0x0001dfb0


	//   ....[132]....
        /*0c0c*/ 	.word	0x0001e050


	//   ....[133]....
        /*0c10*/ 	.word	0x0001e100


	//   ....[134]....
        /*0c14*/ 	.word	0x0001e180


	//   ....[135]....
        /*0c18*/ 	.word	0x0001e200


	//   ....[136]....
        /*0c1c*/ 	.word	0x0001e280


	//   ....[137]....
        /*0c20*/ 	.word	0x0001e310


	//   ....[138]....
        /*0c24*/ 	.word	0x0001e390


	//   ....[139]....
        /*0c28*/ 	.word	0x0001e430


	//   ....[140]....
        /*0c2c*/ 	.word	0x0001e4c0


	//   ....[141]....
        /*0c30*/ 	.word	0x0001e5f0


	//----- nvinfo : EIATTR_REG_RECONFIG
	.align		4
.L_288:
        /*0c34*/ 	.byte	0x01, 0x54
	.zero		2


	//----- nvinfo : EIATTR_SYSCALL_OFFSETS
	.align		4
        /*0c38*/ 	.byte	0x04, 0x46
        /*0c3a*/ 	.short	(.L_290 - .L_289)


	//   ....[0]....
.L_289:
        /*0c3c*/ 	.word	0x000019a0


	//   ....[1]....
        /*0c40*/ 	.word	0x00001af0


	//   ....[2]....
        /*0c44*/ 	.word	0x000062e0


	//   ....[3]....
        /*0c48*/ 	.word	0x00006660


	//   ....[4]....
        /*0c4c*/ 	.word	0x000150d0


	//   ....[5]....
        /*0c50*/ 	.word	0x00015230


	//   ....[6]....
        /*0c54*/ 	.word	0x00015330


	//   ....[7]....
        /*0c58*/ 	.word	0x00015c40


	//   ....[8]....
        /*0c5c*/ 	.word	0x00016590


	//----- nvinfo : EIATTR_MBARRIER_INSTR_OFFSETS
	.align		4
.L_290:
        /*0c60*/ 	.byte	0x04, 0x39
        /*0c62*/ 	.short	(.L_292 - .L_291)


	//   ....[0]....
.L_291:
        /*0c64*/ 	.word	0x000002d0
        /*0c68*/ 	.word	0x000000ff
        /*0c6c*/ 	.word	0x00038800
        /*0c70*/ 	.short	0x0100
        /*0c72*/ 	.byte	0x08
	.zero		1


	//   ....[1]....
        /*0c74*/ 	.word	0x000002e0
        /*0c78*/ 	.word	0x000000ff
        /*0c7c*/ 	.word	0x00038810
        /*0c80*/ 	.short	0x0100
        /*0c82*/ 	.byte	0x08
	.zero		1


	//   ....[2]....
        /*0c84*/ 	.word	0x000002f0
        /*0c88*/ 	.word	0x000000ff
        /*0c8c*/ 	.word	0x00038820
        /*0c90*/ 	.short	0x0100
        /*0c92*/ 	.byte	0x08
	.zero		1


	//   ....[3]....
        /*0c94*/ 	.word	0x000003a0
        /*0c98*/ 	.word	0x000000ff
        /*0c9c*/ 	.word	0x00038830
        /*0ca0*/ 	.short	0x0100
        /*0ca2*/ 	.byte	0x06
	.zero		1


	//   ....[4]....
        /*0ca4*/ 	.word	0x000003b0
        /*0ca8*/ 	.word	0x000000ff
        /*0cac*/ 	.word	0x00038840
        /*0cb0*/ 	.short	0x0100
        /*0cb2*/ 	.byte	0x06
	.zero		1


	//   ....[5]....
        /*0cb4*/ 	.word	0x000003c0
        /*0cb8*/ 	.word	0x000000ff
        /*0cbc*/ 	.word	0x00038838
        /*0cc0*/ 	.short	0x0100
        /*0cc2*/ 	.byte	0x06
	.zero		1


	//   ....[6]....
        /*0cc4*/ 	.word	0x000003d0
        /*0cc8*/ 	.word	0x000000ff
        /*0ccc*/ 	.word	0x00038848
        /*0cd0*/ 	.short	0x0100
        /*0cd2*/ 	.byte	0x06
	.zero		1


	//   ....[7]....
        /*0cd4*/ 	.word	0x00000500
        /*0cd8*/ 	.word	0x000000ff
        /*0cdc*/ 	.word	0x00038850
        /*0ce0*/ 	.short	0x0100
        /*0ce2*/ 	.byte	0x08
	.zero		1


	//   ....[8]....
        /*0ce4*/ 	.word	0x00000510
        /*0ce8*/ 	.word	0x000000ff
        /*0cec*/ 	.word	0x00038860
        /*0cf0*/ 	.short	0x0100
        /*0cf2*/ 	.byte	0x08
	.zero		1


	//   ....[9]....
        /*0cf4*/ 	.word	0x00000520
        /*0cf8*/ 	.word	0x000000ff
        /*0cfc*/ 	.word	0x00038858
        /*0d00*/ 	.short	0x0100
        /*0d02*/ 	.byte	0x08
	.zero		1


	//   ....[10]....
        /*0d04*/ 	.word	0x00000530
        /*0d08*/ 	.word	0x000000ff
        /*0d0c*/ 	.word	0x00038868
        /*0d10*/ 	.short	0x0100
        /*0d12*/ 	.byte	0x08
	.zero		1


	//   ....[11]....
        /*0d14*/ 	.word	0x00000620
        /*0d18*/ 	.word	0x000000ff
        /*0d1c*/ 	.word	0x00038870
        /*0d20*/ 	.short	0x0100
        /*0d22*/ 	.byte	0x06
	.zero		1


	//   ....[12]....
        /*0d24*/ 	.word	0x00000630
        /*0d28*/ 	.word	0x000000ff
        /*0d2c*/ 	.word	0x00038880
        /*0d30*/ 	.short	0x0100
        /*0d32*/ 	.byte	0x06
	.zero		1


	//   ....[13]....
        /*0d34*/ 	.word	0x00000640
        /*0d38*/ 	.word	0x000000ff
        /*0d3c*/ 	.word	0x00038878
        /*0d40*/ 	.short	0x0100
        /*0d42*/ 	.byte	0x06
	.zero		1


	//   ....[14]....
        /*0d44*/ 	.word	0x00000650
        /*0d48*/ 	.word	0x000000ff
        /*0d4c*/ 	.word	0x00038888
        /*0d50*/ 	.short	0x0100
        /*0d52*/ 	.byte	0x06
	.zero		1


	//   ....[15]....
        /*0d54*/ 	.word	0x00000780
        /*0d58*/ 	.word	0x000000ff
        /*0d5c*/ 	.word	0x00038890
        /*0d60*/ 	.short	0x0100
        /*0d62*/ 	.byte	0x08
	.zero		1


	//   ....[16]....
        /*0d64*/ 	.word	0x00000790
        /*0d68*/ 	.word	0x000000ff
        /*0d6c*/ 	.word	0x000388a0
        /*0d70*/ 	.short	0x0100
        /*0d72*/ 	.byte	0x08
	.zero		1


	//   ....[17]....
        /*0d74*/ 	.word	0x000007a0
        /*0d78*/ 	.word	0x000000ff
        /*0d7c*/ 	.word	0x00038898
        /*0d80*/ 	.short	0x0100
        /*0d82*/ 	.byte	0x08
	.zero		1


	//   ....[18]....
        /*0d84*/ 	.word	0x000007b0
        /*0d88*/ 	.word	0x000000ff
        /*0d8c*/ 	.word	0x000388a8
        /*0d90*/ 	.short	0x0100
        /*0d92*/ 	.byte	0x08
	.zero		1


	//   ....[19]....
        /*0d94*/ 	.word	0x000008e0
        /*0d98*/ 	.word	0x000000ff
        /*0d9c*/ 	.word	0x000388b0
        /*0da0*/ 	.short	0x0100
        /*0da2*/ 	.byte	0x08
	.zero		1


	//   ....[20]....
        /*0da4*/ 	.word	0x000008f0
        /*0da8*/ 	.word	0x000000ff
        /*0dac*/ 	.word	0x000388c0
        /*0db0*/ 	.short	0x0100
        /*0db2*/ 	.byte	0x08
	.zero		1


	//   ....[21]....
        /*0db4*/ 	.word	0x00000900
        /*0db8*/ 	.word	0x000000ff
        /*0dbc*/ 	.word	0x000388b8
        /*0dc0*/ 	.short	0x0100
        /*0dc2*/ 	.byte	0x08
	.zero		1


	//   ....[22]....
        /*0dc4*/ 	.word	0x00000910
        /*0dc8*/ 	.word	0x000000ff
        /*0dcc*/ 	.word	0x000388c8
        /*0dd0*/ 	.short	0x0100
        /*0dd2*/ 	.byte	0x08
	.zero		1


	//   ....[23]....
        /*0dd4*/ 	.word	0x000026f0
        /*0dd8*/ 	.word	0x00000042
        /*0ddc*/ 	.word	0x00038890
        /*0de0*/ 	.short	0x010a
        /*0de2*/ 	.byte	0x3f
	.zero		1


	//   ....[24]....
        /*0de4*/ 	.word	0x00003110
        /*0de8*/ 	.word	0x00000042
        /*0dec*/ 	.word	0x00038890
        /*0df0*/ 	.short	0x010a
        /*0df2*/ 	.byte	0x3f
	.zero		1


	//   ....[25]....
        /*0df4*/ 	.word	0x00003a20
        /*0df8*/ 	.word	0x00000042
        /*0dfc*/ 	.word	0x00038890
        /*0e00*/ 	.short	0x010a
        /*0e02*/ 	.byte	0x3f
	.zero		1


	//   ....[26]....
        /*0e04*/ 	.word	0x00003c20
        /*0e08*/ 	.word	0x00000004
        /*0e0c*/ 	.word	0x00000000
        /*0e10*/ 	.short	0x0101
        /*0e12*/ 	.byte	0x3f
	.zero		1


	//   ....[27]....
        /*0e14*/ 	.word	0x00003c60
        /*0e18*/ 	.word	0x00000042
        /*0e1c*/ 	.word	0x000388b0
        /*0e20*/ 	.short	0x010a
        /*0e22*/ 	.byte	0x3f
	.zero		1


	//   ....[28]....
        /*0e24*/ 	.word	0x00004280
        /*0e28*/ 	.word	0x00000042
        /*0e2c*/ 	.word	0x00000000
        /*0e30*/ 	.short	0x0101
        /*0e32*/ 	.byte	0x3f
	.zero		1


	//   ....[29]....
        /*0e34*/ 	.word	0x00004c70
        /*0e38*/ 	.word	0x00000000
        /*0e3c*/ 	.word	0x00000000
        /*0e40*/ 	.short	0x0101
        /*0e42*/ 	.byte	0x3f
	.zero		1


	//   ....[30]....
        /*0e44*/ 	.word	0x000057e0
        /*0e48*/ 	.word	0x00000000
        /*0e4c*/ 	.word	0x00000000
        /*0e50*/ 	.short	0x0101
        /*0e52*/ 	.byte	0x3f
	.zero		1


	//   ....[31]....
        /*0e54*/ 	.word	0x00006370
        /*0e58*/ 	.word	0x00000002
        /*0e5c*/ 	.word	0x00038800
        /*0e60*/ 	.short	0x010a
        /*0e62*/ 	.byte	0x3f
	.zero		1


	//   ....[32]....
        /*0e64*/ 	.word	0x000063c0
        /*0e68*/ 	.word	0x00000002
        /*0e6c*/ 	.word	0x00038800
        /*0e70*/ 	.short	0x010a
        /*0e72*/ 	.byte	0x3f
	.zero		1


	//   ....[33]....
        /*0e74*/ 	.word	0x00006970
        /*0e78*/ 	.word	0x00000002
        /*0e7c*/ 	.word	0x00038800
        /*0e80*/ 	.short	0x010a
        /*0e82*/ 	.byte	0x3f
	.zero		1


	//   ....[34]....
        /*0e84*/ 	.word	0x000078b0
        /*0e88*/ 	.word	0x00000002
        /*0e8c*/ 	.word	0x00038800
        /*0e90*/ 	.short	0x010a
        /*0e92*/ 	.byte	0x3f
	.zero		1


	//   ....[35]....
        /*0e94*/ 	.word	0x00008680
        /*0e98*/ 	.word	0x00000014
        /*0e9c*/ 	.word	0x00038830
        /*0ea0*/ 	.short	0x010a
        /*0ea2*/ 	.byte	0x3f
	.zero		1


	//   ....[36]....
        /*0ea4*/ 	.word	0x00008730
        /*0ea8*/ 	.word	0x00000014
        /*0eac*/ 	.word	0x00038830
        /*0eb0*/ 	.short	0x010a
        /*0eb2*/ 	.byte	0x3f
	.zero		1


	//   ....[37]....
        /*0eb4*/ 	.word	0x00008a40
        /*0eb8*/ 	.word	0x00000002
        /*0ebc*/ 	.word	0x00038810
        /*0ec0*/ 	.short	0x010a
        /*0ec2*/ 	.byte	0x3f
	.zero		1


	//   ....[38]....
        /*0ec4*/ 	.word	0x00008a90
        /*0ec8*/ 	.word	0x00000014
        /*0ecc*/ 	.word	0x00038850
        /*0ed0*/ 	.short	0x010a
        /*0ed2*/ 	.byte	0x3f
	.zero		1


	//   ....[39]....
        /*0ed4*/ 	.word	0x00008b50
        /*0ed8*/ 	.word	0x00000014
        /*0edc*/ 	.word	0x00038850
        /*0ee0*/ 	.short	0x010a
        /*0ee2*/ 	.byte	0x3f
	.zero		1


	//   ....[40]....
        /*0ee4*/ 	.word	0x0000aeb0
        /*0ee8*/ 	.word	0x0000000e
        /*0eec*/ 	.word	0x00000000
        /*0ef0*/ 	.short	0x0101
        /*0ef2*/ 	.byte	0x3f
	.zero		1


	//   ....[41]....
        /*0ef4*/ 	.word	0x0000b470
        /*0ef8*/ 	.word	0x00000014
        /*0efc*/ 	.word	0x00000000
        /*0f00*/ 	.short	0x0101
        /*0f02*/ 	.byte	0x3f
	.zero		1


	//   ....[42]....
        /*0f04*/ 	.word	0x0000b580
        /*0f08*/ 	.word	0x0000000e
        /*0f0c*/ 	.word	0x00038830
        /*0f10*/ 	.short	0x010a
        /*0f12*/ 	.byte	0x3f
	.zero		1


	//   ....[43]....
        /*0f14*/ 	.word	0x0000b630
        /*0f18*/ 	.word	0x0000000e
        /*0f1c*/ 	.word	0x00038830
        /*0f20*/ 	.short	0x010a
        /*0f22*/ 	.byte	0x3f
	.zero		1


	//   ....[44]....
        /*0f24*/ 	.word	0x0000b8a0
        /*0f28*/ 	.word	0x0000000e
        /*0f2c*/ 	.word	0x00038850
        /*0f30*/ 	.short	0x010a
        /*0f32*/ 	.byte	0x3f
	.zero		1


	//   ....[45]....
        /*0f34*/ 	.word	0x0000b8f0
        /*0f38*/ 	.word	0x0000000e
        /*0f3c*/ 	.word	0x00038850
        /*0f40*/ 	.short	0x010a
        /*0f42*/ 	.byte	0x3f
	.zero		1


	//   ....[46]....
        /*0f44*/ 	.word	0x0000d820
        /*0f48*/ 	.word	0x000000a2
        /*0f4c*/ 	.word	0x00000000
        /*0f50*/ 	.short	0x0101
        /*0f52*/ 	.byte	0x3f
	.zero		1


	//   ....[47]....
        /*0f54*/ 	.word	0x0000e790
        /*0f58*/ 	.word	0x0000000e
        /*0f5c*/ 	.word	0x00000000
        /*0f60*/ 	.short	0x0101
        /*0f62*/ 	.byte	0x3f
	.zero		1


	//   ....[48]....
        /*0f64*/ 	.word	0x00010e30
        /*0f68*/ 	.word	0x00000000
        /*0f6c*/ 	.word	0x00000000
        /*0f70*/ 	.short	0x0101
        /*0f72*/ 	.byte	0x3f
	.zero		1


	//   ....[49]....
        /*0f74*/ 	.word	0x00013460
        /*0f78*/ 	.word	0x00000005
        /*0f7c*/ 	.word	0x00038820
        /*0f80*/ 	.short	0x010a
        /*0f82*/ 	.byte	0x3f
	.zero		1


	//   ....[50]....
        /*0f84*/ 	.word	0x00013550
        /*0f88*/ 	.word	0x00000004
        /*0f8c*/ 	.word	0x000388a0
        /*0f90*/ 	.short	0x010a
        /*0f92*/ 	.byte	0x3f
	.zero		1


	//   ....[51]....
        /*0f94*/ 	.word	0x000137a0
        /*0f98*/ 	.word	0x00000004
        /*0f9c*/ 	.word	0x000388c0
        /*0fa0*/ 	.short	0x010a
        /*0fa2*/ 	.byte	0x3f
	.zero		1


	//   ....[52]....
        /*0fa4*/ 	.word	0x00014220
        /*0fa8*/ 	.word	0x00000004
        /*0fac*/ 	.word	0x000388a0
        /*0fb0*/ 	.short	0x010a
        /*0fb2*/ 	.byte	0x3f
	.zero		1


	//   ....[53]....
        /*0fb4*/ 	.word	0x00014460
        /*0fb8*/ 	.word	0x00000004
        /*0fbc*/ 	.word	0x000388c0
        /*0fc0*/ 	.short	0x010a
        /*0fc2*/ 	.byte	0x3f
	.zero		1


	//   ....[54]....
        /*0fc4*/ 	.word	0x00015780
        /*0fc8*/ 	.word	0x00000000
        /*0fcc*/ 	.word	0x00038840
        /*0fd0*/ 	.short	0x010a
        /*0fd2*/ 	.byte	0x3f
	.zero		1


	//   ....[55]....
        /*0fd4*/ 	.word	0x00016330
        /*0fd8*/ 	.word	0x00000008
        /*0fdc*/ 	.word	0x00038800
        /*0fe0*/ 	.short	0x0107
        /*0fe2*/ 	.byte	0x3f
	.zero		1


	//   ....[56]....
        /*0fe4*/ 	.word	0x000163e0
        /*0fe8*/ 	.word	0x00000000
        /*0fec*/ 	.word	0x00038800
        /*0ff0*/ 	.short	0x0101
        /*0ff2*/ 	.byte	0x3f
	.zero		1


	//   ....[57]....
        /*0ff4*/ 	.word	0x00017390
        /*0ff8*/ 	.word	0x00000000
        /*0ffc*/ 	.word	0x00038810
        /*1000*/ 	.short	0x0107
        /*1002*/ 	.byte	0x3f
	.zero		1


	//   ....[58]....
        /*1004*/ 	.word	0x00017490
        /*1008*/ 	.word	0x00000002
        /*100c*/ 	.word	0x00038810
        /*1010*/ 	.short	0x0101
        /*1012*/ 	.byte	0x3f
	.zero		1


	//   ....[59]....
        /*1014*/ 	.word	0x000174b0
        /*1018*/ 	.word	0x00000002
        /*101c*/ 	.word	0x00038820
        /*1020*/ 	.short	0x010a
        /*1022*/ 	.byte	0x3f
	.zero		1


	//   ....[60]....
        /*1024*/ 	.word	0x000175c0
        /*1028*/ 	.word	0x00000003
        /*102c*/ 	.word	0x00038860
        /*1030*/ 	.short	0x010a
        /*1032*/ 	.byte	0x3f
	.zero		1


	//   ....[61]....
        /*1034*/ 	.word	0x000182d0
        /*1038*/ 	.word	0x00000002
        /*103c*/ 	.word	0x00038840
        /*1040*/ 	.short	0x010a
        /*1042*/ 	.byte	0x3f
	.zero		1


	//   ....[62]....
        /*1044*/ 	.word	0x00018530
        /*1048*/ 	.word	0x00000002
        /*104c*/ 	.word	0x00038860
        /*1050*/ 	.short	0x010a
        /*1052*/ 	.byte	0x3f
	.zero		1


	//   ....[63]....
        /*1054*/ 	.word	0x000191d0
        /*1058*/ 	.word	0x00000002
        /*105c*/ 	.word	0x00038840
        /*1060*/ 	.short	0x010a
        /*1062*/ 	.byte	0x3f
	.zero		1


	//   ....[64]....
        /*1064*/ 	.word	0x00019420
        /*1068*/ 	.word	0x00000002
        /*106c*/ 	.word	0x00038860
        /*1070*/ 	.short	0x010a
        /*1072*/ 	.byte	0x3f
	.zero		1


	//   ....[65]....
        /*1074*/ 	.word	0x0001a030
        /*1078*/ 	.word	0x00000002
        /*107c*/ 	.word	0x00038840
        /*1080*/ 	.short	0x010a
        /*1082*/ 	.byte	0x3f
	.zero		1


	//   ....[66]....
        /*1084*/ 	.word	0x0001a290
        /*1088*/ 	.word	0x00000002
        /*108c*/ 	.word	0x00038860
        /*1090*/ 	.short	0x010a
        /*1092*/ 	.byte	0x3f
	.zero		1


	//   ....[67]....
        /*1094*/ 	.word	0x0001b8e0
        /*1098*/ 	.word	0x00000000
        /*109c*/ 	.word	0x00038820
        /*10a0*/ 	.short	0x010a
        /*10a2*/ 	.byte	0x3f
	.zero		1


	//   ....[68]....
        /*10a4*/ 	.word	0x0001ba90
        /*10a8*/ 	.word	0x00000006
        /*10ac*/ 	.word	0x00000000
        /*10b0*/ 	.short	0x010a
        /*10b2*/ 	.byte	0x3f
	.zero		1


	//   ....[69]....
        /*10b4*/ 	.word	0x0001bb00
        /*10b8*/ 	.word	0x00000007
        /*10bc*/ 	.word	0x00000000
        /*10c0*/ 	.short	0x010a
        /*10c2*/ 	.byte	0x3f
	.zero		1


	//   ....[70]....
        /*10c4*/ 	.word	0x0001bb70
        /*10c8*/ 	.word	0x00000004
        /*10cc*/ 	.word	0x00000000
        /*10d0*/ 	.short	0x010a
        /*10d2*/ 	.byte	0x3f
	.zero		1


	//   ....[71]....
        /*10d4*/ 	.word	0x0001bba0
        /*10d8*/ 	.word	0x00000003
        /*10dc*/ 	.word	0x00000000
        /*10e0*/ 	.short	0x010a
        /*10e2*/ 	.byte	0x3f
	.zero		1


	//   ....[72]....
        /*10e4*/ 	.word	0x0001bc00
        /*10e8*/ 	.word	0x00000042
        /*10ec*/ 	.word	0x00038890
        /*10f0*/ 	.short	0x010a
        /*10f2*/ 	.byte	0x3f
	.zero		1


	//   ....[73]....
        /*10f4*/ 	.word	0x0001bc50
        /*10f8*/ 	.word	0x00000042
        /*10fc*/ 	.word	0x00038890
        /*1100*/ 	.short	0x010a
        /*1102*/ 	.byte	0x3f
	.zero		1


	//   ....[74]....
        /*1104*/ 	.word	0x0001bca0
        /*1108*/ 	.word	0x00000042
        /*110c*/ 	.word	0x00038890
        /*1110*/ 	.short	0x010a
        /*1112*/ 	.byte	0x3f
	.zero		1


	//   ....[75]....
        /*1114*/ 	.word	0x0001bcf0
        /*1118*/ 	.word	0x00000042
        /*111c*/ 	.word	0x000388b0
        /*1120*/ 	.short	0x010a
        /*1122*/ 	.byte	0x3f
	.zero		1


	//   ....[76]....
        /*1124*/ 	.word	0x0001bf00
        /*1128*/ 	.word	0x00000002
        /*112c*/ 	.word	0x00038800
        /*1130*/ 	.short	0x010a
        /*1132*/ 	.byte	0x3f
	.zero		1


	//   ....[77]....
        /*1134*/ 	.word	0x0001c130
        /*1138*/ 	.word	0x00000002
        /*113c*/ 	.word	0x00038800
        /*1140*/ 	.short	0x010a
        /*1142*/ 	.byte	0x3f
	.zero		1


	//   ....[78]....
        /*1144*/ 	.word	0x0001c180
        /*1148*/ 	.word	0x00000014
        /*114c*/ 	.word	0x00038830
        /*1150*/ 	.short	0x010a
        /*1152*/ 	.byte	0x3f
	.zero		1


	//   ....[79]....
        /*1154*/ 	.word	0x0001c1d0
        /*1158*/ 	.word	0x00000002
        /*115c*/ 	.word	0x00038810
        /*1160*/ 	.short	0x010a
        /*1162*/ 	.byte	0x3f
	.zero		1


	//   ....[80]....
        /*1164*/ 	.word	0x0001c220
        /*1168*/ 	.word	0x00000014
        /*116c*/ 	.word	0x00038850
        /*1170*/ 	.short	0x010a
        /*1172*/ 	.byte	0x3f
	.zero		1


	//   ....[81]....
        /*1174*/ 	.word	0x0001c270
        /*1178*/ 	.word	0x0000000e
        /*117c*/ 	.word	0x00038830
        /*1180*/ 	.short	0x010a
        /*1182*/ 	.byte	0x3f
	.zero		1


	//   ....[82]....
        /*1184*/ 	.word	0x0001c2c0
        /*1188*/ 	.word	0x0000000e
        /*118c*/ 	.word	0x00038850
        /*1190*/ 	.short	0x010a
        /*1192*/ 	.byte	0x3f
	.zero		1


	//   ....[83]....
        /*1194*/ 	.word	0x0001c470
        /*1198*/ 	.word	0x00000004
        /*119c*/ 	.word	0x00038820
        /*11a0*/ 	.short	0x010a
        /*11a2*/ 	.byte	0x3f
	.zero		1


	//   ....[84]....
        /*11a4*/ 	.word	0x0001c4c0
        /*11a8*/ 	.word	0x00000004
        /*11ac*/ 	.word	0x000388a0
        /*11b0*/ 	.short	0x010a
        /*11b2*/ 	.byte	0x3f
	.zero		1


	//   ....[85]....
        /*11b4*/ 	.word	0x0001c510
        /*11b8*/ 	.word	0x00000004
        /*11bc*/ 	.word	0x000388c0
        /*11c0*/ 	.short	0x010a
        /*11c2*/ 	.byte	0x3f
	.zero		1


	//   ....[86]....
        /*11c4*/ 	.word	0x0001c560
        /*11c8*/ 	.word	0x00000004
        /*11cc*/ 	.word	0x000388a0
        /*11d0*/ 	.short	0x010a
        /*11d2*/ 	.byte	0x3f
	.zero		1


	//   ....[87]....
        /*11d4*/ 	.word	0x0001c5b0
        /*11d8*/ 	.word	0x00000004
        /*11dc*/ 	.word	0x000388c0
        /*11e0*/ 	.short	0x010a
        /*11e2*/ 	.byte	0x3f
	.zero		1


	//   ....[88]....
        /*11e4*/ 	.word	0x0001c750
        /*11e8*/ 	.word	0x00000000
        /*11ec*/ 	.word	0x00038840
        /*11f0*/ 	.short	0x010a
        /*11f2*/ 	.byte	0x3f
	.zero		1


	//   ....[89]....
        /*11f4*/ 	.word	0x0001d880
        /*11f8*/ 	.word	0x00000002
        /*11fc*/ 	.word	0x00038820
        /*1200*/ 	.short	0x010a
        /*1202*/ 	.byte	0x3f
	.zero		1


	//   ....[90]....
        /*1204*/ 	.word	0x0001d8d0
        /*1208*/ 	.word	0x00000003
        /*120c*/ 	.word	0x00038860
        /*1210*/ 	.short	0x010a
        /*1212*/ 	.byte	0x3f
	.zero		1


	//   ....[91]....
        /*1214*/ 	.word	0x0001d920
        /*1218*/ 	.word	0x00000002
        /*121c*/ 	.word	0x00038840
        /*1220*/ 	.short	0x010a
        /*1222*/ 	.byte	0x3f
	.zero		1


	//   ....[92]....
        /*1224*/ 	.word	0x0001d970
        /*1228*/ 	.word	0x00000002
        /*122c*/ 	.word	0x00038860
        /*1230*/ 	.short	0x010a
        /*1232*/ 	.byte	0x3f
	.zero		1


	//   ....[93]....
        /*1234*/ 	.word	0x0001d9c0
        /*1238*/ 	.word	0x00000002
        /*123c*/ 	.word	0x00038840
        /*1240*/ 	.short	0x010a
        /*1242*/ 	.byte	0x3f
	.zero		1


	//   ....[94]....
        /*1244*/ 	.word	0x0001da10
        /*1248*/ 	.word	0x00000002
        /*124c*/ 	.word	0x00038860
        /*1250*/ 	.short	0x010a
        /*1252*/ 	.byte	0x3f
	.zero		1


	//   ....[95]....
        /*1254*/ 	.word	0x0001da60
        /*1258*/ 	.word	0x00000002
        /*125c*/ 	.word	0x00038840
        /*1260*/ 	.short	0x010a
        /*1262*/ 	.byte	0x3f
	.zero		1


	//   ....[96]....
        /*1264*/ 	.word	0x0001dab0
        /*1268*/ 	.word	0x00000002
        /*126c*/ 	.word	0x00038860
        /*1270*/ 	.short	0x010a
        /*1272*/ 	.byte	0x3f
	.zero		1


	//   ....[97]....
        /*1274*/ 	.word	0x0001e510
        /*1278*/ 	.word	0x00000000
        /*127c*/ 	.word	0x00038820
        /*1280*/ 	.short	0x010a
        /*1282*/ 	.byte	0x3f
	.zero		1


	//   ....[98]....
        /*1284*/ 	.word	0x0001e6b0
        /*1288*/ 	.word	0x00000006
        /*128c*/ 	.word	0x00000000
        /*1290*/ 	.short	0x010a
        /*1292*/ 	.byte	0x3f
	.zero		1


	//   ....[99]....
        /*1294*/ 	.word	0x0001e700
        /*1298*/ 	.word	0x00000007
        /*129c*/ 	.word	0x00000000
        /*12a0*/ 	.short	0x010a
        /*12a2*/ 	.byte	0x3f
	.zero		1


	//   ....[100]....
        /*12a4*/ 	.word	0x0001e750
        /*12a8*/ 	.word	0x00000004
        /*12ac*/ 	.word	0x00000000
        /*12b0*/ 	.short	0x010a
        /*12b2*/ 	.byte	0x3f
	.zero		1


	//----- nvinfo : EIATTR_NUM_MBARRIERS
	.align		4
.L_292:
        /*12b4*/ 	.byte	0x03, 0x38
        /*12b6*/ 	.short	0x0017


	//----- nvinfo : EIATTR_EXIT_INSTR_OFFSETS
	.align		4
        /*12b8*/ 	.byte	0x04, 0x1c
        /*12ba*/ 	.short	(.L_294 - .L_293)


	//   ....[0]....
.L_293:
        /*12bc*/ 	.word	0x0001bbf0


	//----- nvinfo : EIATTR_MAX_THREADS
	.align		4
.L_294:
        /*12c0*/ 	.byte	0x04, 0x05
        /*12c2*/ 	.short	(.L_296 - .L_295)
.L_295:
        /*12c4*/ 	.word	0x00000180
        /*12c8*/ 	.word	0x00000001
        /*12cc*/ 	.word	0x00000001


	//----- nvinfo : EIATTR_CRS_STACK_SIZE
	.align		4
.L_296:
        /*12d0*/ 	.byte	0x04, 0x1e
        /*12d2*/ 	.short	(.L_298 - .L_297)
.L_297:
        /*12d4*/ 	.word	0x00000000


	//----- nvinfo : EIATTR_CBANK_PARAM_SIZE
	.align		4
.L_298:
        /*12d8*/ 	.byte	0x03, 0x19
        /*12da*/ 	.short	0x0bf0


	//----- nvinfo : EIATTR_PARAM_CBANK
	.align		4
        /*12dc*/ 	.byte	0x04, 0x0a
        /*12de*/ 	.short	(.L_300 - .L_299)
	.align		4
.L_299:
        /*12e0*/ 	.word	index@(.nv.constant0._ZN7cutlass13device_kernelIN5flash11enable_sm90INS1_16FlashAttnFwdSm90INS1_25CollectiveMainloopFwdSm90ILi2EN4cute5tupleIJNS5_1CILi1EEES8_S8_EEENS6_IJNS7_ILi64EEESA_SA_EEELi512ENS_10bfloat16_tEfNS_4arch4Sm90ELb0ELb0ELb0ELb1ELb0ELb1ELb1ELb0ELb0ELb1ELb0ELb0EEENS1_21CollectiveEpilogueFwdINS6_IJSA_NS7_ILi512EEESA_EEES9_SC_SE_Li256ELb1ELb1ELb0ELb0EEENS1_36VarlenDynamicPersistentTileSchedulerILi64ELi64ELi256ELi128ELb0ELb1ELb1ELb0ELb1ELb1EEEEEEEEEvNT_6ParamsE)
        /*12e4*/ 	.short	0x0210
        /*12e6*/ 	.short	0x0bf0


	//----- nvinfo : EIATTR_SW_WAR
	.align		4
.L_300:
        /*12e8*/ 	.byte	0x04, 0x36
        /*12ea*/ 	.short	(.L_302 - .L_301)
.L_301:
        /*12ec*/ 	.word	0x00000008
.L_302:


//--------------------- .nv.info._ZN7cutlass13device_kernelIN5flash11enable_sm90INS1_16FlashAttnFwdSm90INS1_25CollectiveMainloopFwdSm90ILi2EN4cute5tupleIJNS5_1CILi1EEES8_S8_EEENS6_IJNS7_ILi64EEESA_SA_EEELi512ENS_10bfloat16_tEfNS_4arch4Sm90ELb0ELb1ELb0ELb0ELb0ELb0ELb0ELb0ELb0ELb1ELb0ELb0EEENS1_21CollectiveEpilogueFwdINS6_IJSA_NS7_ILi512EEESA_EEES9_SC_SE_Li256ELb0ELb1ELb0ELb0EEENS1_30DynamicPersistentTileSchedulerILi256ELi128ELb0ELb1ELb1EEEEEEEEEvNT_6ParamsE --------------------------
	.section	.nv.info._ZN7cutlass13device_kernelIN5flash11enable_sm90INS1_16FlashAttnFwdSm90INS1_25CollectiveMainloopFwdSm90ILi2EN4cute5tupleIJNS5_1CILi1EEES8_S8_EEENS6_IJNS7_ILi64EEESA_SA_EEELi512ENS_10bfloat16_tEfNS_4arch4Sm90ELb0ELb1ELb0ELb0ELb0ELb0ELb0ELb0ELb0ELb1ELb0ELb0EEENS1_21CollectiveEpilogueFwdINS6_IJSA_NS7_ILi512EEESA_EEES9_SC_SE_Li256ELb0ELb1ELb0ELb0EEENS1_30DynamicPersistentTileSchedulerILi256ELi128ELb0ELb1ELb1EEEEEEEEEvNT_6ParamsE,"",@"SHT_CUDA_INFO"
	.sectionflags	@""
	.align	4


	//----- nvinfo : EIATTR_CUDA_API_VERSION
	.align		4
        /*0000*/ 	.byte	0x04, 0x37
        /*0002*/ 	.short	(.L_304 - .L_303)
.L_303:
        /*0004*/ 	.word	0x00000082


	//----- nvinfo : EIATTR_KPARAM_INFO
	.align		4
.L_304:
        /*0008*/ 	.byte	0x04, 0x17
        /*000a*/ 	.short	(.L_306 - .L_305)
.L_305:
        /*000c*/ 	.word	0x00000000
        /*0010*/ 	.short	0x0000
        /*0012*/ 	.short	0x0070
        /*0014*/ 	.byte	0x00, 0xf0, 0x01, 0x2a


	//----- nvinfo : EIATTR_SPARSE_MMA_MASK
	.align		4
.L_306:
        /*0018*/ 	.byte	0x03, 0x50
        /*001a*/ 	.short	0x0000


	//----- nvinfo : EIATTR_MAXREG_COUNT
	.align		4
        /*001c*/ 	.byte	0x03, 0x1b
        /*001e*/ 	.short	0x00a8


	//----- nvinfo : EIATTR_NUM_BARRIERS
	.align		4
        /*0020*/ 	.byte	0x02, 0x4c
        /*0022*/ 	.byte	0x10
	.zero		1


	//----- nvinfo : EIATTR_EXTERNS
	.align		4
        /*0024*/ 	.byte	0x04, 0x0f
        /*0026*/ 	.short	(.L_308 - .L_307)


	//   ....[0]....
	.align		4
.L_307:
        /*0028*/ 	.word	index@(__assertfail)


	//----- nvinfo : EIATTR_ANNOTATIONS
	.align		4
.L_308:
        /*002c*/ 	.byte	0x04, 0x55
        /*002e*/ 	.short	(.L_310 - .L_309)


	//   ....[0]....
.L_309:
        /* <DEDUP_REMOVED lines=24> */


	//----- nvinfo : EIATTR_MERCURY_ISA_VERSION
	.align		4
.L_310:
        /*01a0*/ 	.byte	0x03, 0x5f
        /*01a2*/ 	.short	0x0101


	//----- nvinfo : EIATTR_INT_WARP_WIDE_INSTR_OFFSETS
	.align		4
        /*01a4*/ 	.byte	0x04, 0x31
        /*01a6*/ 	.short	(.L_312 - .L_311)


	//   ....[0]....
.L_311:
        /*01a8*/ 	.word	0x00000130


	//   ....[1]....
        /*01ac*/ 	.word	0x00000170


	//   ....[2]....
        /*01b0*/ 	.word	0x000001e0


	//   ....[3]....
        /*01b4*/ 	.word	0x000104f0


	//   ....[4]....
        /*01b8*/ 	.word	0x00010580


	//   ....[5]....
        /*01bc*/ 	.word	0x00014ba0


	//   ....[6]....
        /*01c0*/ 	.word	0x00014c30


	//----- nvinfo : EIATTR_COOP_GROUP_MASK_REGIDS
	.align		4
.L_312:
        /*01c4*/ 	.byte	0x04, 0x29
        /*01c6*/ 	.short	(.L_314 - .L_313)


	//   ....[0]....
.L_313:
        /*01c8*/ 	.word	0xffffffff


	//   ....[1]....
        /*01cc*/ 	.word	0xffffffff


	//   ....[2]....
        /*01d0*/ 	.word	0xffffffff


	//   ....[3]....
        /*01d4*/ 	.word	0xffffffff


	//   ....[4]....
        /*01d8*/ 	.word	0xffffffff


	//   ....[5]....
        /*01dc*/ 	.word	0xffffffff


	//   ....[6]....
        /*01e0*/ 	.word	0xffffffff


	//   ....[7]....
        /*01e4*/ 	.word	0xffffffff


	//   ....[8]....
        /*01e8*/ 	.word	0xffffffff


	//   ....[9]....
        /*01ec*/ 	.word	0xffffffff


	//   ....[10]....
        /*01f0*/ 	.word	0xffffffff


	//   ....[11]....
        /*01f4*/ 	.word	0xffffffff


	//   ....[12]....
        /*01f8*/ 	.word	0xffffffff


	//   ....[13]....
        /*01fc*/ 	.word	0xffffffff


	//   ....[14]....
        /*0200*/ 	.word	0xffffffff


	//   ....[15]....
        /*0204*/ 	.word	0xffffffff


	//   ....[16]....
        /*0208*/ 	.word	0xffffffff


	//   ....[17]....
        /*020c*/ 	.word	0xffffffff


	//   ....[18]....
        /*0210*/ 	.word	0xffffffff


	//   ....[19]....
        /*0214*/ 	.word	0xffffffff


	//   ....[20]....
        /*0218*/ 	.word	0xffffffff


	//   ....[21]....
        /*021c*/ 	.word	0xffffffff


	//   ....[22]....
        /*0220*/ 	.word	0xffffffff


	//   ....[23]....
        /*0224*/ 	.word	0xffffffff


	//   ....[24]....
        /*0228*/ 	.word	0xffffffff


	//   ....[25]....
        /*022c*/ 	.word	0xffffffff


	//   ....[26]....
        /*0230*/ 	.word	0xffffffff


	//   ....[27]....
        /*0234*/ 	.word	0xffffffff


	//   ....[28]....
        /*0238*/ 	.word	0xffffffff


	//   ....[29]....
        /*023c*/ 	.word	0xffffffff


	//   ....[30]....
        /*0240*/ 	.word	0xffffffff


	//   ....[31]....
        /*0244*/ 	.word	0xffffffff


	//   ....[32]....
        /*0248*/ 	.word	0xffffffff


	//   ....[33]....
        /*024c*/ 	.word	0xffffffff


	//   ....[34]....
        /*0250*/ 	.word	0xffffffff


	//   ....[35]....
        /*0254*/ 	.word	0xffffffff


	//   ....[36]....
        /*0258*/ 	.word	0xffffffff


	//   ....[37]....
        /*025c*/ 	.word	0xffffffff


	//   ....[38]....
        /*0260*/ 	.word	0xffffffff


	//   ....[39]....
        /*0264*/ 	.word	0xffffffff


	//   ....[40]....
        /*0268*/ 	.word	0xffffffff


	//   ....[41]....
        /*026c*/ 	.word	0xffffffff


	//   ....[42]....
        /*0270*/ 	.word	0xffffffff


	//   ....[43]....
        /*0274*/ 	.word	0xffffffff


	//   ....[44]....
        /*0278*/ 	.word	0xffffffff


	//   ....[45]....
        /*027c*/ 	.word	0xffffffff


	//   ....[46]....
        /*0280*/ 	.word	0xffffffff


	//   ....[47]....
        /*0284*/ 	.word	0xffffffff


	//   ....[48]....
        /*0288*/ 	.word	0xffffffff


	//   ....[49]....
        /*028c*/ 	.word	0xffffffff


	//   ....[50]....
        /*0290*/ 	.word	0xffffffff


	//   ....[51]....
        /*0294*/ 	.word	0xffffffff


	//   ....[52]....
        /*0298*/ 	.word	0xffffffff


	//   ....[53]....
        /*029c*/ 	.word	0xffffffff


	//   ....[54]....
        /*02a0*/ 	.word	0xffffffff


	//   ....[55]....
        /*02a4*/ 	.word	0xffffffff


	//   ....[56]....
        /*02a8*/ 	.word	0xffffffff


	//   ....[57]....
        /*02ac*/ 	.word	0xffffffff


	//   ....[58]....
        /*02b0*/ 	.word	0xffffffff


	//   ....[59]....
        /*02b4*/ 	.word	0xffffffff


	//   ....[60]....
        /*02b8*/ 	.word	0xffffffff


	//   ....[61]....
        /*02bc*/ 	.word	0xffffffff


	//   ....[62]....
        /*02c0*/ 	.word	0xffffffff


	//   ....[63]....
        /*02c4*/ 	.word	0xffffffff


	//   ....[64]....
        /*02c8*/ 	.word	0x0500000f


	//   ....[65]....
        /*02cc*/ 	.word	0x0500000f


	//   ....[66]....
        /*02d0*/ 	.word	0x0500000f


	//   ....[67]....
        /*02d4*/ 	.word	0x0500000f


	//   ....[68]....
        /*02d8*/ 	.word	0x0500000f


	//   ....[69]....
        /*02dc*/ 	.word	0x0500000f


	//   ....[70]....
        /*02e0*/ 	.word	0x0500000f


	//   ....[71]....
        /*02e4*/ 	.word	0x0500000f


	//   ....[72]....
        /*02e8*/ 	.word	0x0500000f


	//   ....[73]....
        /*02ec*/ 	.word	0x0500000f


	//   ....[74]....
        /*02f0*/ 	.word	0x0500000f


	//----- nvinfo : EIATTR_COOP_GROUP_INSTR_OFFSETS
	.align		4
.L_314:
        /*02f4*/ 	.byte	0x04, 0x28
        /*02f6*/ 	.short	(.L_316 - .L_315)


	//   ....[0]....
.L_315:
        /*02f8*/ 	.word	0x00000060


	//   ....[1]....
        /*02fc*/ 	.word	0x00000140


	//   ....[2]....
        /*0300*/ 	.word	0x00000190


	//   ....[3]....
        /*0304*/ 	.word	0x00000380


	//   ....[4]....
        /*0308*/ 	.word	0x000004e0


	//   ....[5]....
        /*030c*/ 	.word	0x00000600


	//   ....[6]....
        /*0310*/ 	.word	0x00000760


	//   ....[7]....
        /*0314*/ 	.word	0x00001c10


	//   ....[8]....
        /*0318*/ 	.word	0x00003d20


	//   ....[9]....
        /*031c*/ 	.word	0x00004310


	//   ....[10]....
        /*0320*/ 	.word	0x00004650


	//   ....[11]....
        /*0324*/ 	.word	0x00005040


	//   ....[12]....
        /*0328*/ 	.word	0x000050f0


	//   ....[13]....
        /*032c*/ 	.word	0x000056c0


	//   ....[14]....
        /*0330*/ 	.word	0x00005760


	//   ....[15]....
        /*0334*/ 	.word	0x00005f70


	//   ....[16]....
        /*0338*/ 	.word	0x000063e0


	//   ....[17]....
        /*033c*/ 	.word	0x00006710


	//   ....[18]....
        /*0340*/ 	.word	0x00006df0


	//   ....[19]....
        /*0344*/ 	.word	0x00006eb0


	//   ....[20]....
        /*0348*/ 	.word	0x00007270


	//   ....[21]....
        /*034c*/ 	.word	0x00007330


	//   ....[22]....
        /*0350*/ 	.word	0x000084d0


	//   ....[23]....
        /*0354*/ 	.word	0x00008b80


	//   ....[24]....
        /*0358*/ 	.word	0x00008bb0


	//   ....[25]....
        /*035c*/ 	.word	0x00008de0


	//   ....[26]....
        /*0360*/ 	.word	0x00008fb0


	//   ....[27]....
        /*0364*/ 	.word	0x0000a020


	//   ....[28]....
        /*0368*/ 	.word	0x0000a340


	//   ....[29]....
        /*036c*/ 	.word	0x0000a640


	//   ....[30]....
        /*0370*/ 	.word	0x0000ad20


	//   ....[31]....
        /*0374*/ 	.word	0x0000ae20


	//   ....[32]....
        /*0378*/ 	.word	0x0000b0a0


	//   ....[33]....
        /*037c*/ 	.word	0x0000b1f0


	//   ....[34]....
        /*0380*/ 	.word	0x0000c400


	//   ....[35]....
        /*0384*/ 	.word	0x0000c440


	//   ....[36]....
        /*0388*/ 	.word	0x0000c480


	//   ....[37]....
        /*038c*/ 	.word	0x0000c4f0


	//   ....[38]....
        /*0390*/ 	.word	0x0000c520


	//   ....[39]....
        /*0394*/ 	.word	0x0000cfa0


	//   ....[40]....
        /*0398*/ 	.word	0x0000e260


	//   ....[41]....
        /*039c*/ 	.word	0x0000e290


	//   ....[42]....
        /*03a0*/ 	.word	0x0000e2c0


	//   ....[43]....
        /*03a4*/ 	.word	0x0000e2e0


	//   ....[44]....
        /*03a8*/ 	.word	0x0000e930


	//   ....[45]....
        /*03ac*/ 	.word	0x0000e940


	//   ....[46]....
        /*03b0*/ 	.word	0x0000eb70


	//   ....[47]....
        /*03b4*/ 	.word	0x0000eb90


	//   ....[48]....
        /*03b8*/ 	.word	0x0000f520


	//   ....[49]....
        /*03bc*/ 	.word	0x0000f540


	//   ....[50]....
        /*03c0*/ 	.word	0x0000f770


	//   ....[51]....
        /*03c4*/ 	.word	0x0000f790


	//   ....[52]....
        /*03c8*/ 	.word	0x0000fa50


	//   ....[53]....
        /*03cc*/ 	.word	0x00010ae0


	//   ....[54]....
        /*03d0*/ 	.word	0x00011420


	//   ....[55]....
        /*03d4*/ 	.word	0x00011430


	//   ....[56]....
        /*03d8*/ 	.word	0x000114f0


	//   ....[57]....
        /*03dc*/ 	.word	0x00011500


	//   ....[58]....
        /*03e0*/ 	.word	0x00011570


	//   ....[59]....
        /*03e4*/ 	.word	0x00011580


	//   ....[60]....
        /*03e8*/ 	.word	0x00011590


	//   ....[61]....
        /*03ec*/ 	.word	0x000115d0


	//   ....[62]....
        /*03f0*/ 	.word	0x00014d90


	//   ....[63]....
        /*03f4*/ 	.word	0x00014f80


	//   ....[64]....
        /*03f8*/ 	.word	0x00015630


	//   ....[65]....
        /*03fc*/ 	.word	0x00015790


	//   ....[66]....
        /*0400*/ 	.word	0x000157f0


	//   ....[67]....
        /*0404*/ 	.word	0x000158b0


	//   ....[68]....
        /*0408*/ 	.word	0x00015980


	//   ....[69]....
        /*040c*/ 	.word	0x000159e0


	//   ....[70]....
        /*0410*/ 	.word	0x00015ac0


	//   ....[71]....
        /*0414*/ 	.word	0x00015b20


	//   ....[72]....
        /*0418*/ 	.word	0x00015be0


	//   ....[73]....
        /*041c*/ 	.word	0x00015f00


	//   ....[74]....
        /*0420*/ 	.word	0x00016020


	//----- nvinfo : EIATTR_REG_RECONFIG
	.align		4
.L_316:
        /*0424*/ 	.byte	0x01, 0x54
	.zero		2


	//----- nvinfo : EIATTR_SYSCALL_OFFSETS
	.align		4
        /*0428*/ 	.byte	0x04, 0x46
        /*042a*/ 	.short	(.L_318 - .L_317)


	//   ....[0]....
.L_317:
        /*042c*/ 	.word	0x00003ef0


	//   ....[1]....
        /*0430*/ 	.word	0x000106f0


	//   ....[2]....
        /*0434*/ 	.word	0x00010840


	//   ....[3]....
        /*0438*/ 	.word	0x00010930


	//   ....[4]....
        /*043c*/ 	.word	0x00011060


	//----- nvinfo : EIATTR_MBARRIER_INSTR_OFFSETS
	.align		4
.L_318:
        /*0440*/ 	.byte	0x04, 0x39
        /*0442*/ 	.short	(.L_320 - .L_319)


	//   ....[0]....
.L_319:
        /*0444*/ 	.word	0x00000270
        /*0448*/ 	.word	0x000000ff
        /*044c*/ 	.word	0x00028c00
        /*0450*/ 	.short	0x0100
        /*0452*/ 	.byte	0x08
	.zero		1


	//   ....[1]....
        /*0454*/ 	.word	0x00000280
        /*0458*/ 	.word	0x000000ff
        /*045c*/ 	.word	0x00028c20
        /*0460*/ 	.short	0x0100
        /*0462*/ 	.byte	0x08
	.zero		1


	//   ....[2]....
        /*0464*/ 	.word	0x00000330
        /*0468*/ 	.word	0x000000ff
        /*046c*/ 	.word	0x00028c30
        /*0470*/ 	.short	0x0100
        /*0472*/ 	.byte	0x06
	.zero		1


	//   ....[3]....
        /*0474*/ 	.word	0x00000340
        /*0478*/ 	.word	0x000000ff
        /*047c*/ 	.word	0x00028c40
        /*0480*/ 	.short	0x0100
        /*0482*/ 	.byte	0x06
	.zero		1


	//   ....[4]....
        /*0484*/ 	.word	0x00000350
        /*0488*/ 	.word	0x000000ff
        /*048c*/ 	.word	0x00028c38
        /*0490*/ 	.short	0x0100
        /*0492*/ 	.byte	0x06
	.zero		1


	//   ....[5]....
        /*0494*/ 	.word	0x00000360
        /*0498*/ 	.word	0x000000ff
        /*049c*/ 	.word	0x00028c48
        /*04a0*/ 	.short	0x0100
        /*04a2*/ 	.byte	0x06
	.zero		1


	//   ....[6]....
        /*04a4*/ 	.word	0x00000490
        /*04a8*/ 	.word	0x000000ff
        /*04ac*/ 	.word	0x00028c50
        /*04b0*/ 	.short	0x0100
        /*04b2*/ 	.byte	0x08
	.zero		1


	//   ....[7]....
        /*04b4*/ 	.word	0x000004a0
        /*04b8*/ 	.word	0x000000ff
        /*04bc*/ 	.word	0x00028c60
        /*04c0*/ 	.short	0x0100
        /*04c2*/ 	.byte	0x08
	.zero		1


	//   ....[8]....
        /*04c4*/ 	.word	0x000004b0
        /*04c8*/ 	.word	0x000000ff
        /*04cc*/ 	.word	0x00028c58
        /*04d0*/ 	.short	0x0100
        /*04d2*/ 	.byte	0x08
	.zero		1


	//   ....[9]....
        /*04d4*/ 	.word	0x000004c0
        /*04d8*/ 	.word	0x000000ff
        /*04dc*/ 	.word	0x00028c68
        /*04e0*/ 	.short	0x0100
        /*04e2*/ 	.byte	0x08
	.zero		1


	//   ....[10]....
        /*04e4*/ 	.word	0x000005b0
        /*04e8*/ 	.word	0x000000ff
        /*04ec*/ 	.word	0x00028c70
        /*04f0*/ 	.short	0x0100
        /*04f2*/ 	.byte	0x06
	.zero		1


	//   ....[11]....
        /*04f4*/ 	.word	0x000005c0
        /*04f8*/ 	.word	0x000000ff
        /*04fc*/ 	.word	0x00028c80
        /*0500*/ 	.short	0x0100
        /*0502*/ 	.byte	0x06
	.zero		1


	//   ....[12]....
        /*0504*/ 	.word	0x000005d0
        /*0508*/ 	.word	0x000000ff
        /*050c*/ 	.word	0x00028c78
        /*0510*/ 	.short	0x0100
        /*0512*/ 	.byte	0x06
	.zero		1


	//   ....[13]....
        /*0514*/ 	.word	0x000005e0
        /*0518*/ 	.word	0x000000ff
        /*051c*/ 	.word	0x00028c88
        /*0520*/ 	.short	0x0100
        /*0522*/ 	.byte	0x06
	.zero		1


	//   ....[14]....
        /*0524*/ 	.word	0x00000710
        /*0528*/ 	.word	0x000000ff
        /*052c*/ 	.word	0x00028c90
        /*0530*/ 	.short	0x0100
        /*0532*/ 	.byte	0x08
	.zero		1


	//   ....[15]....
        /*0534*/ 	.word	0x00000720
        /*0538*/ 	.word	0x000000ff
        /*053c*/ 	.word	0x00028ca0
        /*0540*/ 	.short	0x0100
        /*0542*/ 	.byte	0x08
	.zero		1


	//   ....[16]....
        /*0544*/ 	.word	0x00000730
        /*0548*/ 	.word	0x000000ff
        /*054c*/ 	.word	0x00028c98
        /*0550*/ 	.short	0x0100
        /*0552*/ 	.byte	0x08
	.zero		1


	//   ....[17]....
        /*0554*/ 	.word	0x00000740
        /*0558*/ 	.word	0x000000ff
        /*055c*/ 	.word	0x00028ca8
        /*0560*/ 	.short	0x0100
        /*0562*/ 	.byte	0x08
	.zero		1


	//   ....[18]....
        /*0564*/ 	.word	0x00000870
        /*0568*/ 	.word	0x000000ff
        /*056c*/ 	.word	0x00028cb0
        /*0570*/ 	.short	0x0100
        /*0572*/ 	.byte	0x08
	.zero		1


	//   ....[19]....
        /*0574*/ 	.word	0x00000880
        /*0578*/ 	.word	0x000000ff
        /*057c*/ 	.word	0x00028cc0
        /*0580*/ 	.short	0x0100
        /*0582*/ 	.byte	0x08
	.zero		1


	//   ....[20]....
        /*0584*/ 	.word	0x00000890
        /*0588*/ 	.word	0x000000ff
        /*058c*/ 	.word	0x00028cb8
        /*0590*/ 	.short	0x0100
        /*0592*/ 	.byte	0x08
	.zero		1


	//   ....[21]....
        /*0594*/ 	.word	0x000008a0
        /*0598*/ 	.word	0x000000ff
        /*059c*/ 	.word	0x00028cc8
        /*05a0*/ 	.short	0x0100
        /*05a2*/ 	.byte	0x08
	.zero		1


	//   ....[22]....
        /*05a4*/ 	.word	0x00001d20
        /*05a8*/ 	.word	0x000000ff
        /*05ac*/ 	.word	0x00028c50
        /*05b0*/ 	.short	0x010a
        /*05b2*/ 	.byte	0x15
	.zero		1


	//   ....[23]....
        /*05b4*/ 	.word	0x00001ff0
        /*05b8*/ 	.word	0x00000000
        /*05bc*/ 	.word	0x00000000
        /*05c0*/ 	.short	0x0101
        /*05c2*/ 	.byte	0x3f
	.zero		1


	//   ....[24]....
        /*05c4*/ 	.word	0x00002930
        /*05c8*/ 	.word	0x000000ff
        /*05cc*/ 	.word	0x00028c50
        /*05d0*/ 	.short	0x010a
        /*05d2*/ 	.byte	0x15
	.zero		1


	//   ....[25]....
        /*05d4*/ 	.word	0x00002970
        /*05d8*/ 	.word	0x000000ff
        /*05dc*/ 	.word	0x00028c50
        /*05e0*/ 	.short	0x010a
        /*05e2*/ 	.byte	0x15
	.zero		1


	//   ....[26]....
        /*05e4*/ 	.word	0x00002b40
        /*05e8*/ 	.word	0x00000000
        /*05ec*/ 	.word	0x00000000
        /*05f0*/ 	.short	0x0101
        /*05f2*/ 	.byte	0x3f
	.zero		1


	//   ....[27]....
        /*05f4*/ 	.word	0x00003f70
        /*05f8*/ 	.word	0x000000ff
        /*05fc*/ 	.word	0x00028c00
        /*0600*/ 	.short	0x010a
        /*0602*/ 	.byte	0x2b
	.zero		1


	//   ....[28]....
        /*0604*/ 	.word	0x00003ff0
        /*0608*/ 	.word	0x00000007
        /*060c*/ 	.word	0x00028c30
        /*0610*/ 	.short	0x010a
        /*0612*/ 	.byte	0x3f
	.zero		1


	//   ....[29]....
        /*0614*/ 	.word	0x00004030
        /*0618*/ 	.word	0x00000007
        /*061c*/ 	.word	0x00028c30
        /*0620*/ 	.short	0x010a
        /*0622*/ 	.byte	0x3f
	.zero		1


	//   ....[30]....
        /*0624*/ 	.word	0x00004450
        /*0628*/ 	.word	0x00000003
        /*062c*/ 	.word	0x00000000
        /*0630*/ 	.short	0x0101
        /*0632*/ 	.byte	0x3f
	.zero		1


	//   ....[31]....
        /*0634*/ 	.word	0x00005cc0
        /*0638*/ 	.word	0x00000007
        /*063c*/ 	.word	0x00028c50
        /*0640*/ 	.short	0x010a
        /*0642*/ 	.byte	0x3f
	.zero		1


	//   ....[32]....
        /*0644*/ 	.word	0x00005d00
        /*0648*/ 	.word	0x00000007
        /*064c*/ 	.word	0x00028c50
        /*0650*/ 	.short	0x010a
        /*0652*/ 	.byte	0x3f
	.zero		1


	//   ....[33]....
        /*0654*/ 	.word	0x00005f90
        /*0658*/ 	.word	0x00000007
        /*065c*/ 	.word	0x00000000
        /*0660*/ 	.short	0x0101
        /*0662*/ 	.byte	0x3f
	.zero		1


	//   ....[34]....
        /*0664*/ 	.word	0x00006250
        /*0668*/ 	.word	0x000000ff
        /*066c*/ 	.word	0x00028c30
        /*0670*/ 	.short	0x010a
        /*0672*/ 	.byte	0x1b
	.zero		1


	//   ....[35]....
        /*0674*/ 	.word	0x00006290
        /*0678*/ 	.word	0x000000ff
        /*067c*/ 	.word	0x00028c30
        /*0680*/ 	.short	0x010a
        /*0682*/ 	.byte	0x1b
	.zero		1


	//   ....[36]....
        /*0684*/ 	.word	0x00006570
        /*0688*/ 	.word	0x00000008
        /*068c*/ 	.word	0x00000000
        /*0690*/ 	.short	0x0101
        /*0692*/ 	.byte	0x3f
	.zero		1


	//   ....[37]....
        /*0694*/ 	.word	0x00008220
        /*0698*/ 	.word	0x000000ff
        /*069c*/ 	.word	0x00028c50
        /*06a0*/ 	.short	0x010a
        /*06a2*/ 	.byte	0x1b
	.zero		1


	//   ....[38]....
        /*06a4*/ 	.word	0x00008260
        /*06a8*/ 	.word	0x000000ff
        /*06ac*/ 	.word	0x00028c50
        /*06b0*/ 	.short	0x010a
        /*06b2*/ 	.byte	0x1b
	.zero		1


	//   ....[39]....
        /*06b4*/ 	.word	0x000084f0
        /*06b8*/ 	.word	0x00000007
        /*06bc*/ 	.word	0x00000000
        /*06c0*/ 	.short	0x0101
        /*06c2*/ 	.byte	0x3f
	.zero		1


	//   ....[40]....
        /*06c4*/ 	.word	0x000088b0
        /*06c8*/ 	.word	0x000000ff
        /*06cc*/ 	.word	0x00028c30
        /*06d0*/ 	.short	0x010a
        /*06d2*/ 	.byte	0x17
	.zero		1


	//   ....[41]....
        /*06d4*/ 	.word	0x000088f0
        /*06d8*/ 	.word	0x000000ff
        /*06dc*/ 	.word	0x00028c30
        /*06e0*/ 	.short	0x010a
        /*06e2*/ 	.byte	0x17
	.zero		1


	//   ....[42]....
        /*06e4*/ 	.word	0x00009350
        /*06e8*/ 	.word	0x0000009a
        /*06ec*/ 	.word	0x00000000
        /*06f0*/ 	.short	0x0101
        /*06f2*/ 	.byte	0x3f
	.zero		1


	//   ....[43]....
        /*06f4*/ 	.word	0x00009d90
        /*06f8*/ 	.word	0x000000ff
        /*06fc*/ 	.word	0x00028c50
        /*0700*/ 	.short	0x010a
        /*0702*/ 	.byte	0x17
	.zero		1


	//   ....[44]....
        /*0704*/ 	.word	0x00009dd0
        /*0708*/ 	.word	0x000000ff
        /*070c*/ 	.word	0x00028c50
        /*0710*/ 	.short	0x010a
        /*0712*/ 	.byte	0x17
	.zero		1


	//   ....[45]....
        /*0714*/ 	.word	0x0000a040
        /*0718*/ 	.word	0x000000ab
        /*071c*/ 	.word	0x00000000
        /*0720*/ 	.short	0x0101
        /*0722*/ 	.byte	0x3f
	.zero		1


	//   ....[46]....
        /*0724*/ 	.word	0x0000a1b0
        /*0728*/ 	.word	0x000000ff
        /*072c*/ 	.word	0x00028c30
        /*0730*/ 	.short	0x010a
        /*0732*/ 	.byte	0x1a
	.zero		1


	//   ....[47]....
        /*0734*/ 	.word	0x0000a1f0
        /*0738*/ 	.word	0x000000ff
        /*073c*/ 	.word	0x00028c30
        /*0740*/ 	.short	0x010a
        /*0742*/ 	.byte	0x1a
	.zero		1


	//   ....[48]....
        /*0744*/ 	.word	0x0000a4a0
        /*0748*/ 	.word	0x00000006
        /*074c*/ 	.word	0x00000000
        /*0750*/ 	.short	0x0101
        /*0752*/ 	.byte	0x3f
	.zero		1


	//   ....[49]....
        /*0754*/ 	.word	0x0000c150
        /*0758*/ 	.word	0x000000ff
        /*075c*/ 	.word	0x00028c50
        /*0760*/ 	.short	0x010a
        /*0762*/ 	.byte	0x1a
	.zero		1


	//   ....[50]....
        /*0764*/ 	.word	0x0000c190
        /*0768*/ 	.word	0x000000ff
        /*076c*/ 	.word	0x00028c50
        /*0770*/ 	.short	0x010a
        /*0772*/ 	.byte	0x1a
	.zero		1


	//   ....[51]....
        /*0774*/ 	.word	0x0000c420
        /*0778*/ 	.word	0x00000008
        /*077c*/ 	.word	0x00000000
        /*0780*/ 	.short	0x0101
        /*0782*/ 	.byte	0x3f
	.zero		1


	//   ....[52]....
        /*0784*/ 	.word	0x0000e8e0
        /*0788*/ 	.word	0x000000ff
        /*078c*/ 	.word	0x00000000
        /*0790*/ 	.short	0x0101
        /*0792*/ 	.byte	0x05
	.zero		1


	//   ....[53]....
        /*0794*/ 	.word	0x00010d40
        /*0798*/ 	.word	0x00000003
        /*079c*/ 	.word	0x00028c40
        /*07a0*/ 	.short	0x010a
        /*07a2*/ 	.byte	0x3f
	.zero		1


	//   ....[54]....
        /*07a4*/ 	.word	0x00011680
        /*07a8*/ 	.word	0x00000011
        /*07ac*/ 	.word	0x00028c00
        /*07b0*/ 	.short	0x0107
        /*07b2*/ 	.byte	0x3f
	.zero		1


	//   ....[55]....
        /*07b4*/ 	.word	0x00011770
        /*07b8*/ 	.word	0x00000011
        /*07bc*/ 	.word	0x00028c00
        /*07c0*/ 	.short	0x0101
        /*07c2*/ 	.byte	0x3f
	.zero		1


	//   ....[56]....
        /*07c4*/ 	.word	0x00011790
        /*07c8*/ 	.word	0x00000011
        /*07cc*/ 	.word	0x00028c20
        /*07d0*/ 	.short	0x010a
        /*07d2*/ 	.byte	0x3f
	.zero		1


	//   ....[57]....
        /*07d4*/ 	.word	0x00011870
        /*07d8*/ 	.word	0x00000000
        /*07dc*/ 	.word	0x00028c60
        /*07e0*/ 	.short	0x010a
        /*07e2*/ 	.byte	0x3f
	.zero		1


	//   ....[58]....
        /*07e4*/ 	.word	0x00012440
        /*07e8*/ 	.word	0x00000002
        /*07ec*/ 	.word	0x00028c40
        /*07f0*/ 	.short	0x010a
        /*07f2*/ 	.byte	0x3f
	.zero		1


	//   ....[59]....
        /*07f4*/ 	.word	0x00012680
        /*07f8*/ 	.word	0x00000002
        /*07fc*/ 	.word	0x00028c60
        /*0800*/ 	.short	0x010a
        /*0802*/ 	.byte	0x3f
	.zero		1


	//   ....[60]....
        /*0804*/ 	.word	0x00013220
        /*0808*/ 	.word	0x00000004
        /*080c*/ 	.word	0x00028c40
        /*0810*/ 	.short	0x010a
        /*0812*/ 	.byte	0x3f
	.zero		1


	//   ....[61]....
        /*0814*/ 	.word	0x00013460
        /*0818*/ 	.word	0x00000004
        /*081c*/ 	.word	0x00028c60
        /*0820*/ 	.short	0x010a
        /*0822*/ 	.byte	0x3f
	.zero		1


	//   ....[62]....
        /*0824*/ 	.word	0x00013f90
        /*0828*/ 	.word	0x00000004
        /*082c*/ 	.word	0x00028c40
        /*0830*/ 	.short	0x010a
        /*0832*/ 	.byte	0x3f
	.zero		1


	//   ....[63]....
        /*0834*/ 	.word	0x000141d0
        /*0838*/ 	.word	0x00000004
        /*083c*/ 	.word	0x00028c60
        /*0840*/ 	.short	0x010a
        /*0842*/ 	.byte	0x3f
	.zero		1


	//   ....[64]....
        /*0844*/ 	.word	0x00014f00
        /*0848*/ 	.word	0x00000000
        /*084c*/ 	.word	0x00028c20
        /*0850*/ 	.short	0x010a
        /*0852*/ 	.byte	0x3f
	.zero		1


	//   ....[65]....
        /*0854*/ 	.word	0x000150d0
        /*0858*/ 	.word	0x00000006
        /*085c*/ 	.word	0x00000000
        /*0860*/ 	.short	0x010a
        /*0862*/ 	.byte	0x3f
	.zero		1


	//   ....[66]....
        /*0864*/ 	.word	0x00015120
        /*0868*/ 	.word	0x00000003
        /*086c*/ 	.word	0x00000000
        /*0870*/ 	.short	0x010a
        /*0872*/ 	.byte	0x3f
	.zero		1


	//   ....[67]....
        /*0874*/ 	.word	0x00015180
        /*0878*/ 	.word	0x00000012
        /*087c*/ 	.word	0x00000000
        /*0880*/ 	.short	0x010a
        /*0882*/ 	.byte	0x3f
	.zero		1


	//   ....[68]....
        /*0884*/ 	.word	0x000151b0
        /*0888*/ 	.word	0x00000003
        /*088c*/ 	.word	0x00000000
        /*0890*/ 	.short	0x010a
        /*0892*/ 	.byte	0x3f
	.zero		1


	//   ....[69]....
        /*0894*/ 	.word	0x00015220
        /*0898*/ 	.word	0x00000003
        /*089c*/ 	.word	0x00028c50
        /*08a0*/ 	.short	0x010a
        /*08a2*/ 	.byte	0x3f
	.zero		1


	//   ....[70]....
        /*08a4*/ 	.word	0x00015280
        /*08a8*/ 	.word	0x00000003
        /*08ac*/ 	.word	0x00028c50
        /*08b0*/ 	.short	0x010a
        /*08b2*/ 	.byte	0x3f
	.zero		1


	//   ....[71]....
        /*08b4*/ 	.word	0x000152e0
        /*08b8*/ 	.word	0x00000003
        /*08bc*/ 	.word	0x00028c00
        /*08c0*/ 	.short	0x010a
        /*08c2*/ 	.byte	0x3f
	.zero		1


	//   ....[72]....
        /*08c4*/ 	.word	0x00015330
        /*08c8*/ 	.word	0x00000007
        /*08cc*/ 	.word	0x00028c30
        /*08d0*/ 	.short	0x010a
        /*08d2*/ 	.byte	0x3f
	.zero		1


	//   ....[73]....
        /*08d4*/ 	.word	0x00015380
        /*08d8*/ 	.word	0x00000007
        /*08dc*/ 	.word	0x00028c50
        /*08e0*/ 	.short	0x010a
        /*08e2*/ 	.byte	0x3f
	.zero		1


	//   ....[74]....
        /*08e4*/ 	.word	0x000153e0
        /*08e8*/ 	.word	0x00000007
        /*08ec*/ 	.word	0x00028c30
        /*08f0*/ 	.short	0x010a
        /*08f2*/ 	.byte	0x3f
	.zero		1


	//   ....[75]....
        /*08f4*/ 	.word	0x00015430
        /*08f8*/ 	.word	0x00000007
        /*08fc*/ 	.word	0x00028c50
        /*0900*/ 	.short	0x010a
        /*0902*/ 	.byte	0x3f
	.zero		1


	//   ....[76]....
        /*0904*/ 	.word	0x00015490
        /*0908*/ 	.word	0x00000005
        /*090c*/ 	.word	0x00028c30
        /*0910*/ 	.short	0x010a
        /*0912*/ 	.byte	0x3f
	.zero		1


	//   ....[77]....
        /*0914*/ 	.word	0x000154e0
        /*0918*/ 	.word	0x000000ab
        /*091c*/ 	.word	0x00028c50
        /*0920*/ 	.short	0x010a
        /*0922*/ 	.byte	0x3f
	.zero		1


	//   ....[78]....
        /*0924*/ 	.word	0x00015540
        /*0928*/ 	.word	0x00000006
        /*092c*/ 	.word	0x00028c30
        /*0930*/ 	.short	0x010a
        /*0932*/ 	.byte	0x3f
	.zero		1


	//   ....[79]....
        /*0934*/ 	.word	0x00015590
        /*0938*/ 	.word	0x00000008
        /*093c*/ 	.word	0x00028c50
        /*0940*/ 	.short	0x010a
        /*0942*/ 	.byte	0x3f
	.zero		1


	//   ....[80]....
        /*0944*/ 	.word	0x000156e0
        /*0948*/ 	.word	0x00000003
        /*094c*/ 	.word	0x00028c40
        /*0950*/ 	.short	0x010a
        /*0952*/ 	.byte	0x3f
	.zero		1


	//   ....[81]....
        /*0954*/ 	.word	0x00015c20
        /*0958*/ 	.word	0x00000011
        /*095c*/ 	.word	0x00028c20
        /*0960*/ 	.short	0x010a
        /*0962*/ 	.byte	0x3f
	.zero		1


	//   ....[82]....
        /*0964*/ 	.word	0x00015c70
        /*0968*/ 	.word	0x00000000
        /*096c*/ 	.word	0x00028c60
        /*0970*/ 	.short	0x010a
        /*0972*/ 	.byte	0x3f
	.zero		1


	//   ....[83]....
        /*0974*/ 	.word	0x00015cc0
        /*0978*/ 	.word	0x00000002
        /*097c*/ 	.word	0x00028c40
        /*0980*/ 	.short	0x010a
        /*0982*/ 	.byte	0x3f
	.zero		1


	//   ....[84]....
        /*0984*/ 	.word	0x00015d10
        /*0988*/ 	.word	0x00000002
        /*098c*/ 	.word	0x00028c60
        /*0990*/ 	.short	0x010a
        /*0992*/ 	.byte	0x3f
	.zero		1


	//   ....[85]....
        /*0994*/ 	.word	0x00015d60
        /*0998*/ 	.word	0x00000004
        /*099c*/ 	.word	0x00028c40
        /*09a0*/ 	.short	0x010a
        /*09a2*/ 	.byte	0x3f
	.zero		1


	//   ....[86]....
        /*09a4*/ 	.word	0x00015db0
        /*09a8*/ 	.word	0x00000004
        /*09ac*/ 	.word	0x00028c60
        /*09b0*/ 	.short	0x010a
        /*09b2*/ 	.byte	0x3f
	.zero		1


	//   ....[87]....
        /*09b4*/ 	.word	0x00015e00
        /*09b8*/ 	.word	0x00000004
        /*09bc*/ 	.word	0x00028c40
        /*09c0*/ 	.short	0x010a
        /*09c2*/ 	.byte	0x3f
	.zero		1


	//   ....[88]....
        /*09c4*/ 	.word	0x00015e50
        /*09c8*/ 	.word	0x00000004
        /*09cc*/ 	.word	0x00028c60
        /*09d0*/ 	.short	0x010a
        /*09d2*/ 	.byte	0x3f
	.zero		1


	//   ....[89]....
        /*09d4*/ 	.word	0x00015f40
        /*09d8*/ 	.word	0x00000000
        /*09dc*/ 	.word	0x00028c20
        /*09e0*/ 	.short	0x010a
        /*09e2*/ 	.byte	0x3f
	.zero		1


	//   ....[90]....
        /*09e4*/ 	.word	0x000160e0
        /*09e8*/ 	.word	0x00000006
        /*09ec*/ 	.word	0x00000000
        /*09f0*/ 	.short	0x010a
        /*09f2*/ 	.byte	0x3f
	.zero		1


	//   ....[91]....
        /*09f4*/ 	.word	0x00016130
        /*09f8*/ 	.word	0x00000003
        /*09fc*/ 	.word	0x00000000
        /*0a00*/ 	.short	0x010a
        /*0a02*/ 	.byte	0x3f
	.zero		1


	//   ....[92]....
        /*0a04*/ 	.word	0x00016180
        /*0a08*/ 	.word	0x00000012
        /*0a0c*/ 	.word	0x00000000
        /*0a10*/ 	.short	0x010a
        /*0a12*/ 	.byte	0x3f
	.zero		1


	//----- nvinfo : EIATTR_NUM_MBARRIERS
	.align		4
.L_320:
        /*0a14*/ 	.byte	0x03, 0x38
        /*0a16*/ 	.short	0x0016


	//----- nvinfo : EIATTR_EXIT_INSTR_OFFSETS
	.align		4
        /*0a18*/ 	.byte	0x04, 0x1c
        /*0a1a*/ 	.short	(.L_322 - .L_321)


	//   ....[0]....
.L_321:
        /*0a1c*/ 	.word	0x00000a00


	//   ....[1]....
        /*0a20*/ 	.word	0x0000f9f0


	//   ....[2]....
        /*0a24*/ 	.word	0x00015200


	//----- nvinfo : EIATTR_MAX_THREADS
	.align		4
.L_322:
        /*0a28*/ 	.byte	0x04, 0x05
        /*0a2a*/ 	.short	(.L_324 - .L_323)
.L_323:
        /*0a2c*/ 	.word	0x00000180
        /*0a30*/ 	.word	0x00000001
        /*0a34*/ 	.word	0x00000001


	//----- nvinfo : EIATTR_CRS_STACK_SIZE
	.align		4
.L_324:
        /*0a38*/ 	.byte	0x04, 0x1e
        /*0a3a*/ 	.short	(.L_326 - .L_325)
.L_325:
        /*0a3c*/ 	.word	0x00000000


	//----- nvinfo : EIATTR_CBANK_PARAM_SIZE
	.align		4
.L_326:
        /*0a40*/ 	.byte	0x03, 0x19
        /*0a42*/ 	.short	0x0af0


	//----- nvinfo : EIATTR_PARAM_CBANK
	.align		4
        /*0a44*/ 	.byte	0x04, 0x0a
        /*0a46*/ 	.short	(.L_328 - .L_327)
	.align		4
.L_327:
        /*0a48*/ 	.word	index@(.nv.constant0._ZN7cutlass13device_kernelIN5flash11enable_sm90INS1_16FlashAttnFwdSm90INS1_25CollectiveMainloopFwdSm90ILi2EN4cute5tupleIJNS5_1CILi1EEES8_S8_EEENS6_IJNS7_ILi64EEESA_SA_EEELi512ENS_10bfloat16_tEfNS_4arch4Sm90ELb0ELb1ELb0ELb0ELb0ELb0ELb0ELb0ELb0ELb1ELb0ELb0EEENS1_21CollectiveEpilogueFwdINS6_IJSA_NS7_ILi512EEESA_EEES9_SC_SE_Li256ELb0ELb1ELb0ELb0EEENS1_30DynamicPersistentTileSchedulerILi256ELi128ELb0ELb1ELb1EEEEEEEEEvNT_6ParamsE)
        /*0a4c*/ 	.short	0x0210
        /*0a4e*/ 	.short	0x0af0


	//----- nvinfo : EIATTR_SW_WAR
	.align		4
.L_328:
        /*0a50*/ 	.byte	0x04, 0x36
        /*0a52*/ 	.short	(.L_330 - .L_329)
.L_329:
        /*0a54*/ 	.word	0x00000008
.L_330:


//--------------------- .nv.info._ZN7cutlass13device_kernelIN5flash11enable_sm90INS1_16FlashAttnFwdSm90INS1_25CollectiveMainloopFwdSm90ILi2EN4cute5tupleIJNS5_1CILi1EEES8_S8_EEENS6_IJNS7_ILi64EEESA_SA_EEELi512ENS_10bfloat16_tEfNS_4arch4Sm90ELb0ELb1ELb0ELb0ELb0ELb0ELb1ELb0ELb0ELb1ELb0ELb0EEENS1_21CollectiveEpilogueFwdINS6_IJSA_NS7_ILi512EEESA_EEES9_SC_SE_Li256ELb0ELb1ELb0ELb0EEENS1_30DynamicPersistentTileSchedulerILi256ELi128ELb0ELb1ELb1EEEEEEEEEvNT_6ParamsE --------------------------
	.section	.nv.info._ZN7cutlass13device_kernelIN5flash11enable_sm90INS1_16FlashAttnFwdSm90INS1_25CollectiveMainloopFwdSm90ILi2EN4cute5tupleIJNS5_1CILi1EEES8_S8_EEENS6_IJNS7_ILi64EEESA_SA_EEELi512ENS_10bfloat16_tEfNS_4arch4Sm90ELb0ELb1ELb0ELb0ELb0ELb0ELb1ELb0ELb0ELb1ELb0ELb0EEENS1_21CollectiveEpilogueFwdINS6_IJSA_NS7_ILi512EEESA_EEES9_SC_SE_Li256ELb0ELb1ELb0ELb0EEENS1_30DynamicPersistentTileSchedulerILi256ELi128ELb0ELb1ELb1EEEEEEEEEvNT_6ParamsE,"",@"SHT_CUDA_INFO"
	.sectionflags	@""
	.align	4


	//----- nvinfo : EIATTR_CUDA_API_VERSION
	.align		4
        /*0000*/ 	.byte	0x04, 0x37
        /*0002*/ 	.short	(.L_332 - .L_331)
.L_331:
        /*0004*/ 	.word	0x00000082


	//----- nvinfo : EIATTR_KPARAM_INFO
	.align		4
.L_332:
        /*0008*/ 	.byte	0x04, 0x17
        /*000a*/ 	.short	(.L_334 - .L_333)
.L_333:
        /*000c*/ 	.word	0x00000000
        /*0010*/ 	.short	0x0000
        /*0012*/ 	.short	0x0070
        /*0014*/ 	.byte	0x00, 0xf0, 0x01, 0x2e


	//----- nvinfo : EIATTR_SPARSE_MMA_MASK
	.align		4
.L_334:
        /*0018*/ 	.byte	0x03, 0x50
        /*001a*/ 	.short	0x0000


	//----- nvinfo : EIATTR_MAXREG_COUNT
	.align		4
        /*001c*/ 	.byte	0x03, 0x1b
        /*001e*/ 	.short	0x00a8


	//----- nvinfo : EIATTR_NUM_BARRIERS
	.align		4
        /*0020*/ 	.byte	0x02, 0x4c
        /*0022*/ 	.byte	0x10
	.zero		1


	//----- nvinfo : EIATTR_EXTERNS
	.align		4
        /*0024*/ 	.byte	0x04, 0x0f
        /*0026*/ 	.short	(.L_336 - .L_335)


	//   ....[0]....
	.align		4
.L_335:
        /*0028*/ 	.word	index@(__assertfail)


	//----- nvinfo : EIATTR_ANNOTATIONS
	.align		4
.L_336:
        /*002c*/ 	.byte	0x04, 0x55
        /*002e*/ 	.short	(.L_338 - .L_337)


	//   ....[0]....
.L_337:
        /* <DEDUP_REMOVED lines=36> */


	//----- nvinfo : EIATTR_MERCURY_ISA_VERSION
	.align		4
.L_338:
        /*0258*/ 	.byte	0x03, 0x5f
        /*025a*/ 	.short	0x0101


	//----- nvinfo : EIATTR_INT_WARP_WIDE_INSTR_OFFSETS
	.align		4
        /*025c*/ 	.byte	0x04, 0x31
        /*025e*/ 	.short	(.L_340 - .L_339)


	//   ....[0]....
.L_339:
        /*0260*/ 	.word	0x00000130


	//   ....[1]....
        /*0264*/ 	.word	0x00000170


	//   ....[2]....
        /*0268*/ 	.word	0x000001e0


	//   ....[3]....
        /*026c*/ 	.word	0x00000250


	//   ....[4]....
        /*0270*/ 	.word	0x00014370


	//   ....[5]....
        /*0274*/ 	.word	0x000143d0


	//   ....[6]....
        /*0278*/ 	.word	0x00019a90


	//   ....[7]....
        /*027c*/ 	.word	0x00019af0


	//----- nvinfo : EIATTR_COOP_GROUP_MASK_REGIDS
	.align		4
.L_340:
        /*0280*/ 	.byte	0x04, 0x29
        /*0282*/ 	.short	(.L_342 - .L_341)


	//   ....[0]....
.L_341:
        /*0284*/ 	.word	0xffffffff


	//   ....[1]....
        /*0288*/ 	.word	0xffffffff


	//   ....[2]....
        /*028c*/ 	.word	0xffffffff


	//   ....[3]....
        /*0290*/ 	.word	0xffffffff


	//   ....[4]....
        /*0294*/ 	.word	0xffffffff


	//   ....[5]....
        /*0298*/ 	.word	0xffffffff


	//   ....[6]....
        /*029c*/ 	.word	0xffffffff


	//   ....[7]....
        /*02a0*/ 	.word	0xffffffff


	//   ....[8]....
        /*02a4*/ 	.word	0xffffffff


	//   ....[9]....
        /*02a8*/ 	.word	0xffffffff


	//   ....[10]....
        /*02ac*/ 	.word	0xffffffff


	//   ....[11]....
        /*02b0*/ 	.word	0xffffffff


	//   ....[12]....
        /*02b4*/ 	.word	0xffffffff


	//   ....[13]....
        /*02b8*/ 	.word	0xffffffff


	//   ....[14]....
        /*02bc*/ 	.word	0xffffffff


	//   ....[15]....
        /*02c0*/ 	.word	0xffffffff


	//   ....[16]....
        /*02c4*/ 	.word	0xffffffff


	//   ....[17]....
        /*02c8*/ 	.word	0xffffffff


	//   ....[18]....
        /*02cc*/ 	.word	0xffffffff


	//   ....[19]....
        /*02d0*/ 	.word	0xffffffff


	//   ....[20]....
        /*02d4*/ 	.word	0xffffffff


	//   ....[21]....
        /*02d8*/ 	.word	0xffffffff


	//   ....[22]....
        /*02dc*/ 	.word	0xffffffff


	//   ....[23]....
        /*02e0*/ 	.word	0xffffffff


	//   ....[24]....
        /*02e4*/ 	.word	0xffffffff


	//   ....[25]....
        /*02e8*/ 	.word	0xffffffff


	//   ....[26]....
        /*02ec*/ 	.word	0xffffffff


	//   ....[27]....
        /*02f0*/ 	.word	0xffffffff


	//   ....[28]....
        /*02f4*/ 	.word	0xffffffff


	//   ....[29]....
        /*02f8*/ 	.word	0xffffffff


	//   ....[30]....
        /*02fc*/ 	.word	0xffffffff


	//   ....[31]....
        /*0300*/ 	.word	0xffffffff


	//   ....[32]....
        /*0304*/ 	.word	0xffffffff


	//   ....[33]....
        /*0308*/ 	.word	0xffffffff


	//   ....[34]....
        /*030c*/ 	.word	0xffffffff


	//   ....[35]....
        /*0310*/ 	.word	0xffffffff


	//   ....[36]....
        /*0314*/ 	.word	0xffffffff


	//   ....[37]....
        /*0318*/ 	.word	0xffffffff


	//   ....[38]....
        /*031c*/ 	.word	0xffffffff


	//   ....[39]....
        /*0320*/ 	.word	0xffffffff


	//   ....[40]....
        /*0324*/ 	.word	0xffffffff


	//   ....[41]....
        /*0328*/ 	.word	0xffffffff


	//   ....[42]....
        /*032c*/ 	.word	0xffffffff


	//   ....[43]....
        /*0330*/ 	.word	0xffffffff


	//   ....[44]....
        /*0334*/ 	.word	0xffffffff


	//   ....[45]....
        /*0338*/ 	.word	0xffffffff


	//   ....[46]....
        /*033c*/ 	.word	0xffffffff


	//   ....[47]....
        /*0340*/ 	.word	0xffffffff


	//   ....[48]....
        /*0344*/ 	.word	0xffffffff


	//   ....[49]....
        /*0348*/ 	.word	0xffffffff


	//   ....[50]....
        /*034c*/ 	.word	0xffffffff


	//   ....[51]....
        /*0350*/ 	.word	0xffffffff


	//   ....[52]....
        /*0354*/ 	.word	0xffffffff


	//   ....[53]....
        /*0358*/ 	.word	0xffffffff


	//   ....[54]....
        /*035c*/ 	.word	0xffffffff


	//   ....[55]....
        /*0360*/ 	.word	0xffffffff


	//   ....[56]....
        /*0364*/ 	.word	0xffffffff


	//   ....[57]....
        /*0368*/ 	.word	0xffffffff


	//   ....[58]....
        /*036c*/ 	.word	0xffffffff


	//   ....[59]....
        /*0370*/ 	.word	0xffffffff


	//   ....[60]....
        /*0374*/ 	.word	0xffffffff


	//   ....[61]....
        /*0378*/ 	.word	0xffffffff


	//   ....[62]....
        /*037c*/ 	.word	0xffffffff


	//   ....[63]....
        /*0380*/ 	.word	0xffffffff


	//   ....[64]....
        /*0384*/ 	.word	0xffffffff


	//   ....[65]....
        /*0388*/ 	.word	0xffffffff


	//   ....[66]....
        /*038c*/ 	.word	0xffffffff


	//   ....[67]....
        /*0390*/ 	.word	0xffffffff


	//   ....[68]....
        /*0394*/ 	.word	0xffffffff


	//   ....[69]....
        /*0398*/ 	.word	0xffffffff


	//   ....[70]....
        /*039c*/ 	.word	0xffffffff


	//   ....[71]....
        /*03a0*/ 	.word	0xffffffff


	//   ....[72]....
        /*03a4*/ 	.word	0xffffffff


	//   ....[73]....
        /*03a8*/ 	.word	0xffffffff


	//   ....[74]....
        /*03ac*/ 	.word	0xffffffff


	//   ....[75]....
        /*03b0*/ 	.word	0xffffffff


	//   ....[76]....
        /*03b4*/ 	.word	0x0500000f


	//   ....[77]....
        /*03b8*/ 	.word	0x0500000f


	//   ....[78]....
        /*03bc*/ 	.word	0x0500000f


	//   ....[79]....
        /*03c0*/ 	.word	0x0500000f


	//   ....[80]....
        /*03c4*/ 	.word	0x0500000f


	//   ....[81]....
        /*03c8*/ 	.word	0x0500000f


	//   ....[82]....
        /*03cc*/ 	.word	0x0500000f


	//   ....[83]....
        /*03d0*/ 	.word	0x0500000f


	//   ....[84]....
        /*03d4*/ 	.word	0x0500000f


	//   ....[85]....
        /*03d8*/ 	.word	0x0500000f


	//   ....[86]....
        /*03dc*/ 	.word	0x0500000f


	//   ....[87]....
        /*03e0*/ 	.word	0x0500000f


	//   ....[88]....
        /*03e4*/ 	.word	0x0500000f


	//   ....[89]....
        /*03e8*/ 	.word	0x0500000f


	//   ....[90]....
        /*03ec*/ 	.word	0x0500000f


	//   ....[91]....
        /*03f0*/ 	.word	0x0500000f


	//   ....[92]....
        /*03f4*/ 	.word	0x0500000f


	//   ....[93]....
        /*03f8*/ 	.word	0x0500000f


	//   ....[94]....
        /*03fc*/ 	.word	0x0500000f


	//----- nvinfo : EIATTR_COOP_GROUP_INSTR_OFFSETS
	.align		4
.L_342:
        /*0400*/ 	.byte	0x04, 0x28
        /*0402*/ 	.short	(.L_344 - .L_343)


	//   ....[0]....
.L_343:
        /*0404*/ 	.word	0x00000060


	//   ....[1]....
        /*0408*/ 	.word	0x00000140


	//   ....[2]....
        /*040c*/ 	.word	0x00000180


	//   ....[3]....
        /*0410*/ 	.word	0x00000390


	//   ....[4]....
        /*0414*/ 	.word	0x000004f0


	//   ....[5]....
        /*0418*/ 	.word	0x00000610


	//   ....[6]....
        /*041c*/ 	.word	0x00000770


	//   ....[7]....
        /*0420*/ 	.word	0x00001c50


	//   ....[8]....
        /*0424*/ 	.word	0x00003c20


	//   ....[9]....
        /*0428*/ 	.word	0x00004400


	//   ....[10]....
        /*042c*/ 	.word	0x000054a0


	//   ....[11]....
        /*0430*/ 	.word	0x00005b90


	//   ....[12]....
        /*0434*/ 	.word	0x000060f0


	//   ....[13]....
        /*0438*/ 	.word	0x00006200


	//   ....[14]....
        /*043c*/ 	.word	0x00006550


	//   ....[15]....
        /*0440*/ 	.word	0x000065f0


	//   ....[16]....
        /*0444*/ 	.word	0x00006da0


	//   ....[17]....
        /*0448*/ 	.word	0x00007360


	//   ....[18]....
        /*044c*/ 	.word	0x00008380


	//   ....[19]....
        /*0450*/ 	.word	0x000085f0


	//   ....[20]....
        /*0454*/ 	.word	0x00008d20


	//   ....[21]....
        /*0458*/ 	.word	0x00008e20


	//   ....[22]....
        /*045c*/ 	.word	0x000091d0


	//   ....[23]....
        /*0460*/ 	.word	0x00009260


	//   ....[24]....
        /*0464*/ 	.word	0x0000a320


	//   ....[25]....
        /*0468*/ 	.word	0x0000a9e0


	//   ....[26]....
        /*046c*/ 	.word	0x0000bad0


	//   ....[27]....
        /*0470*/ 	.word	0x0000bb00


	//   ....[28]....
        /*0474*/ 	.word	0x0000be00


	//   ....[29]....
        /*0478*/ 	.word	0x0000bfd0


	//   ....[30]....
        /*047c*/ 	.word	0x0000ceb0


	//   ....[31]....
        /*0480*/ 	.word	0x0000d330


	//   ....[32]....
        /*0484*/ 	.word	0x0000d440


	//   ....[33]....
        /*0488*/ 	.word	0x0000e590


	//   ....[34]....
        /*048c*/ 	.word	0x0000ecb0


	//   ....[35]....
        /*0490*/ 	.word	0x0000edb0


	//   ....[36]....
        /*0494*/ 	.word	0x0000f170


	//   ....[37]....
        /*0498*/ 	.word	0x0000f1f0


	//   ....[38]....
        /*049c*/ 	.word	0x000102b0


	//   ....[39]....
        /*04a0*/ 	.word	0x000102f0


	//   ....[40]....
        /*04a4*/ 	.word	0x00010320


	//   ....[41]....
        /*04a8*/ 	.word	0x000103a0


	//   ....[42]....
        /*04ac*/ 	.word	0x000103d0


	//   ....[43]....
        /*04b0*/ 	.word	0x00011690


	//   ....[44]....
        /*04b4*/ 	.word	0x000120e0


	//   ....[45]....
        /*04b8*/ 	.word	0x00012120


	//   ....[46]....
        /*04bc*/ 	.word	0x00012150


	//   ....[47]....
        /*04c0*/ 	.word	0x00012170


	//   ....[48]....
        /*04c4*/ 	.word	0x00012780


	//   ....[49]....
        /*04c8*/ 	.word	0x000127a0


	//   ....[50]....
        /*04cc*/ 	.word	0x000129d0


	//   ....[51]....
        /*04d0*/ 	.word	0x000129f0


	//   ....[52]....
        /*04d4*/ 	.word	0x00013310


	//   ....[53]....
        /*04d8*/ 	.word	0x00013340


	//   ....[54]....
        /*04dc*/ 	.word	0x00013580


	//   ....[55]....
        /*04e0*/ 	.word	0x000135a0


	//   ....[56]....
        /*04e4*/ 	.word	0x00013870


	//   ....[57]....
        /*04e8*/ 	.word	0x00014970


	//   ....[58]....
        /*04ec*/ 	.word	0x000152c0


	//   ....[59]....
        /*04f0*/ 	.word	0x000152f0


	//   ....[60]....
        /*04f4*/ 	.word	0x000153f0


	//   ....[61]....
        /*04f8*/ 	.word	0x00015400


	//   ....[62]....
        /*04fc*/ 	.word	0x00015480


	//   ....[63]....
        /*0500*/ 	.word	0x00015490


	//   ....[64]....
        /*0504*/ 	.word	0x000154a0


	//   ....[65]....
        /*0508*/ 	.word	0x000154b0


	//   ....[66]....
        /*050c*/ 	.word	0x00015ef0


	//   ....[67]....
        /*0510*/ 	.word	0x00015f10


	//   ....[68]....
        /*0514*/ 	.word	0x00015f30


	//   ....[69]....
        /*0518*/ 	.word	0x00016060


	//   ....[70]....
        /*051c*/ 	.word	0x00016220


	//   ....[71]....
        /*0520*/ 	.word	0x00016230


	//   ....[72]....
        /*0524*/ 	.word	0x00016380


	//   ....[73]....
        /*0528*/ 	.word	0x00016390


	//   ....[74]....
        /*052c*/ 	.word	0x00019c70


	//   ....[75]....
        /*0530*/ 	.word	0x00019e60


	//   ....[76]....
        /*0534*/ 	.word	0x0001a4e0


	//   ....[77]....
        /*0538*/ 	.word	0x0001a640


	//   ....[78]....
        /*053c*/ 	.word	0x0001a6c0


	//   ....[79]....
        /*0540*/ 	.word	0x0001a770


	//   ....[80]....
        /*0544*/ 	.word	0x0001a860


	//   ....[81]....
        /*0548*/ 	.word	0x0001a8c0


	//   ....[82]....
        /*054c*/ 	.word	0x0001a9b0


	//   ....[83]....
        /*0550*/ 	.word	0x0001aa10


	//   ....[84]....
        /*0554*/ 	.word	0x0001aab0


	//   ....[85]....
        /*0558*/ 	.word	0x0001ab90


	//   ....[86]....
        /*055c*/ 	.word	0x0001ac40


	//   ....[87]....
        /*0560*/ 	.word	0x0001af20


	//   ....[88]....
        /*0564*/ 	.word	0x0001af70


	//   ....[89]....
        /*0568*/ 	.word	0x0001b0d0


	//   ....[90]....
        /*056c*/ 	.word	0x0001b220


	//   ....[91]....
        /*0570*/ 	.word	0x0001b3f0


	//   ....[92]....
        /*0574*/ 	.word	0x0001b440


	//   ....[93]....
        /*0578*/ 	.word	0x0001b760


	//   ....[94]....
        /*057c*/ 	.word	0x0001b880


	//----- nvinfo : EIATTR_REG_RECONFIG
	.align		4
.L_344:
        /*0580*/ 	.byte	0x01, 0x54
	.zero		2


	//----- nvinfo : EIATTR_SYSCALL_OFFSETS
	.align		4
        /*0584*/ 	.byte	0x04, 0x46
        /*0586*/ 	.short	(.L_346 - .L_345)


	//   ....[0]....
.L_345:
        /*0588*/ 	.word	0x00003df0


	//   ....[1]....
        /*058c*/ 	.word	0x00014570


	//   ....[2]....
        /*0590*/ 	.word	0x000146c0


	//   ....[3]....
        /*0594*/ 	.word	0x000147b0


	//   ....[4]....
        /*0598*/ 	.word	0x00014f10


	//   ....[5]....
        /*059c*/ 	.word	0x00015800


	//----- nvinfo : EIATTR_MBARRIER_INSTR_OFFSETS
	.align		4
.L_346:
        /*05a0*/ 	.byte	0x04, 0x39
        /*05a2*/ 	.short	(.L_348 - .L_347)


	//   ....[0]....
.L_347:
        /*05a4*/ 	.word	0x00000270
        /*05a8*/ 	.word	0x000000ff
        /*05ac*/ 	.word	0x00038800
        /*05b0*/ 	.short	0x0100
        /*05b2*/ 	.byte	0x08
	.zero		1


	//   ....[1]....
        /*05b4*/ 	.word	0x00000280
        /*05b8*/ 	.word	0x000000ff
        /*05bc*/ 	.word	0x00038810
        /*05c0*/ 	.short	0x0100
        /*05c2*/ 	.byte	0x08
	.zero		1


	//   ....[2]....
        /*05c4*/ 	.word	0x00000290
        /*05c8*/ 	.word	0x000000ff
        /*05cc*/ 	.word	0x00038820
        /*05d0*/ 	.short	0x0100
        /*05d2*/ 	.byte	0x08
	.zero		1


	//   ....[3]....
        /*05d4*/ 	.word	0x00000340
        /*05d8*/ 	.word	0x000000ff
        /*05dc*/ 	.word	0x00038830
        /*05e0*/ 	.short	0x0100
        /*05e2*/ 	.byte	0x06
	.zero		1


	//   ....[4]....
        /*05e4*/ 	.word	0x00000350
        /*05e8*/ 	.word	0x000000ff
        /*05ec*/ 	.word	0x00038840
        /*05f0*/ 	.short	0x0100
        /*05f2*/ 	.byte	0x06
	.zero		1


	//   ....[5]....
        /*05f4*/ 	.word	0x00000360
        /*05f8*/ 	.word	0x000000ff
        /*05fc*/ 	.word	0x00038838
        /*0600*/ 	.short	0x0100
        /*0602*/ 	.byte	0x06
	.zero		1


	//   ....[6]....
        /*0604*/ 	.word	0x00000370
        /*0608*/ 	.word	0x000000ff
        /*060c*/ 	.word	0x00038848
        /*0610*/ 	.short	0x0100
        /*0612*/ 	.byte	0x06
	.zero		1


	//   ....[7]....
        /*0614*/ 	.word	0x000004a0
        /*0618*/ 	.word	0x000000ff
        /*061c*/ 	.word	0x00038850
        /*0620*/ 	.short	0x0100
        /*0622*/ 	.byte	0x08
	.zero		1


	//   ....[8]....
        /*0624*/ 	.word	0x000004b0
        /*0628*/ 	.word	0x000000ff
        /*062c*/ 	.word	0x00038860
        /*0630*/ 	.short	0x0100
        /*0632*/ 	.byte	0x08
	.zero		1


	//   ....[9]....
        /*0634*/ 	.word	0x000004c0
        /*0638*/ 	.word	0x000000ff
        /*063c*/ 	.word	0x00038858
        /*0640*/ 	.short	0x0100
        /*0642*/ 	.byte	0x08
	.zero		1


	//   ....[10]....
        /*0644*/ 	.word	0x000004d0
        /*0648*/ 	.word	0x000000ff
        /*064c*/ 	.word	0x00038868
        /*0650*/ 	.short	0x0100
        /*0652*/ 	.byte	0x08
	.zero		1


	//   ....[11]....
        /*0654*/ 	.word	0x000005c0
        /*0658*/ 	.word	0x000000ff
        /*065c*/ 	.word	0x00038870
        /*0660*/ 	.short	0x0100
        /*0662*/ 	.byte	0x06
	.zero		1


	//   ....[12]....
        /*0664*/ 	.word	0x000005d0
        /*0668*/ 	.word	0x000000ff
        /*066c*/ 	.word	0x00038880
        /*0670*/ 	.short	0x0100
        /*0672*/ 	.byte	0x06
	.zero		1


	//   ....[13]....
        /*0674*/ 	.word	0x000005e0
        /*0678*/ 	.word	0x000000ff
        /*067c*/ 	.word	0x00038878
        /*0680*/ 	.short	0x0100
        /*0682*/ 	.byte	0x06
	.zero		1


	//   ....[14]....
        /*0684*/ 	.word	0x000005f0
        /*0688*/ 	.word	0x000000ff
        /*068c*/ 	.word	0x00038888
        /*0690*/ 	.short	0x0100
        /*0692*/ 	.byte	0x06
	.zero		1


	//   ....[15]....
        /*0694*/ 	.word	0x00000720
        /*0698*/ 	.word	0x000000ff
        /*069c*/ 	.word	0x00038890
        /*06a0*/ 	.short	0x0100
        /*06a2*/ 	.byte	0x08
	.zero		1


	//   ....[16]....
        /*06a4*/ 	.word	0x00000730
        /*06a8*/ 	.word	0x000000ff
        /*06ac*/ 	.word	0x000388a0
        /*06b0*/ 	.short	0x0100
        /*06b2*/ 	.byte	0x08
	.zero		1


	//   ....[17]....
        /*06b4*/ 	.word	0x00000740
        /*06b8*/ 	.word	0x000000ff
        /*06bc*/ 	.word	0x00038898
        /*06c0*/ 	.short	0x0100
        /*06c2*/ 	.byte	0x08
	.zero		1


	//   ....[18]....
        /*06c4*/ 	.word	0x00000750
        /*06c8*/ 	.word	0x000000ff
        /*06cc*/ 	.word	0x000388a8
        /*06d0*/ 	.short	0x0100
        /*06d2*/ 	.byte	0x08
	.zero		1


	//   ....[19]....
        /*06d4*/ 	.word	0x00000880
        /*06d8*/ 	.word	0x000000ff
        /*06dc*/ 	.word	0x000388b0
        /*06e0*/ 	.short	0x0100
        /*06e2*/ 	.byte	0x08
	.zero		1


	//   ....[20]....
        /*06e4*/ 	.word	0x00000890
        /*06e8*/ 	.word	0x000000ff
        /*06ec*/ 	.word	0x000388c0
        /*06f0*/ 	.short	0x0100
        /*06f2*/ 	.byte	0x08
	.zero		1


	//   ....[21]....
        /*06f4*/ 	.word	0x000008a0
        /*06f8*/ 	.word	0x000000ff
        /*06fc*/ 	.word	0x000388b8
        /*0700*/ 	.short	0x0100
        /*0702*/ 	.byte	0x08
	.zero		1


	//   ....[22]....
        /*0704*/ 	.word	0x000008b0
        /*0708*/ 	.word	0x000000ff
        /*070c*/ 	.word	0x000388c8
        /*0710*/ 	.short	0x0100
        /*0712*/ 	.byte	0x08
	.zero		1


	//   ....[23]....
        /*0714*/ 	.word	0x00001fc0
        /*0718*/ 	.word	0x00000000
        /*071c*/ 	.word	0x00000000
        /*0720*/ 	.short	0x0101
        /*0722*/ 	.byte	0x3f
	.zero		1


	//   ....[24]....
        /*0724*/ 	.word	0x00002a70
        /*0728*/ 	.word	0x00000000
        /*072c*/ 	.word	0x00000000
        /*0730*/ 	.short	0x0101
        /*0732*/ 	.byte	0x3f
	.zero		1


	//   ....[25]....
        /*0734*/ 	.word	0x00003e50
        /*0738*/ 	.word	0x000000ff
        /*073c*/ 	.word	0x00038800
        /*0740*/ 	.short	0x010a
        /*0742*/ 	.byte	0x25
	.zero		1


	//   ....[26]....
        /*0744*/ 	.word	0x00003ec0
        /*0748*/ 	.word	0x00000003
        /*074c*/ 	.word	0x00038830
        /*0750*/ 	.short	0x010a
        /*0752*/ 	.byte	0x3f
	.zero		1


	//   ....[27]....
        /*0754*/ 	.word	0x00003f00
        /*0758*/ 	.word	0x00000003
        /*075c*/ 	.word	0x00038830
        /*0760*/ 	.short	0x010a
        /*0762*/ 	.byte	0x3f
	.zero		1


	//   ....[28]....
        /*0764*/ 	.word	0x00004180
        /*0768*/ 	.word	0x000000ff
        /*076c*/ 	.word	0x00038810
        /*0770*/ 	.short	0x010a
        /*0772*/ 	.byte	0x25
	.zero		1


	//   ....[29]....
        /*0774*/ 	.word	0x000041c0
        /*0778*/ 	.word	0x00000003
        /*077c*/ 	.word	0x00038850
        /*0780*/ 	.short	0x010a
        /*0782*/ 	.byte	0x3f
	.zero		1


	//   ....[30]....
        /*0784*/ 	.word	0x00004200
        /*0788*/ 	.word	0x00000003
        /*078c*/ 	.word	0x00038850
        /*0790*/ 	.short	0x010a
        /*0792*/ 	.byte	0x3f
	.zero		1


	//   ....[31]....
        /*0794*/ 	.word	0x00005500
        /*0798*/ 	.word	0x00000004
        /*079c*/ 	.word	0x00000000
        /*07a0*/ 	.short	0x0101
        /*07a2*/ 	.byte	0x3f
	.zero		1


	//   ....[32]....
        /*07a4*/ 	.word	0x00006dc0
        /*07a8*/ 	.word	0x00000003
        /*07ac*/ 	.word	0x00000000
        /*07b0*/ 	.short	0x0101
        /*07b2*/ 	.byte	0x3f
	.zero		1


	//   ....[33]....
        /*07b4*/ 	.word	0x00007010
        /*07b8*/ 	.word	0x000000ff
        /*07bc*/ 	.word	0x00038830
        /*07c0*/ 	.short	0x010a
        /*07c2*/ 	.byte	0x05
	.zero		1


	//   ....[34]....
        /*07c4*/ 	.word	0x00007050
        /*07c8*/ 	.word	0x000000ff
        /*07cc*/ 	.word	0x00038830
        /*07d0*/ 	.short	0x010a
        /*07d2*/ 	.byte	0x05
	.zero		1


	//   ....[35]....
        /*07d4*/ 	.word	0x000071e0
        /*07d8*/ 	.word	0x000000ff
        /*07dc*/ 	.word	0x00038850
        /*07e0*/ 	.short	0x010a
        /*07e2*/ 	.byte	0x05
	.zero		1


	//   ....[36]....
        /*07e4*/ 	.word	0x00007220
        /*07e8*/ 	.word	0x000000ff
        /*07ec*/ 	.word	0x00038850
        /*07f0*/ 	.short	0x010a
        /*07f2*/ 	.byte	0x05
	.zero		1


	//   ....[37]....
        /*07f4*/ 	.word	0x000083e0
        /*07f8*/ 	.word	0x0000000a
        /*07fc*/ 	.word	0x00000000
        /*0800*/ 	.short	0x0101
        /*0802*/ 	.byte	0x3f
	.zero		1


	//   ....[38]....
        /*0804*/ 	.word	0x0000a340
        /*0808*/ 	.word	0x0000000c
        /*080c*/ 	.word	0x00000000
        /*0810*/ 	.short	0x0101
        /*0812*/ 	.byte	0x3f
	.zero		1


	//   ....[39]....
        /*0814*/ 	.word	0x0000a6e0
        /*0818*/ 	.word	0x000000ff
        /*081c*/ 	.word	0x00038830
        /*0820*/ 	.short	0x010a
        /*0822*/ 	.byte	0x05
	.zero		1


	//   ....[40]....
        /*0824*/ 	.word	0x0000a720
        /*0828*/ 	.word	0x000000ff
        /*082c*/ 	.word	0x00038830
        /*0830*/ 	.short	0x010a
        /*0832*/ 	.byte	0x05
	.zero		1


	//   ....[41]....
        /*0834*/ 	.word	0x0000a8b0
        /*0838*/ 	.word	0x000000ff
        /*083c*/ 	.word	0x00038850
        /*0840*/ 	.short	0x010a
        /*0842*/ 	.byte	0x05
	.zero		1


	//   ....[42]....
        /*0844*/ 	.word	0x0000a8f0
        /*0848*/ 	.word	0x000000ff
        /*084c*/ 	.word	0x00038850
        /*0850*/ 	.short	0x010a
        /*0852*/ 	.byte	0x05
	.zero		1


	//   ....[43]....
        /*0854*/ 	.word	0x0000c380
        /*0858*/ 	.word	0x00000099
        /*085c*/ 	.word	0x00000000
        /*0860*/ 	.short	0x0101
        /*0862*/ 	.byte	0x3f
	.zero		1


	//   ....[44]....
        /*0864*/ 	.word	0x0000ced0
        /*0868*/ 	.word	0x000000b3
        /*086c*/ 	.word	0x00000000
        /*0870*/ 	.short	0x0101
        /*0872*/ 	.byte	0x3f
	.zero		1


	//   ....[45]....
        /*0874*/ 	.word	0x0000cfe0
        /*0878*/ 	.word	0x000000ff
        /*087c*/ 	.word	0x00038830
        /*0880*/ 	.short	0x010a
        /*0882*/ 	.byte	0x05
	.zero		1


	//   ....[46]....
        /*0884*/ 	.word	0x0000d020
        /*0888*/ 	.word	0x000000ff
        /*088c*/ 	.word	0x00038830
        /*0890*/ 	.short	0x010a
        /*0892*/ 	.byte	0x05
	.zero		1


	//   ....[47]....
        /*0894*/ 	.word	0x0000d1b0
        /*0898*/ 	.word	0x000000ff
        /*089c*/ 	.word	0x00038850
        /*08a0*/ 	.short	0x010a
        /*08a2*/ 	.byte	0x05
	.zero		1


	//   ....[48]....
        /*08a4*/ 	.word	0x0000d1f0
        /*08a8*/ 	.word	0x000000ff
        /*08ac*/ 	.word	0x00038850
        /*08b0*/ 	.short	0x010a
        /*08b2*/ 	.byte	0x05
	.zero		1


	//   ....[49]....
        /*08b4*/ 	.word	0x0000e3f0
        /*08b8*/ 	.word	0x00000008
        /*08bc*/ 	.word	0x00000000
        /*08c0*/ 	.short	0x0101
        /*08c2*/ 	.byte	0x3f
	.zero		1


	//   ....[50]....
        /*08c4*/ 	.word	0x000102d0
        /*08c8*/ 	.word	0x0000000a
        /*08cc*/ 	.word	0x00000000
        /*08d0*/ 	.short	0x0101
        /*08d2*/ 	.byte	0x3f
	.zero		1


	//   ....[51]....
        /*08d4*/ 	.word	0x00012770
        /*08d8*/ 	.word	0x000000ff
        /*08dc*/ 	.word	0x00000000
        /*08e0*/ 	.short	0x0101
        /*08e2*/ 	.byte	0x04
	.zero		1


	//   ....[52]....
        /*08e4*/ 	.word	0x00014ba0
        /*08e8*/ 	.word	0x00000000
        /*08ec*/ 	.word	0x00038840
        /*08f0*/ 	.short	0x010a
        /*08f2*/ 	.byte	0x3f
	.zero		1


	//   ....[53]....
        /*08f4*/ 	.word	0x000155d0
        /*08f8*/ 	.word	0x00000011
        /*08fc*/ 	.word	0x00038800
        /*0900*/ 	.short	0x0107
        /*0902*/ 	.byte	0x3f
	.zero		1


	//   ....[54]....
        /*0904*/ 	.word	0x00015670
        /*0908*/ 	.word	0x00000011
        /*090c*/ 	.word	0x00038800
        /*0910*/ 	.short	0x0101
        /*0912*/ 	.byte	0x3f
	.zero		1


	//   ....[55]....
        /*0914*/ 	.word	0x000165a0
        /*0918*/ 	.word	0x00000011
        /*091c*/ 	.word	0x00038810
        /*0920*/ 	.short	0x0107
        /*0922*/ 	.byte	0x3f
	.zero		1


	//   ....[56]....
        /*0924*/ 	.word	0x000166a0
        /*0928*/ 	.word	0x00000011
        /*092c*/ 	.word	0x00038810
        /*0930*/ 	.short	0x0101
        /*0932*/ 	.byte	0x3f
	.zero		1


	//   ....[57]....
        /*0934*/ 	.word	0x000166c0
        /*0938*/ 	.word	0x00000011
        /*093c*/ 	.word	0x00038820
        /*0940*/ 	.short	0x010a
        /*0942*/ 	.byte	0x3f
	.zero		1


	//   ....[58]....
        /*0944*/ 	.word	0x00016790
        /*0948*/ 	.word	0x00000000
        /*094c*/ 	.word	0x00038860
        /*0950*/ 	.short	0x010a
        /*0952*/ 	.byte	0x3f
	.zero		1


	//   ....[59]....
        /*0954*/ 	.word	0x00017350
        /*0958*/ 	.word	0x00000003
        /*095c*/ 	.word	0x00038840
        /*0960*/ 	.short	0x010a
        /*0962*/ 	.byte	0x3f
	.zero		1


	//   ....[60]....
        /*0964*/ 	.word	0x00017590
        /*0968*/ 	.word	0x00000003
        /*096c*/ 	.word	0x00038860
        /*0970*/ 	.short	0x010a
        /*0972*/ 	.byte	0x3f
	.zero		1


	//   ....[61]....
        /*0974*/ 	.word	0x00018120
        /*0978*/ 	.word	0x00000004
        /*097c*/ 	.word	0x00038840
        /*0980*/ 	.short	0x010a
        /*0982*/ 	.byte	0x3f
	.zero		1


	//   ....[62]....
        /*0984*/ 	.word	0x00018360
        /*0988*/ 	.word	0x00000004
        /*098c*/ 	.word	0x00038860
        /*0990*/ 	.short	0x010a
        /*0992*/ 	.byte	0x3f
	.zero		1


	//   ....[63]....
        /*0994*/ 	.word	0x00018e80
        /*0998*/ 	.word	0x00000004
        /*099c*/ 	.word	0x00038840
        /*09a0*/ 	.short	0x010a
        /*09a2*/ 	.byte	0x3f
	.zero		1


	//   ....[64]....
        /*09a4*/ 	.word	0x000190c0
        /*09a8*/ 	.word	0x00000004
        /*09ac*/ 	.word	0x00038860
        /*09b0*/ 	.short	0x010a
        /*09b2*/ 	.byte	0x3f
	.zero		1


	//   ....[65]....
        /*09b4*/ 	.word	0x00019de0
        /*09b8*/ 	.word	0x00000000
        /*09bc*/ 	.word	0x00038820
        /*09c0*/ 	.short	0x010a
        /*09c2*/ 	.byte	0x3f
	.zero		1


	//   ....[66]....
        /*09c4*/ 	.word	0x00019fd0
        /*09c8*/ 	.word	0x00000006
        /*09cc*/ 	.word	0x00000000
        /*09d0*/ 	.short	0x010a
        /*09d2*/ 	.byte	0x3f
	.zero		1


	//   ....[67]....
        /*09d4*/ 	.word	0x0001a000
        /*09d8*/ 	.word	0x00000007
        /*09dc*/ 	.word	0x00000000
        /*09e0*/ 	.short	0x010a
        /*09e2*/ 	.byte	0x3f
	.zero		1


	//   ....[68]....
        /*09e4*/ 	.word	0x0001a060
        /*09e8*/ 	.word	0x00000004
        /*09ec*/ 	.word	0x00000000
        /*09f0*/ 	.short	0x010a
        /*09f2*/ 	.byte	0x3f
	.zero		1


	//   ....[69]....
        /*09f4*/ 	.word	0x0001a090
        /*09f8*/ 	.word	0x00000003
        /*09fc*/ 	.word	0x00000000
        /*0a00*/ 	.short	0x010a
        /*0a02*/ 	.byte	0x3f
	.zero		1


	//   ....[70]....
        /*0a04*/ 	.word	0x0001a100
        /*0a08*/ 	.word	0x00000003
        /*0a0c*/ 	.word	0x00038800
        /*0a10*/ 	.short	0x010a
        /*0a12*/ 	.byte	0x3f
	.zero		1


	//   ....[71]....
        /*0a14*/ 	.word	0x0001a150
        /*0a18*/ 	.word	0x00000003
        /*0a1c*/ 	.word	0x00038830
        /*0a20*/ 	.short	0x010a
        /*0a22*/ 	.byte	0x3f
	.zero		1


	//   ....[72]....
        /*0a24*/ 	.word	0x0001a1b0
        /*0a28*/ 	.word	0x00000005
        /*0a2c*/ 	.word	0x00038810
        /*0a30*/ 	.short	0x010a
        /*0a32*/ 	.byte	0x3f
	.zero		1


	//   ....[73]....
        /*0a34*/ 	.word	0x0001a200
        /*0a38*/ 	.word	0x00000003
        /*0a3c*/ 	.word	0x00038850
        /*0a40*/ 	.short	0x010a
        /*0a42*/ 	.byte	0x3f
	.zero		1


	//   ....[74]....
        /*0a44*/ 	.word	0x0001a260
        /*0a48*/ 	.word	0x00000009
        /*0a4c*/ 	.word	0x00038830
        /*0a50*/ 	.short	0x010a
        /*0a52*/ 	.byte	0x3f
	.zero		1


	//   ....[75]....
        /*0a54*/ 	.word	0x0001a2c0
        /*0a58*/ 	.word	0x00000009
        /*0a5c*/ 	.word	0x00038850
        /*0a60*/ 	.short	0x010a
        /*0a62*/ 	.byte	0x3f
	.zero		1


	//   ....[76]....
        /*0a64*/ 	.word	0x0001a320
        /*0a68*/ 	.word	0x00000006
        /*0a6c*/ 	.word	0x00038830
        /*0a70*/ 	.short	0x010a
        /*0a72*/ 	.byte	0x3f
	.zero		1


	//   ....[77]....
        /*0a74*/ 	.word	0x0001a380
        /*0a78*/ 	.word	0x00000006
        /*0a7c*/ 	.word	0x00038850
        /*0a80*/ 	.short	0x010a
        /*0a82*/ 	.byte	0x3f
	.zero		1


	//   ....[78]....
        /*0a84*/ 	.word	0x0001a3e0
        /*0a88*/ 	.word	0x00000008
        /*0a8c*/ 	.word	0x00038830
        /*0a90*/ 	.short	0x010a
        /*0a92*/ 	.byte	0x3f
	.zero		1


	//   ....[79]....
        /*0a94*/ 	.word	0x0001a440
        /*0a98*/ 	.word	0x00000008
        /*0a9c*/ 	.word	0x00038850
        /*0aa0*/ 	.short	0x010a
        /*0aa2*/ 	.byte	0x3f
	.zero		1


	//   ....[80]....
        /*0aa4*/ 	.word	0x0001a590
        /*0aa8*/ 	.word	0x00000000
        /*0aac*/ 	.word	0x00038840
        /*0ab0*/ 	.short	0x010a
        /*0ab2*/ 	.byte	0x3f
	.zero		1


	//   ....[81]....
        /*0ab4*/ 	.word	0x0001b480
        /*0ab8*/ 	.word	0x00000011
        /*0abc*/ 	.word	0x00038820
        /*0ac0*/ 	.short	0x010a
        /*0ac2*/ 	.byte	0x3f
	.zero		1


	//   ....[82]....
        /*0ac4*/ 	.word	0x0001b4d0
        /*0ac8*/ 	.word	0x00000000
        /*0acc*/ 	.word	0x00038860
        /*0ad0*/ 	.short	0x010a
        /*0ad2*/ 	.byte	0x3f
	.zero		1


	//   ....[83]....
        /*0ad4*/ 	.word	0x0001b520
        /*0ad8*/ 	.word	0x00000003
        /*0adc*/ 	.word	0x00038840
        /*0ae0*/ 	.short	0x010a
        /*0ae2*/ 	.byte	0x3f
	.zero		1


	//   ....[84]....
        /*0ae4*/ 	.word	0x0001b570
        /*0ae8*/ 	.word	0x00000003
        /*0aec*/ 	.word	0x00038860
        /*0af0*/ 	.short	0x010a
        /*0af2*/ 	.byte	0x3f
	.zero		1


	//   ....[85]....
        /*0af4*/ 	.word	0x0001b5c0
        /*0af8*/ 	.word	0x00000004
        /*0afc*/ 	.word	0x00038840
        /*0b00*/ 	.short	0x010a
        /*0b02*/ 	.byte	0x3f
	.zero		1


	//   ....[86]....
        /*0b04*/ 	.word	0x0001b610
        /*0b08*/ 	.word	0x00000004
        /*0b0c*/ 	.word	0x00038860
        /*0b10*/ 	.short	0x010a
        /*0b12*/ 	.byte	0x3f
	.zero		1


	//   ....[87]....
        /*0b14*/ 	.word	0x0001b660
        /*0b18*/ 	.word	0x00000004
        /*0b1c*/ 	.word	0x00038840
        /*0b20*/ 	.short	0x010a
        /*0b22*/ 	.byte	0x3f
	.zero		1


	//   ....[88]....
        /*0b24*/ 	.word	0x0001b6b0
        /*0b28*/ 	.word	0x00000004
        /*0b2c*/ 	.word	0x00038860
        /*0b30*/ 	.short	0x010a
        /*0b32*/ 	.byte	0x3f
	.zero		1


	//   ....[89]....
        /*0b34*/ 	.word	0x0001b7a0
        /*0b38*/ 	.word	0x00000000
        /*0b3c*/ 	.word	0x00038820
        /*0b40*/ 	.short	0x010a
        /*0b42*/ 	.byte	0x3f
	.zero		1


	//   ....[90]....
        /*0b44*/ 	.word	0x0001b940
        /*0b48*/ 	.word	0x00000006
        /*0b4c*/ 	.word	0x00000000
        /*0b50*/ 	.short	0x010a
        /*0b52*/ 	.byte	0x3f
	.zero		1


	//   ....[91]....
        /*0b54*/ 	.word	0x0001b990
        /*0b58*/ 	.word	0x00000007
        /*0b5c*/ 	.word	0x00000000
        /*0b60*/ 	.short	0x010a
        /*0b62*/ 	.byte	0x3f
	.zero		1


	//   ....[92]....
        /*0b64*/ 	.word	0x0001b9e0
        /*0b68*/ 	.word	0x00000004
        /*0b6c*/ 	.word	0x00000000
        /*0b70*/ 	.short	0x010a
        /*0b72*/ 	.byte	0x3f
	.zero		1


	//----- nvinfo : EIATTR_NUM_MBARRIERS
	.align		4
.L_348:
        /*0b74*/ 	.byte	0x03, 0x38
        /*0b76*/ 	.short	0x0017


	//----- nvinfo : EIATTR_EXIT_INSTR_OFFSETS
	.align		4
        /*0b78*/ 	.byte	0x04, 0x1c
        /*0b7a*/ 	.short	(.L_350 - .L_349)


	//   ....[0]....
.L_349:
        /*0b7c*/ 	.word	0x00000a20


	//   ....[1]....
        /*0b80*/ 	.word	0x000137f0


	//   ....[2]....
        /*0b84*/ 	.word	0x0001a0e0


	//----- nvinfo : EIATTR_MAX_THREADS
	.align		4
.L_350:
        /*0b88*/ 	.byte	0x04, 0x05
        /*0b8a*/ 	.short	(.L_352 - .L_351)
.L_351:
        /*0b8c*/ 	.word	0x00000180
        /*0b90*/ 	.word	0x00000001
        /*0b94*/ 	.word	0x00000001


	//----- nvinfo : EIATTR_CRS_STACK_SIZE
	.align		4
.L_352:
        /*0b98*/ 	.byte	0x04, 0x1e
        /*0b9a*/ 	.short	(.L_354 - .L_353)
.L_353:
        /*0b9c*/ 	.word	0x00000000


	//----- nvinfo : EIATTR_CBANK_PARAM_SIZE
	.align		4
.L_354:
        /*0ba0*/ 	.byte	0x03, 0x19
        /*0ba2*/ 	.short	0x0bf0


	//----- nvinfo : EIATTR_PARAM_CBANK
	.align		4
        /*0ba4*/ 	.byte	0x04, 0x0a
        /*0ba6*/ 	.short	(.L_356 - .L_355)
	.align		4
.L_355:
        /*0ba8*/ 	.word	index@(.nv.constant0._ZN7cutlass13device_kernelIN5flash11enable_sm90INS1_16FlashAttnFwdSm90INS1_25CollectiveMainloopFwdSm90ILi2EN4cute5tupleIJNS5_1CILi1EEES8_S8_EEENS6_IJNS7_ILi64EEESA_SA_EEELi512ENS_10bfloat16_tEfNS_4arch4Sm90ELb0ELb1ELb0ELb0ELb0ELb0ELb1ELb0ELb0ELb1ELb0ELb0EEENS1_21CollectiveEpilogueFwdINS6_IJSA_NS7_ILi512EEESA_EEES9_SC_SE_Li256ELb0ELb1ELb0ELb0EEENS1_30DynamicPersistentTileSchedulerILi256ELi128ELb0ELb1ELb1EEEEEEEEEvNT_6ParamsE)
        /*0bac*/ 	.short	0x0210
        /*0bae*/ 	.short	0x0bf0


	//----- nvinfo : EIATTR_SW_WAR
	.align		4
.L_356:
        /*0bb0*/ 	.byte	0x04, 0x36
        /*0bb2*/ 	.short	(.L_358 - .L_357)
.L_357:
        /*0bb4*/ 	.word	0x00000008
.L_358:


//--------------------- .nv.info._ZN7cutlass13device_kernelIN5flash11enable_sm90INS1_16FlashAttnFwdSm90INS1_25CollectiveMainloopFwdSm90ILi2EN4cute5tupleIJNS5_1CILi1EEES8_S8_EEENS6_IJNS7_ILi64EEESA_SA_EEELi512ENS_10bfloat16_tEfNS_4arch4Sm90ELb0ELb1ELb0ELb1ELb0ELb0ELb0ELb0ELb0ELb1ELb0ELb0EEENS1_21CollectiveEpilogueFwdINS6_IJSA_NS7_ILi512EEESA_EEES9_SC_SE_Li256ELb1ELb1ELb0ELb0EEENS1_36VarlenDynamicPersistentTileSchedulerILi64ELi64ELi256ELi128ELb0ELb1ELb1ELb1ELb0ELb1EEEEEEEEEvNT_6ParamsE --------------------------
	.section	.nv.info._ZN7cutlass13device_kernelIN5flash11enable_sm90INS1_16FlashAttnFwdSm90INS1_25CollectiveMainloopFwdSm90ILi2EN4cute5tupleIJNS5_1CILi1EEES8_S8_EEENS6_IJNS7_ILi64EEESA_SA_EEELi512ENS_10bfloat16_tEfNS_4arch4Sm90ELb0ELb1ELb0ELb1ELb0ELb0ELb0ELb0ELb0ELb1ELb0ELb0EEENS1_21CollectiveEpilogueFwdINS6_IJSA_NS7_ILi512EEESA_EEES9_SC_SE_Li256ELb1ELb1ELb0ELb0EEENS1_36VarlenDynamicPersistentTileSchedulerILi64ELi64ELi256ELi128ELb0ELb1ELb1ELb1ELb0ELb1EEEEEEEEEvNT_6ParamsE,"",@"SHT_CUDA_INFO"
	.sectionflags	@""
	.align	4


	//----- nvinfo : EIATTR_CUDA_API_VERSION
	.align		4
        /*0000*/ 	.byte	0x04, 0x37
        /*0002*/ 	.short	(.L_360 - .L_359)
.L_359:
        /*0004*/ 	.word	0x00000082


	//----- nvinfo : EIATTR_KPARAM_INFO
	.align		4
.L_360:
        /*0008*/ 	.byte	0x04, 0x17
        /*000a*/ 	.short	(.L_362 - .L_361)
.L_361:
        /*000c*/ 	.word	0x00000000
        /*0010*/ 	.short	0x0000
        /*0012*/ 	.short	0x0070
        /*0014*/ 	.byte	0x00, 0xf0, 0x01, 0x2a


	//----- nvinfo : EIATTR_SPARSE_MMA_MASK
	.align		4
.L_362:
        /*0018*/ 	.byte	0x03, 0x50
        /*001a*/ 	.short	0x0000


	//----- nvinfo : EIATTR_MAXREG_COUNT
	.align		4
        /*001c*/ 	.byte	0x03, 0x1b
        /*001e*/ 	.short	0x00a8


	//----- nvinfo : EIATTR_NUM_BARRIERS
	.align		4
        /*0020*/ 	.byte	0x02, 0x4c
        /*0022*/ 	.byte	0x10
	.zero		1


	//----- nvinfo : EIATTR_EXTERNS
	.align		4
        /*0024*/ 	.byte	0x04, 0x0f
        /*0026*/ 	.short	(.L_364 - .L_363)


	//   ....[0]....
	.align		4
.L_363:
        /*0028*/ 	.word	index@(__assertfail)


	//----- nvinfo : EIATTR_ANNOTATIONS
	.align		4
.L_364:
        /*002c*/ 	.byte	0x04, 0x55
        /*002e*/ 	.short	(.L_366 - .L_365)


	//   ....[0]....
.L_365:
        /* <DEDUP_REMOVED lines=55> */


	//----- nvinfo : EIATTR_MERCURY_ISA_VERSION
	.align		4
.L_366:
        /*0390*/ 	.byte	0x03, 0x5f
        /*0392*/ 	.short	0x0101


	//----- nvinfo : EIATTR_UNUSED_LOAD_BYTE_OFFSET
	.align		4
        /*0394*/ 	.byte	0x04, 0x44
        /*0396*/ 	.short	(.L_368 - .L_367)


	//   ....[0]....
.L_367:
        /*0398*/ 	.word	0x00000a10
        /*039c*/ 	.word	0x0000fff0


	//   ....[1]....
        /*03a0*/ 	.word	0x0000ce80
        /*03a4*/ 	.word	0x0000fff0


	//----- nvinfo : EIATTR_INT_WARP_WIDE_INSTR_OFFSETS
	.align		4
.L_368:
        /*03a8*/ 	.byte	0x04, 0x31
        /*03aa*/ 	.short	(.L_370 - .L_369)


	//   ....[0]....
.L_369:
        /*03ac*/ 	.word	0x00000130


	//   ....[1]....
        /*03b0*/ 	.word	0x00000170


	//   ....[2]....
        /*03b4*/ 	.word	0x000001e0


	//   ....[3]....
        /*03b8*/ 	.word	0x000113e0


	//   ....[4]....
        /*03bc*/ 	.word	0x00011470


	//   ....[5]....
        /*03c0*/ 	.word	0x00015ea0


	//   ....[6]....
        /*03c4*/ 	.word	0x00015f30


	//----- nvinfo : EIATTR_COOP_GROUP_MASK_REGIDS
	.align		4
.L_370:
        /*03c8*/ 	.byte	0x04, 0x29
        /*03ca*/ 	.short	(.L_372 - .L_371)


	//   ....[0]....
.L_371:
        /*03cc*/ 	.word	0xffffffff


	//   ....[1]....
        /*03d0*/ 	.word	0xffffffff


	//   ....[2]....
        /*03d4*/ 	.word	0xffffffff


	//   ....[3]....
        /*03d8*/ 	.word	0xffffffff


	//   ....[4]....
        /*03dc*/ 	.word	0xffffffff


	//   ....[5]....
        /*03e0*/ 	.word	0xffffffff


	//   ....[6]....
        /*03e4*/ 	.word	0xffffffff


	//   ....[7]....
        /*03e8*/ 	.word	0xffffffff


	//   ....[8]....
        /*03ec*/ 	.word	0xffffffff


	//   ....[9]....
        /*03f0*/ 	.word	0xffffffff


	//   ....[10]....
        /*03f4*/ 	.word	0xffffffff


	//   ....[11]....
        /*03f8*/ 	.word	0xffffffff


	//   ....[12]....
        /*03fc*/ 	.word	0xffffffff


	//   ....[13]....
        /*0400*/ 	.word	0xffffffff


	//   ....[14]....
        /*0404*/ 	.word	0xffffffff


	//   ....[15]....
        /*0408*/ 	.word	0xffffffff


	//   ....[16]....
        /*040c*/ 	.word	0xffffffff


	//   ....[17]....
        /*0410*/ 	.word	0xffffffff


	//   ....[18]....
        /*0414*/ 	.word	0xffffffff


	//   ....[19]....
        /*0418*/ 	.word	0xffffffff


	//   ....[20]....
        /*041c*/ 	.word	0xffffffff


	//   ....[21]....
        /*0420*/ 	.word	0xffffffff


	//   ....[22]....
        /*0424*/ 	.word	0xffffffff


	//   ....[23]....
        /*0428*/ 	.word	0xffffffff


	//   ....[24]....
        /*042c*/ 	.word	0xffffffff


	//   ....[25]....
        /*0430*/ 	.word	0xffffffff


	//   ....[26]....
        /*0434*/ 	.word	0xffffffff


	//   ....[27]....
        /*0438*/ 	.word	0xffffffff


	//   ....[28]....
        /*043c*/ 	.word	0xffffffff


	//   ....[29]....
        /*0440*/ 	.word	0xffffffff


	//   ....[30]....
        /*0444*/ 	.word	0xffffffff


	//   ....[31]....
        /*0448*/ 	.word	0xffffffff


	//   ....[32]....
        /*044c*/ 	.word	0xffffffff


	//   ....[33]....
        /*0450*/ 	.word	0xffffffff


	//   ....[34]....
        /*0454*/ 	.word	0xffffffff


	//   ....[35]....
        /*0458*/ 	.word	0xffffffff


	//   ....[36]....
        /*045c*/ 	.word	0xffffffff


	//   ....[37]....
        /*0460*/ 	.word	0xffffffff


	//   ....[38]....
        /*0464*/ 	.word	0xffffffff


	//   ....[39]....
        /*0468*/ 	.word	0xffffffff


	//   ....[40]....
        /*046c*/ 	.word	0xffffffff


	//   ....[41]....
        /*0470*/ 	.word	0xffffffff


	//   ....[42]....
        /*0474*/ 	.word	0xffffffff


	//   ....[43]....
        /*0478*/ 	.word	0xffffffff


	//   ....[44]....
        /*047c*/ 	.word	0xffffffff


	//   ....[45]....
        /*0480*/ 	.word	0xffffffff


	//   ....[46]....
        /*0484*/ 	.word	0xffffffff


	//   ....[47]....
        /*0488*/ 	.word	0xffffffff


	//   ....[48]....
        /*048c*/ 	.word	0xffffffff


	//   ....[49]....
        /*0490*/ 	.word	0xffffffff


	//   ....[50]....
        /*0494*/ 	.word	0xffffffff


	//   ....[51]....
        /*0498*/ 	.word	0xffffffff


	//   ....[52]....
        /*049c*/ 	.word	0xffffffff


	//   ....[53]....
        /*04a0*/ 	.word	0xffffffff


	//   ....[54]....
        /*04a4*/ 	.word	0xffffffff


	//   ....[55]....
        /*04a8*/ 	.word	0xffffffff


	//   ....[56]....
        /*04ac*/ 	.word	0xffffffff


	//   ....[57]....
        /*04b0*/ 	.word	0xffffffff


	//   ....[58]....
        /*04b4*/ 	.word	0xffffffff


	//   ....[59]....
        /*04b8*/ 	.word	0xffffffff


	//   ....[60]....
        /*04bc*/ 	.word	0xffffffff


	//   ....[61]....
        /*04c0*/ 	.word	0xffffffff


	//   ....[62]....
        /*04c4*/ 	.word	0xffffffff


	//   ....[63]....
        /*04c8*/ 	.word	0xffffffff


	//   ....[64]....
        /*04cc*/ 	.word	0xffffffff


	//   ....[65]....
        /*04d0*/ 	.word	0xffffffff


	//   ....[66]....
        /*04d4*/ 	.word	0xffffffff


	//   ....[67]....
        /*04d8*/ 	.word	0xffffffff


	//   ....[68]....
        /*04dc*/ 	.word	0xffffffff


	//   ....[69]....
        /*04e0*/ 	.word	0xffffffff


	//   ....[70]....
        /*04e4*/ 	.word	0xffffffff


	//   ....[71]....
        /*04e8*/ 	.word	0xffffffff


	//   ....[72]....
        /*04ec*/ 	.word	0xffffffff


	//   ....[73]....
        /*04f0*/ 	.word	0xffffffff


	//   ....[74]....
        /*04f4*/ 	.word	0xffffffff


	//   ....[75]....
        /*04f8*/ 	.word	0xffffffff


	//   ....[76]....
        /*04fc*/ 	.word	0xffffffff


	//   ....[77]....
        /*0500*/ 	.word	0xffffffff


	//   ....[78]....
        /*0504*/ 	.word	0xffffffff


	//   ....[79]....
        /*0508*/ 	.word	0xffffffff


	//   ....[80]....
        /*050c*/ 	.word	0xffffffff


	//   ....[81]....
        /*0510*/ 	.word	0xffffffff


	//   ....[82]....
        /*0514*/ 	.word	0xffffffff


	//   ....[83]....
        /*0518*/ 	.word	0xffffffff


	//   ....[84]....
        /*051c*/ 	.word	0xffffffff


	//   ....[85]....
        /*0520*/ 	.word	0xffffffff


	//   ....[86]....
        /*0524*/ 	.word	0xffffffff


	//   ....[87]....
        /*0528*/ 	.word	0xffffffff


	//   ....[88]....
        /*052c*/ 	.word	0xffffffff


	//   ....[89]....
        /*0530*/ 	.word	0xffffffff


	//   ....[90]....
        /*0534*/ 	.word	0xffffffff


	//   ....[91]....
        /*0538*/ 	.word	0xffffffff


	//   ....[92]....
        /*053c*/ 	.word	0xffffffff


	//   ....[93]....
        /*0540*/ 	.word	0xffffffff


	//   ....[94]....
        /*0544*/ 	.word	0xffffffff


	//   ....[95]....
        /*0548*/ 	.word	0x0500000f


	//   ....[96]....
        /*054c*/ 	.word	0x0500000f


	//   ....[97]....
        /*0550*/ 	.word	0x0500000f


	//   ....[98]....
        /*0554*/ 	.word	0x0500000f


	//   ....[99]....
        /*0558*/ 	.word	0x0500000f


	//   ....[100]....
        /*055c*/ 	.word	0x0500000f


	//   ....[101]....
        /*0560*/ 	.word	0x0500000f


	//   ....[102]....
        /*0564*/ 	.word	0x0500000f


	//   ....[103]....
        /*0568*/ 	.word	0x0500000f


	//   ....[104]....
        /*056c*/ 	.word	0x0500000f


	//   ....[105]....
        /*0570*/ 	.word	0x0500000f


	//   ....[106]....
        /*0574*/ 	.word	0x0500000f


	//   ....[107]....
        /*0578*/ 	.word	0x0500000f


	//   ....[108]....
        /*057c*/ 	.word	0x0500000f


	//   ....[109]....
        /*0580*/ 	.word	0x0500000f


	//   ....[110]....
        /*0584*/ 	.word	0x0500000f


	//   ....[111]....
        /*0588*/ 	.word	0x0500000f


	//   ....[112]....
        /*058c*/ 	.word	0x0500000f


	//   ....[113]....
        /*0590*/ 	.word	0x0500000f


	//   ....[114]....
        /*0594*/ 	.word	0x0500000f


	//   ....[115]....
        /*0598*/ 	.word	0x0500000f


	//   ....[116]....
        /*059c*/ 	.word	0x0500000f


	//   ....[117]....
        /*05a0*/ 	.word	0x0500000f


	//   ....[118]....
        /*05a4*/ 	.word	0x0500000f


	//   ....[119]....
        /*05a8*/ 	.word	0x0500000f


	//   ....[120]....
        /*05ac*/ 	.word	0x0500000f


	//   ....[121]....
        /*05b0*/ 	.word	0x0500000f


	//----- nvinfo : EIATTR_COOP_GROUP_INSTR_OFFSETS
	.align		4
.L_372:
        /*05b4*/ 	.byte	0x04, 0x28
        /*05b6*/ 	.short	(.L_374 - .L_373)


	//   ....[0]....
.L_373:
        /*05b8*/ 	.word	0x00000060


	//   ....[1]....
        /*05bc*/ 	.word	0x00000140


	//   ....[2]....
        /*05c0*/ 	.word	0x00000190


	//   ....[3]....
        /*05c4*/ 	.word	0x00000380


	//   ....[4]....
        /*05c8*/ 	.word	0x000004e0


	//   ....[5]....
        /*05cc*/ 	.word	0x00000600


	//   ....[6]....
        /*05d0*/ 	.word	0x00000760


	//   ....[7]....
        /*05d4*/ 	.word	0x00001da0


	//   ....[8]....
        /*05d8*/ 	.word	0x00003e90


	//   ....[9]....
        /*05dc*/ 	.word	0x000044d0


	//   ....[10]....
        /*05e0*/ 	.word	0x00004c50


	//   ....[11]....
        /*05e4*/ 	.word	0x00005100


	//   ....[12]....
        /*05e8*/ 	.word	0x00005220


	//   ....[13]....
        /*05ec*/ 	.word	0x00005580


	//   ....[14]....
        /*05f0*/ 	.word	0x00005650


	//   ....[15]....
        /*05f4*/ 	.word	0x00005f10


	//   ....[16]....
        /*05f8*/ 	.word	0x000063c0


	//   ....[17]....
        /*05fc*/ 	.word	0x00006670


	//   ....[18]....
        /*0600*/ 	.word	0x00006d50


	//   ....[19]....
        /*0604*/ 	.word	0x00006e50


	//   ....[20]....
        /*0608*/ 	.word	0x000071e0


	//   ....[21]....
        /*060c*/ 	.word	0x000072b0


	//   ....[22]....
        /*0610*/ 	.word	0x00008430


	//   ....[23]....
        /*0614*/ 	.word	0x00008af0


	//   ....[24]....
        /*0618*/ 	.word	0x00008b20


	//   ....[25]....
        /*061c*/ 	.word	0x00008d60


	//   ....[26]....
        /*0620*/ 	.word	0x00008f30


	//   ....[27]....
        /*0624*/ 	.word	0x00009f90


	//   ....[28]....
        /*0628*/ 	.word	0x0000a2f0


	//   ....[29]....
        /*062c*/ 	.word	0x0000a590


	//   ....[30]....
        /*0630*/ 	.word	0x0000ac60


	//   ....[31]....
        /*0634*/ 	.word	0x0000ad20


	//   ....[32]....
        /*0638*/ 	.word	0x0000b110


	//   ....[33]....
        /*063c*/ 	.word	0x0000b1c0


	//   ....[34]....
        /*0640*/ 	.word	0x0000c340


	//   ....[35]....
        /*0644*/ 	.word	0x0000c380


	//   ....[36]....
        /*0648*/ 	.word	0x0000c3b0


	//   ....[37]....
        /*064c*/ 	.word	0x0000c420


	//   ....[38]....
        /*0650*/ 	.word	0x0000c450


	//   ....[39]....
        /*0654*/ 	.word	0x0000dda0


	//   ....[40]....
        /*0658*/ 	.word	0x0000e3e0


	//   ....[41]....
        /*065c*/ 	.word	0x0000e410


	//   ....[42]....
        /*0660*/ 	.word	0x0000e430


	//   ....[43]....
        /*0664*/ 	.word	0x0000e450


	//   ....[44]....
        /*0668*/ 	.word	0x0000eae0


	//   ....[45]....
        /*066c*/ 	.word	0x0000eaf0


	//   ....[46]....
        /*0670*/ 	.word	0x0000ed20


	//   ....[47]....
        /*0674*/ 	.word	0x0000ed40


	//   ....[48]....
        /*0678*/ 	.word	0x0000f8e0


	//   ....[49]....
        /*067c*/ 	.word	0x0000f910


	//   ....[50]....
        /*0680*/ 	.word	0x0000fb50


	//   ....[51]....
        /*0684*/ 	.word	0x0000fb70


	//   ....[52]....
        /*0688*/ 	.word	0x0000fe30


	//   ....[53]....
        /*068c*/ 	.word	0x00010000


	//   ....[54]....
        /*0690*/ 	.word	0x00010030


	//   ....[55]....
        /*0694*/ 	.word	0x00010060


	//   ....[56]....
        /*0698*/ 	.word	0x00010090


	//   ....[57]....
        /*069c*/ 	.word	0x000100c0


	//   ....[58]....
        /*06a0*/ 	.word	0x000100f0


	//   ....[59]....
        /*06a4*/ 	.word	0x00010260


	//   ....[60]....
        /*06a8*/ 	.word	0x00010290


	//   ....[61]....
        /*06ac*/ 	.word	0x000102c0


	//   ....[62]....
        /*06b0*/ 	.word	0x000102f0


	//   ....[63]....
        /*06b4*/ 	.word	0x00010320


	//   ....[64]....
        /*06b8*/ 	.word	0x00010350


	//   ....[65]....
        /*06bc*/ 	.word	0x000103f0


	//   ....[66]....
        /*06c0*/ 	.word	0x00010450


	//   ....[67]....
        /*06c4*/ 	.word	0x000104e0


	//   ....[68]....
        /*06c8*/ 	.word	0x000119a0


	//   ....[69]....
        /*06cc*/ 	.word	0x000124d0


	//   ....[70]....
        /*06d0*/ 	.word	0x000124f0


	//   ....[71]....
        /*06d4*/ 	.word	0x000125a0


	//   ....[72]....
        /*06d8*/ 	.word	0x000125b0


	//   ....[73]....
        /*06dc*/ 	.word	0x00012630


	//   ....[74]....
        /*06e0*/ 	.word	0x00012640


	//   ....[75]....
        /*06e4*/ 	.word	0x00012650


	//   ....[76]....
        /*06e8*/ 	.word	0x00012660


	//   ....[77]....
        /*06ec*/ 	.word	0x00016130


	//   ....[78]....
        /*06f0*/ 	.word	0x00016160


	//   ....[79]....
        /*06f4*/ 	.word	0x000161a0


	//   ....[80]....
        /*06f8*/ 	.word	0x000161d0


	//   ....[81]....
        /*06fc*/ 	.word	0x00016200


	//   ....[82]....
        /*0700*/ 	.word	0x00016230


	//   ....[83]....
        /*0704*/ 	.word	0x00016260


	//   ....[84]....
        /*0708*/ 	.word	0x00016290


	//   ....[85]....
        /*070c*/ 	.word	0x00016410


	//   ....[86]....
        /*0710*/ 	.word	0x00016440


	//   ....[87]....
        /*0714*/ 	.word	0x00016470


	//   ....[88]....
        /*0718*/ 	.word	0x000164a0


	//   ....[89]....
        /*071c*/ 	.word	0x000164d0


	//   ....[90]....
        /*0720*/ 	.word	0x00016500


	//   ....[91]....
        /*0724*/ 	.word	0x000165c0


	//   ....[92]....
        /*0728*/ 	.word	0x000165e0


	//   ....[93]....
        /*072c*/ 	.word	0x00016650


	//   ....[94]....
        /*0730*/ 	.word	0x00016d10


	//   ....[95]....
        /*0734*/ 	.word	0x00017420


	//   ....[96]....
        /*0738*/ 	.word	0x000175e0


	//   ....[97]....
        /*073c*/ 	.word	0x00017630


	//   ....[98]....
        /*0740*/ 	.word	0x00017690


	//   ....[99]....
        /*0744*/ 	.word	0x00017780


	//   ....[100]....
        /*0748*/ 	.word	0x000177e0


	//   ....[101]....
        /*074c*/ 	.word	0x000178d0


	//   ....[102]....
        /*0750*/ 	.word	0x00017930


	//   ....[103]....
        /*0754*/ 	.word	0x00017a00


	//   ....[104]....
        /*0758*/ 	.word	0x00017d30


	//   ....[105]....
        /*075c*/ 	.word	0x00017dd0


	//   ....[106]....
        /*0760*/ 	.word	0x00017ef0


	//   ....[107]....
        /*0764*/ 	.word	0x00017f60


	//   ....[108]....
        /*0768*/ 	.word	0x00017fd0


	//   ....[109]....
        /*076c*/ 	.word	0x00018040


	//   ....[110]....
        /*0770*/ 	.word	0x000180b0


	//   ....[111]....
        /*0774*/ 	.word	0x00018130


	//   ....[112]....
        /*0778*/ 	.word	0x000181c0


	//   ....[113]....
        /*077c*/ 	.word	0x00018250


	//   ....[114]....
        /*0780*/ 	.word	0x000182c0


	//   ....[115]....
        /*0784*/ 	.word	0x00018330


	//   ....[116]....
        /*0788*/ 	.word	0x000183a0


	//   ....[117]....
        /*078c*/ 	.word	0x00018420


	//   ....[118]....
        /*0790*/ 	.word	0x00018490


	//   ....[119]....
        /*0794*/ 	.word	0x00018530


	//   ....[120]....
        /*0798*/ 	.word	0x000185c0


	//   ....[121]....
        /*079c*/ 	.word	0x000186f0


	//----- nvinfo : EIATTR_REG_RECONFIG
	.align		4
.L_374:
        /*07a0*/ 	.byte	0x01, 0x54
	.zero		2


	//----- nvinfo : EIATTR_SYSCALL_OFFSETS
	.align		4
        /*07a4*/ 	.byte	0x04, 0x46
        /*07a6*/ 	.short	(.L_376 - .L_375)


	//   ....[0]....
.L_375:
        /*07a8*/ 	.word	0x00004060


	//   ....[1]....
        /*07ac*/ 	.word	0x000115e0


	//   ....[2]....
        /*07b0*/ 	.word	0x00011730


	//   ....[3]....
        /*07b4*/ 	.word	0x00011820


	//   ....[4]....
        /*07b8*/ 	.word	0x00012090


	//----- nvinfo : EIATTR_MBARRIER_INSTR_OFFSETS
	.align		4
.L_376:
        /*07bc*/ 	.byte	0x04, 0x39
        /*07be*/ 	.short	(.L_378 - .L_377)


	//   ....[0]....
.L_377:
        /*07c0*/ 	.word	0x00000270
        /*07c4*/ 	.word	0x000000ff
        /*07c8*/ 	.word	0x00028c00
        /*07cc*/ 	.short	0x0100
        /*07ce*/ 	.byte	0x08
	.zero		1


	//   ....[1]....
        /*07d0*/ 	.word	0x00000280
        /*07d4*/ 	.word	0x000000ff
        /*07d8*/ 	.word	0x00028c20
        /*07dc*/ 	.short	0x0100
        /*07de*/ 	.byte	0x08
	.zero		1


	//   ....[2]....
        /*07e0*/ 	.word	0x00000330
        /*07e4*/ 	.word	0x000000ff
        /*07e8*/ 	.word	0x00028c30
        /*07ec*/ 	.short	0x0100
        /*07ee*/ 	.byte	0x06
	.zero		1


	//   ....[3]....
        /*07f0*/ 	.word	0x00000340
        /*07f4*/ 	.word	0x000000ff
        /*07f8*/ 	.word	0x00028c40
        /*07fc*/ 	.short	0x0100
        /*07fe*/ 	.byte	0x06
	.zero		1


	//   ....[4]....
        /*0800*/ 	.word	0x00000350
        /*0804*/ 	.word	0x000000ff
        /*0808*/ 	.word	0x00028c38
        /*080c*/ 	.short	0x0100
        /*080e*/ 	.byte	0x06
	.zero		1


	//   ....[5]....
        /*0810*/ 	.word	0x00000360
        /*0814*/ 	.word	0x000000ff
        /*0818*/ 	.word	0x00028c48
        /*081c*/ 	.short	0x0100
        /*081e*/ 	.byte	0x06
	.zero		1


	//   ....[6]....
        /*0820*/ 	.word	0x00000490
        /*0824*/ 	.word	0x000000ff
        /*0828*/ 	.word	0x00028c50
        /*082c*/ 	.short	0x0100
        /*082e*/ 	.byte	0x08
	.zero		1


	//   ....[7]....
        /*0830*/ 	.word	0x000004a0
        /*0834*/ 	.word	0x000000ff
        /*0838*/ 	.word	0x00028c60
        /*083c*/ 	.short	0x0100
        /*083e*/ 	.byte	0x08
	.zero		1


	//   ....[8]....
        /*0840*/ 	.word	0x000004b0
        /*0844*/ 	.word	0x000000ff
        /*0848*/ 	.word	0x00028c58
        /*084c*/ 	.short	0x0100
        /*084e*/ 	.byte	0x08
	.zero		1


	//   ....[9]....
        /*0850*/ 	.word	0x000004c0
        /*0854*/ 	.word	0x000000ff
        /*0858*/ 	.word	0x00028c68
        /*085c*/ 	.short	0x0100
        /*085e*/ 	.byte	0x08
	.zero		1


	//   ....[10]....
        /*0860*/ 	.word	0x000005b0
        /*0864*/ 	.word	0x000000ff
        /*0868*/ 	.word	0x00028c70
        /*086c*/ 	.short	0x0100
        /*086e*/ 	.byte	0x06
	.zero		1


	//   ....[11]....
        /*0870*/ 	.word	0x000005c0
        /*0874*/ 	.word	0x000000ff
        /*0878*/ 	.word	0x00028c80
        /*087c*/ 	.short	0x0100
        /*087e*/ 	.byte	0x06
	.zero		1


	//   ....[12]....
        /*0880*/ 	.word	0x000005d0
        /*0884*/ 	.word	0x000000ff
        /*0888*/ 	.word	0x00028c78
        /*088c*/ 	.short	0x0100
        /*088e*/ 	.byte	0x06
	.zero		1


	//   ....[13]....
        /*0890*/ 	.word	0x000005e0
        /*0894*/ 	.word	0x000000ff
        /*0898*/ 	.word	0x00028c88
        /*089c*/ 	.short	0x0100
        /*089e*/ 	.byte	0x06
	.zero		1


	//   ....[14]....
        /*08a0*/ 	.word	0x00000710
        /*08a4*/ 	.word	0x000000ff
        /*08a8*/ 	.word	0x00028c90
        /*08ac*/ 	.short	0x0100
        /*08ae*/ 	.byte	0x08
	.zero		1


	//   ....[15]....
        /*08b0*/ 	.word	0x00000720
        /*08b4*/ 	.word	0x000000ff
        /*08b8*/ 	.word	0x00028ca0
        /*08bc*/ 	.short	0x0100
        /*08be*/ 	.byte	0x08
	.zero		1


	//   ....[16]....
        /*08c0*/ 	.word	0x00000730
        /*08c4*/ 	.word	0x000000ff
        /*08c8*/ 	.word	0x00028c98
        /*08cc*/ 	.short	0x0100
        /*08ce*/ 	.byte	0x08
	.zero		1


	//   ....[17]....
        /*08d0*/ 	.word	0x00000740
        /*08d4*/ 	.word	0x000000ff
        /*08d8*/ 	.word	0x00028ca8
        /*08dc*/ 	.short	0x0100
        /*08de*/ 	.byte	0x08
	.zero		1


	//   ....[18]....
        /*08e0*/ 	.word	0x00000870
        /*08e4*/ 	.word	0x000000ff
        /*08e8*/ 	.word	0x00028cb0
        /*08ec*/ 	.short	0x0100
        /*08ee*/ 	.byte	0x08
	.zero		1


	//   ....[19]....
        /*08f0*/ 	.word	0x00000880
        /*08f4*/ 	.word	0x000000ff
        /*08f8*/ 	.word	0x00028cc0
        /*08fc*/ 	.short	0x0100
        /*08fe*/ 	.byte	0x08
	.zero		1


	//   ....[20]....
        /*0900*/ 	.word	0x00000890
        /*0904*/ 	.word	0x000000ff
        /*0908*/ 	.word	0x00028cb8
        /*090c*/ 	.short	0x0100
        /*090e*/ 	.byte	0x08
	.zero		1


	//   ....[21]....
        /*0910*/ 	.word	0x000008a0
        /*0914*/ 	.word	0x000000ff
        /*0918*/ 	.word	0x00028cc8
        /*091c*/ 	.short	0x0100
        /*091e*/ 	.byte	0x08
	.zero		1


	//   ....[22]....
        /*0920*/ 	.word	0x00001eb0
        /*0924*/ 	.word	0x000000ff
        /*0928*/ 	.word	0x00028c50
        /*092c*/ 	.short	0x010a
        /*092e*/ 	.byte	0x15
	.zero		1


	//   ....[23]....
        /*0930*/ 	.word	0x00002180
        /*0934*/ 	.word	0x00000000
        /*0938*/ 	.word	0x00000000
        /*093c*/ 	.short	0x0101
        /*093e*/ 	.byte	0x3f
	.zero		1


	//   ....[24]....
        /*0940*/ 	.word	0x00002ac0
        /*0944*/ 	.word	0x000000ff
        /*0948*/ 	.word	0x00028c50
        /*094c*/ 	.short	0x010a
        /*094e*/ 	.byte	0x15
	.zero		1


	//   ....[25]....
        /*0950*/ 	.word	0x00002b00
        /*0954*/ 	.word	0x000000ff
        /*0958*/ 	.word	0x00028c50
        /*095c*/ 	.short	0x010a
        /*095e*/ 	.byte	0x15
	.zero		1


	//   ....[26]....
        /*0960*/ 	.word	0x00002cd0
        /*0964*/ 	.word	0x00000000
        /*0968*/ 	.word	0x00000000
        /*096c*/ 	.short	0x0101
        /*096e*/ 	.byte	0x3f
	.zero		1


	//   ....[27]....
        /*0970*/ 	.word	0x000040e0
        /*0974*/ 	.word	0x000000ff
        /*0978*/ 	.word	0x00028c00
        /*097c*/ 	.short	0x010a
        /*097e*/ 	.byte	0x2e
	.zero		1


	//   ....[28]....
        /*0980*/ 	.word	0x00004160
        /*0984*/ 	.word	0x00000007
        /*0988*/ 	.word	0x00028c30
        /*098c*/ 	.short	0x010a
        /*098e*/ 	.byte	0x3f
	.zero		1


	//   ....[29]....
        /*0990*/ 	.word	0x000041a0
        /*0994*/ 	.word	0x00000007
        /*0998*/ 	.word	0x00028c30
        /*099c*/ 	.short	0x010a
        /*099e*/ 	.byte	0x3f
	.zero		1


	//   ....[30]....
        /*09a0*/ 	.word	0x000045c0
        /*09a4*/ 	.word	0x00000003
        /*09a8*/ 	.word	0x00000000
        /*09ac*/ 	.short	0x0101
        /*09ae*/ 	.byte	0x3f
	.zero		1


	//   ....[31]....
        /*09b0*/ 	.word	0x00005c30
        /*09b4*/ 	.word	0x00000007
        /*09b8*/ 	.word	0x00028c50
        /*09bc*/ 	.short	0x010a
        /*09be*/ 	.byte	0x3f
	.zero		1


	//   ....[32]....
        /*09c0*/ 	.word	0x00005c70
        /*09c4*/ 	.word	0x00000007
        /*09c8*/ 	.word	0x00028c50
        /*09cc*/ 	.short	0x010a
        /*09ce*/ 	.byte	0x3f
	.zero		1


	//   ....[33]....
        /*09d0*/ 	.word	0x00005f30
        /*09d4*/ 	.word	0x00000007
        /*09d8*/ 	.word	0x00000000
        /*09dc*/ 	.short	0x0101
        /*09de*/ 	.byte	0x3f
	.zero		1


	//   ....[34]....
        /*09e0*/ 	.word	0x000061c0
        /*09e4*/ 	.word	0x000000ff
        /*09e8*/ 	.word	0x00028c30
        /*09ec*/ 	.short	0x010a
        /*09ee*/ 	.byte	0x1a
	.zero		1


	//   ....[35]....
        /*09f0*/ 	.word	0x00006200
        /*09f4*/ 	.word	0x000000ff
        /*09f8*/ 	.word	0x00028c30
        /*09fc*/ 	.short	0x010a
        /*09fe*/ 	.byte	0x1a
	.zero		1


	//   ....[36]....
        /*0a00*/ 	.word	0x00006470
        /*0a04*/ 	.word	0x00000008
        /*0a08*/ 	.word	0x00000000
        /*0a0c*/ 	.short	0x0101
        /*0a0e*/ 	.byte	0x3f
	.zero		1


	//   ....[37]....
        /*0a10*/ 	.word	0x00008180
        /*0a14*/ 	.word	0x000000ff
        /*0a18*/ 	.word	0x00028c50
        /*0a1c*/ 	.short	0x010a
        /*0a1e*/ 	.byte	0x1a
	.zero		1


	//   ....[38]....
        /*0a20*/ 	.word	0x000081c0
        /*0a24*/ 	.word	0x000000ff
        /*0a28*/ 	.word	0x00028c50
        /*0a2c*/ 	.short	0x010a
        /*0a2e*/ 	.byte	0x1a
	.zero		1


	//   ....[39]....
        /*0a30*/ 	.word	0x00008450
        /*0a34*/ 	.word	0x0000000a
        /*0a38*/ 	.word	0x00000000
        /*0a3c*/ 	.short	0x0101
        /*0a3e*/ 	.byte	0x3f
	.zero		1


	//   ....[40]....
        /*0a40*/ 	.word	0x00008820
        /*0a44*/ 	.word	0x000000ff
        /*0a48*/ 	.word	0x00028c30
        /*0a4c*/ 	.short	0x010a
        /*0a4e*/ 	.byte	0x17
	.zero		1


	//   ....[41]....
        /*0a50*/ 	.word	0x00008860
        /*0a54*/ 	.word	0x000000ff
        /*0a58*/ 	.word	0x00028c30
        /*0a5c*/ 	.short	0x010a
        /*0a5e*/ 	.byte	0x17
	.zero		1


	//   ....[42]....
        /*0a60*/ 	.word	0x00009280
        /*0a64*/ 	.word	0x0000009a
        /*0a68*/ 	.word	0x00000000
        /*0a6c*/ 	.short	0x0101
        /*0a6e*/ 	.byte	0x3f
	.zero		1


	//   ....[43]....
        /*0a70*/ 	.word	0x00009d00
        /*0a74*/ 	.word	0x000000ff
        /*0a78*/ 	.word	0x00028c50
        /*0a7c*/ 	.short	0x010a
        /*0a7e*/ 	.byte	0x17
	.zero		1


	//   ....[44]....
        /*0a80*/ 	.word	0x00009d40
        /*0a84*/ 	.word	0x000000ff
        /*0a88*/ 	.word	0x00028c50
        /*0a8c*/ 	.short	0x010a
        /*0a8e*/ 	.byte	0x17
	.zero		1


	//   ....[45]....
        /*0a90*/ 	.word	0x00009fb0
        /*0a94*/ 	.word	0x000000aa
        /*0a98*/ 	.word	0x00000000
        /*0a9c*/ 	.short	0x0101
        /*0a9e*/ 	.byte	0x3f
	.zero		1


	//   ....[46]....
        /*0aa0*/ 	.word	0x0000a110
        /*0aa4*/ 	.word	0x000000ff
        /*0aa8*/ 	.word	0x00028c30
        /*0aac*/ 	.short	0x010a
        /*0aae*/ 	.byte	0x19
	.zero		1


	//   ....[47]....
        /*0ab0*/ 	.word	0x0000a150
        /*0ab4*/ 	.word	0x000000ff
        /*0ab8*/ 	.word	0x00028c30
        /*0abc*/ 	.short	0x010a
        /*0abe*/ 	.byte	0x19
	.zero		1


	//   ....[48]....
        /*0ac0*/ 	.word	0x0000a390
        /*0ac4*/ 	.word	0x00000006
        /*0ac8*/ 	.word	0x00000000
        /*0acc*/ 	.short	0x0101
        /*0ace*/ 	.byte	0x3f
	.zero		1


	//   ....[49]....
        /*0ad0*/ 	.word	0x0000c090
        /*0ad4*/ 	.word	0x000000ff
        /*0ad8*/ 	.word	0x00028c50
        /*0adc*/ 	.short	0x010a
        /*0ade*/ 	.byte	0x19
	.zero		1


	//   ....[50]....
        /*0ae0*/ 	.word	0x0000c0d0
        /*0ae4*/ 	.word	0x000000ff
        /*0ae8*/ 	.word	0x00028c50
        /*0aec*/ 	.short	0x010a
        /*0aee*/ 	.byte	0x19
	.zero		1


	//   ....[51]....
        /*0af0*/ 	.word	0x0000c360
        /*0af4*/ 	.word	0x0000000a
        /*0af8*/ 	.word	0x00000000
        /*0afc*/ 	.short	0x0101
        /*0afe*/ 	.byte	0x3f
	.zero		1


	//   ....[52]....
        /*0b00*/ 	.word	0x0000eac0
        /*0b04*/ 	.word	0x000000ff
        /*0b08*/ 	.word	0x00000000
        /*0b0c*/ 	.short	0x0101
        /*0b0e*/ 	.byte	0x04
	.zero		1


	//   ....[53]....
        /*0b10*/ 	.word	0x00011c30
        /*0b14*/ 	.word	0x00000000
        /*0b18*/ 	.word	0x00028c40
        /*0b1c*/ 	.short	0x010a
        /*0b1e*/ 	.byte	0x3f
	.zero		1


	//   ....[54]....
        /*0b20*/ 	.word	0x00012760
        /*0b24*/ 	.word	0x00000008
        /*0b28*/ 	.word	0x00028c00
        /*0b2c*/ 	.short	0x0107
        /*0b2e*/ 	.byte	0x3f
	.zero		1


	//   ....[55]....
        /*0b30*/ 	.word	0x00012860
        /*0b34*/ 	.word	0x00000002
        /*0b38*/ 	.word	0x00028c00
        /*0b3c*/ 	.short	0x0101
        /*0b3e*/ 	.byte	0x3f
	.zero		1


	//   ....[56]....
        /*0b40*/ 	.word	0x00012880
        /*0b44*/ 	.word	0x00000002
        /*0b48*/ 	.word	0x00028c20
        /*0b4c*/ 	.short	0x010a
        /*0b4e*/ 	.byte	0x3f
	.zero		1


	//   ....[57]....
        /*0b50*/ 	.word	0x00012980
        /*0b54*/ 	.word	0x00000000
        /*0b58*/ 	.word	0x00028c60
        /*0b5c*/ 	.short	0x010a
        /*0b5e*/ 	.byte	0x3f
	.zero		1


	//   ....[58]....
        /*0b60*/ 	.word	0x00013600
        /*0b64*/ 	.word	0x00000003
        /*0b68*/ 	.word	0x00028c40
        /*0b6c*/ 	.short	0x010a
        /*0b6e*/ 	.byte	0x3f
	.zero		1


	//   ....[59]....
        /*0b70*/ 	.word	0x00013850
        /*0b74*/ 	.word	0x00000003
        /*0b78*/ 	.word	0x00028c60
        /*0b7c*/ 	.short	0x010a
        /*0b7e*/ 	.byte	0x3f
	.zero		1


	//   ....[60]....
        /*0b80*/ 	.word	0x00014470
        /*0b84*/ 	.word	0x00000004
        /*0b88*/ 	.word	0x00028c40
        /*0b8c*/ 	.short	0x010a
        /*0b8e*/ 	.byte	0x3f
	.zero		1


	//   ....[61]....
        /*0b90*/ 	.word	0x000146b0
        /*0b94*/ 	.word	0x00000004
        /*0b98*/ 	.word	0x00028c60
        /*0b9c*/ 	.short	0x010a
        /*0b9e*/ 	.byte	0x3f
	.zero		1


	//   ....[62]....
        /*0ba0*/ 	.word	0x00015240
        /*0ba4*/ 	.word	0x00000004
        /*0ba8*/ 	.word	0x00028c40
        /*0bac*/ 	.short	0x010a
        /*0bae*/ 	.byte	0x3f
	.zero		1


	//   ....[63]....
        /*0bb0*/ 	.word	0x00015490
        /*0bb4*/ 	.word	0x00000004
        /*0bb8*/ 	.word	0x00028c60
        /*0bbc*/ 	.short	0x010a
        /*0bbe*/ 	.byte	0x3f
	.zero		1


	//   ....[64]....
        /*0bc0*/ 	.word	0x00016c90
        /*0bc4*/ 	.word	0x00000000
        /*0bc8*/ 	.word	0x00028c20
        /*0bcc*/ 	.short	0x010a
        /*0bce*/ 	.byte	0x3f
	.zero		1


	//   ....[65]....
        /*0bd0*/ 	.word	0x00016e50
        /*0bd4*/ 	.word	0x00000006
        /*0bd8*/ 	.word	0x00000000
        /*0bdc*/ 	.short	0x010a
        /*0bde*/ 	.byte	0x3f
	.zero		1


	//   ....[66]....
        /*0be0*/ 	.word	0x00016ec0
        /*0be4*/ 	.word	0x00000007
        /*0be8*/ 	.word	0x00000000
        /*0bec*/ 	.short	0x010a
        /*0bee*/ 	.byte	0x3f
	.zero		1


	//   ....[67]....
        /*0bf0*/ 	.word	0x00016f30
        /*0bf4*/ 	.word	0x00000004
        /*0bf8*/ 	.word	0x00000000
        /*0bfc*/ 	.short	0x010a
        /*0bfe*/ 	.byte	0x3f
	.zero		1


	//   ....[68]....
        /*0c00*/ 	.word	0x00016f60
        /*0c04*/ 	.word	0x00000003
        /*0c08*/ 	.word	0x00000000
        /*0c0c*/ 	.short	0x010a
        /*0c0e*/ 	.byte	0x3f
	.zero		1


	//   ....[69]....
        /*0c10*/ 	.word	0x00016fd0
        /*0c14*/ 	.word	0x00000003
        /*0c18*/ 	.word	0x00028c50
        /*0c1c*/ 	.short	0x010a
        /*0c1e*/ 	.byte	0x3f
	.zero		1


	//   ....[70]....
        /*0c20*/ 	.word	0x00017030
        /*0c24*/ 	.word	0x00000003
        /*0c28*/ 	.word	0x00028c50
        /*0c2c*/ 	.short	0x010a
        /*0c2e*/ 	.byte	0x3f
	.zero		1


	//   ....[71]....
        /*0c30*/ 	.word	0x00017090
        /*0c34*/ 	.word	0x00000003
        /*0c38*/ 	.word	0x00028c00
        /*0c3c*/ 	.short	0x010a
        /*0c3e*/ 	.byte	0x3f
	.zero		1


	//   ....[72]....
        /*0c40*/ 	.word	0x000170e0
        /*0c44*/ 	.word	0x00000007
        /*0c48*/ 	.word	0x00028c30
        /*0c4c*/ 	.short	0x010a
        /*0c4e*/ 	.byte	0x3f
	.zero		1


	//   ....[73]....
        /*0c50*/ 	.word	0x00017130
        /*0c54*/ 	.word	0x00000007
        /*0c58*/ 	.word	0x00028c50
        /*0c5c*/ 	.short	0x010a
        /*0c5e*/ 	.byte	0x3f
	.zero		1


	//   ....[74]....
        /*0c60*/ 	.word	0x00017190
        /*0c64*/ 	.word	0x00000008
        /*0c68*/ 	.word	0x00028c30
        /*0c6c*/ 	.short	0x010a
        /*0c6e*/ 	.byte	0x3f
	.zero		1


	//   ....[75]....
        /*0c70*/ 	.word	0x000171e0
        /*0c74*/ 	.word	0x0000000a
        /*0c78*/ 	.word	0x00028c50
        /*0c7c*/ 	.short	0x010a
        /*0c7e*/ 	.byte	0x3f
	.zero		1


	//   ....[76]....
        /*0c80*/ 	.word	0x00017240
        /*0c84*/ 	.word	0x00000006
        /*0c88*/ 	.word	0x00028c30
        /*0c8c*/ 	.short	0x010a
        /*0c8e*/ 	.byte	0x3f
	.zero		1


	//   ....[77]....
        /*0c90*/ 	.word	0x00017290
        /*0c94*/ 	.word	0x000000aa
        /*0c98*/ 	.word	0x00028c50
        /*0c9c*/ 	.short	0x010a
        /*0c9e*/ 	.byte	0x3f
	.zero		1


	//   ....[78]....
        /*0ca0*/ 	.word	0x000172f0
        /*0ca4*/ 	.word	0x00000006
        /*0ca8*/ 	.word	0x00028c30
        /*0cac*/ 	.short	0x010a
        /*0cae*/ 	.byte	0x3f
	.zero		1


	//   ....[79]....
        /*0cb0*/ 	.word	0x00017340
        /*0cb4*/ 	.word	0x0000000a
        /*0cb8*/ 	.word	0x00028c50
        /*0cbc*/ 	.short	0x010a
        /*0cbe*/ 	.byte	0x3f
	.zero		1


	//   ....[80]....
        /*0cc0*/ 	.word	0x000174e0
        /*0cc4*/ 	.word	0x00000000
        /*0cc8*/ 	.word	0x00028c40
        /*0ccc*/ 	.short	0x010a
        /*0cce*/ 	.byte	0x3f
	.zero		1


	//   ....[81]....
        /*0cd0*/ 	.word	0x00017a50
        /*0cd4*/ 	.word	0x00000002
        /*0cd8*/ 	.word	0x00028c20
        /*0cdc*/ 	.short	0x010a
        /*0cde*/ 	.byte	0x3f
	.zero		1


	//   ....[82]....
        /*0ce0*/ 	.word	0x00017aa0
        /*0ce4*/ 	.word	0x00000000
        /*0ce8*/ 	.word	0x00028c60
        /*0cec*/ 	.short	0x010a
        /*0cee*/ 	.byte	0x3f
	.zero		1


	//   ....[83]....
        /*0cf0*/ 	.word	0x00017af0
        /*0cf4*/ 	.word	0x00000003
        /*0cf8*/ 	.word	0x00028c40
        /*0cfc*/ 	.short	0x010a
        /*0cfe*/ 	.byte	0x3f
	.zero		1


	//   ....[84]....
        /*0d00*/ 	.word	0x00017b40
        /*0d04*/ 	.word	0x00000003
        /*0d08*/ 	.word	0x00028c60
        /*0d0c*/ 	.short	0x010a
        /*0d0e*/ 	.byte	0x3f
	.zero		1


	//   ....[85]....
        /*0d10*/ 	.word	0x00017b90
        /*0d14*/ 	.word	0x00000004
        /*0d18*/ 	.word	0x00028c40
        /*0d1c*/ 	.short	0x010a
        /*0d1e*/ 	.byte	0x3f
	.zero		1


	//   ....[86]....
        /*0d20*/ 	.word	0x00017be0
        /*0d24*/ 	.word	0x00000004
        /*0d28*/ 	.word	0x00028c60
        /*0d2c*/ 	.short	0x010a
        /*0d2e*/ 	.byte	0x3f
	.zero		1


	//   ....[87]....
        /*0d30*/ 	.word	0x00017c30
        /*0d34*/ 	.word	0x00000004
        /*0d38*/ 	.word	0x00028c40
        /*0d3c*/ 	.short	0x010a
        /*0d3e*/ 	.byte	0x3f
	.zero		1


	//   ....[88]....
        /*0d40*/ 	.word	0x00017c80
        /*0d44*/ 	.word	0x00000004
        /*0d48*/ 	.word	0x00028c60
        /*0d4c*/ 	.short	0x010a
        /*0d4e*/ 	.byte	0x3f
	.zero		1


	//   ....[89]....
        /*0d50*/ 	.word	0x00018610
        /*0d54*/ 	.word	0x00000000
        /*0d58*/ 	.word	0x00028c20
        /*0d5c*/ 	.short	0x010a
        /*0d5e*/ 	.byte	0x3f
	.zero		1


	//   ....[90]....
        /*0d60*/ 	.word	0x000187b0
        /*0d64*/ 	.word	0x00000006
        /*0d68*/ 	.word	0x00000000
        /*0d6c*/ 	.short	0x010a
        /*0d6e*/ 	.byte	0x3f
	.zero		1


	//   ....[91]....
        /*0d70*/ 	.word	0x00018800
        /*0d74*/ 	.word	0x00000007
        /*0d78*/ 	.word	0x00000000
        /*0d7c*/ 	.short	0x010a
        /*0d7e*/ 	.byte	0x3f
	.zero		1


	//   ....[92]....
        /*0d80*/ 	.word	0x00018850
        /*0d84*/ 	.word	0x00000004
        /*0d88*/ 	.word	0x00000000
        /*0d8c*/ 	.short	0x010a
        /*0d8e*/ 	.byte	0x3f
	.zero		1


	//----- nvinfo : EIATTR_NUM_MBARRIERS
	.align		4
.L_378:
        /*0d90*/ 	.byte	0x03, 0x38
        /*0d92*/ 	.short	0x0016


	//----- nvinfo : EIATTR_EXIT_INSTR_OFFSETS
	.align		4
        /*0d94*/ 	.byte	0x04, 0x1c
        /*0d96*/ 	.short	(.L_380 - .L_379)


	//   ....[0]....
.L_379:
        /*0d98*/ 	.word	0x00000a40


	//   ....[1]....
        /*0d9c*/ 	.word	0x0000fdd0


	//   ....[2]....
        /*0da0*/ 	.word	0x00016fb0


	//----- nvinfo : EIATTR_MAX_THREADS
	.align		4
.L_380:
        /*0da4*/ 	.byte	0x04, 0x05
        /*0da6*/ 	.short	(.L_382 - .L_381)
.L_381:
        /*0da8*/ 	.word	0x00000180
        /*0dac*/ 	.word	0x00000001
        /*0db0*/ 	.word	0x00000001


	//----- nvinfo : EIATTR_CRS_STACK_SIZE
	.align		4
.L_382:
        /*0db4*/ 	.byte	0x04, 0x1e
        /*0db6*/ 	.short	(.L_384 - .L_383)
.L_383:
        /*0db8*/ 	.word	0x00000000


	//----- nvinfo : EIATTR_CBANK_PARAM_SIZE
	.align		4
.L_384:
        /*0dbc*/ 	.byte	0x03, 0x19
        /*0dbe*/ 	.short	0x0af0


	//----- nvinfo : EIATTR_PARAM_CBANK
	.align		4
        /*0dc0*/ 	.byte	0x04, 0x0a
        /*0dc2*/ 	.short	(.L_386 - .L_385)
	.align		4
.L_385:
        /*0dc4*/ 	.word	index@(.nv.constant0._ZN7cutlass13device_kernelIN5flash11enable_sm90INS1_16FlashAttnFwdSm90INS1_25CollectiveMainloopFwdSm90ILi2EN4cute5tupleIJNS5_1CILi1EEES8_S8_EEENS6_IJNS7_ILi64EEESA_SA_EEELi512ENS_10bfloat16_tEfNS_4arch4Sm90ELb0ELb1ELb0ELb1ELb0ELb0ELb0ELb0ELb0ELb1ELb0ELb0EEENS1_21CollectiveEpilogueFwdINS6_IJSA_NS7_ILi512EEESA_EEES9_SC_SE_Li256ELb1ELb1ELb0ELb0EEENS1_36VarlenDynamicPersistentTileSchedulerILi64ELi64ELi256ELi128ELb0ELb1ELb1ELb1ELb0ELb1EEEEEEEEEvNT_6ParamsE)
        /*0dc8*/ 	.short	0x0210
        /*0dca*/ 	.short	0x0af0


	//----- nvinfo : EIATTR_SW_WAR
	.align		4
.L_386:
        /*0dcc*/ 	.byte	0x04, 0x36
        /*0dce*/ 	.short	(.L_388 - .L_387)
.L_387:
        /*0dd0*/ 	.word	0x00000008
.L_388:


//--------------------- .nv.info._ZN7cutlass13device_kernelIN5flash11enable_sm90INS1_16FlashAttnFwdSm90INS1_25CollectiveMainloopFwdSm90ILi2EN4cute5tupleIJNS5_1CILi1EEES8_S8_EEENS6_IJNS7_ILi64EEESA_SA_EEELi512ENS_10bfloat16_tEfNS_4arch4Sm90ELb0ELb1ELb0ELb1ELb0ELb1ELb0ELb0ELb0ELb1ELb0ELb0EEENS1_21CollectiveEpilogueFwdINS6_IJSA_NS7_ILi512EEESA_EEES9_SC_SE_Li256ELb1ELb1ELb0ELb0EEENS1_36VarlenDynamicPersistentTileSchedulerILi64ELi64ELi256ELi128ELb0ELb1ELb1ELb1ELb0ELb1EEEEEEEEEvNT_6ParamsE --------------------------
	.section	.nv.info._ZN7cutlass13device_kernelIN5flash11enable_sm90INS1_16FlashAttnFwdSm90INS1_25CollectiveMainloopFwdSm90ILi2EN4cute5tupleIJNS5_1CILi1EEES8_S8_EEENS6_IJNS7_ILi64EEESA_SA_EEELi512ENS_10bfloat16_tEfNS_4arch4Sm90ELb0ELb1ELb0ELb1ELb0ELb1ELb0ELb0ELb0ELb1ELb0ELb0EEENS1_21CollectiveEpilogueFwdINS6_IJSA_NS7_ILi512EEESA_EEES9_SC_SE_Li256ELb1ELb1ELb0ELb0EEENS1_36VarlenDynamicPersistentTileSchedulerILi64ELi64ELi256ELi128ELb0ELb1ELb1ELb1ELb0ELb1EEEEEEEEEvNT_6ParamsE,"",@"SHT_CUDA_INFO"
	.sectionflags	@""
	.align	4


	//----- nvinfo : EIATTR_CUDA_API_VERSION
	.align		4
        /*0000*/ 	.byte	0x04, 0x37
        /*0002*/ 	.short	(.L_390 - .L_389)
.L_389:
        /*0004*/ 	.word	0x00000082


	//----- nvinfo : EIATTR_KPARAM_INFO
	.align		4
.L_390:
        /*0008*/ 	.byte	0x04, 0x17
        /*000a*/ 	.short	(.L_392 - .L_391)
.L_391:
        /*000c*/ 	.word	0x00000000
        /*0010*/ 	.short	0x0000
        /*0012*/ 	.short	0x0070
        /*0014*/ 	.byte	0x00, 0xf0, 0x01, 0x2a


	//----- nvinfo : EIATTR_SPARSE_MMA_MASK
	.align		4
.L_392:
        /*0018*/ 	.byte	0x03, 0x50
        /*001a*/ 	.short	0x0000


	//----- nvinfo : EIATTR_MAXREG_COUNT
	.align		4
        /*001c*/ 	.byte	0x03, 0x1b
        /*001e*/ 	.short	0x00a8


	//----- nvinfo : EIATTR_NUM_BARRIERS
	.align		4
        /*0020*/ 	.byte	0x02, 0x4c
        /*0022*/ 	.byte	0x10
	.zero		1


	//----- nvinfo : EIATTR_EXTERNS
	.align		4
        /*0024*/ 	.byte	0x04, 0x0f
        /*0026*/ 	.short	(.L_394 - .L_393)


	//   ....[0]....
	.align		4
.L_393:
        /*0028*/ 	.word	index@(__assertfail)


	//----- nvinfo : EIATTR_ANNOTATIONS
	.align		4
.L_394:
        /*002c*/ 	.byte	0x04, 0x55
        /*002e*/ 	.short	(.L_396 - .L_395)


	//   ....[0]....
.L_395:
        /* <DEDUP_REMOVED lines=69> */


	//----- nvinfo : EIATTR_MERCURY_ISA_VERSION
	.align		4
.L_396:
        /*0470*/ 	.byte	0x03, 0x5f
        /*0472*/ 	.short	0x0101


	//----- nvinfo : EIATTR_UNUSED_LOAD_BYTE_OFFSET
	.align		4
        /*0474*/ 	.byte	0x04, 0x44
        /*0476*/ 	.short	(.L_398 - .L_397)


	//   ....[0]....
.L_397:
        /*0478*/ 	.word	0x00000a80
        /*047c*/ 	.word	0x0000fff0


	//   ....[1]....
        /*0480*/ 	.word	0x00013680
        /*0484*/ 	.word	0x0000fff0


	//----- nvinfo : EIATTR_INT_WARP_WIDE_INSTR_OFFSETS
	.align		4
.L_398:
        /*0488*/ 	.byte	0x04, 0x31
        /*048a*/ 	.short	(.L_400 - .L_399)


	//   ....[0]....
.L_399:
        /*048c*/ 	.word	0x00000190


	//   ....[1]....
        /*0490*/ 	.word	0x000001d0


	//   ....[2]....
        /*0494*/ 	.word	0x00000240


	//   ....[3]....
        /*0498*/ 	.word	0x00019c30


	//   ....[4]....
        /*049c*/ 	.word	0x00019cc0


	//   ....[5]....
        /*04a0*/ 	.word	0x0001e6f0


	//   ....[6]....
        /*04a4*/ 	.word	0x0001e780


	//----- nvinfo : EIATTR_COOP_GROUP_MASK_REGIDS
	.align		4
.L_400:
        /*04a8*/ 	.byte	0x04, 0x29
        /*04aa*/ 	.short	(.L_402 - .L_401)


	//   ....[0]....
.L_401:
        /*04ac*/ 	.word	0xffffffff


	//   ....[1]....
        /*04b0*/ 	.word	0xffffffff


	//   ....[2]....
        /*04b4*/ 	.word	0xffffffff


	//   ....[3]....
        /*04b8*/ 	.word	0xffffffff


	//   ....[4]....
        /*04bc*/ 	.word	0xffffffff


	//   ....[5]....
        /*04c0*/ 	.word	0xffffffff


	//   ....[6]....
        /*04c4*/ 	.word	0xffffffff


	//   ....[7]....
        /*04c8*/ 	.word	0xffffffff


	//   ....[8]....
        /*04cc*/ 	.word	0xffffffff


	//   ....[9]....
        /*04d0*/ 	.word	0xffffffff


	//   ....[10]....
        /*04d4*/ 	.word	0xffffffff


	//   ....[11]....
        /*04d8*/ 	.word	0xffffffff


	//   ....[12]....
        /*04dc*/ 	.word	0xffffffff


	//   ....[13]....
        /*04e0*/ 	.word	0xffffffff


	//   ....[14]....
        /*04e4*/ 	.word	0xffffffff


	//   ....[15]....
        /*04e8*/ 	.word	0xffffffff


	//   ....[16]....
        /*04ec*/ 	.word	0xffffffff


	//   ....[17]....
        /*04f0*/ 	.word	0xffffffff


	//   ....[18]....
        /*04f4*/ 	.word	0xffffffff


	//   ....[19]....
        /*04f8*/ 	.word	0xffffffff


	//   ....[20]....
        /*04fc*/ 	.word	0xffffffff


	//   ....[21]....
        /*0500*/ 	.word	0xffffffff


	//   ....[22]....
        /*0504*/ 	.word	0xffffffff


	//   ....[23]....
        /*0508*/ 	.word	0xffffffff


	//   ....[24]....
        /*050c*/ 	.word	0xffffffff


	//   ....[25]....
        /*0510*/ 	.word	0xffffffff


	//   ....[26]....
        /*0514*/ 	.word	0xffffffff


	//   ....[27]....
        /*0518*/ 	.word	0xffffffff


	//   ....[28]....
        /*051c*/ 	.word	0xffffffff


	//   ....[29]....
        /*0520*/ 	.word	0xffffffff


	//   ....[30]....
        /*0524*/ 	.word	0xffffffff


	//   ....[31]....
        /*0528*/ 	.word	0xffffffff


	//   ....[32]....
        /*052c*/ 	.word	0xffffffff


	//   ....[33]....
        /*0530*/ 	.word	0xffffffff


	//   ....[34]....
        /*0534*/ 	.word	0xffffffff


	//   ....[35]....
        /*0538*/ 	.word	0xffffffff


	//   ....[36]....
        /*053c*/ 	.word	0xffffffff


	//   ....[37]....
        /*0540*/ 	.word	0xffffffff


	//   ....[38]....
        /*0544*/ 	.word	0xffffffff


	//   ....[39]....
        /*0548*/ 	.word	0xffffffff


	//   ....[40]....
        /*054c*/ 	.word	0xffffffff


	//   ....[41]....
        /*0550*/ 	.word	0xffffffff


	//   ....[42]....
        /*0554*/ 	.word	0xffffffff


	//   ....[43]....
        /*0558*/ 	.word	0xffffffff


	//   ....[44]....
        /*055c*/ 	.word	0xffffffff


	//   ....[45]....
        /*0560*/ 	.word	0xffffffff


	//   ....[46]....
        /*0564*/ 	.word	0xffffffff


	//   ....[47]....
        /*0568*/ 	.word	0xffffffff


	//   ....[48]....
        /*056c*/ 	.word	0xffffffff


	//   ....[49]....
        /*0570*/ 	.word	0xffffffff


	//   ....[50]....
        /*0574*/ 	.word	0xffffffff


	//   ....[51]....
        /*0578*/ 	.word	0xffffffff


	//   ....[52]....
        /*057c*/ 	.word	0xffffffff


	//   ....[53]....
        /*0580*/ 	.word	0xffffffff


	//   ....[54]....
        /*0584*/ 	.word	0xffffffff


	//   ....[55]....
        /*0588*/ 	.word	0xffffffff


	//   ....[56]....
        /*058c*/ 	.word	0xffffffff


	//   ....[57]....
        /*0590*/ 	.word	0xffffffff


	//   ....[58]....
        /*0594*/ 	.word	0xffffffff


	//   ....[59]....
        /*0598*/ 	.word	0xffffffff


	//   ....[60]....
        /*059c*/ 	.word	0xffffffff


	//   ....[61]....
        /*05a0*/ 	.word	0xffffffff


	//   ....[62]....
        /*05a4*/ 	.word	0xffffffff


	//   ....[63]....
        /*05a8*/ 	.word	0xffffffff


	//   ....[64]....
        /*05ac*/ 	.word	0xffffffff


	//   ....[65]....
        /*05b0*/ 	.word	0xffffffff


	//   ....[66]....
        /*05b4*/ 	.word	0xffffffff


	//   ....[67]....
        /*05b8*/ 	.word	0xffffffff


	//   ....[68]....
        /*05bc*/ 	.word	0xffffffff


	//   ....[69]....
        /*05c0*/ 	.word	0xffffffff


	//   ....[70]....
        /*05c4*/ 	.word	0xffffffff


	//   ....[71]....
        /*05c8*/ 	.word	0xffffffff


	//   ....[72]....
        /*05cc*/ 	.word	0xffffffff


	//   ....[73]....
        /*05d0*/ 	.word	0xffffffff


	//   ....[74]....
        /*05d4*/ 	.word	0xffffffff


	//   ....[75]....
        /*05d8*/ 	.word	0xffffffff


	//   ....[76]....
        /*05dc*/ 	.word	0xffffffff


	//   ....[77]....
        /*05e0*/ 	.word	0xffffffff


	//   ....[78]....
        /*05e4*/ 	.word	0xffffffff


	//   ....[79]....
        /*05e8*/ 	.word	0xffffffff


	//   ....[80]....
        /*05ec*/ 	.word	0xffffffff


	//   ....[81]....
        /*05f0*/ 	.word	0xffffffff


	//   ....[82]....
        /*05f4*/ 	.word	0xffffffff


	//   ....[83]....
        /*05f8*/ 	.word	0xffffffff


	//   ....[84]....
        /*05fc*/ 	.word	0xffffffff


	//   ....[85]....
        /*0600*/ 	.word	0xffffffff


	//   ....[86]....
        /*0604*/ 	.word	0xffffffff


	//   ....[87]....
        /*0608*/ 	.word	0xffffffff


	//   ....[88]....
        /*060c*/ 	.word	0xffffffff


	//   ....[89]....
        /*0610*/ 	.word	0xffffffff


	//   ....[90]....
        /*0614*/ 	.word	0xffffffff


	//   ....[91]....
        /*0618*/ 	.word	0xffffffff


	//   ....[92]....
        /*061c*/ 	.word	0xffffffff


	//   ....[93]....
        /*0620*/ 	.word	0xffffffff


	//   ....[94]....
        /*0624*/ 	.word	0xffffffff


	//   ....[95]....
        /*0628*/ 	.word	0xffffffff


	//   ....[96]....
        /*062c*/ 	.word	0xffffffff


	//   ....[97]....
        /*0630*/ 	.word	0xffffffff


	//   ....[98]....
        /*0634*/ 	.word	0xffffffff


	//   ....[99]....
        /*0638*/ 	.word	0xffffffff


	//   ....[100]....
        /*063c*/ 	.word	0xffffffff


	//   ....[101]....
        /*0640*/ 	.word	0xffffffff


	//   ....[102]....
        /*0644*/ 	.word	0xffffffff


	//   ....[103]....
        /*0648*/ 	.word	0xffffffff


	//   ....[104]....
        /*064c*/ 	.word	0xffffffff


	//   ....[105]....
        /*0650*/ 	.word	0xffffffff


	//   ....[106]....
        /*0654*/ 	.word	0xffffffff


	//   ....[107]....
        /*0658*/ 	.word	0xffffffff


	//   ....[108]....
        /*065c*/ 	.word	0xffffffff


	//   ....[109]....
        /*0660*/ 	.word	0xffffffff


	//   ....[110]....
        /*0664*/ 	.word	0xffffffff


	//   ....[111]....
        /*0668*/ 	.word	0xffffffff


	//   ....[112]....
        /*066c*/ 	.word	0x0500000f


	//   ....[113]....
        /*0670*/ 	.word	0x0500000f


	//   ....[114]....
        /*0674*/ 	.word	0x0500000f


	//   ....[115]....
        /*0678*/ 	.word	0x0500000f


	//   ....[116]....
        /*067c*/ 	.word	0x0500000f


	//   ....[117]....
        /*0680*/ 	.word	0x0500000f


	//   ....[118]....
        /*0684*/ 	.word	0x0500000f


	//   ....[119]....
        /*0688*/ 	.word	0x0500000f


	//   ....[120]....
        /*068c*/ 	.word	0x0500000f


	//   ....[121]....
        /*0690*/ 	.word	0x0500000f


	//   ....[122]....
        /*0694*/ 	.word	0x0500000f


	//   ....[123]....
        /*0698*/ 	.word	0x0500000f


	//   ....[124]....
        /*069c*/ 	.word	0x0500000f


	//   ....[125]....
        /*06a0*/ 	.word	0x0500000f


	//   ....[126]....
        /*06a4*/ 	.word	0x0500000f


	//   ....[127]....
        /*06a8*/ 	.word	0x0500000f


	//   ....[128]....
        /*06ac*/ 	.word	0x0500000f


	//   ....[129]....
        /*06b0*/ 	.word	0x0500000f


	//   ....[130]....
        /*06b4*/ 	.word	0x0500000f


	//   ....[131]....
        /*06b8*/ 	.word	0x0500000f


	//   ....[132]....
        /*06bc*/ 	.word	0x0500000f


	//   ....[133]....
        /*06c0*/ 	.word	0x0500000f


	//   ....[134]....
        /*06c4*/ 	.word	0x0500000f


	//   ....[135]....
        /*06c8*/ 	.word	0x0500000f


	//   ....[136]....
        /*06cc*/ 	.word	0x0500000f


	//   ....[137]....
        /*06d0*/ 	.word	0x0500000f


	//   ....[138]....
        /*06d4*/ 	.word	0x0500000f


	//   ....[139]....
        /*06d8*/ 	.word	0x0500000f


	//   ....[140]....
        /*06dc*/ 	.word	0x0500000f


	//   ....[141]....
        /*06e0*/ 	.word	0x0500000f


	//   ....[142]....
        /*06e4*/ 	.word	0x0500000f


	//   ....[143]....
        /*06e8*/ 	.word	0x0500000f


	//   ....[144]....
        /*06ec*/ 	.word	0x0500000f


	//   ....[145]....
        /*06f0*/ 	.word	0x0500000f


	//   ....[146]....
        /*06f4*/ 	.word	0x0500000f


	//   ....[147]....
        /*06f8*/ 	.word	0x0500000f


	//   ....[148]....
        /*06fc*/ 	.word	0x0500000f


	//   ....[149]....
        /*0700*/ 	.word	0x0500000f


	//   ....[150]....
        /*0704*/ 	.word	0x0500000f


	//   ....[151]....
        /*0708*/ 	.word	0x0500000f


	//   ....[152]....
        /*070c*/ 	.word	0x0500000f


	//   ....[153]....
        /*0710*/ 	.word	0x0500000f


	//   ....[154]....
        /*0714*/ 	.word	0x0500000f


	//   ....[155]....
        /*0718*/ 	.word	0x0500000f


	//----- nvinfo : EIATTR_COOP_GROUP_INSTR_OFFSETS
	.align		4
.L_402:
        /*071c*/ 	.byte	0x04, 0x28
        /*071e*/ 	.short	(.L_404 - .L_403)


	//   ....[0]....
.L_403:
        /*0720*/ 	.word	0x00000060


	//   ....[1]....
        /*0724*/ 	.word	0x000001a0


	//   ....[2]....
        /*0728*/ 	.word	0x000001f0


	//   ....[3]....
        /*072c*/ 	.word	0x000003e0


	//   ....[4]....
        /*0730*/ 	.word	0x00000540


	//   ....[5]....
        /*0734*/ 	.word	0x00000660


	//   ....[6]....
        /*0738*/ 	.word	0x000007c0


	//   ....[7]....
        /*073c*/ 	.word	0x00004f50


	//   ....[8]....
        /*0740*/ 	.word	0x00007220


	//   ....[9]....
        /*0744*/ 	.word	0x00007950


	//   ....[10]....
        /*0748*/ 	.word	0x00007960


	//   ....[11]....
        /*074c*/ 	.word	0x00007970


	//   ....[12]....
        /*0750*/ 	.word	0x00007980


	//   ....[13]....
        /*0754*/ 	.word	0x00007c80


	//   ....[14]....
        /*0758*/ 	.word	0x00007c90


	//   ....[15]....
        /*075c*/ 	.word	0x00007ca0


	//   ....[16]....
        /*0760*/ 	.word	0x00007cb0


	//   ....[17]....
        /*0764*/ 	.word	0x00008f80


	//   ....[18]....
        /*0768*/ 	.word	0x00008f90


	//   ....[19]....
        /*076c*/ 	.word	0x00008fa0


	//   ....[20]....
        /*0770*/ 	.word	0x00008fb0


	//   ....[21]....
        /*0774*/ 	.word	0x000091f0


	//   ....[22]....
        /*0778*/ 	.word	0x00009200


	//   ....[23]....
        /*077c*/ 	.word	0x00009210


	//   ....[24]....
        /*0780*/ 	.word	0x00009220


	//   ....[25]....
        /*0784*/ 	.word	0x0000a7c0


	//   ....[26]....
        /*0788*/ 	.word	0x0000aa50


	//   ....[27]....
        /*078c*/ 	.word	0x0000b360


	//   ....[28]....
        /*0790*/ 	.word	0x0000b480


	//   ....[29]....
        /*0794*/ 	.word	0x0000b870


	//   ....[30]....
        /*0798*/ 	.word	0x0000b8f0


	//   ....[31]....
        /*079c*/ 	.word	0x0000c270


	//   ....[32]....
        /*07a0*/ 	.word	0x0000c790


	//   ....[33]....
        /*07a4*/ 	.word	0x0000cb50


	//   ....[34]....
        /*07a8*/ 	.word	0x0000d1b0


	//   ....[35]....
        /*07ac*/ 	.word	0x0000d290


	//   ....[36]....
        /*07b0*/ 	.word	0x0000d860


	//   ....[37]....
        /*07b4*/ 	.word	0x0000da30


	//   ....[38]....
        /*07b8*/ 	.word	0x0000e910


	//   ....[39]....
        /*07bc*/ 	.word	0x0000f0f0


	//   ....[40]....
        /*07c0*/ 	.word	0x0000f110


	//   ....[41]....
        /*07c4*/ 	.word	0x0000f860


	//   ....[42]....
        /*07c8*/ 	.word	0x0000f8d0


	//   ....[43]....
        /*07cc*/ 	.word	0x00010610


	//   ....[44]....
        /*07d0*/ 	.word	0x00010a80


	//   ....[45]....
        /*07d4*/ 	.word	0x00010d00


	//   ....[46]....
        /*07d8*/ 	.word	0x000112d0


	//   ....[47]....
        /*07dc*/ 	.word	0x000112f0


	//   ....[48]....
        /*07e0*/ 	.word	0x00011c30


	//   ....[49]....
        /*07e4*/ 	.word	0x00011dc0


	//   ....[50]....
        /*07e8*/ 	.word	0x00012b40


	//   ....[51]....
        /*07ec*/ 	.word	0x00012b90


	//   ....[52]....
        /*07f0*/ 	.word	0x00012bc0


	//   ....[53]....
        /*07f4*/ 	.word	0x00012c20


	//   ....[54]....
        /*07f8*/ 	.word	0x00012c40


	//   ....[55]....
        /*07fc*/ 	.word	0x00014610


	//   ....[56]....
        /*0800*/ 	.word	0x00014b30


	//   ....[57]....
        /*0804*/ 	.word	0x00014b50


	//   ....[58]....
        /*0808*/ 	.word	0x00014b80


	//   ....[59]....
        /*080c*/ 	.word	0x00014b90


	//   ....[60]....
        /*0810*/ 	.word	0x000151a0


	//   ....[61]....
        /*0814*/ 	.word	0x00015200


	//   ....[62]....
        /*0818*/ 	.word	0x00015490


	//   ....[63]....
        /*081c*/ 	.word	0x000154b0


	//   ....[64]....
        /*0820*/ 	.word	0x00016030


	//   ....[65]....
        /*0824*/ 	.word	0x00016050


	//   ....[66]....
        /*0828*/ 	.word	0x00016280


	//   ....[67]....
        /*082c*/ 	.word	0x000162a0


	//   ....[68]....
        /*0830*/ 	.word	0x00016550


	//   ....[69]....
        /*0834*/ 	.word	0x00016720


	//   ....[70]....
        /*0838*/ 	.word	0x00016750


	//   ....[71]....
        /*083c*/ 	.word	0x00016780


	//   ....[72]....
        /*0840*/ 	.word	0x000167b0


	//   ....[73]....
        /*0844*/ 	.word	0x000167e0


	//   ....[74]....
        /*0848*/ 	.word	0x00016810


	//   ....[75]....
        /*084c*/ 	.word	0x00016980


	//   ....[76]....
        /*0850*/ 	.word	0x000169b0


	//   ....[77]....
        /*0854*/ 	.word	0x000169e0


	//   ....[78]....
        /*0858*/ 	.word	0x00016a10


	//   ....[79]....
        /*085c*/ 	.word	0x00016a40


	//   ....[80]....
        /*0860*/ 	.word	0x00016a70


	//   ....[81]....
        /*0864*/ 	.word	0x00016b10


	//   ....[82]....
        /*0868*/ 	.word	0x00016b70


	//   ....[83]....
        /*086c*/ 	.word	0x00016c00


	//   ....[84]....
        /*0870*/ 	.word	0x00017cb0


	//   ....[85]....
        /*0874*/ 	.word	0x0001a1f0


	//   ....[86]....
        /*0878*/ 	.word	0x0001ad20


	//   ....[87]....
        /*087c*/ 	.word	0x0001ad40


	//   ....[88]....
        /*0880*/ 	.word	0x0001adf0


	//   ....[89]....
        /*0884*/ 	.word	0x0001ae00


	//   ....[90]....
        /*0888*/ 	.word	0x0001ae80


	//   ....[91]....
        /*088c*/ 	.word	0x0001ae90


	//   ....[92]....
        /*0890*/ 	.word	0x0001aee0


	//   ....[93]....
        /*0894*/ 	.word	0x0001af00


	//   ....[94]....
        /*0898*/ 	.word	0x0001e980


	//   ....[95]....
        /*089c*/ 	.word	0x0001e9b0


	//   ....[96]....
        /*08a0*/ 	.word	0x0001e9f0


	//   ....[97]....
        /*08a4*/ 	.word	0x0001ea20


	//   ....[98]....
        /*08a8*/ 	.word	0x0001ea50


	//   ....[99]....
        /*08ac*/ 	.word	0x0001ea80


	//   ....[100]....
        /*08b0*/ 	.word	0x0001eab0


	//   ....[101]....
        /*08b4*/ 	.word	0x0001eae0


	//   ....[102]....
        /*08b8*/ 	.word	0x0001ec60


	//   ....[103]....
        /*08bc*/ 	.word	0x0001ec90


	//   ....[104]....
        /*08c0*/ 	.word	0x0001ecc0


	//   ....[105]....
        /*08c4*/ 	.word	0x0001ecf0


	//   ....[106]....
        /*08c8*/ 	.word	0x0001ed20


	//   ....[107]....
        /*08cc*/ 	.word	0x0001ed50


	//   ....[108]....
        /*08d0*/ 	.word	0x0001ee10


	//   ....[109]....
        /*08d4*/ 	.word	0x0001ee30


	//   ....[110]....
        /*08d8*/ 	.word	0x0001eea0


	//   ....[111]....
        /*08dc*/ 	.word	0x0001f560


	//   ....[112]....
        /*08e0*/ 	.word	0x0001fa40


	//   ....[113]....
        /*08e4*/ 	.word	0x0001fad0


	//   ....[114]....
        /*08e8*/ 	.word	0x0001fb20


	//   ....[115]....
        /*08ec*/ 	.word	0x0001fb70


	//   ....[116]....
        /*08f0*/ 	.word	0x0001fc00


	//   ....[117]....
        /*08f4*/ 	.word	0x0001fc90


	//   ....[118]....
        /*08f8*/ 	.word	0x0001fce0


	//   ....[119]....
        /*08fc*/ 	.word	0x0001fd30


	//   ....[120]....
        /*0900*/ 	.word	0x0001fe10


	//   ....[121]....
        /*0904*/ 	.word	0x0001fea0


	//   ....[122]....
        /*0908*/ 	.word	0x0001fef0


	//   ....[123]....
        /*090c*/ 	.word	0x0001ff50


	//   ....[124]....
        /*0910*/ 	.word	0x0001fff0


	//   ....[125]....
        /*0914*/ 	.word	0x00020080


	//   ....[126]....
        /*0918*/ 	.word	0x000200d0


	//   ....[127]....
        /*091c*/ 	.word	0x00020120


	//   ....[128]....
        /*0920*/ 	.word	0x000204d0


	//   ....[129]....
        /*0924*/ 	.word	0x000207c0


	//   ....[130]....
        /*0928*/ 	.word	0x00020980


	//   ....[131]....
        /*092c*/ 	.word	0x000209d0


	//   ....[132]....
        /*0930*/ 	.word	0x00020a30


	//   ....[133]....
        /*0934*/ 	.word	0x00020b20


	//   ....[134]....
        /*0938*/ 	.word	0x00020b80


	//   ....[135]....
        /*093c*/ 	.word	0x00020c70


	//   ....[136]....
        /*0940*/ 	.word	0x00020cd0


	//   ....[137]....
        /*0944*/ 	.word	0x00020da0


	//   ....[138]....
        /*0948*/ 	.word	0x000210d0


	//   ....[139]....
        /*094c*/ 	.word	0x00021170


	//   ....[140]....
        /*0950*/ 	.word	0x00021290


	//   ....[141]....
        /*0954*/ 	.word	0x00021300


	//   ....[142]....
        /*0958*/ 	.word	0x00021370


	//   ....[143]....
        /*095c*/ 	.word	0x000213e0


	//   ....[144]....
        /*0960*/ 	.word	0x00021450


	//   ....[145]....
        /*0964*/ 	.word	0x000214d0


	//   ....[146]....
        /*0968*/ 	.word	0x00021560


	//   ....[147]....
        /*096c*/ 	.word	0x00021600


	//   ....[148]....
        /*0970*/ 	.word	0x00021670


	//   ....[149]....
        /*0974*/ 	.word	0x000216e0


	//   ....[150]....
        /*0978*/ 	.word	0x00021750


	//   ....[151]....
        /*097c*/ 	.word	0x000217d0


	//   ....[152]....
        /*0980*/ 	.word	0x00021840


	//   ....[153]....
        /*0984*/ 	.word	0x000218e0


	//   ....[154]....
        /*0988*/ 	.word	0x00021970


	//   ....[155]....
        /*098c*/ 	.word	0x00021aa0


	//----- nvinfo : EIATTR_REG_RECONFIG
	.align		4
.L_404:
        /*0990*/ 	.byte	0x01, 0x54
	.zero		2


	//----- nvinfo : EIATTR_SYSCALL_OFFSETS
	.align		4
        /*0994*/ 	.byte	0x04, 0x46
        /*0996*/ 	.short	(.L_406 - .L_405)


	//   ....[0]....
.L_405:
        /*0998*/ 	.word	0x00001ce0


	//   ....[1]....
        /*099c*/ 	.word	0x00001e30


	//   ....[2]....
        /*09a0*/ 	.word	0x000073e0


	//   ....[3]....
        /*09a4*/ 	.word	0x00007700


	//   ....[4]....
        /*09a8*/ 	.word	0x00019e30


	//   ....[5]....
        /*09ac*/ 	.word	0x00019f80


	//   ....[6]....
        /*09b0*/ 	.word	0x0001a070


	//   ....[7]....
        /*09b4*/ 	.word	0x0001a8e0


	//----- nvinfo : EIATTR_MBARRIER_INSTR_OFFSETS
	.align		4
.L_406:
        /*09b8*/ 	.byte	0x04, 0x39
        /*09ba*/ 	.short	(.L_408 - .L_407)


	//   ....[0]....
.L_407:
        /*09bc*/ 	.word	0x000002d0
        /*09c0*/ 	.word	0x000000ff
        /*09c4*/ 	.word	0x00028c00
        /*09c8*/ 	.short	0x0100
        /*09ca*/ 	.byte	0x08
	.zero		1


	//   ....[1]....
        /*09cc*/ 	.word	0x000002e0
        /*09d0*/ 	.word	0x000000ff
        /*09d4*/ 	.word	0x00028c20
        /*09d8*/ 	.short	0x0100
        /*09da*/ 	.byte	0x08
	.zero		1


	//   ....[2]....
        /*09dc*/ 	.word	0x00000390
        /*09e0*/ 	.word	0x000000ff
        /*09e4*/ 	.word	0x00028c30
        /*09e8*/ 	.short	0x0100
        /*09ea*/ 	.byte	0x06
	.zero		1


	//   ....[3]....
        /*09ec*/ 	.word	0x000003a0
        /*09f0*/ 	.word	0x000000ff
        /*09f4*/ 	.word	0x00028c40
        /*09f8*/ 	.short	0x0100
        /*09fa*/ 	.byte	0x06
	.zero		1


	//   ....[4]....
        /*09fc*/ 	.word	0x000003b0
        /*0a00*/ 	.word	0x000000ff
        /*0a04*/ 	.word	0x00028c38
        /*0a08*/ 	.short	0x0100
        /*0a0a*/ 	.byte	0x06
	.zero		1


	//   ....[5]....
        /*0a0c*/ 	.word	0x000003c0
        /*0a10*/ 	.word	0x000000ff
        /*0a14*/ 	.word	0x00028c48
        /*0a18*/ 	.short	0x0100
        /*0a1a*/ 	.byte	0x06
	.zero		1


	//   ....[6]....
        /*0a1c*/ 	.word	0x000004f0
        /*0a20*/ 	.word	0x000000ff
        /*0a24*/ 	.word	0x00028c50
        /*0a28*/ 	.short	0x0100
        /*0a2a*/ 	.byte	0x08
	.zero		1


	//   ....[7]....
        /*0a2c*/ 	.word	0x00000500
        /*0a30*/ 	.word	0x000000ff
        /*0a34*/ 	.word	0x00028c60
        /*0a38*/ 	.short	0x0100
        /*0a3a*/ 	.byte	0x08
	.zero		1


	//   ....[8]....
        /*0a3c*/ 	.word	0x00000510
        /*0a40*/ 	.word	0x000000ff
        /*0a44*/ 	.word	0x00028c58
        /*0a48*/ 	.short	0x0100
        /*0a4a*/ 	.byte	0x08
	.zero		1


	//   ....[9]....
        /*0a4c*/ 	.word	0x00000520
        /*0a50*/ 	.word	0x000000ff
        /*0a54*/ 	.word	0x00028c68
        /*0a58*/ 	.short	0x0100
        /*0a5a*/ 	.byte	0x08
	.zero		1


	//   ....[10]....
        /*0a5c*/ 	.word	0x00000610
        /*0a60*/ 	.word	0x000000ff
        /*0a64*/ 	.word	0x00028c70
        /*0a68*/ 	.short	0x0100
        /*0a6a*/ 	.byte	0x06
	.zero		1


	//   ....[11]....
        /*0a6c*/ 	.word	0x00000620
        /*0a70*/ 	.word	0x000000ff
        /*0a74*/ 	.word	0x00028c80
        /*0a78*/ 	.short	0x0100
        /*0a7a*/ 	.byte	0x06
	.zero		1


	//   ....[12]....
        /*0a7c*/ 	.word	0x00000630
        /*0a80*/ 	.word	0x000000ff
        /*0a84*/ 	.word	0x00028c78
        /*0a88*/ 	.short	0x0100
        /*0a8a*/ 	.byte	0x06
	.zero		1


	//   ....[13]....
        /*0a8c*/ 	.word	0x00000640
        /*0a90*/ 	.word	0x000000ff
        /*0a94*/ 	.word	0x00028c88
        /*0a98*/ 	.short	0x0100
        /*0a9a*/ 	.byte	0x06
	.zero		1


	//   ....[14]....
        /*0a9c*/ 	.word	0x00000770
        /*0aa0*/ 	.word	0x000000ff
        /*0aa4*/ 	.word	0x00028c90
        /*0aa8*/ 	.short	0x0100
        /*0aaa*/ 	.byte	0x08
	.zero		1


	//   ....[15]....
        /*0aac*/ 	.word	0x00000780
        /*0ab0*/ 	.word	0x000000ff
        /*0ab4*/ 	.word	0x00028ca0
        /*0ab8*/ 	.short	0x0100
        /*0aba*/ 	.byte	0x08
	.zero		1


	//   ....[16]....
        /*0abc*/ 	.word	0x00000790
        /*0ac0*/ 	.word	0x000000ff
        /*0ac4*/ 	.word	0x00028c98
        /*0ac8*/ 	.short	0x0100
        /*0aca*/ 	.byte	0x08
	.zero		1


	//   ....[17]....
        /*0acc*/ 	.word	0x000007a0
        /*0ad0*/ 	.word	0x000000ff
        /*0ad4*/ 	.word	0x00028ca8
        /*0ad8*/ 	.short	0x0100
        /*0ada*/ 	.byte	0x08
	.zero		1


	//   ....[18]....
        /*0adc*/ 	.word	0x000008d0
        /*0ae0*/ 	.word	0x000000ff
        /*0ae4*/ 	.word	0x00028cb0
        /*0ae8*/ 	.short	0x0100
        /*0aea*/ 	.byte	0x08
	.zero		1


	//   ....[19]....
        /*0aec*/ 	.word	0x000008e0
        /*0af0*/ 	.word	0x000000ff
        /*0af4*/ 	.word	0x00028cc0
        /*0af8*/ 	.short	0x0100
        /*0afa*/ 	.byte	0x08
	.zero		1


	//   ....[20]....
        /*0afc*/ 	.word	0x000008f0
        /*0b00*/ 	.word	0x000000ff
        /*0b04*/ 	.word	0x00028cb8
        /*0b08*/ 	.short	0x0100
        /*0b0a*/ 	.byte	0x08
	.zero		1


	//   ....[21]....
        /*0b0c*/ 	.word	0x00000900
        /*0b10*/ 	.word	0x000000ff
        /*0b14*/ 	.word	0x00028cc8
        /*0b18*/ 	.short	0x0100
        /*0b1a*/ 	.byte	0x08
	.zero		1


	//   ....[22]....
        /*0b1c*/ 	.word	0x00002a20
        /*0b20*/ 	.word	0x00000040
        /*0b24*/ 	.word	0x00028c90
        /*0b28*/ 	.short	0x010a
        /*0b2a*/ 	.byte	0x3f
	.zero		1


	//   ....[23]....
        /*0b2c*/ 	.word	0x00003450
        /*0b30*/ 	.word	0x00000040
        /*0b34*/ 	.word	0x00028c90
        /*0b38*/ 	.short	0x010a
        /*0b3a*/ 	.byte	0x3f
	.zero		1


	//   ....[24]....
        /*0b3c*/ 	.word	0x00003d60
        /*0b40*/ 	.word	0x00000040
        /*0b44*/ 	.word	0x00028c90
        /*0b48*/ 	.short	0x010a
        /*0b4a*/ 	.byte	0x3f
	.zero		1


	//   ....[25]....
        /*0b4c*/ 	.word	0x00003f60
        /*0b50*/ 	.word	0x00000004
        /*0b54*/ 	.word	0x00000000
        /*0b58*/ 	.short	0x0101
        /*0b5a*/ 	.byte	0x3f
	.zero		1


	//   ....[26]....
        /*0b5c*/ 	.word	0x00003fa0
        /*0b60*/ 	.word	0x00000040
        /*0b64*/ 	.word	0x00028cb0
        /*0b68*/ 	.short	0x010a
        /*0b6a*/ 	.byte	0x3f
	.zero		1


	//   ....[27]....
        /*0b6c*/ 	.word	0x000045c0
        /*0b70*/ 	.word	0x00000040
        /*0b74*/ 	.word	0x00000000
        /*0b78*/ 	.short	0x0101
        /*0b7a*/ 	.byte	0x3f
	.zero		1


	//   ....[28]....
        /*0b7c*/ 	.word	0x00005070
        /*0b80*/ 	.word	0x00000016
        /*0b84*/ 	.word	0x00028c50
        /*0b88*/ 	.short	0x010a
        /*0b8a*/ 	.byte	0x3f
	.zero		1


	//   ....[29]....
        /*0b8c*/ 	.word	0x00005430
        /*0b90*/ 	.word	0x00000000
        /*0b94*/ 	.word	0x00000000
        /*0b98*/ 	.short	0x0101
        /*0b9a*/ 	.byte	0x3f
	.zero		1


	//   ....[30]....
        /*0b9c*/ 	.word	0x00005d50
        /*0ba0*/ 	.word	0x00000000
        /*0ba4*/ 	.word	0x00028c50
        /*0ba8*/ 	.short	0x010a
        /*0baa*/ 	.byte	0x3f
	.zero		1


	//   ....[31]....
        /*0bac*/ 	.word	0x00005da0
        /*0bb0*/ 	.word	0x00000000
        /*0bb4*/ 	.word	0x00028c50
        /*0bb8*/ 	.short	0x010a
        /*0bba*/ 	.byte	0x3f
	.zero		1


	//   ....[32]....
        /*0bbc*/ 	.word	0x00006060
        /*0bc0*/ 	.word	0x00000000
        /*0bc4*/ 	.word	0x00000000
        /*0bc8*/ 	.short	0x0101
        /*0bca*/ 	.byte	0x3f
	.zero		1


	//   ....[33]....
        /*0bcc*/ 	.word	0x00007470
        /*0bd0*/ 	.word	0x00000002
        /*0bd4*/ 	.word	0x00028c00
        /*0bd8*/ 	.short	0x010a
        /*0bda*/ 	.byte	0x3f
	.zero		1


	//   ....[34]....
        /*0bdc*/ 	.word	0x000074c0
        /*0be0*/ 	.word	0x00000002
        /*0be4*/ 	.word	0x00028c00
        /*0be8*/ 	.short	0x010a
        /*0bea*/ 	.byte	0x3f
	.zero		1


	//   ....[35]....
        /*0bec*/ 	.word	0x00007ef0
        /*0bf0*/ 	.word	0x00000002
        /*0bf4*/ 	.word	0x00028c00
        /*0bf8*/ 	.short	0x010a
        /*0bfa*/ 	.byte	0x3f
	.zero		1


	//   ....[36]....
        /*0bfc*/ 	.word	0x000093d0
        /*0c00*/ 	.word	0x00000002
        /*0c04*/ 	.word	0x00028c00
        /*0c08*/ 	.short	0x010a
        /*0c0a*/ 	.byte	0x3f
	.zero		1


	//   ....[37]....
        /*0c0c*/ 	.word	0x0000a320
        /*0c10*/ 	.word	0x0000000e
        /*0c14*/ 	.word	0x00028c30
        /*0c18*/ 	.short	0x010a
        /*0c1a*/ 	.byte	0x3f
	.zero		1


	//   ....[38]....
        /*0c1c*/ 	.word	0x0000a3b0
        /*0c20*/ 	.word	0x0000000e
        /*0c24*/ 	.word	0x00028c30
        /*0c28*/ 	.short	0x010a
        /*0c2a*/ 	.byte	0x3f
	.zero		1


	//   ....[39]....
        /*0c2c*/ 	.word	0x0000a880
        /*0c30*/ 	.word	0x00000000
        /*0c34*/ 	.word	0x00000000
        /*0c38*/ 	.short	0x0101
        /*0c3a*/ 	.byte	0x3f
	.zero		1


	//   ....[40]....
        /*0c3c*/ 	.word	0x0000bef0
        /*0c40*/ 	.word	0x0000000e
        /*0c44*/ 	.word	0x00028c50
        /*0c48*/ 	.short	0x010a
        /*0c4a*/ 	.byte	0x3f
	.zero		1


	//   ....[41]....
        /*0c4c*/ 	.word	0x0000bfa0
        /*0c50*/ 	.word	0x0000000e
        /*0c54*/ 	.word	0x00028c50
        /*0c58*/ 	.short	0x010a
        /*0c5a*/ 	.byte	0x3f
	.zero		1


	//   ....[42]....
        /*0c5c*/ 	.word	0x0000c290
        /*0c60*/ 	.word	0x0000000e
        /*0c64*/ 	.word	0x00000000
        /*0c68*/ 	.short	0x0101
        /*0c6a*/ 	.byte	0x3f
	.zero		1


	//   ....[43]....
        /*0c6c*/ 	.word	0x0000c560
        /*0c70*/ 	.word	0x000000d4
        /*0c74*/ 	.word	0x00028c30
        /*0c78*/ 	.short	0x010a
        /*0c7a*/ 	.byte	0x3f
	.zero		1


	//   ....[44]....
        /*0c7c*/ 	.word	0x0000c5d0
        /*0c80*/ 	.word	0x000000d4
        /*0c84*/ 	.word	0x00028c30
        /*0c88*/ 	.short	0x010a
        /*0c8a*/ 	.byte	0x3f
	.zero		1


	//   ....[45]....
        /*0c8c*/ 	.word	0x0000c8e0
        /*0c90*/ 	.word	0x0000000d
        /*0c94*/ 	.word	0x00000000
        /*0c98*/ 	.short	0x0101
        /*0c9a*/ 	.byte	0x3f
	.zero		1


	//   ....[46]....
        /*0c9c*/ 	.word	0x0000e5e0
        /*0ca0*/ 	.word	0x000000d4
        /*0ca4*/ 	.word	0x00028c50
        /*0ca8*/ 	.short	0x010a
        /*0caa*/ 	.byte	0x3f
	.zero		1


	//   ....[47]....
        /*0cac*/ 	.word	0x0000e630
        /*0cb0*/ 	.word	0x000000d4
        /*0cb4*/ 	.word	0x00028c50
        /*0cb8*/ 	.short	0x010a
        /*0cba*/ 	.byte	0x3f
	.zero		1


	//   ....[48]....
        /*0cbc*/ 	.word	0x0000e930
        /*0cc0*/ 	.word	0x000000d4
        /*0cc4*/ 	.word	0x00000000
        /*0cc8*/ 	.short	0x0101
        /*0cca*/ 	.byte	0x3f
	.zero		1


	//   ....[49]....
        /*0ccc*/ 	.word	0x0000ed20
        /*0cd0*/ 	.word	0x0000000e
        /*0cd4*/ 	.word	0x00028c30
        /*0cd8*/ 	.short	0x010a
        /*0cda*/ 	.byte	0x3f
	.zero		1


	//   ....[50]....
        /*0cdc*/ 	.word	0x0000ed90
        /*0ce0*/ 	.word	0x0000000e
        /*0ce4*/ 	.word	0x00028c30
        /*0ce8*/ 	.short	0x010a
        /*0cea*/ 	.byte	0x3f
	.zero		1


	//   ....[51]....
        /*0cec*/ 	.word	0x0000f2a0
        /*0cf0*/ 	.word	0x00000014
        /*0cf4*/ 	.word	0x00000000
        /*0cf8*/ 	.short	0x0101
        /*0cfa*/ 	.byte	0x3f
	.zero		1


	//   ....[52]....
        /*0cfc*/ 	.word	0x00010300
        /*0d00*/ 	.word	0x0000000e
        /*0d04*/ 	.word	0x00028c50
        /*0d08*/ 	.short	0x010a
        /*0d0a*/ 	.byte	0x3f
	.zero		1


	//   ....[53]....
        /*0d0c*/ 	.word	0x00010350
        /*0d10*/ 	.word	0x0000000e
        /*0d14*/ 	.word	0x00028c50
        /*0d18*/ 	.short	0x010a
        /*0d1a*/ 	.byte	0x3f
	.zero		1


	//   ....[54]....
        /*0d1c*/ 	.word	0x00010630
        /*0d20*/ 	.word	0x0000000e
        /*0d24*/ 	.word	0x00000000
        /*0d28*/ 	.short	0x0101
        /*0d2a*/ 	.byte	0x3f
	.zero		1


	//   ....[55]....
        /*0d2c*/ 	.word	0x00010770
        /*0d30*/ 	.word	0x000000ce
        /*0d34*/ 	.word	0x00028c30
        /*0d38*/ 	.short	0x010a
        /*0d3a*/ 	.byte	0x3f
	.zero		1


	//   ....[56]....
        /*0d3c*/ 	.word	0x000107e0
        /*0d40*/ 	.word	0x000000ce
        /*0d44*/ 	.word	0x00028c30
        /*0d48*/ 	.short	0x010a
        /*0d4a*/ 	.byte	0x3f
	.zero		1


	//   ....[57]....
        /*0d4c*/ 	.word	0x00010b50
        /*0d50*/ 	.word	0x0000000c
        /*0d54*/ 	.word	0x00000000
        /*0d58*/ 	.short	0x0101
        /*0d5a*/ 	.byte	0x3f
	.zero		1


	//   ....[58]....
        /*0d5c*/ 	.word	0x00012810
        /*0d60*/ 	.word	0x000000ce
        /*0d64*/ 	.word	0x00028c50
        /*0d68*/ 	.short	0x010a
        /*0d6a*/ 	.byte	0x3f
	.zero		1


	//   ....[59]....
        /*0d6c*/ 	.word	0x00012860
        /*0d70*/ 	.word	0x000000ce
        /*0d74*/ 	.word	0x00028c50
        /*0d78*/ 	.short	0x010a
        /*0d7a*/ 	.byte	0x3f
	.zero		1


	//   ....[60]....
        /*0d7c*/ 	.word	0x00012b60
        /*0d80*/ 	.word	0x000000ce
        /*0d84*/ 	.word	0x00000000
        /*0d88*/ 	.short	0x0101
        /*0d8a*/ 	.byte	0x3f
	.zero		1


	//   ....[61]....
        /*0d8c*/ 	.word	0x00015220
        /*0d90*/ 	.word	0x00000000
        /*0d94*/ 	.word	0x00000000
        /*0d98*/ 	.short	0x0101
        /*0d9a*/ 	.byte	0x3f
	.zero		1


	//   ....[62]....
        /*0d9c*/ 	.word	0x00017da0
        /*0da0*/ 	.word	0x00000007
        /*0da4*/ 	.word	0x00028c20
        /*0da8*/ 	.short	0x010a
        /*0daa*/ 	.byte	0x3f
	.zero		1


	//   ....[63]....
        /*0dac*/ 	.word	0x00017e80
        /*0db0*/ 	.word	0x00000006
        /*0db4*/ 	.word	0x00028ca0
        /*0db8*/ 	.short	0x010a
        /*0dba*/ 	.byte	0x3f
	.zero		1


	//   ....[64]....
        /*0dbc*/ 	.word	0x000180d0
        /*0dc0*/ 	.word	0x00000006
        /*0dc4*/ 	.word	0x00028cc0
        /*0dc8*/ 	.short	0x010a
        /*0dca*/ 	.byte	0x3f
	.zero		1


	//   ....[65]....
        /*0dcc*/ 	.word	0x00018b50
        /*0dd0*/ 	.word	0x00000005
        /*0dd4*/ 	.word	0x00028ca0
        /*0dd8*/ 	.short	0x010a
        /*0dda*/ 	.byte	0x3f
	.zero		1


	//   ....[66]....
        /*0ddc*/ 	.word	0x00018d90
        /*0de0*/ 	.word	0x00000005
        /*0de4*/ 	.word	0x00028cc0
        /*0de8*/ 	.short	0x010a
        /*0dea*/ 	.byte	0x3f
	.zero		1


	//   ....[67]....
        /*0dec*/ 	.word	0x0001a480
        /*0df0*/ 	.word	0x00000000
        /*0df4*/ 	.word	0x00028c40
        /*0df8*/ 	.short	0x010a
        /*0dfa*/ 	.byte	0x3f
	.zero		1


	//   ....[68]....
        /*0dfc*/ 	.word	0x0001afb0
        /*0e00*/ 	.word	0x00000008
        /*0e04*/ 	.word	0x00028c00
        /*0e08*/ 	.short	0x0107
        /*0e0a*/ 	.byte	0x3f
	.zero		1


	//   ....[69]....
        /*0e0c*/ 	.word	0x0001b0b0
        /*0e10*/ 	.word	0x00000002
        /*0e14*/ 	.word	0x00028c00
        /*0e18*/ 	.short	0x0101
        /*0e1a*/ 	.byte	0x3f
	.zero		1


	//   ....[70]....
        /*0e1c*/ 	.word	0x0001b0d0
        /*0e20*/ 	.word	0x00000002
        /*0e24*/ 	.word	0x00028c20
        /*0e28*/ 	.short	0x010a
        /*0e2a*/ 	.byte	0x3f
	.zero		1


	//   ....[71]....
        /*0e2c*/ 	.word	0x0001b1d0
        /*0e30*/ 	.word	0x00000000
        /*0e34*/ 	.word	0x00028c60
        /*0e38*/ 	.short	0x010a
        /*0e3a*/ 	.byte	0x3f
	.zero		1


	//   ....[72]....
        /*0e3c*/ 	.word	0x0001be50
        /*0e40*/ 	.word	0x00000003
        /*0e44*/ 	.word	0x00028c40
        /*0e48*/ 	.short	0x010a
        /*0e4a*/ 	.byte	0x3f
	.zero		1


	//   ....[73]....
        /*0e4c*/ 	.word	0x0001c0a0
        /*0e50*/ 	.word	0x00000003
        /*0e54*/ 	.word	0x00028c60
        /*0e58*/ 	.short	0x010a
        /*0e5a*/ 	.byte	0x3f
	.zero		1


	//   ....[74]....
        /*0e5c*/ 	.word	0x0001ccc0
        /*0e60*/ 	.word	0x00000002
        /*0e64*/ 	.word	0x00028c40
        /*0e68*/ 	.short	0x010a
        /*0e6a*/ 	.byte	0x3f
	.zero		1


	//   ....[75]....
        /*0e6c*/ 	.word	0x0001cf00
        /*0e70*/ 	.word	0x00000002
        /*0e74*/ 	.word	0x00028c60
        /*0e78*/ 	.short	0x010a
        /*0e7a*/ 	.byte	0x3f
	.zero		1


	//   ....[76]....
        /*0e7c*/ 	.word	0x0001da90
        /*0e80*/ 	.word	0x00000003
        /*0e84*/ 	.word	0x00028c40
        /*0e88*/ 	.short	0x010a
        /*0e8a*/ 	.byte	0x3f
	.zero		1


	//   ....[77]....
        /*0e8c*/ 	.word	0x0001dce0
        /*0e90*/ 	.word	0x00000003
        /*0e94*/ 	.word	0x00028c60
        /*0e98*/ 	.short	0x010a
        /*0e9a*/ 	.byte	0x3f
	.zero		1


	//   ....[78]....
        /*0e9c*/ 	.word	0x0001f4e0
        /*0ea0*/ 	.word	0x00000000
        /*0ea4*/ 	.word	0x00028c20
        /*0ea8*/ 	.short	0x010a
        /*0eaa*/ 	.byte	0x3f
	.zero		1


	//   ....[79]....
        /*0eac*/ 	.word	0x0001f690
        /*0eb0*/ 	.word	0x00000006
        /*0eb4*/ 	.word	0x00000000
        /*0eb8*/ 	.short	0x010a
        /*0eba*/ 	.byte	0x3f
	.zero		1


	//   ....[80]....
        /*0ebc*/ 	.word	0x0001f700
        /*0ec0*/ 	.word	0x00000007
        /*0ec4*/ 	.word	0x00000000
        /*0ec8*/ 	.short	0x010a
        /*0eca*/ 	.byte	0x3f
	.zero		1


	//   ....[81]....
        /*0ecc*/ 	.word	0x0001f770
        /*0ed0*/ 	.word	0x00000004
        /*0ed4*/ 	.word	0x00000000
        /*0ed8*/ 	.short	0x010a
        /*0eda*/ 	.byte	0x3f
	.zero		1


	//   ....[82]....
        /*0edc*/ 	.word	0x0001f7a0
        /*0ee0*/ 	.word	0x00000003
        /*0ee4*/ 	.word	0x00000000
        /*0ee8*/ 	.short	0x010a
        /*0eea*/ 	.byte	0x3f
	.zero		1


	//   ....[83]....
        /*0eec*/ 	.word	0x0001f800
        /*0ef0*/ 	.word	0x00000040
        /*0ef4*/ 	.word	0x00028c90
        /*0ef8*/ 	.short	0x010a
        /*0efa*/ 	.byte	0x3f
	.zero		1


	//   ....[84]....
        /*0efc*/ 	.word	0x0001f850
        /*0f00*/ 	.word	0x00000040
        /*0f04*/ 	.word	0x00028c90
        /*0f08*/ 	.short	0x010a
        /*0f0a*/ 	.byte	0x3f
	.zero		1


	//   ....[85]....
        /*0f0c*/ 	.word	0x0001f8a0
        /*0f10*/ 	.word	0x00000040
        /*0f14*/ 	.word	0x00028c90
        /*0f18*/ 	.short	0x010a
        /*0f1a*/ 	.byte	0x3f
	.zero		1


	//   ....[86]....
        /*0f1c*/ 	.word	0x0001f8f0
        /*0f20*/ 	.word	0x00000040
        /*0f24*/ 	.word	0x00028cb0
        /*0f28*/ 	.short	0x010a
        /*0f2a*/ 	.byte	0x3f
	.zero		1


	//   ....[87]....
        /*0f2c*/ 	.word	0x0001f940
        /*0f30*/ 	.word	0x00000016
        /*0f34*/ 	.word	0x00028c50
        /*0f38*/ 	.short	0x010a
        /*0f3a*/ 	.byte	0x3f
	.zero		1


	//   ....[88]....
        /*0f3c*/ 	.word	0x0001f990
        /*0f40*/ 	.word	0x00000000
        /*0f44*/ 	.word	0x00028c50
        /*0f48*/ 	.short	0x010a
        /*0f4a*/ 	.byte	0x3f
	.zero		1


	//   ....[89]....
        /*0f4c*/ 	.word	0x0001fd60
        /*0f50*/ 	.word	0x00000002
        /*0f54*/ 	.word	0x00028c00
        /*0f58*/ 	.short	0x010a
        /*0f5a*/ 	.byte	0x3f
	.zero		1


	//   ....[90]....
        /*0f5c*/ 	.word	0x00020170
        /*0f60*/ 	.word	0x00000002
        /*0f64*/ 	.word	0x00028c00
        /*0f68*/ 	.short	0x010a
        /*0f6a*/ 	.byte	0x3f
	.zero		1


	//   ....[91]....
        /*0f6c*/ 	.word	0x000201c0
        /*0f70*/ 	.word	0x0000000e
        /*0f74*/ 	.word	0x00028c30
        /*0f78*/ 	.short	0x010a
        /*0f7a*/ 	.byte	0x3f
	.zero		1


	//   ....[92]....
        /*0f7c*/ 	.word	0x00020210
        /*0f80*/ 	.word	0x0000000e
        /*0f84*/ 	.word	0x00028c50
        /*0f88*/ 	.short	0x010a
        /*0f8a*/ 	.byte	0x3f
	.zero		1


	//   ....[93]....
        /*0f8c*/ 	.word	0x00020260
        /*0f90*/ 	.word	0x000000d4
        /*0f94*/ 	.word	0x00028c30
        /*0f98*/ 	.short	0x010a
        /*0f9a*/ 	.byte	0x3f
	.zero		1


	//   ....[94]....
        /*0f9c*/ 	.word	0x000202b0
        /*0fa0*/ 	.word	0x000000d4
        /*0fa4*/ 	.word	0x00028c50
        /*0fa8*/ 	.short	0x010a
        /*0faa*/ 	.byte	0x3f
	.zero		1


	//   ....[95]....
        /*0fac*/ 	.word	0x00020300
        /*0fb0*/ 	.word	0x0000000e
        /*0fb4*/ 	.word	0x00028c30
        /*0fb8*/ 	.short	0x010a
        /*0fba*/ 	.byte	0x3f
	.zero		1


	//   ....[96]....
        /*0fbc*/ 	.word	0x00020350
        /*0fc0*/ 	.word	0x0000000e
        /*0fc4*/ 	.word	0x00028c50
        /*0fc8*/ 	.short	0x010a
        /*0fca*/ 	.byte	0x3f
	.zero		1


	//   ....[97]....
        /*0fcc*/ 	.word	0x000203a0
        /*0fd0*/ 	.word	0x000000ce
        /*0fd4*/ 	.word	0x00028c30
        /*0fd8*/ 	.short	0x010a
        /*0fda*/ 	.byte	0x3f
	.zero		1


	//   ....[98]....
        /*0fdc*/ 	.word	0x000203f0
        /*0fe0*/ 	.word	0x000000ce
        /*0fe4*/ 	.word	0x00028c50
        /*0fe8*/ 	.short	0x010a
        /*0fea*/ 	.byte	0x3f
	.zero		1


	//   ....[99]....
        /*0fec*/ 	.word	0x000205a0
        /*0ff0*/ 	.word	0x00000006
        /*0ff4*/ 	.word	0x00028c20
        /*0ff8*/ 	.short	0x010a
        /*0ffa*/ 	.byte	0x3f
	.zero		1


	//   ....[100]....
        /*0ffc*/ 	.word	0x000205f0
        /*1000*/ 	.word	0x00000006
        /*1004*/ 	.word	0x00028ca0
        /*1008*/ 	.short	0x010a
        /*100a*/ 	.byte	0x3f
	.zero		1


	//   ....[101]....
        /*100c*/ 	.word	0x00020640
        /*1010*/ 	.word	0x00000006
        /*1014*/ 	.word	0x00028cc0
        /*1018*/ 	.short	0x010a
        /*101a*/ 	.byte	0x3f
	.zero		1


	//   ....[102]....
        /*101c*/ 	.word	0x00020690
        /*1020*/ 	.word	0x00000005
        /*1024*/ 	.word	0x00028ca0
        /*1028*/ 	.short	0x010a
        /*102a*/ 	.byte	0x3f
	.zero		1


	//   ....[103]....
        /*102c*/ 	.word	0x000206e0
        /*1030*/ 	.word	0x00000005
        /*1034*/ 	.word	0x00028cc0
        /*1038*/ 	.short	0x010a
        /*103a*/ 	.byte	0x3f
	.zero		1


	//   ....[104]....
        /*103c*/ 	.word	0x00020880
        /*1040*/ 	.word	0x00000000
        /*1044*/ 	.word	0x00028c40
        /*1048*/ 	.short	0x010a
        /*104a*/ 	.byte	0x3f
	.zero		1


	//   ....[105]....
        /*104c*/ 	.word	0x00020df0
        /*1050*/ 	.word	0x00000002
        /*1054*/ 	.word	0x00028c20
        /*1058*/ 	.short	0x010a
        /*105a*/ 	.byte	0x3f
	.zero		1


	//   ....[106]....
        /*105c*/ 	.word	0x00020e40
        /*1060*/ 	.word	0x00000000
        /*1064*/ 	.word	0x00028c60
        /*1068*/ 	.short	0x010a
        /*106a*/ 	.byte	0x3f
	.zero		1


	//   ....[107]....
        /*106c*/ 	.word	0x00020e90
        /*1070*/ 	.word	0x00000003
        /*1074*/ 	.word	0x00028c40
        /*1078*/ 	.short	0x010a
        /*107a*/ 	.byte	0x3f
	.zero		1


	//   ....[108]....
        /*107c*/ 	.word	0x00020ee0
        /*1080*/ 	.word	0x00000003
        /*1084*/ 	.word	0x00028c60
        /*1088*/ 	.short	0x010a
        /*108a*/ 	.byte	0x3f
	.zero		1


	//   ....[109]....
        /*108c*/ 	.word	0x00020f30
        /*1090*/ 	.word	0x00000002
        /*1094*/ 	.word	0x00028c40
        /*1098*/ 	.short	0x010a
        /*109a*/ 	.byte	0x3f
	.zero		1


	//   ....[110]....
        /*109c*/ 	.word	0x00020f80
        /*10a0*/ 	.word	0x00000002
        /*10a4*/ 	.word	0x00028c60
        /*10a8*/ 	.short	0x010a
        /*10aa*/ 	.byte	0x3f
	.zero		1


	//   ....[111]....
        /*10ac*/ 	.word	0x00020fd0
        /*10b0*/ 	.word	0x00000003
        /*10b4*/ 	.word	0x00028c40
        /*10b8*/ 	.short	0x010a
        /*10ba*/ 	.byte	0x3f
	.zero		1


	//   ....[112]....
        /*10bc*/ 	.word	0x00021020
        /*10c0*/ 	.word	0x00000003
        /*10c4*/ 	.word	0x00028c60
        /*10c8*/ 	.short	0x010a
        /*10ca*/ 	.byte	0x3f
	.zero		1


	//   ....[113]....
        /*10cc*/ 	.word	0x000219c0
        /*10d0*/ 	.word	0x00000000
        /*10d4*/ 	.word	0x00028c20
        /*10d8*/ 	.short	0x010a
        /*10da*/ 	.byte	0x3f
	.zero		1


	//   ....[114]....
        /*10dc*/ 	.word	0x00021b60
        /*10e0*/ 	.word	0x00000006
        /*10e4*/ 	.word	0x00000000
        /*10e8*/ 	.short	0x010a
        /*10ea*/ 	.byte	0x3f
	.zero		1


	//   ....[115]....
        /*10ec*/ 	.word	0x00021bb0
        /*10f0*/ 	.word	0x00000007
        /*10f4*/ 	.word	0x00000000
        /*10f8*/ 	.short	0x010a
        /*10fa*/ 	.byte	0x3f
	.zero		1


	//   ....[116]....
        /*10fc*/ 	.word	0x00021c00
        /*1100*/ 	.word	0x00000004
        /*1104*/ 	.word	0x00000000
        /*1108*/ 	.short	0x010a
        /*110a*/ 	.byte	0x3f
	.zero		1


	//----- nvinfo : EIATTR_NUM_MBARRIERS
	.align		4
.L_408:
        /*110c*/ 	.byte	0x03, 0x38
        /*110e*/ 	.short	0x0016


	//----- nvinfo : EIATTR_EXIT_INSTR_OFFSETS
	.align		4
        /*1110*/ 	.byte	0x04, 0x1c
        /*1112*/ 	.short	(.L_410 - .L_409)


	//   ....[0]....
.L_409:
        /*1114*/ 	.word	0x0001f7f0


	//----- nvinfo : EIATTR_MAX_THREADS
	.align		4
.L_410:
        /*1118*/ 	.byte	0x04, 0x05
        /*111a*/ 	.short	(.L_412 - .L_411)
.L_411:
        /*111c*/ 	.word	0x00000180
        /*1120*/ 	.word	0x00000001
        /*1124*/ 	.word	0x00000001


	//----- nvinfo : EIATTR_CRS_STACK_SIZE
	.align		4
.L_412:
        /*1128*/ 	.byte	0x04, 0x1e
        /*112a*/ 	.short	(.L_414 - .L_413)
.L_413:
        /*112c*/ 	.word	0x00000000


	//----- nvinfo : EIATTR_CBANK_PARAM_SIZE
	.align		4
.L_414:
        /*1130*/ 	.byte	0x03, 0x19
        /*1132*/ 	.short	0x0af0


	//----- nvinfo : EIATTR_PARAM_CBANK
	.align		4
        /*1134*/ 	.byte	0x04, 0x0a
        /*1136*/ 	.short	(.L_416 - .L_415)
	.align		4
.L_415:
        /*1138*/ 	.word	index@(.nv.constant0._ZN7cutlass13device_kernelIN5flash11enable_sm90INS1_16FlashAttnFwdSm90INS1_25CollectiveMainloopFwdSm90ILi2EN4cute5tupleIJNS5_1CILi1EEES8_S8_EEENS6_IJNS7_ILi64EEESA_SA_EEELi512ENS_10bfloat16_tEfNS_4arch4Sm90ELb0ELb1ELb0ELb1ELb0ELb1ELb0ELb0ELb0ELb1ELb0ELb0EEENS1_21CollectiveEpilogueFwdINS6_IJSA_NS7_ILi512EEESA_EEES9_SC_SE_Li256ELb1ELb1ELb0ELb0EEENS1_36VarlenDynamicPersistentTileSchedulerILi64ELi64ELi256ELi128ELb0ELb1ELb1ELb1ELb0ELb1EEEEEEEEEvNT_6ParamsE)
        /*113c*/ 	.short	0x0210
        /*113e*/ 	.short	0x0af0


	//----- nvinfo : EIATTR_SW_WAR
	.align		4
.L_416:
        /*1140*/ 	.byte	0x04, 0x36
        /*1142*/ 	.short	(.L_418 - .L_417)
.L_417:
        /*1144*/ 	.word	0x00000008
.L_418:


//--------------------- .nv.info._ZN7cutlass13device_kernelIN5flash11enable_sm90INS1_16FlashAttnFwdSm90INS1_25CollectiveMainloopFwdSm90ILi2EN4cute5tupleIJNS5_1CILi1EEES8_S8_EEENS6_IJNS7_ILi64EEESA_SA_EEELi512ENS_10bfloat16_tEfNS_4arch4Sm90ELb0ELb1ELb0ELb1ELb0ELb0ELb1ELb0ELb0ELb1ELb0ELb0EEENS1_21CollectiveEpilogueFwdINS6_IJSA_NS7_ILi512EEESA_EEES9_SC_SE_Li256ELb1ELb1ELb0ELb0EEENS1_36VarlenDynamicPersistentTileSchedulerILi64ELi64ELi256ELi128ELb0ELb1ELb1ELb1ELb0ELb1EEEEEEEEEvNT_6ParamsE --------------------------
	.section	.nv.info._ZN7cutlass13device_kernelIN5flash11enable_sm90INS1_16FlashAttnFwdSm90INS1_25CollectiveMainloopFwdSm90ILi2EN4cute5tupleIJNS5_1CILi1EEES8_S8_EEENS6_IJNS7_ILi64EEESA_SA_EEELi512ENS_10bfloat16_tEfNS_4arch4Sm90ELb0ELb1ELb0ELb1ELb0ELb0ELb1ELb0ELb0ELb1ELb0ELb0EEENS1_21CollectiveEpilogueFwdINS6_IJSA_NS7_ILi512EEESA_EEES9_SC_SE_Li256ELb1ELb1ELb0ELb0EEENS1_36VarlenDynamicPersistentTileSchedulerILi64ELi64ELi256ELi128ELb0ELb1ELb1ELb1ELb0ELb1EEEEEEEEEvNT_6ParamsE,"",@"SHT_CUDA_INFO"
	.sectionflags	@""
	.align	4


	//----- nvinfo : EIATTR_CUDA_API_VERSION
	.align		4
        /*0000*/ 	.byte	0x04, 0x37
        /*0002*/ 	.short	(.L_420 - .L_419)
.L_419:
        /*0004*/ 	.word	0x00000082


	//----- nvinfo : EIATTR_KPARAM_INFO
	.align		4
.L_420:
        /*0008*/ 	.byte	0x04, 0x17
        /*000a*/ 	.short	(.L_422 - .L_421)
.L_421:
        /*000c*/ 	.word	0x00000000
        /*0010*/ 	.short	0x0000
        /*0012*/ 	.short	0x0070
        /*0014*/ 	.byte	0x00, 0xf0, 0x01, 0x2e


	//----- nvinfo : EIATTR_SPARSE_MMA_MASK
	.align		4
.L_422:
        /*0018*/ 	.byte	0x03, 0x50
        /*001a*/ 	.short	0x0000


	//----- nvinfo : EIATTR_MAXREG_COUNT
	.align		4
        /*001c*/ 	.byte	0x03, 0x1b
        /*001e*/ 	.short	0x00a8


	//----- nvinfo : EIATTR_NUM_BARRIERS
	.align		4
        /*0020*/ 	.byte	0x02, 0x4c
        /*0022*/ 	.byte	0x10
	.zero		1


	//----- nvinfo : EIATTR_EXTERNS
	.align		4
        /*0024*/ 	.byte	0x04, 0x0f
        /*0026*/ 	.short	(.L_424 - .L_423)


	//   ....[0]....
	.align		4
.L_423:
        /*0028*/ 	.word	index@(__assertfail)


	//----- nvinfo : EIATTR_ANNOTATIONS
	.align		4
.L_424:
        /*002c*/ 	.byte	0x04, 0x55
        /*002e*/ 	.short	(.L_426 - .L_425)


	//   ....[0]....
.L_425:
        /* <DEDUP_REMOVED lines=83> */


	//----- nvinfo : EIATTR_MERCURY_ISA_VERSION
	.align		4
.L_426:
        /*0550*/ 	.byte	0x03, 0x5f
        /*0552*/ 	.short	0x0101


	//----- nvinfo : EIATTR_UNUSED_LOAD_BYTE_OFFSET
	.align		4
        /*0554*/ 	.byte	0x04, 0x44
        /*0556*/ 	.short	(.L_428 - .L_427)


	//   ....[0]....
.L_427:
        /*0558*/ 	.word	0x00000a30
        /*055c*/ 	.word	0x0000fff0


	//   ....[1]....
        /*0560*/ 	.word	0x00010d20
        /*0564*/ 	.word	0x0000fff0


	//----- nvinfo : EIATTR_INT_WARP_WIDE_INSTR_OFFSETS
	.align		4
.L_428:
        /*0568*/ 	.byte	0x04, 0x31
        /*056a*/ 	.short	(.L_430 - .L_429)


	//   ....[0]....
.L_429:
        /*056c*/ 	.word	0x00000130


	//   ....[1]....
        /*0570*/ 	.word	0x00000170


	//   ....[2]....
        /*0574*/ 	.word	0x000001e0


	//   ....[3]....
        /*0578*/ 	.word	0x00000250


	//   ....[4]....
        /*057c*/ 	.word	0x00015160


	//   ....[5]....
        /*0580*/ 	.word	0x000151c0


	//   ....[6]....
        /*0584*/ 	.word	0x0001ad50


	//   ....[7]....
        /*0588*/ 	.word	0x0001adb0


	//----- nvinfo : EIATTR_COOP_GROUP_MASK_REGIDS
	.align		4
.L_430:
        /*058c*/ 	.byte	0x04, 0x29
        /*058e*/ 	.short	(.L_432 - .L_431)


	//   ....[0]....
.L_431:
        /*0590*/ 	.word	0xffffffff


	//   ....[1]....
        /*0594*/ 	.word	0xffffffff


	//   ....[2]....
        /*0598*/ 	.word	0xffffffff


	//   ....[3]....
        /*059c*/ 	.word	0xffffffff


	//   ....[4]....
        /*05a0*/ 	.word	0xffffffff


	//   ....[5]....
        /*05a4*/ 	.word	0xffffffff


	//   ....[6]....
        /*05a8*/ 	.word	0xffffffff


	//   ....[7]....
        /*05ac*/ 	.word	0xffffffff


	//   ....[8]....
        /*05b0*/ 	.word	0xffffffff


	//   ....[9]....
        /*05b4*/ 	.word	0xffffffff


	//   ....[10]....
        /*05b8*/ 	.word	0xffffffff


	//   ....[11]....
        /*05bc*/ 	.word	0xffffffff


	//   ....[12]....
        /*05c0*/ 	.word	0xffffffff


	//   ....[13]....
        /*05c4*/ 	.word	0xffffffff


	//   ....[14]....
        /*05c8*/ 	.word	0xffffffff


	//   ....[15]....
        /*05cc*/ 	.word	0xffffffff


	//   ....[16]....
        /*05d0*/ 	.word	0xffffffff


	//   ....[17]....
        /*05d4*/ 	.word	0xffffffff


	//   ....[18]....
        /*05d8*/ 	.word	0xffffffff


	//   ....[19]....
        /*05dc*/ 	.word	0xffffffff


	//   ....[20]....
        /*05e0*/ 	.word	0xffffffff


	//   ....[21]....
        /*05e4*/ 	.word	0xffffffff


	//   ....[22]....
        /*05e8*/ 	.word	0xffffffff


	//   ....[23]....
        /*05ec*/ 	.word	0xffffffff


	//   ....[24]....
        /*05f0*/ 	.word	0xffffffff


	//   ....[25]....
        /*05f4*/ 	.word	0xffffffff


	//   ....[26]....
        /*05f8*/ 	.word	0xffffffff


	//   ....[27]....
        /*05fc*/ 	.word	0xffffffff


	//   ....[28]....
        /*0600*/ 	.word	0xffffffff


	//   ....[29]....
        /*0604*/ 	.word	0xffffffff


	//   ....[30]....
        /*0608*/ 	.word	0xffffffff


	//   ....[31]....
        /*060c*/ 	.word	0xffffffff


	//   ....[32]....
        /*0610*/ 	.word	0xffffffff


	//   ....[33]....
        /*0614*/ 	.word	0xffffffff


	//   ....[34]....
        /*0618*/ 	.word	0xffffffff


	//   ....[35]....
        /*061c*/ 	.word	0xffffffff


	//   ....[36]....
        /*0620*/ 	.word	0xffffffff


	//   ....[37]....
        /*0624*/ 	.word	0xffffffff


	//   ....[38]....
        /*0628*/ 	.word	0xffffffff


	//   ....[39]....
        /*062c*/ 	.word	0xffffffff


	//   ....[40]....
        /*0630*/ 	.word	0xffffffff


	//   ....[41]....
        /*0634*/ 	.word	0xffffffff


	//   ....[42]....
        /*0638*/ 	.word	0xffffffff


	//   ....[43]....
        /*063c*/ 	.word	0xffffffff


	//   ....[44]....
        /*0640*/ 	.word	0xffffffff


	//   ....[45]....
        /*0644*/ 	.word	0xffffffff


	//   ....[46]....
        /*0648*/ 	.word	0xffffffff


	//   ....[47]....
        /*064c*/ 	.word	0xffffffff


	//   ....[48]....
        /*0650*/ 	.word	0xffffffff


	//   ....[49]....
        /*0654*/ 	.word	0xffffffff


	//   ....[50]....
        /*0658*/ 	.word	0xffffffff


	//   ....[51]....
        /*065c*/ 	.word	0xffffffff


	//   ....[52]....
        /*0660*/ 	.word	0xffffffff


	//   ....[53]....
        /*0664*/ 	.word	0xffffffff


	//   ....[54]....
        /*0668*/ 	.word	0xffffffff


	//   ....[55]....
        /*066c*/ 	.word	0xffffffff


	//   ....[56]....
        /*0670*/ 	.word	0xffffffff


	//   ....[57]....
        /*0674*/ 	.word	0xffffffff


	//   ....[58]....
        /*0678*/ 	.word	0xffffffff


	//   ....[59]....
        /*067c*/ 	.word	0xffffffff


	//   ....[60]....
        /*0680*/ 	.word	0xffffffff


	//   ....[61]....
        /*0684*/ 	.word	0xffffffff


	//   ....[62]....
        /*0688*/ 	.word	0xffffffff


	//   ....[63]....
        /*068c*/ 	.word	0xffffffff


	//   ....[64]....
        /*0690*/ 	.word	0xffffffff


	//   ....[65]....
        /*0694*/ 	.word	0xffffffff


	//   ....[66]....
        /*0698*/ 	.word	0xffffffff


	//   ....[67]....
        /*069c*/ 	.word	0xffffffff


	//   ....[68]....
        /*06a0*/ 	.word	0xffffffff


	//   ....[69]....
        /*06a4*/ 	.word	0xffffffff


	//   ....[70]....
        /*06a8*/ 	.word	0xffffffff


	//   ....[71]....
        /*06ac*/ 	.word	0xffffffff


	//   ....[72]....
        /*06b0*/ 	.word	0xffffffff


	//   ....[73]....
        /*06b4*/ 	.word	0xffffffff


	//   ....[74]....
        /*06b8*/ 	.word	0xffffffff


	//   ....[75]....
        /*06bc*/ 	.word	0xffffffff


	//   ....[76]....
        /*06c0*/ 	.word	0xffffffff


	//   ....[77]....
        /*06c4*/ 	.word	0xffffffff


	//   ....[78]....
        /*06c8*/ 	.word	0xffffffff


	//   ....[79]....
        /*06cc*/ 	.word	0xffffffff


	//   ....[80]....
        /*06d0*/ 	.word	0xffffffff


	//   ....[81]....
        /*06d4*/ 	.word	0xffffffff


	//   ....[82]....
        /*06d8*/ 	.word	0xffffffff


	//   ....[83]....
        /*06dc*/ 	.word	0xffffffff


	//   ....[84]....
        /*06e0*/ 	.word	0xffffffff


	//   ....[85]....
        /*06e4*/ 	.word	0xffffffff


	//   ....[86]....
        /*06e8*/ 	.word	0xffffffff


	//   ....[87]....
        /*06ec*/ 	.word	0xffffffff


	//   ....[88]....
        /*06f0*/ 	.word	0xffffffff


	//   ....[89]....
        /*06f4*/ 	.word	0xffffffff


	//   ....[90]....
        /*06f8*/ 	.word	0xffffffff


	//   ....[91]....
        /*06fc*/ 	.word	0xffffffff


	//   ....[92]....
        /*0700*/ 	.word	0xffffffff


	//   ....[93]....
        /*0704*/ 	.word	0xffffffff


	//   ....[94]....
        /*0708*/ 	.word	0xffffffff


	//   ....[95]....
        /*070c*/ 	.word	0xffffffff


	//   ....[96]....
        /*0710*/ 	.word	0xffffffff


	//   ....[97]....
        /*0714*/ 	.word	0xffffffff


	//   ....[98]....
        /*0718*/ 	.word	0xffffffff


	//   ....[99]....
        /*071c*/ 	.word	0xffffffff


	//   ....[100]....
        /*0720*/ 	.word	0xffffffff


	//   ....[101]....
        /*0724*/ 	.word	0xffffffff


	//   ....[102]....
        /*0728*/ 	.word	0xffffffff


	//   ....[103]....
        /*072c*/ 	.word	0xffffffff


	//   ....[104]....
        /*0730*/ 	.word	0xffffffff


	//   ....[105]....
        /*0734*/ 	.word	0xffffffff


	//   ....[106]....
        /*0738*/ 	.word	0xffffffff


	//   ....[107]....
        /*073c*/ 	.word	0x0500000f


	//   ....[108]....
        /*0740*/ 	.word	0x0500000f


	//   ....[109]....
        /*0744*/ 	.word	0x0500000f


	//   ....[110]....
        /*0748*/ 	.word	0x0500000f


	//   ....[111]....
        /*074c*/ 	.word	0x0500000f


	//   ....[112]....
        /*0750*/ 	.word	0x0500000f


	//   ....[113]....
        /*0754*/ 	.word	0x0500000f


	//   ....[114]....
        /*0758*/ 	.word	0x0500000f


	//   ....[115]....
        /*075c*/ 	.word	0x0500000f


	//   ....[116]....
        /*0760*/ 	.word	0x0500000f


	//   ....[117]....
        /*0764*/ 	.word	0x0500000f


	//   ....[118]....
        /*0768*/ 	.word	0x0500000f


	//   ....[119]....
        /*076c*/ 	.word	0x0500000f


	//   ....[120]....
        /*0770*/ 	.word	0x0500000f


	//   ....[121]....
        /*0774*/ 	.word	0x0500000f


	//   ....[122]....
        /*0778*/ 	.word	0x0500000f


	//   ....[123]....
        /*077c*/ 	.word	0x0500000f


	//   ....[124]....
        /*0780*/ 	.word	0x0500000f


	//   ....[125]....
        /*0784*/ 	.word	0x0500000f


	//   ....[126]....
        /*0788*/ 	.word	0x0500000f


	//   ....[127]....
        /*078c*/ 	.word	0x0500000f


	//   ....[128]....
        /*0790*/ 	.word	0x0500000f


	//   ....[129]....
        /*0794*/ 	.word	0x0500000f


	//   ....[130]....
        /*0798*/ 	.word	0x0500000f


	//   ....[131]....
        /*079c*/ 	.word	0x0500000f


	//   ....[132]....
        /*07a0*/ 	.word	0x0500000f


	//   ....[133]....
        /*07a4*/ 	.word	0x0500000f


	//   ....[134]....
        /*07a8*/ 	.word	0x0500000f


	//   ....[135]....
        /*07ac*/ 	.word	0x0500000f


	//   ....[136]....
        /*07b0*/ 	.word	0x0500000f


	//   ....[137]....
        /*07b4*/ 	.word	0x0500000f


	//   ....[138]....
        /*07b8*/ 	.word	0x0500000f


	//   ....[139]....
        /*07bc*/ 	.word	0x0500000f


	//   ....[140]....
        /*07c0*/ 	.word	0x0500000f


	//   ....[141]....
        /*07c4*/ 	.word	0x0500000f


	//----- nvinfo : EIATTR_COOP_GROUP_INSTR_OFFSETS
	.align		4
.L_432:
        /*07c8*/ 	.byte	0x04, 0x28
        /*07ca*/ 	.short	(.L_434 - .L_433)


	//   ....[0]....
.L_433:
        /*07cc*/ 	.word	0x00000060


	//   ....[1]....
        /*07d0*/ 	.word	0x00000140


	//   ....[2]....
        /*07d4*/ 	.word	0x00000180


	//   ....[3]....
        /*07d8*/ 	.word	0x00000390


	//   ....[4]....
        /*07dc*/ 	.word	0x000004f0


	//   ....[5]....
        /*07e0*/ 	.word	0x00000610


	//   ....[6]....
        /*07e4*/ 	.word	0x00000770


	//   ....[7]....
        /*07e8*/ 	.word	0x00001ca0


	//   ....[8]....
        /*07ec*/ 	.word	0x00003c50


	//   ....[9]....
        /*07f0*/ 	.word	0x00004420


	//   ....[10]....
        /*07f4*/ 	.word	0x000054b0


	//   ....[11]....
        /*07f8*/ 	.word	0x00005b60


	//   ....[12]....
        /*07fc*/ 	.word	0x000060c0


	//   ....[13]....
        /*0800*/ 	.word	0x000061c0


	//   ....[14]....
        /*0804*/ 	.word	0x00006530


	//   ....[15]....
        /*0808*/ 	.word	0x000065c0


	//   ....[16]....
        /*080c*/ 	.word	0x00006da0


	//   ....[17]....
        /*0810*/ 	.word	0x00007350


	//   ....[18]....
        /*0814*/ 	.word	0x00008350


	//   ....[19]....
        /*0818*/ 	.word	0x000085b0


	//   ....[20]....
        /*081c*/ 	.word	0x00008cd0


	//   ....[21]....
        /*0820*/ 	.word	0x00008dd0


	//   ....[22]....
        /*0824*/ 	.word	0x00009180


	//   ....[23]....
        /*0828*/ 	.word	0x00009210


	//   ....[24]....
        /*082c*/ 	.word	0x0000a2c0


	//   ....[25]....
        /*0830*/ 	.word	0x0000a970


	//   ....[26]....
        /*0834*/ 	.word	0x0000ba60


	//   ....[27]....
        /*0838*/ 	.word	0x0000ba90


	//   ....[28]....
        /*083c*/ 	.word	0x0000bd90


	//   ....[29]....
        /*0840*/ 	.word	0x0000bf60


	//   ....[30]....
        /*0844*/ 	.word	0x0000ce40


	//   ....[31]....
        /*0848*/ 	.word	0x0000d2b0


	//   ....[32]....
        /*084c*/ 	.word	0x0000d3d0


	//   ....[33]....
        /*0850*/ 	.word	0x0000e4e0


	//   ....[34]....
        /*0854*/ 	.word	0x0000ebf0


	//   ....[35]....
        /*0858*/ 	.word	0x0000ecf0


	//   ....[36]....
        /*085c*/ 	.word	0x0000f0d0


	//   ....[37]....
        /*0860*/ 	.word	0x0000f140


	//   ....[38]....
        /*0864*/ 	.word	0x000101e0


	//   ....[39]....
        /*0868*/ 	.word	0x00010220


	//   ....[40]....
        /*086c*/ 	.word	0x00010250


	//   ....[41]....
        /*0870*/ 	.word	0x000102f0


	//   ....[42]....
        /*0874*/ 	.word	0x00010320


	//   ....[43]....
        /*0878*/ 	.word	0x00011ce0


	//   ....[44]....
        /*087c*/ 	.word	0x000121c0


	//   ....[45]....
        /*0880*/ 	.word	0x000121f0


	//   ....[46]....
        /*0884*/ 	.word	0x00012210


	//   ....[47]....
        /*0888*/ 	.word	0x00012240


	//   ....[48]....
        /*088c*/ 	.word	0x000128b0


	//   ....[49]....
        /*0890*/ 	.word	0x000128c0


	//   ....[50]....
        /*0894*/ 	.word	0x00012af0


	//   ....[51]....
        /*0898*/ 	.word	0x00012b10


	//   ....[52]....
        /*089c*/ 	.word	0x00013600


	//   ....[53]....
        /*08a0*/ 	.word	0x00013630


	//   ....[54]....
        /*08a4*/ 	.word	0x00013870


	//   ....[55]....
        /*08a8*/ 	.word	0x00013890


	//   ....[56]....
        /*08ac*/ 	.word	0x00013b40


	//   ....[57]....
        /*08b0*/ 	.word	0x00013d10


	//   ....[58]....
        /*08b4*/ 	.word	0x00013d40


	//   ....[59]....
        /*08b8*/ 	.word	0x00013d70


	//   ....[60]....
        /*08bc*/ 	.word	0x00013da0


	//   ....[61]....
        /*08c0*/ 	.word	0x00013dd0


	//   ....[62]....
        /*08c4*/ 	.word	0x00013e00


	//   ....[63]....
        /*08c8*/ 	.word	0x00013f70


	//   ....[64]....
        /*08cc*/ 	.word	0x00013fa0


	//   ....[65]....
        /*08d0*/ 	.word	0x00013fd0


	//   ....[66]....
        /*08d4*/ 	.word	0x00014000


	//   ....[67]....
        /*08d8*/ 	.word	0x00014030


	//   ....[68]....
        /*08dc*/ 	.word	0x00014060


	//   ....[69]....
        /*08e0*/ 	.word	0x00014100


	//   ....[70]....
        /*08e4*/ 	.word	0x00014160


	//   ....[71]....
        /*08e8*/ 	.word	0x000141f0


	//   ....[72]....
        /*08ec*/ 	.word	0x00015720


	//   ....[73]....
        /*08f0*/ 	.word	0x00016290


	//   ....[74]....
        /*08f4*/ 	.word	0x000162a0


	//   ....[75]....
        /*08f8*/ 	.word	0x000162d0


	//   ....[76]....
        /*08fc*/ 	.word	0x000163b0


	//   ....[77]....
        /*0900*/ 	.word	0x000163e0


	//   ....[78]....
        /*0904*/ 	.word	0x00016440


	//   ....[79]....
        /*0908*/ 	.word	0x00016450


	//   ....[80]....
        /*090c*/ 	.word	0x000164c0


	//   ....[81]....
        /*0910*/ 	.word	0x00016e80


	//   ....[82]....
        /*0914*/ 	.word	0x00016e90


	//   ....[83]....
        /*0918*/ 	.word	0x00016fb0


	//   ....[84]....
        /*091c*/ 	.word	0x00016fc0


	//   ....[85]....
        /*0920*/ 	.word	0x00017250


	//   ....[86]....
        /*0924*/ 	.word	0x00017260


	//   ....[87]....
        /*0928*/ 	.word	0x000173d0


	//   ....[88]....
        /*092c*/ 	.word	0x000173e0


	//   ....[89]....
        /*0930*/ 	.word	0x0001afe0


	//   ....[90]....
        /*0934*/ 	.word	0x0001b010


	//   ....[91]....
        /*0938*/ 	.word	0x0001b050


	//   ....[92]....
        /*093c*/ 	.word	0x0001b080


	//   ....[93]....
        /*0940*/ 	.word	0x0001b0b0


	//   ....[94]....
        /*0944*/ 	.word	0x0001b0e0


	//   ....[95]....
        /*0948*/ 	.word	0x0001b110


	//   ....[96]....
        /*094c*/ 	.word	0x0001b140


	//   ....[97]....
        /*0950*/ 	.word	0x0001b2c0


	//   ....[98]....
        /*0954*/ 	.word	0x0001b2f0


	//   ....[99]....
        /*0958*/ 	.word	0x0001b320


	//   ....[100]....
        /*095c*/ 	.word	0x0001b350


	//   ....[101]....
        /*0960*/ 	.word	0x0001b380


	//   ....[102]....
        /*0964*/ 	.word	0x0001b3b0


	//   ....[103]....
        /*0968*/ 	.word	0x0001b470


	//   ....[104]....
        /*096c*/ 	.word	0x0001b490


	//   ....[105]....
        /*0970*/ 	.word	0x0001b500


	//   ....[106]....
        /*0974*/ 	.word	0x0001bbd0


	//   ....[107]....
        /*0978*/ 	.word	0x0001c2b0


	//   ....[108]....
        /*097c*/ 	.word	0x0001c440


	//   ....[109]....
        /*0980*/ 	.word	0x0001c4a0


	//   ....[110]....
        /*0984*/ 	.word	0x0001c500


	//   ....[111]....
        /*0988*/ 	.word	0x0001c550


	//   ....[112]....
        /*098c*/ 	.word	0x0001c6b0


	//   ....[113]....
        /*0990*/ 	.word	0x0001c750


	//   ....[114]....
        /*0994*/ 	.word	0x0001c800


	//   ....[115]....
        /*0998*/ 	.word	0x0001c8e0


	//   ....[116]....
        /*099c*/ 	.word	0x0001cac0


	//   ....[117]....
        /*09a0*/ 	.word	0x0001cb90


	//   ....[118]....
        /*09a4*/ 	.word	0x0001ce40


	//   ....[119]....
        /*09a8*/ 	.word	0x0001cf50


	//   ....[120]....
        /*09ac*/ 	.word	0x0001d120


	//   ....[121]....
        /*09b0*/ 	.word	0x0001d1f0


	//   ....[122]....
        /*09b4*/ 	.word	0x0001d420


	//   ....[123]....
        /*09b8*/ 	.word	0x0001d470


	//   ....[124]....
        /*09bc*/ 	.word	0x0001d7a0


	//   ....[125]....
        /*09c0*/ 	.word	0x0001d840


	//   ....[126]....
        /*09c4*/ 	.word	0x0001d960


	//   ....[127]....
        /*09c8*/ 	.word	0x0001d9e0


	//   ....[128]....
        /*09cc*/ 	.word	0x0001da60


	//   ....[129]....
        /*09d0*/ 	.word	0x0001dae0


	//   ....[130]....
        /*09d4*/ 	.word	0x0001db60


	//   ....[131]....
        /*09d8*/ 	.word	0x0001dbf0


	//   ....[132]....
        /*09dc*/ 	.word	0x0001dc90


	//   ....[133]....
        /*09e0*/ 	.word	0x0001dd40


	//   ....[134]....
        /*09e4*/ 	.word	0x0001ddc0


	//   ....[135]....
        /*09e8*/ 	.word	0x0001de40


	//   ....[136]....
        /*09ec*/ 	.word	0x0001dec0


	//   ....[137]....
        /*09f0*/ 	.word	0x0001df50


	//   ....[138]....
        /*09f4*/ 	.word	0x0001dfd0


	//   ....[139]....
        /*09f8*/ 	.word	0x0001e070


	//   ....[140]....
        /*09fc*/ 	.word	0x0001e100


	//   ....[141]....
        /*0a00*/ 	.word	0x0001e230


	//----- nvinfo : EIATTR_REG_RECONFIG
	.align		4
.L_434:
        /*0a04*/ 	.byte	0x01, 0x54
	.zero		2


	//----- nvinfo : EIATTR_SYSCALL_OFFSETS
	.align		4
        /*0a08*/ 	.byte	0x04, 0x46
        /*0a0a*/ 	.short	(.L_436 - .L_435)


	//   ....[0]....
.L_435:
        /*0a0c*/ 	.word	0x00003e20


	//   ....[1]....
        /*0a10*/ 	.word	0x00015360


	//   ....[2]....
        /*0a14*/ 	.word	0x000154b0


	//   ....[3]....
        /*0a18*/ 	.word	0x000155a0


	//   ....[4]....
        /*0a1c*/ 	.word	0x00015e50


	//   ....[5]....
        /*0a20*/ 	.word	0x000167f0


	//----- nvinfo : EIATTR_MBARRIER_INSTR_OFFSETS
	.align		4
.L_436:
        /*0a24*/ 	.byte	0x04, 0x39
        /*0a26*/ 	.short	(.L_438 - .L_437)


	//   ....[0]....
.L_437:
        /*0a28*/ 	.word	0x00000270
        /*0a2c*/ 	.word	0x000000ff
        /*0a30*/ 	.word	0x00038800
        /*0a34*/ 	.short	0x0100
        /*0a36*/ 	.byte	0x08
	.zero		1


	//   ....[1]....
        /*0a38*/ 	.word	0x00000280
        /*0a3c*/ 	.word	0x000000ff
        /*0a40*/ 	.word	0x00038810
        /*0a44*/ 	.short	0x0100
        /*0a46*/ 	.byte	0x08
	.zero		1


	//   ....[2]....
        /*0a48*/ 	.word	0x00000290
        /*0a4c*/ 	.word	0x000000ff
        /*0a50*/ 	.word	0x00038820
        /*0a54*/ 	.short	0x0100
        /*0a56*/ 	.byte	0x08
	.zero		1


	//   ....[3]....
        /*0a58*/ 	.word	0x00000340
        /*0a5c*/ 	.word	0x000000ff
        /*0a60*/ 	.word	0x00038830
        /*0a64*/ 	.short	0x0100
        /*0a66*/ 	.byte	0x06
	.zero		1


	//   ....[4]....
        /*0a68*/ 	.word	0x00000350
        /*0a6c*/ 	.word	0x000000ff
        /*0a70*/ 	.word	0x00038840
        /*0a74*/ 	.short	0x0100
        /*0a76*/ 	.byte	0x06
	.zero		1


	//   ....[5]....
        /*0a78*/ 	.word	0x00000360
        /*0a7c*/ 	.word	0x000000ff
        /*0a80*/ 	.word	0x00038838
        /*0a84*/ 	.short	0x0100
        /*0a86*/ 	.byte	0x06
	.zero		1


	//   ....[6]....
        /*0a88*/ 	.word	0x00000370
        /*0a8c*/ 	.word	0x000000ff
        /*0a90*/ 	.word	0x00038848
        /*0a94*/ 	.short	0x0100
        /*0a96*/ 	.byte	0x06
	.zero		1


	//   ....[7]....
        /*0a98*/ 	.word	0x000004a0
        /*0a9c*/ 	.word	0x000000ff
        /*0aa0*/ 	.word	0x00038850
        /*0aa4*/ 	.short	0x0100
        /*0aa6*/ 	.byte	0x08
	.zero		1


	//   ....[8]....
        /*0aa8*/ 	.word	0x000004b0
        /*0aac*/ 	.word	0x000000ff
        /*0ab0*/ 	.word	0x00038860
        /*0ab4*/ 	.short	0x0100
        /*0ab6*/ 	.byte	0x08
	.zero		1


	//   ....[9]....
        /*0ab8*/ 	.word	0x000004c0
        /*0abc*/ 	.word	0x000000ff
        /*0ac0*/ 	.word	0x00038858
        /*0ac4*/ 	.short	0x0100
        /*0ac6*/ 	.byte	0x08
	.zero		1


	//   ....[10]....
        /*0ac8*/ 	.word	0x000004d0
        /*0acc*/ 	.word	0x000000ff
        /*0ad0*/ 	.word	0x00038868
        /*0ad4*/ 	.short	0x0100
        /*0ad6*/ 	.byte	0x08
	.zero		1


	//   ....[11]....
        /*0ad8*/ 	.word	0x000005c0
        /*0adc*/ 	.word	0x000000ff
        /*0ae0*/ 	.word	0x00038870
        /*0ae4*/ 	.short	0x0100
        /*0ae6*/ 	.byte	0x06
	.zero		1


	//   ....[12]....
        /*0ae8*/ 	.word	0x000005d0
        /*0aec*/ 	.word	0x000000ff
        /*0af0*/ 	.word	0x00038880
        /*0af4*/ 	.short	0x0100
        /*0af6*/ 	.byte	0x06
	.zero		1


	//   ....[13]....
        /*0af8*/ 	.word	0x000005e0
        /*0afc*/ 	.word	0x000000ff
        /*0b00*/ 	.word	0x00038878
        /*0b04*/ 	.short	0x0100
        /*0b06*/ 	.byte	0x06
	.zero		1


	//   ....[14]....
        /*0b08*/ 	.word	0x000005f0
        /*0b0c*/ 	.word	0x000000ff
        /*0b10*/ 	.word	0x00038888
        /*0b14*/ 	.short	0x0100
        /*0b16*/ 	.byte	0x06
	.zero		1


	//   ....[15]....
        /*0b18*/ 	.word	0x00000720
        /*0b1c*/ 	.word	0x000000ff
        /*0b20*/ 	.word	0x00038890
        /*0b24*/ 	.short	0x0100
        /*0b26*/ 	.byte	0x08
	.zero		1


	//   ....[16]....
        /*0b28*/ 	.word	0x00000730
        /*0b2c*/ 	.word	0x000000ff
        /*0b30*/ 	.word	0x000388a0
        /*0b34*/ 	.short	0x0100
        /*0b36*/ 	.byte	0x08
	.zero		1


	//   ....[17]....
        /*0b38*/ 	.word	0x00000740
        /*0b3c*/ 	.word	0x000000ff
        /*0b40*/ 	.word	0x00038898
        /*0b44*/ 	.short	0x0100
        /*0b46*/ 	.byte	0x08
	.zero		1


	//   ....[18]....
        /*0b48*/ 	.word	0x00000750
        /*0b4c*/ 	.word	0x000000ff
        /*0b50*/ 	.word	0x000388a8
        /*0b54*/ 	.short	0x0100
        /*0b56*/ 	.byte	0x08
	.zero		1


	//   ....[19]....
        /*0b58*/ 	.word	0x00000880
        /*0b5c*/ 	.word	0x000000ff
        /*0b60*/ 	.word	0x000388b0
        /*0b64*/ 	.short	0x0100
        /*0b66*/ 	.byte	0x08
	.zero		1


	//   ....[20]....
        /*0b68*/ 	.word	0x00000890
        /*0b6c*/ 	.word	0x000000ff
        /*0b70*/ 	.word	0x000388c0
        /*0b74*/ 	.short	0x0100
        /*0b76*/ 	.byte	0x08
	.zero		1


	//   ....[21]....
        /*0b78*/ 	.word	0x000008a0
        /*0b7c*/ 	.word	0x000000ff
        /*0b80*/ 	.word	0x000388b8
        /*0b84*/ 	.short	0x0100
        /*0b86*/ 	.byte	0x08
	.zero		1


	//   ....[22]....
        /*0b88*/ 	.word	0x000008b0
        /*0b8c*/ 	.word	0x000000ff
        /*0b90*/ 	.word	0x000388c8
        /*0b94*/ 	.short	0x0100
        /*0b96*/ 	.byte	0x08
	.zero		1


	//   ....[23]....
        /*0b98*/ 	.word	0x00002010
        /*0b9c*/ 	.word	0x00000000
        /*0ba0*/ 	.word	0x00000000
        /*0ba4*/ 	.short	0x0101
        /*0ba6*/ 	.byte	0x3f
	.zero		1


	//   ....[24]....
        /*0ba8*/ 	.word	0x00002ac0
        /*0bac*/ 	.word	0x00000000
        /*0bb0*/ 	.word	0x00000000
        /*0bb4*/ 	.short	0x0101
        /*0bb6*/ 	.byte	0x3f
	.zero		1


	//   ....[25]....
        /*0bb8*/ 	.word	0x00003e80
        /*0bbc*/ 	.word	0x000000ff
        /*0bc0*/ 	.word	0x00038800
        /*0bc4*/ 	.short	0x010a
        /*0bc6*/ 	.byte	0x25
	.zero		1


	//   ....[26]....
        /*0bc8*/ 	.word	0x00003ef0
        /*0bcc*/ 	.word	0x00000003
        /*0bd0*/ 	.word	0x00038830
        /*0bd4*/ 	.short	0x010a
        /*0bd6*/ 	.byte	0x3f
	.zero		1


	//   ....[27]....
        /*0bd8*/ 	.word	0x00003f30
        /*0bdc*/ 	.word	0x00000003
        /*0be0*/ 	.word	0x00038830
        /*0be4*/ 	.short	0x010a
        /*0be6*/ 	.byte	0x3f
	.zero		1


	//   ....[28]....
        /*0be8*/ 	.word	0x000041b0
        /*0bec*/ 	.word	0x000000ff
        /*0bf0*/ 	.word	0x00038810
        /*0bf4*/ 	.short	0x010a
        /*0bf6*/ 	.byte	0x25
	.zero		1


	//   ....[29]....
        /*0bf8*/ 	.word	0x000041f0
        /*0bfc*/ 	.word	0x00000003
        /*0c00*/ 	.word	0x00038850
        /*0c04*/ 	.short	0x010a
        /*0c06*/ 	.byte	0x3f
	.zero		1


	//   ....[30]....
        /*0c08*/ 	.word	0x00004230
        /*0c0c*/ 	.word	0x00000003
        /*0c10*/ 	.word	0x00038850
        /*0c14*/ 	.short	0x010a
        /*0c16*/ 	.byte	0x3f
	.zero		1


	//   ....[31]....
        /*0c18*/ 	.word	0x00005500
        /*0c1c*/ 	.word	0x00000004
        /*0c20*/ 	.word	0x00000000
        /*0c24*/ 	.short	0x0101
        /*0c26*/ 	.byte	0x3f
	.zero		1


	//   ....[32]....
        /*0c28*/ 	.word	0x00006dc0
        /*0c2c*/ 	.word	0x00000003
        /*0c30*/ 	.word	0x00000000
        /*0c34*/ 	.short	0x0101
        /*0c36*/ 	.byte	0x3f
	.zero		1


	//   ....[33]....
        /*0c38*/ 	.word	0x00007010
        /*0c3c*/ 	.word	0x000000ff
        /*0c40*/ 	.word	0x00038830
        /*0c44*/ 	.short	0x010a
        /*0c46*/ 	.byte	0x05
	.zero		1


	//   ....[34]....
        /*0c48*/ 	.word	0x00007050
        /*0c4c*/ 	.word	0x000000ff
        /*0c50*/ 	.word	0x00038830
        /*0c54*/ 	.short	0x010a
        /*0c56*/ 	.byte	0x05
	.zero		1


	//   ....[35]....
        /*0c58*/ 	.word	0x000071e0
        /*0c5c*/ 	.word	0x000000ff
        /*0c60*/ 	.word	0x00038850
        /*0c64*/ 	.short	0x010a
        /*0c66*/ 	.byte	0x05
	.zero		1


	//   ....[36]....
        /*0c68*/ 	.word	0x00007220
        /*0c6c*/ 	.word	0x000000ff
        /*0c70*/ 	.word	0x00038850
        /*0c74*/ 	.short	0x010a
        /*0c76*/ 	.byte	0x05
	.zero		1


	//   ....[37]....
        /*0c78*/ 	.word	0x000083b0
        /*0c7c*/ 	.word	0x00000008
        /*0c80*/ 	.word	0x00000000
        /*0c84*/ 	.short	0x0101
        /*0c86*/ 	.byte	0x3f
	.zero		1


	//   ....[38]....
        /*0c88*/ 	.word	0x0000a2e0
        /*0c8c*/ 	.word	0x0000000a
        /*0c90*/ 	.word	0x00000000
        /*0c94*/ 	.short	0x0101
        /*0c96*/ 	.byte	0x3f
	.zero		1


	//   ....[39]....
        /*0c98*/ 	.word	0x0000a670
        /*0c9c*/ 	.word	0x000000ff
        /*0ca0*/ 	.word	0x00038830
        /*0ca4*/ 	.short	0x010a
        /*0ca6*/ 	.byte	0x05
	.zero		1


	//   ....[40]....
        /*0ca8*/ 	.word	0x0000a6b0
        /*0cac*/ 	.word	0x000000ff
        /*0cb0*/ 	.word	0x00038830
        /*0cb4*/ 	.short	0x010a
        /*0cb6*/ 	.byte	0x05
	.zero		1


	//   ....[41]....
        /*0cb8*/ 	.word	0x0000a840
        /*0cbc*/ 	.word	0x000000ff
        /*0cc0*/ 	.word	0x00038850
        /*0cc4*/ 	.short	0x010a
        /*0cc6*/ 	.byte	0x05
	.zero		1


	//   ....[42]....
        /*0cc8*/ 	.word	0x0000a880
        /*0ccc*/ 	.word	0x000000ff
        /*0cd0*/ 	.word	0x00038850
        /*0cd4*/ 	.short	0x010a
        /*0cd6*/ 	.byte	0x05
	.zero		1


	//   ....[43]....
        /*0cd8*/ 	.word	0x0000c310
        /*0cdc*/ 	.word	0x00000099
        /*0ce0*/ 	.word	0x00000000
        /*0ce4*/ 	.short	0x0101
        /*0ce6*/ 	.byte	0x3f
	.zero		1


	//   ....[44]....
        /*0ce8*/ 	.word	0x0000ce60
        /*0cec*/ 	.word	0x000000b3
        /*0cf0*/ 	.word	0x00000000
        /*0cf4*/ 	.short	0x0101
        /*0cf6*/ 	.byte	0x3f
	.zero		1


	//   ....[45]....
        /*0cf8*/ 	.word	0x0000cf70
        /*0cfc*/ 	.word	0x000000ff
        /*0d00*/ 	.word	0x00038830
        /*0d04*/ 	.short	0x010a
        /*0d06*/ 	.byte	0x05
	.zero		1


	//   ....[46]....
        /*0d08*/ 	.word	0x0000cfb0
        /*0d0c*/ 	.word	0x000000ff
        /*0d10*/ 	.word	0x00038830
        /*0d14*/ 	.short	0x010a
        /*0d16*/ 	.byte	0x05
	.zero		1


	//   ....[47]....
        /*0d18*/ 	.word	0x0000d140
        /*0d1c*/ 	.word	0x000000ff
        /*0d20*/ 	.word	0x00038850
        /*0d24*/ 	.short	0x010a
        /*0d26*/ 	.byte	0x05
	.zero		1


	//   ....[48]....
        /*0d28*/ 	.word	0x0000d180
        /*0d2c*/ 	.word	0x000000ff
        /*0d30*/ 	.word	0x00038850
        /*0d34*/ 	.short	0x010a
        /*0d36*/ 	.byte	0x05
	.zero		1


	//   ....[49]....
        /*0d38*/ 	.word	0x0000e2e0
        /*0d3c*/ 	.word	0x00000007
        /*0d40*/ 	.word	0x00000000
        /*0d44*/ 	.short	0x0101
        /*0d46*/ 	.byte	0x3f
	.zero		1


	//   ....[50]....
        /*0d48*/ 	.word	0x00010200
        /*0d4c*/ 	.word	0x0000000a
        /*0d50*/ 	.word	0x00000000
        /*0d54*/ 	.short	0x0101
        /*0d56*/ 	.byte	0x3f
	.zero		1


	//   ....[51]....
        /*0d58*/ 	.word	0x00012860
        /*0d5c*/ 	.word	0x000000ff
        /*0d60*/ 	.word	0x00000000
        /*0d64*/ 	.short	0x0101
        /*0d66*/ 	.byte	0x05
	.zero		1


	//   ....[52]....
        /*0d68*/ 	.word	0x000159b0
        /*0d6c*/ 	.word	0x00000000
        /*0d70*/ 	.word	0x00038840
        /*0d74*/ 	.short	0x010a
        /*0d76*/ 	.byte	0x3f
	.zero		1


	//   ....[53]....
        /*0d78*/ 	.word	0x00016590
        /*0d7c*/ 	.word	0x00000008
        /*0d80*/ 	.word	0x00038800
        /*0d84*/ 	.short	0x0107
        /*0d86*/ 	.byte	0x3f
	.zero		1


	//   ....[54]....
        /*0d88*/ 	.word	0x00016640
        /*0d8c*/ 	.word	0x00000000
        /*0d90*/ 	.word	0x00038800
        /*0d94*/ 	.short	0x0101
        /*0d96*/ 	.byte	0x3f
	.zero		1


	//   ....[55]....
        /*0d98*/ 	.word	0x00017610
        /*0d9c*/ 	.word	0x00000000
        /*0da0*/ 	.word	0x00038810
        /*0da4*/ 	.short	0x0107
        /*0da6*/ 	.byte	0x3f
	.zero		1


	//   ....[56]....
        /*0da8*/ 	.word	0x00017710
        /*0dac*/ 	.word	0x00000002
        /*0db0*/ 	.word	0x00038810
        /*0db4*/ 	.short	0x0101
        /*0db6*/ 	.byte	0x3f
	.zero		1


	//   ....[57]....
        /*0db8*/ 	.word	0x00017730
        /*0dbc*/ 	.word	0x00000002
        /*0dc0*/ 	.word	0x00038820
        /*0dc4*/ 	.short	0x010a
        /*0dc6*/ 	.byte	0x3f
	.zero		1


	//   ....[58]....
        /*0dc8*/ 	.word	0x00017830
        /*0dcc*/ 	.word	0x00000000
        /*0dd0*/ 	.word	0x00038860
        /*0dd4*/ 	.short	0x010a
        /*0dd6*/ 	.byte	0x3f
	.zero		1


	//   ....[59]....
        /*0dd8*/ 	.word	0x000184b0
        /*0ddc*/ 	.word	0x00000003
        /*0de0*/ 	.word	0x00038840
        /*0de4*/ 	.short	0x010a
        /*0de6*/ 	.byte	0x3f
	.zero		1


	//   ....[60]....
        /*0de8*/ 	.word	0x00018700
        /*0dec*/ 	.word	0x00000003
        /*0df0*/ 	.word	0x00038860
        /*0df4*/ 	.short	0x010a
        /*0df6*/ 	.byte	0x3f
	.zero		1


	//   ....[61]....
        /*0df8*/ 	.word	0x00019320
        /*0dfc*/ 	.word	0x00000004
        /*0e00*/ 	.word	0x00038840
        /*0e04*/ 	.short	0x010a
        /*0e06*/ 	.byte	0x3f
	.zero		1


	//   ....[62]....
        /*0e08*/ 	.word	0x00019560
        /*0e0c*/ 	.word	0x00000004
        /*0e10*/ 	.word	0x00038860
        /*0e14*/ 	.short	0x010a
        /*0e16*/ 	.byte	0x3f
	.zero		1


	//   ....[63]....
        /*0e18*/ 	.word	0x0001a0f0
        /*0e1c*/ 	.word	0x00000002
        /*0e20*/ 	.word	0x00038840
        /*0e24*/ 	.short	0x010a
        /*0e26*/ 	.byte	0x3f
	.zero		1


	//   ....[64]....
        /*0e28*/ 	.word	0x0001a340
        /*0e2c*/ 	.word	0x00000002
        /*0e30*/ 	.word	0x00038860
        /*0e34*/ 	.short	0x010a
        /*0e36*/ 	.byte	0x3f
	.zero		1


	//   ....[65]....
        /*0e38*/ 	.word	0x0001bb50
        /*0e3c*/ 	.word	0x00000000
        /*0e40*/ 	.word	0x00038820
        /*0e44*/ 	.short	0x010a
        /*0e46*/ 	.byte	0x3f
	.zero		1


	//   ....[66]....
        /*0e48*/ 	.word	0x0001bd10
        /*0e4c*/ 	.word	0x00000006
        /*0e50*/ 	.word	0x00000000
        /*0e54*/ 	.short	0x010a
        /*0e56*/ 	.byte	0x3f
	.zero		1


	//   ....[67]....
        /*0e58*/ 	.word	0x0001bd80
        /*0e5c*/ 	.word	0x00000007
        /*0e60*/ 	.word	0x00000000
        /*0e64*/ 	.short	0x010a
        /*0e66*/ 	.byte	0x3f
	.zero		1


	//   ....[68]....
        /*0e68*/ 	.word	0x0001bdf0
        /*0e6c*/ 	.word	0x00000004
        /*0e70*/ 	.word	0x00000000
        /*0e74*/ 	.short	0x010a
        /*0e76*/ 	.byte	0x3f
	.zero		1


	//   ....[69]....
        /*0e78*/ 	.word	0x0001be20
        /*0e7c*/ 	.word	0x00000003
        /*0e80*/ 	.word	0x00000000
        /*0e84*/ 	.short	0x010a
        /*0e86*/ 	.byte	0x3f
	.zero		1


	//   ....[70]....
        /*0e88*/ 	.word	0x0001be90
        /*0e8c*/ 	.word	0x00000003
        /*0e90*/ 	.word	0x00038800
        /*0e94*/ 	.short	0x010a
        /*0e96*/ 	.byte	0x3f
	.zero		1


	//   ....[71]....
        /*0e98*/ 	.word	0x0001bee0
        /*0e9c*/ 	.word	0x00000003
        /*0ea0*/ 	.word	0x00038830
        /*0ea4*/ 	.short	0x010a
        /*0ea6*/ 	.byte	0x3f
	.zero		1


	//   ....[72]....
        /*0ea8*/ 	.word	0x0001bf40
        /*0eac*/ 	.word	0x00000005
        /*0eb0*/ 	.word	0x00038810
        /*0eb4*/ 	.short	0x010a
        /*0eb6*/ 	.byte	0x3f
	.zero		1


	//   ....[73]....
        /*0eb8*/ 	.word	0x0001bf90
        /*0ebc*/ 	.word	0x00000003
        /*0ec0*/ 	.word	0x00038850
        /*0ec4*/ 	.short	0x010a
        /*0ec6*/ 	.byte	0x3f
	.zero		1


	//   ....[74]....
        /*0ec8*/ 	.word	0x0001bff0
        /*0ecc*/ 	.word	0x00000009
        /*0ed0*/ 	.word	0x00038830
        /*0ed4*/ 	.short	0x010a
        /*0ed6*/ 	.byte	0x3f
	.zero		1


	//   ....[75]....
        /*0ed8*/ 	.word	0x0001c050
        /*0edc*/ 	.word	0x00000009
        /*0ee0*/ 	.word	0x00038850
        /*0ee4*/ 	.short	0x010a
        /*0ee6*/ 	.byte	0x3f
	.zero		1


	//   ....[76]....
        /*0ee8*/ 	.word	0x0001c0b0
        /*0eec*/ 	.word	0x00000006
        /*0ef0*/ 	.word	0x00038830
        /*0ef4*/ 	.short	0x010a
        /*0ef6*/ 	.byte	0x3f
	.zero		1


	//   ....[77]....
        /*0ef8*/ 	.word	0x0001c110
        /*0efc*/ 	.word	0x00000006
        /*0f00*/ 	.word	0x00038850
        /*0f04*/ 	.short	0x010a
        /*0f06*/ 	.byte	0x3f
	.zero		1


	//   ....[78]....
        /*0f08*/ 	.word	0x0001c170
        /*0f0c*/ 	.word	0x00000008
        /*0f10*/ 	.word	0x00038830
        /*0f14*/ 	.short	0x010a
        /*0f16*/ 	.byte	0x3f
	.zero		1


	//   ....[79]....
        /*0f18*/ 	.word	0x0001c1d0
        /*0f1c*/ 	.word	0x00000008
        /*0f20*/ 	.word	0x00038850
        /*0f24*/ 	.short	0x010a
        /*0f26*/ 	.byte	0x3f
	.zero		1


	//   ....[80]....
        /*0f28*/ 	.word	0x0001c370
        /*0f2c*/ 	.word	0x00000000
        /*0f30*/ 	.word	0x00038840
        /*0f34*/ 	.short	0x010a
        /*0f36*/ 	.byte	0x3f
	.zero		1


	//   ....[81]....
        /*0f38*/ 	.word	0x0001d4c0
        /*0f3c*/ 	.word	0x00000002
        /*0f40*/ 	.word	0x00038820
        /*0f44*/ 	.short	0x010a
        /*0f46*/ 	.byte	0x3f
	.zero		1


	//   ....[82]....
        /*0f48*/ 	.word	0x0001d510
        /*0f4c*/ 	.word	0x00000000
        /*0f50*/ 	.word	0x00038860
        /*0f54*/ 	.short	0x010a
        /*0f56*/ 	.byte	0x3f
	.zero		1


	//   ....[83]....
        /*0f58*/ 	.word	0x0001d560
        /*0f5c*/ 	.word	0x00000003
        /*0f60*/ 	.word	0x00038840
        /*0f64*/ 	.short	0x010a
        /*0f66*/ 	.byte	0x3f
	.zero		1


	//   ....[84]....
        /*0f68*/ 	.word	0x0001d5b0
        /*0f6c*/ 	.word	0x00000003
        /*0f70*/ 	.word	0x00038860
        /*0f74*/ 	.short	0x010a
        /*0f76*/ 	.byte	0x3f
	.zero		1


	//   ....[85]....
        /*0f78*/ 	.word	0x0001d600
        /*0f7c*/ 	.word	0x00000004
        /*0f80*/ 	.word	0x00038840
        /*0f84*/ 	.short	0x010a
        /*0f86*/ 	.byte	0x3f
	.zero		1


	//   ....[86]....
        /*0f88*/ 	.word	0x0001d650
        /*0f8c*/ 	.word	0x00000004
        /*0f90*/ 	.word	0x00038860
        /*0f94*/ 	.short	0x010a
        /*0f96*/ 	.byte	0x3f
	.zero		1


	//   ....[87]....
        /*0f98*/ 	.word	0x0001d6a0
        /*0f9c*/ 	.word	0x00000002
        /*0fa0*/ 	.word	0x00038840
        /*0fa4*/ 	.short	0x010a
        /*0fa6*/ 	.byte	0x3f
	.zero		1


	//   ....[88]....
        /*0fa8*/ 	.word	0x0001d6f0
        /*0fac*/ 	.word	0x00000002
        /*0fb0*/ 	.word	0x00038860
        /*0fb4*/ 	.short	0x010a
        /*0fb6*/ 	.byte	0x3f
	.zero		1


	//   ....[89]....
        /*0fb8*/ 	.word	0x0001e150
        /*0fbc*/ 	.word	0x00000000
        /*0fc0*/ 	.word	0x00038820
        /*0fc4*/ 	.short	0x010a
        /*0fc6*/ 	.byte	0x3f
	.zero		1


	//   ....[90]....
        /*0fc8*/ 	.word	0x0001e2f0
        /*0fcc*/ 	.word	0x00000006
        /*0fd0*/ 	.word	0x00000000
        /*0fd4*/ 	.short	0x010a
        /*0fd6*/ 	.byte	0x3f
	.zero		1


	//   ....[91]....
        /*0fd8*/ 	.word	0x0001e340
        /*0fdc*/ 	.word	0x00000007
        /*0fe0*/ 	.word	0x00000000
        /*0fe4*/ 	.short	0x010a
        /*0fe6*/ 	.byte	0x3f
	.zero		1


	//   ....[92]....
        /*0fe8*/ 	.word	0x0001e390
        /*0fec*/ 	.word	0x00000004
        /*0ff0*/ 	.word	0x00000000
        /*0ff4*/ 	.short	0x010a
        /*0ff6*/ 	.byte	0x3f
	.zero		1


	//----- nvinfo : EIATTR_NUM_MBARRIERS
	.align		4
.L_438:
        /*0ff8*/ 	.byte	0x03, 0x38
        /*0ffa*/ 	.short	0x0017


	//----- nvinfo : EIATTR_EXIT_INSTR_OFFSETS
	.align		4
        /*0ffc*/ 	.byte	0x04, 0x1c
        /*0ffe*/ 	.short	(.L_440 - .L_439)


	//   ....[0]....
.L_439:
        /*1000*/ 	.word	0x00000a60


	//   ....[1]....
        /*1004*/ 	.word	0x00013ae0


	//   ....[2]....
        /*1008*/ 	.word	0x0001be70


	//----- nvinfo : EIATTR_MAX_THREADS
	.align		4
.L_440:
        /*100c*/ 	.byte	0x04, 0x05
        /*100e*/ 	.short	(.L_442 - .L_441)
.L_441:
        /*1010*/ 	.word	0x00000180
        /*1014*/ 	.word	0x00000001
        /*1018*/ 	.word	0x00000001


	//----- nvinfo : EIATTR_CRS_STACK_SIZE
	.align		4
.L_442:
        /*101c*/ 	.byte	0x04, 0x1e
        /*101e*/ 	.short	(.L_444 - .L_443)
.L_443:
        /*1020*/ 	.word	0x00000000


	//----- nvinfo : EIATTR_CBANK_PARAM_SIZE
	.align		4
.L_444:
        /*1024*/ 	.byte	0x03, 0x19
        /*1026*/ 	.short	0x0bf0


	//----- nvinfo : EIATTR_PARAM_CBANK
	.align		4
        /*1028*/ 	.byte	0x04, 0x0a
        /*102a*/ 	.short	(.L_446 - .L_445)
	.align		4
.L_445:
        /*102c*/ 	.word	index@(.nv.constant0._ZN7cutlass13device_kernelIN5flash11enable_sm90INS1_16FlashAttnFwdSm90INS1_25CollectiveMainloopFwdSm90ILi2EN4cute5tupleIJNS5_1CILi1EEES8_S8_EEENS6_IJNS7_ILi64EEESA_SA_EEELi512ENS_10bfloat16_tEfNS_4arch4Sm90ELb0ELb1ELb0ELb1ELb0ELb0ELb1ELb0ELb0ELb1ELb0ELb0EEENS1_21CollectiveEpilogueFwdINS6_IJSA_NS7_ILi512EEESA_EEES9_SC_SE_Li256ELb1ELb1ELb0ELb0EEENS1_36VarlenDynamicPersistentTileSchedulerILi64ELi64ELi256ELi128ELb0ELb1ELb1ELb1ELb0ELb1EEEEEEEEEvNT_6ParamsE)
        /*1030*/ 	.short	0x0210
        /*1032*/ 	.short	0x0bf0


	//----- nvinfo : EIATTR_SW_WAR
	.align		4
.L_446:
        /*1034*/ 	.byte	0x04, 0x36
        /*1036*/ 	.short	(.L_448 - .L_447)
.L_447:
        /*1038*/ 	.word	0x00000008
.L_448:


//--------------------- .nv.info._ZN7cutlass13device_kernelIN5flash11enable_sm90INS1_16FlashAttnFwdSm90INS1_25CollectiveMainloopFwdSm90ILi2EN4cute5tupleIJNS5_1CILi1EEES8_S8_EEENS6_IJNS7_ILi64EEESA_SA_EEELi512ENS_10bfloat16_tEfNS_4arch4Sm90ELb0ELb1ELb0ELb1ELb0ELb1ELb1ELb0ELb0ELb1ELb0ELb0EEENS1_21CollectiveEpilogueFwdINS6_IJSA_NS7_ILi512EEESA_EEES9_SC_SE_Li256ELb1ELb1ELb0ELb0EEENS1_36VarlenDynamicPersistentTileSchedulerILi64ELi64ELi256ELi128ELb0ELb1ELb1ELb1ELb0ELb1EEEEEEEEEvNT_6ParamsE --------------------------
	.section	.nv.info._ZN7cutlass13device_kernelIN5flash11enable_sm90INS1_16FlashAttnFwdSm90INS1_25CollectiveMainloopFwdSm90ILi2EN4cute5tupleIJNS5_1CILi1EEES8_S8_EEENS6_IJNS7_ILi64EEESA_SA_EEELi512ENS_10bfloat16_tEfNS_4arch4Sm90ELb0ELb1ELb0ELb1ELb0ELb1ELb1ELb0ELb0ELb1ELb0ELb0EEENS1_21CollectiveEpilogueFwdINS6_IJSA_NS7_ILi512EEESA_EEES9_SC_SE_Li256ELb1ELb1ELb0ELb0EEENS1_36VarlenDynamicPersistentTileSchedulerILi64ELi64ELi256ELi128ELb0ELb1ELb1ELb1ELb0ELb1EEEEEEEEEvNT_6ParamsE,"",@"SHT_CUDA_INFO"
	.sectionflags	@""
	.align	4


	//----- nvinfo : EIATTR_CUDA_API_VERSION
	.align		4
        /*0000*/ 	.byte	0x04, 0x37
        /*0002*/ 	.short	(.L_450 - .L_449)
.L_449:
        /*0004*/ 	.word	0x00000082


	//----- nvinfo : EIATTR_KPARAM_INFO
	.align		4
.L_450:
        /*0008*/ 	.byte	0x04, 0x17
        /*000a*/ 	.short	(.L_452 - .L_451)
.L_451:
        /*000c*/ 	.word	0x00000000
        /*0010*/ 	.short	0x0000
        /*0012*/ 	.short	0x0070
        /*0014*/ 	.byte	0x00, 0xf0, 0x01, 0x2e


	//----- nvinfo : EIATTR_SPARSE_MMA_MASK
	.align		4
.L_452:
        /*0018*/ 	.byte	0x03, 0x50
        /*001a*/ 	.short	0x0000


	//----- nvinfo : EIATTR_MAXREG_COUNT
	.align		4
        /*001c*/ 	.byte	0x03, 0x1b
        /*001e*/ 	.short	0x00a8


	//----- nvinfo : EIATTR_NUM_BARRIERS
	.align		4
        /*0020*/ 	.byte	0x02, 0x4c
        /*0022*/ 	.byte	0x10
	.zero		1


	//----- nvinfo : EIATTR_EXTERNS
	.align		4
        /*0024*/ 	.byte	0x04, 0x0f
        /*0026*/ 	.short	(.L_454 - .L_453)


	//   ....[0]....
	.align		4
.L_453:
        /*0028*/ 	.word	index@(__assertfail)


	//----- nvinfo : EIATTR_ANNOTATIONS
	.align		4
.L_454:
        /*002c*/ 	.byte	0x04, 0x55
        /*002e*/ 	.short	(.L_456 - .L_455)


	//   ....[0]....
.L_455:
        /* <DEDUP_REMOVED lines=95> */


	//----- nvinfo : EIATTR_MERCURY_ISA_VERSION
	.align		4
.L_456:
        /*0608*/ 	.byte	0x03, 0x5f
        /*060a*/ 	.short	0x0101


	//----- nvinfo : EIATTR_UNUSED_LOAD_BYTE_OFFSET
	.align		4
        /*060c*/ 	.byte	0x04, 0x44
        /*060e*/ 	.short	(.L_458 - .L_457)


	//   ....[0]....
.L_457:
        /*0610*/ 	.word	0x00000ab0
        /*0614*/ 	.word	0x0000fff0


	//   ....[1]....
        /*0618*/ 	.word	0x000196c0
        /*061c*/ 	.word	0x0000fff0


	//----- nvinfo : EIATTR_INT_WARP_WIDE_INSTR_OFFSETS
	.align		4
.L_458:
        /*0620*/ 	.byte	0x04, 0x31
        /*0622*/ 	.short	(.L_460 - .L_459)


	//   ....[0]....
.L_459:
        /*0624*/ 	.word	0x00000190


	//   ....[1]....
        /*0628*/ 	.word	0x000001d0


	//   ....[2]....
        /*062c*/ 	.word	0x00000240


	//   ....[3]....
        /*0630*/ 	.word	0x00000250


	//   ....[4]....
        /*0634*/ 	.word	0x0001fd00


	//   ....[5]....
        /*0638*/ 	.word	0x0001fd60


	//   ....[6]....
        /*063c*/ 	.word	0x000258f0


	//   ....[7]....
        /*0640*/ 	.word	0x00025950


	//----- nvinfo : EIATTR_COOP_GROUP_MASK_REGIDS
	.align		4
.L_460:
        /*0644*/ 	.byte	0x04, 0x29
        /*0646*/ 	.short	(.L_462 - .L_461)


	//   ....[0]....
.L_461:
        /*0648*/ 	.word	0xffffffff


	//   ....[1]....
        /*064c*/ 	.word	0xffffffff


	//   ....[2]....
        /*0650*/ 	.word	0xffffffff


	//   ....[3]....
        /*0654*/ 	.word	0xffffffff


	//   ....[4]....
        /*0658*/ 	.word	0xffffffff


	//   ....[5]....
        /*065c*/ 	.word	0xffffffff


	//   ....[6]....
        /*0660*/ 	.word	0xffffffff


	//   ....[7]....
        /*0664*/ 	.word	0xffffffff


	//   ....[8]....
        /*0668*/ 	.word	0xffffffff


	//   ....[9]....
        /*066c*/ 	.word	0xffffffff


	//   ....[10]....
        /*0670*/ 	.word	0xffffffff


	//   ....[11]....
        /*0674*/ 	.word	0xffffffff


	//   ....[12]....
        /*0678*/ 	.word	0xffffffff


	//   ....[13]....
        /*067c*/ 	.word	0xffffffff


	//   ....[14]....
        /*0680*/ 	.word	0xffffffff


	//   ....[15]....
        /*0684*/ 	.word	0xffffffff


	//   ....[16]....
        /*0688*/ 	.word	0xffffffff


	//   ....[17]....
        /*068c*/ 	.word	0xffffffff


	//   ....[18]....
        /*0690*/ 	.word	0xffffffff


	//   ....[19]....
        /*0694*/ 	.word	0xffffffff


	//   ....[20]....
        /*0698*/ 	.word	0xffffffff


	//   ....[21]....
        /*069c*/ 	.word	0xffffffff


	//   ....[22]....
        /*06a0*/ 	.word	0xffffffff


	//   ....[23]....
        /*06a4*/ 	.word	0xffffffff


	//   ....[24]....
        /*06a8*/ 	.word	0xffffffff


	//   ....[25]....
        /*06ac*/ 	.word	0xffffffff


	//   ....[26]....
        /*06b0*/ 	.word	0xffffffff


	//   ....[27]....
        /*06b4*/ 	.word	0xffffffff


	//   ....[28]....
        /*06b8*/ 	.word	0xffffffff


	//   ....[29]....
        /*06bc*/ 	.word	0xffffffff


	//   ....[30]....
        /*06c0*/ 	.word	0xffffffff


	//   ....[31]....
        /*06c4*/ 	.word	0xffffffff


	//   ....[32]....
        /*06c8*/ 	.word	0xffffffff


	//   ....[33]....
        /*06cc*/ 	.word	0xffffffff


	//   ....[34]....
        /*06d0*/ 	.word	0xffffffff


	//   ....[35]....
        /*06d4*/ 	.word	0xffffffff


	//   ....[36]....
        /*06d8*/ 	.word	0xffffffff


	//   ....[37]....
        /*06dc*/ 	.word	0xffffffff


	//   ....[38]....
        /*06e0*/ 	.word	0xffffffff


	//   ....[39]....
        /*06e4*/ 	.word	0xffffffff


	//   ....[40]....
        /*06e8*/ 	.word	0xffffffff


	//   ....[41]....
        /*06ec*/ 	.word	0xffffffff


	//   ....[42]....
        /*06f0*/ 	.word	0xffffffff


	//   ....[43]....
        /*06f4*/ 	.word	0xffffffff


	//   ....[44]....
        /*06f8*/ 	.word	0xffffffff


	//   ....[45]....
        /*06fc*/ 	.word	0xffffffff


	//   ....[46]....
        /*0700*/ 	.word	0xffffffff


	//   ....[47]....
        /*0704*/ 	.word	0xffffffff


	//   ....[48]....
        /*0708*/ 	.word	0xffffffff


	//   ....[49]....
        /*070c*/ 	.word	0xffffffff


	//   ....[50]....
        /*0710*/ 	.word	0xffffffff


	//   ....[51]....
        /*0714*/ 	.word	0xffffffff


	//   ....[52]....
        /*0718*/ 	.word	0xffffffff


	//   ....[53]....
        /*071c*/ 	.word	0xffffffff


	//   ....[54]....
        /*0720*/ 	.word	0xffffffff


	//   ....[55]....
        /*0724*/ 	.word	0xffffffff


	//   ....[56]....
        /*0728*/ 	.word	0xffffffff


	//   ....[57]....
        /*072c*/ 	.word	0xffffffff


	//   ....[58]....
        /*0730*/ 	.word	0xffffffff


	//   ....[59]....
        /*0734*/ 	.word	0xffffffff


	//   ....[60]....
        /*0738*/ 	.word	0xffffffff


	//   ....[61]....
        /*073c*/ 	.word	0xffffffff


	//   ....[62]....
        /*0740*/ 	.word	0xffffffff


	//   ....[63]....
        /*0744*/ 	.word	0xffffffff


	//   ....[64]....
        /*0748*/ 	.word	0xffffffff


	//   ....[65]....
        /*074c*/ 	.word	0xffffffff


	//   ....[66]....
        /*0750*/ 	.word	0xffffffff


	//   ....[67]....
        /*0754*/ 	.word	0xffffffff


	//   ....[68]....
        /*0758*/ 	.word	0xffffffff


	//   ....[69]....
        /*075c*/ 	.word	0xffffffff


	//   ....[70]....
        /*0760*/ 	.word	0xffffffff


	//   ....[71]....
        /*0764*/ 	.word	0xffffffff


	//   ....[72]....
        /*0768*/ 	.word	0xffffffff


	//   ....[73]....
        /*076c*/ 	.word	0xffffffff


	//   ....[74]....
        /*0770*/ 	.word	0xffffffff


	//   ....[75]....
        /*0774*/ 	.word	0xffffffff


	//   ....[76]....
        /*0778*/ 	.word	0xffffffff


	//   ....[77]....
        /*077c*/ 	.word	0xffffffff


	//   ....[78]....
        /*0780*/ 	.word	0xffffffff


	//   ....[79]....
        /*0784*/ 	.word	0xffffffff


	//   ....[80]....
        /*0788*/ 	.word	0xffffffff


	//   ....[81]....
        /*078c*/ 	.word	0xffffffff


	//   ....[82]....
        /*0790*/ 	.word	0xffffffff


	//   ....[83]....
        /*0794*/ 	.word	0xffffffff


	//   ....[84]....
        /*0798*/ 	.word	0xffffffff


	//   ....[85]....
        /*079c*/ 	.word	0xffffffff


	//   ....[86]....
        /*07a0*/ 	.word	0xffffffff


	//   ....[87]....
        /*07a4*/ 	.word	0xffffffff


	//   ....[88]....
        /*07a8*/ 	.word	0xffffffff


	//   ....[89]....
        /*07ac*/ 	.word	0xffffffff


	//   ....[90]....
        /*07b0*/ 	.word	0xffffffff


	//   ....[91]....
        /*07b4*/ 	.word	0xffffffff


	//   ....[92]....
        /*07b8*/ 	.word	0xffffffff


	//   ....[93]....
        /*07bc*/ 	.word	0xffffffff


	//   ....[94]....
        /*07c0*/ 	.word	0xffffffff


	//   ....[95]....
        /*07c4*/ 	.word	0xffffffff


	//   ....[96]....
        /*07c8*/ 	.word	0xffffffff


	//   ....[97]....
        /*07cc*/ 	.word	0xffffffff


	//   ....[98]....
        /*07d0*/ 	.word	0xffffffff


	//   ....[99]....
        /*07d4*/ 	.word	0xffffffff


	//   ....[100]....
        /*07d8*/ 	.word	0xffffffff


	//   ....[101]....
        /*07dc*/ 	.word	0xffffffff


	//   ....[102]....
        /*07e0*/ 	.word	0xffffffff


	//   ....[103]....
        /*07e4*/ 	.word	0xffffffff


	//   ....[104]....
        /*07e8*/ 	.word	0xffffffff


	//   ....[105]....
        /*07ec*/ 	.word	0xffffffff


	//   ....[106]....
        /*07f0*/ 	.word	0xffffffff


	//   ....[107]....
        /*07f4*/ 	.word	0xffffffff


	//   ....[108]....
        /*07f8*/ 	.word	0xffffffff


	//   ....[109]....
        /*07fc*/ 	.word	0xffffffff


	//   ....[110]....
        /*0800*/ 	.word	0xffffffff


	//   ....[111]....
        /*0804*/ 	.word	0xffffffff


	//   ....[112]....
        /*0808*/ 	.word	0xffffffff


	//   ....[113]....
        /*080c*/ 	.word	0xffffffff


	//   ....[114]....
        /*0810*/ 	.word	0xffffffff


	//   ....[115]....
        /*0814*/ 	.word	0xffffffff


	//   ....[116]....
        /*0818*/ 	.word	0xffffffff


	//   ....[117]....
        /*081c*/ 	.word	0xffffffff


	//   ....[118]....
        /*0820*/ 	.word	0xffffffff


	//   ....[119]....
        /*0824*/ 	.word	0xffffffff


	//   ....[120]....
        /*0828*/ 	.word	0xffffffff


	//   ....[121]....
        /*082c*/ 	.word	0xffffffff


	//   ....[122]....
        /*0830*/ 	.word	0xffffffff


	//   ....[123]....
        /*0834*/ 	.word	0xffffffff


	//   ....[124]....
        /*0838*/ 	.word	0x0500000f


	//   ....[125]....
        /*083c*/ 	.word	0x0500000f


	//   ....[126]....
        /*0840*/ 	.word	0x0500000f


	//   ....[127]....
        /*0844*/ 	.word	0x0500000f


	//   ....[128]....
        /*0848*/ 	.word	0x0500000f


	//   ....[129]....
        /*084c*/ 	.word	0x0500000f


	//   ....[130]....
        /*0850*/ 	.word	0x0500000f


	//   ....[131]....
        /*0854*/ 	.word	0x0500000f


	//   ....[132]....
        /*0858*/ 	.word	0x0500000f


	//   ....[133]....
        /*085c*/ 	.word	0x0500000f


	//   ....[134]....
        /*0860*/ 	.word	0x0500000f


	//   ....[135]....
        /*0864*/ 	.word	0x0500000f


	//   ....[136]....
        /*0868*/ 	.word	0x0500000f


	//   ....[137]....
        /*086c*/ 	.word	0x0500000f


	//   ....[138]....
        /*0870*/ 	.word	0x0500000f


	//   ....[139]....
        /*0874*/ 	.word	0x0500000f


	//   ....[140]....
        /*0878*/ 	.word	0x0500000f


	//   ....[141]....
        /*087c*/ 	.word	0x0500000f


	//   ....[142]....
        /*0880*/ 	.word	0x0500000f


	//   ....[143]....
        /*0884*/ 	.word	0x0500000f


	//   ....[144]....
        /*0888*/ 	.word	0x0500000f


	//   ....[145]....
        /*088c*/ 	.word	0x0500000f


	//   ....[146]....
        /*0890*/ 	.word	0x0500000f


	//   ....[147]....
        /*0894*/ 	.word	0x0500000f


	//   ....[148]....
        /*0898*/ 	.word	0x0500000f


	//   ....[149]....
        /*089c*/ 	.word	0x0500000f


	//   ....[150]....
        /*08a0*/ 	.word	0x0500000f


	//   ....[151]....
        /*08a4*/ 	.word	0x0500000f


	//   ....[152]....
        /*08a8*/ 	.word	0x0500000f


	//   ....[153]....
        /*08ac*/ 	.word	0x0500000f


	//   ....[154]....
        /*08b0*/ 	.word	0x0500000f


	//   ....[155]....
        /*08b4*/ 	.word	0x0500000f


	//   ....[156]....
        /*08b8*/ 	.word	0x0500000f


	//   ....[157]....
        /*08bc*/ 	.word	0x0500000f


	//   ....[158]....
        /*08c0*/ 	.word	0x0500000f


	//   ....[159]....
        /*08c4*/ 	.word	0x0500000f


	//   ....[160]....
        /*08c8*/ 	.word	0x0500000f


	//   ....[161]....
        /*08cc*/ 	.word	0x0500000f


	//   ....[162]....
        /*08d0*/ 	.word	0x0500000f


	//   ....[163]....
        /*08d4*/ 	.word	0x0500000f


	//   ....[164]....
        /*08d8*/ 	.word	0x0500000f


	//   ....[165]....
        /*08dc*/ 	.word	0x0500000f


	//   ....[166]....
        /*08e0*/ 	.word	0x0500000f


	//   ....[167]....
        /*08e4*/ 	.word	0x0500000f


	//   ....[168]....
        /*08e8*/ 	.word	0x0500000f


	//   ....[169]....
        /*08ec*/ 	.word	0x0500000f


	//   ....[170]....
        /*08f0*/ 	.word	0x0500000f


	//   ....[171]....
        /*08f4*/ 	.word	0x0500000f


	//   ....[172]....
        /*08f8*/ 	.word	0x0500000f


	//   ....[173]....
        /*08fc*/ 	.word	0x0500000f


	//   ....[174]....
        /*0900*/ 	.word	0x0500000f


	//   ....[175]....
        /*0904*/ 	.word	0x0500000f


	//----- nvinfo : EIATTR_COOP_GROUP_INSTR_OFFSETS
	.align		4
.L_462:
        /*0908*/ 	.byte	0x04, 0x28
        /*090a*/ 	.short	(.L_464 - .L_463)


	//   ....[0]....
.L_463:
        /*090c*/ 	.word	0x00000070


	//   ....[1]....
        /*0910*/ 	.word	0x000001a0


	//   ....[2]....
        /*0914*/ 	.word	0x000001f0


	//   ....[3]....
        /*0918*/ 	.word	0x00000400


	//   ....[4]....
        /*091c*/ 	.word	0x00000560


	//   ....[5]....
        /*0920*/ 	.word	0x00000680


	//   ....[6]....
        /*0924*/ 	.word	0x000007e0


	//   ....[7]....
        /*0928*/ 	.word	0x00004fa0


	//   ....[8]....
        /*092c*/ 	.word	0x000070e0


	//   ....[9]....
        /*0930*/ 	.word	0x00007810


	//   ....[10]....
        /*0934*/ 	.word	0x00007820


	//   ....[11]....
        /*0938*/ 	.word	0x00007830


	//   ....[12]....
        /*093c*/ 	.word	0x00007840


	//   ....[13]....
        /*0940*/ 	.word	0x00007b20


	//   ....[14]....
        /*0944*/ 	.word	0x00007b30


	//   ....[15]....
        /*0948*/ 	.word	0x00007b40


	//   ....[16]....
        /*094c*/ 	.word	0x00007b50


	//   ....[17]....
        /*0950*/ 	.word	0x00008e20


	//   ....[18]....
        /*0954*/ 	.word	0x00008e30


	//   ....[19]....
        /*0958*/ 	.word	0x00008e40


	//   ....[20]....
        /*095c*/ 	.word	0x00008e50


	//   ....[21]....
        /*0960*/ 	.word	0x00009070


	//   ....[22]....
        /*0964*/ 	.word	0x00009080


	//   ....[23]....
        /*0968*/ 	.word	0x00009090


	//   ....[24]....
        /*096c*/ 	.word	0x000090a0


	//   ....[25]....
        /*0970*/ 	.word	0x0000a860


	//   ....[26]....
        /*0974*/ 	.word	0x0000bfa0


	//   ....[27]....
        /*0978*/ 	.word	0x0000c730


	//   ....[28]....
        /*097c*/ 	.word	0x0000cdb0


	//   ....[29]....
        /*0980*/ 	.word	0x0000ce20


	//   ....[30]....
        /*0984*/ 	.word	0x0000d100


	//   ....[31]....
        /*0988*/ 	.word	0x0000d200


	//   ....[32]....
        /*098c*/ 	.word	0x0000d9a0


	//   ....[33]....
        /*0990*/ 	.word	0x0000e1c0


	//   ....[34]....
        /*0994*/ 	.word	0x0000f770


	//   ....[35]....
        /*0998*/ 	.word	0x0000fb70


	//   ....[36]....
        /*099c*/ 	.word	0x00010250


	//   ....[37]....
        /*09a0*/ 	.word	0x00010340


	//   ....[38]....
        /*09a4*/ 	.word	0x00010910


	//   ....[39]....
        /*09a8*/ 	.word	0x00010ae0


	//   ....[40]....
        /*09ac*/ 	.word	0x00011910


	//   ....[41]....
        /*09b0*/ 	.word	0x000121f0


	//   ....[42]....
        /*09b4*/ 	.word	0x00013b20


	//   ....[43]....
        /*09b8*/ 	.word	0x00013b30


	//   ....[44]....
        /*09bc*/ 	.word	0x00013b60


	//   ....[45]....
        /*09c0*/ 	.word	0x00013bf0


	//   ....[46]....
        /*09c4*/ 	.word	0x00014e60


	//   ....[47]....
        /*09c8*/ 	.word	0x000154b0


	//   ....[48]....
        /*09cc*/ 	.word	0x00016a50


	//   ....[49]....
        /*09d0*/ 	.word	0x00016e10


	//   ....[50]....
        /*09d4*/ 	.word	0x000173d0


	//   ....[51]....
        /*09d8*/ 	.word	0x000173f0


	//   ....[52]....
        /*09dc*/ 	.word	0x00017d00


	//   ....[53]....
        /*09e0*/ 	.word	0x00017ed0


	//   ....[54]....
        /*09e4*/ 	.word	0x00018b60


	//   ....[55]....
        /*09e8*/ 	.word	0x00018bd0


	//   ....[56]....
        /*09ec*/ 	.word	0x00018bf0


	//   ....[57]....
        /*09f0*/ 	.word	0x00018c40


	//   ....[58]....
        /*09f4*/ 	.word	0x00018c60


	//   ....[59]....
        /*09f8*/ 	.word	0x0001a650


	//   ....[60]....
        /*09fc*/ 	.word	0x0001ab50


	//   ....[61]....
        /*0a00*/ 	.word	0x0001ab80


	//   ....[62]....
        /*0a04*/ 	.word	0x0001abb0


	//   ....[63]....
        /*0a08*/ 	.word	0x0001abc0


	//   ....[64]....
        /*0a0c*/ 	.word	0x0001b250


	//   ....[65]....
        /*0a10*/ 	.word	0x0001b280


	//   ....[66]....
        /*0a14*/ 	.word	0x0001b4d0


	//   ....[67]....
        /*0a18*/ 	.word	0x0001b4f0


	//   ....[68]....
        /*0a1c*/ 	.word	0x0001c060


	//   ....[69]....
        /*0a20*/ 	.word	0x0001c090


	//   ....[70]....
        /*0a24*/ 	.word	0x0001c2d0


	//   ....[71]....
        /*0a28*/ 	.word	0x0001c2f0


	//   ....[72]....
        /*0a2c*/ 	.word	0x0001c5a0


	//   ....[73]....
        /*0a30*/ 	.word	0x0001c770


	//   ....[74]....
        /*0a34*/ 	.word	0x0001c7a0


	//   ....[75]....
        /*0a38*/ 	.word	0x0001c7d0


	//   ....[76]....
        /*0a3c*/ 	.word	0x0001c800


	//   ....[77]....
        /*0a40*/ 	.word	0x0001c830


	//   ....[78]....
        /*0a44*/ 	.word	0x0001c860


	//   ....[79]....
        /*0a48*/ 	.word	0x0001c9d0


	//   ....[80]....
        /*0a4c*/ 	.word	0x0001ca00


	//   ....[81]....
        /*0a50*/ 	.word	0x0001ca30


	//   ....[82]....
        /*0a54*/ 	.word	0x0001ca60


	//   ....[83]....
        /*0a58*/ 	.word	0x0001ca90


	//   ....[84]....
        /*0a5c*/ 	.word	0x0001cac0


	//   ....[85]....
        /*0a60*/ 	.word	0x0001cb60


	//   ....[86]....
        /*0a64*/ 	.word	0x0001cbc0


	//   ....[87]....
        /*0a68*/ 	.word	0x0001cc50


	//   ....[88]....
        /*0a6c*/ 	.word	0x0001dd80


	//   ....[89]....
        /*0a70*/ 	.word	0x000202c0


	//   ....[90]....
        /*0a74*/ 	.word	0x00020e30


	//   ....[91]....
        /*0a78*/ 	.word	0x00020e40


	//   ....[92]....
        /*0a7c*/ 	.word	0x00020e70


	//   ....[93]....
        /*0a80*/ 	.word	0x00020f50


	//   ....[94]....
        /*0a84*/ 	.word	0x00020f80


	//   ....[95]....
        /*0a88*/ 	.word	0x00020fe0


	//   ....[96]....
        /*0a8c*/ 	.word	0x00020ff0


	//   ....[97]....
        /*0a90*/ 	.word	0x00021060


	//   ....[98]....
        /*0a94*/ 	.word	0x00021a20


	//   ....[99]....
        /*0a98*/ 	.word	0x00021a30


	//   ....[100]....
        /*0a9c*/ 	.word	0x00021b50


	//   ....[101]....
        /*0aa0*/ 	.word	0x00021b60


	//   ....[102]....
        /*0aa4*/ 	.word	0x00021df0


	//   ....[103]....
        /*0aa8*/ 	.word	0x00021e00


	//   ....[104]....
        /*0aac*/ 	.word	0x00021f70


	//   ....[105]....
        /*0ab0*/ 	.word	0x00021f80


	//   ....[106]....
        /*0ab4*/ 	.word	0x00025b80


	//   ....[107]....
        /*0ab8*/ 	.word	0x00025bb0


	//   ....[108]....
        /*0abc*/ 	.word	0x00025bf0


	//   ....[109]....
        /*0ac0*/ 	.word	0x00025c20


	//   ....[110]....
        /*0ac4*/ 	.word	0x00025c50


	//   ....[111]....
        /*0ac8*/ 	.word	0x00025c80


	//   ....[112]....
        /*0acc*/ 	.word	0x00025cb0


	//   ....[113]....
        /*0ad0*/ 	.word	0x00025ce0


	//   ....[114]....
        /*0ad4*/ 	.word	0x00025e60


	//   ....[115]....
        /*0ad8*/ 	.word	0x00025e90


	//   ....[116]....
        /*0adc*/ 	.word	0x00025ec0


	//   ....[117]....
        /*0ae0*/ 	.word	0x00025ef0


	//   ....[118]....
        /*0ae4*/ 	.word	0x00025f20


	//   ....[119]....
        /*0ae8*/ 	.word	0x00025f50


	//   ....[120]....
        /*0aec*/ 	.word	0x00026010


	//   ....[121]....
        /*0af0*/ 	.word	0x00026030


	//   ....[122]....
        /*0af4*/ 	.word	0x000260a0


	//   ....[123]....
        /*0af8*/ 	.word	0x00026770


	//   ....[124]....
        /*0afc*/ 	.word	0x00026bb0


	//   ....[125]....
        /*0b00*/ 	.word	0x00026c40


	//   ....[126]....
        /*0b04*/ 	.word	0x00026c90


	//   ....[127]....
        /*0b08*/ 	.word	0x00026ce0


	//   ....[128]....
        /*0b0c*/ 	.word	0x00026d70


	//   ....[129]....
        /*0b10*/ 	.word	0x00026e00


	//   ....[130]....
        /*0b14*/ 	.word	0x00026e50


	//   ....[131]....
        /*0b18*/ 	.word	0x00026ea0


	//   ....[132]....
        /*0b1c*/ 	.word	0x00026f80


	//   ....[133]....
        /*0b20*/ 	.word	0x00027010


	//   ....[134]....
        /*0b24*/ 	.word	0x00027060


	//   ....[135]....
        /*0b28*/ 	.word	0x000270b0


	//   ....[136]....
        /*0b2c*/ 	.word	0x00027140


	//   ....[137]....
        /*0b30*/ 	.word	0x000271d0


	//   ....[138]....
        /*0b34*/ 	.word	0x00027220


	//   ....[139]....
        /*0b38*/ 	.word	0x00027270


	//   ....[140]....
        /*0b3c*/ 	.word	0x00027650


	//   ....[141]....
        /*0b40*/ 	.word	0x00027940


	//   ....[142]....
        /*0b44*/ 	.word	0x00027ad0


	//   ....[143]....
        /*0b48*/ 	.word	0x00027b30


	//   ....[144]....
        /*0b4c*/ 	.word	0x00027b90


	//   ....[145]....
        /*0b50*/ 	.word	0x00027be0


	//   ....[146]....
        /*0b54*/ 	.word	0x00027d40


	//   ....[147]....
        /*0b58*/ 	.word	0x00027de0


	//   ....[148]....
        /*0b5c*/ 	.word	0x00027e90


	//   ....[149]....
        /*0b60*/ 	.word	0x00027f70


	//   ....[150]....
        /*0b64*/ 	.word	0x00028150


	//   ....[151]....
        /*0b68*/ 	.word	0x00028220


	//   ....[152]....
        /*0b6c*/ 	.word	0x000284d0


	//   ....[153]....
        /*0b70*/ 	.word	0x000285e0


	//   ....[154]....
        /*0b74*/ 	.word	0x000287b0


	//   ....[155]....
        /*0b78*/ 	.word	0x00028880


	//   ....[156]....
        /*0b7c*/ 	.word	0x00028ab0


	//   ....[157]....
        /*0b80*/ 	.word	0x00028b00


	//   ....[158]....
        /*0b84*/ 	.word	0x00028e30


	//   ....[159]....
        /*0b88*/ 	.word	0x00028ed0


	//   ....[160]....
        /*0b8c*/ 	.word	0x00028ff0


	//   ....[161]....
        /*0b90*/ 	.word	0x00029070


	//   ....[162]....
        /*0b94*/ 	.word	0x000290f0


	//   ....[163]....
        /*0b98*/ 	.word	0x00029170


	//   ....[164]....
        /*0b9c*/ 	.word	0x000291f0


	//   ....[165]....
        /*0ba0*/ 	.word	0x00029280


	//   ....[166]....
        /*0ba4*/ 	.word	0x00029320


	//   ....[167]....
        /*0ba8*/ 	.word	0x000293d0


	//   ....[168]....
        /*0bac*/ 	.word	0x00029450


	//   ....[169]....
        /*0bb0*/ 	.word	0x000294d0


	//   ....[170]....
        /*0bb4*/ 	.word	0x00029550


	//   ....[171]....
        /*0bb8*/ 	.word	0x000295e0


	//   ....[172]....
        /*0bbc*/ 	.word	0x00029660


	//   ....[173]....
        /*0bc0*/ 	.word	0x00029700


	//   ....[174]....
        /*0bc4*/ 	.word	0x00029790


	//   ....[175]....
        /*0bc8*/ 	.word	0x000298c0


	//----- nvinfo : EIATTR_REG_RECONFIG
	.align		4
.L_464:
        /*0bcc*/ 	.byte	0x01, 0x54
	.zero		2


	//----- nvinfo : EIATTR_SYSCALL_OFFSETS
	.align		4
        /*0bd0*/ 	.byte	0x04, 0x46
        /*0bd2*/ 	.short	(.L_466 - .L_465)


	//   ....[0]....
.L_465:
        /*0bd4*/ 	.word	0x00001d40


	//   ....[1]....
        /*0bd8*/ 	.word	0x00001e90


	//   ....[2]....
        /*0bdc*/ 	.word	0x000072a0


	//   ....[3]....
        /*0be0*/ 	.word	0x000075c0


	//   ....[4]....
        /*0be4*/ 	.word	0x0001ff00


	//   ....[5]....
        /*0be8*/ 	.word	0x00020050


	//   ....[6]....
        /*0bec*/ 	.word	0x00020140


	//   ....[7]....
        /*0bf0*/ 	.word	0x000209f0


	//   ....[8]....
        /*0bf4*/ 	.word	0x00021390


	//----- nvinfo : EIATTR_MBARRIER_INSTR_OFFSETS
	.align		4
.L_466:
        /*0bf8*/ 	.byte	0x04, 0x39
        /*0bfa*/ 	.short	(.L_468 - .L_467)


	//   ....[0]....
.L_467:
        /*0bfc*/ 	.word	0x000002e0
        /*0c00*/ 	.word	0x000000ff
        /*0c04*/ 	.word	0x00038800
        /*0c08*/ 	.short	0x0100
        /*0c0a*/ 	.byte	0x08
	.zero		1


	//   ....[1]....
        /*0c0c*/ 	.word	0x000002f0
        /*0c10*/ 	.word	0x000000ff
        /*0c14*/ 	.word	0x00038810
        /*0c18*/ 	.short	0x0100
        /*0c1a*/ 	.byte	0x08
	.zero		1


	//   ....[2]....
        /*0c1c*/ 	.word	0x00000300
        /*0c20*/ 	.word	0x000000ff
        /*0c24*/ 	.word	0x00038820
        /*0c28*/ 	.short	0x0100
        /*0c2a*/ 	.byte	0x08
	.zero		1


	//   ....[3]....
        /*0c2c*/ 	.word	0x000003b0
        /*0c30*/ 	.word	0x000000ff
        /*0c34*/ 	.word	0x00038830
        /*0c38*/ 	.short	0x0100
        /*0c3a*/ 	.byte	0x06
	.zero		1


	//   ....[4]....
        /*0c3c*/ 	.word	0x000003c0
        /*0c40*/ 	.word	0x000000ff
        /*0c44*/ 	.word	0x00038840
        /*0c48*/ 	.short	0x0100
        /*0c4a*/ 	.byte	0x06
	.zero		1


	//   ....[5]....
        /*0c4c*/ 	.word	0x000003d0
        /*0c50*/ 	.word	0x000000ff
        /*0c54*/ 	.word	0x00038838
        /*0c58*/ 	.short	0x0100
        /*0c5a*/ 	.byte	0x06
	.zero		1


	//   ....[6]....
        /*0c5c*/ 	.word	0x000003e0
        /*0c60*/ 	.word	0x000000ff
        /*0c64*/ 	.word	0x00038848
        /*0c68*/ 	.short	0x0100
        /*0c6a*/ 	.byte	0x06
	.zero		1


	//   ....[7]....
        /*0c6c*/ 	.word	0x00000510
        /*0c70*/ 	.word	0x000000ff
        /*0c74*/ 	.word	0x00038850
        /*0c78*/ 	.short	0x0100
        /*0c7a*/ 	.byte	0x08
	.zero		1


	//   ....[8]....
        /*0c7c*/ 	.word	0x00000520
        /*0c80*/ 	.word	0x000000ff
        /*0c84*/ 	.word	0x00038860
        /*0c88*/ 	.short	0x0100
        /*0c8a*/ 	.byte	0x08
	.zero		1


	//   ....[9]....
        /*0c8c*/ 	.word	0x00000530
        /*0c90*/ 	.word	0x000000ff
        /*0c94*/ 	.word	0x00038858
        /*0c98*/ 	.short	0x0100
        /*0c9a*/ 	.byte	0x08
	.zero		1


	//   ....[10]....
        /*0c9c*/ 	.word	0x00000540
        /*0ca0*/ 	.word	0x000000ff
        /*0ca4*/ 	.word	0x00038868
        /*0ca8*/ 	.short	0x0100
        /*0caa*/ 	.byte	0x08
	.zero		1


	//   ....[11]....
        /*0cac*/ 	.word	0x00000630
        /*0cb0*/ 	.word	0x000000ff
        /*0cb4*/ 	.word	0x00038870
        /*0cb8*/ 	.short	0x0100
        /*0cba*/ 	.byte	0x06
	.zero		1


	//   ....[12]....
        /*0cbc*/ 	.word	0x00000640
        /*0cc0*/ 	.word	0x000000ff
        /*0cc4*/ 	.word	0x00038880
        /*0cc8*/ 	.short	0x0100
        /*0cca*/ 	.byte	0x06
	.zero		1


	//   ....[13]....
        /*0ccc*/ 	.word	0x00000650
        /*0cd0*/ 	.word	0x000000ff
        /*0cd4*/ 	.word	0x00038878
        /*0cd8*/ 	.short	0x0100
        /*0cda*/ 	.byte	0x06
	.zero		1


	//   ....[14]....
        /*0cdc*/ 	.word	0x00000660
        /*0ce0*/ 	.word	0x000000ff
        /*0ce4*/ 	.word	0x00038888
        /*0ce8*/ 	.short	0x0100
        /*0cea*/ 	.byte	0x06
	.zero		1


	//   ....[15]....
        /*0cec*/ 	.word	0x00000790
        /*0cf0*/ 	.word	0x000000ff
        /*0cf4*/ 	.word	0x00038890
        /*0cf8*/ 	.short	0x0100
        /*0cfa*/ 	.byte	0x08
	.zero		1


	//   ....[16]....
        /*0cfc*/ 	.word	0x000007a0
        /*0d00*/ 	.word	0x000000ff
        /*0d04*/ 	.word	0x000388a0
        /*0d08*/ 	.short	0x0100
        /*0d0a*/ 	.byte	0x08
	.zero		1


	//   ....[17]....
        /*0d0c*/ 	.word	0x000007b0
        /*0d10*/ 	.word	0x000000ff
        /*0d14*/ 	.word	0x00038898
        /*0d18*/ 	.short	0x0100
        /*0d1a*/ 	.byte	0x08
	.zero		1


	//   ....[18]....
        /*0d1c*/ 	.word	0x000007c0
        /*0d20*/ 	.word	0x000000ff
        /*0d24*/ 	.word	0x000388a8
        /*0d28*/ 	.short	0x0100
        /*0d2a*/ 	.byte	0x08
	.zero		1


	//   ....[19]....
        /*0d2c*/ 	.word	0x000008f0
        /*0d30*/ 	.word	0x000000ff
        /*0d34*/ 	.word	0x000388b0
        /*0d38*/ 	.short	0x0100
        /*0d3a*/ 	.byte	0x08
	.zero		1


	//   ....[20]....
        /*0d3c*/ 	.word	0x00000900
        /*0d40*/ 	.word	0x000000ff
        /*0d44*/ 	.word	0x000388c0
        /*0d48*/ 	.short	0x0100
        /*0d4a*/ 	.byte	0x08
	.zero		1


	//   ....[21]....
        /*0d4c*/ 	.word	0x00000910
        /*0d50*/ 	.word	0x000000ff
        /*0d54*/ 	.word	0x000388b8
        /*0d58*/ 	.short	0x0100
        /*0d5a*/ 	.byte	0x08
	.zero		1


	//   ....[22]....
        /*0d5c*/ 	.word	0x00000920
        /*0d60*/ 	.word	0x000000ff
        /*0d64*/ 	.word	0x000388c8
        /*0d68*/ 	.short	0x0100
        /*0d6a*/ 	.byte	0x08
	.zero		1


	//   ....[23]....
        /*0d6c*/ 	.word	0x00002a80
        /*0d70*/ 	.word	0x00000040
        /*0d74*/ 	.word	0x00038890
        /*0d78*/ 	.short	0x010a
        /*0d7a*/ 	.byte	0x3f
	.zero		1


	//   ....[24]....
        /*0d7c*/ 	.word	0x000034b0
        /*0d80*/ 	.word	0x00000040
        /*0d84*/ 	.word	0x00038890
        /*0d88*/ 	.short	0x010a
        /*0d8a*/ 	.byte	0x3f
	.zero		1


	//   ....[25]....
        /*0d8c*/ 	.word	0x00003dd0
        /*0d90*/ 	.word	0x00000040
        /*0d94*/ 	.word	0x00038890
        /*0d98*/ 	.short	0x010a
        /*0d9a*/ 	.byte	0x3f
	.zero		1


	//   ....[26]....
        /*0d9c*/ 	.word	0x00003fd0
        /*0da0*/ 	.word	0x00000004
        /*0da4*/ 	.word	0x00000000
        /*0da8*/ 	.short	0x0101
        /*0daa*/ 	.byte	0x3f
	.zero		1


	//   ....[27]....
        /*0dac*/ 	.word	0x00004010
        /*0db0*/ 	.word	0x00000040
        /*0db4*/ 	.word	0x000388b0
        /*0db8*/ 	.short	0x010a
        /*0dba*/ 	.byte	0x3f
	.zero		1


	//   ....[28]....
        /*0dbc*/ 	.word	0x00004640
        /*0dc0*/ 	.word	0x00000040
        /*0dc4*/ 	.word	0x00000000
        /*0dc8*/ 	.short	0x0101
        /*0dca*/ 	.byte	0x3f
	.zero		1


	//   ....[29]....
        /*0dcc*/ 	.word	0x000053f0
        /*0dd0*/ 	.word	0x00000000
        /*0dd4*/ 	.word	0x00000000
        /*0dd8*/ 	.short	0x0101
        /*0dda*/ 	.byte	0x3f
	.zero		1


	//   ....[30]....
        /*0ddc*/ 	.word	0x00005f60
        /*0de0*/ 	.word	0x00000000
        /*0de4*/ 	.word	0x00000000
        /*0de8*/ 	.short	0x0101
        /*0dea*/ 	.byte	0x3f
	.zero		1


	//   ....[31]....
        /*0dec*/ 	.word	0x00007330
        /*0df0*/ 	.word	0x00000012
        /*0df4*/ 	.word	0x00038800
        /*0df8*/ 	.short	0x010a
        /*0dfa*/ 	.byte	0x3f
	.zero		1


	//   ....[32]....
        /*0dfc*/ 	.word	0x00007380
        /*0e00*/ 	.word	0x00000012
        /*0e04*/ 	.word	0x00038800
        /*0e08*/ 	.short	0x010a
        /*0e0a*/ 	.byte	0x3f
	.zero		1


	//   ....[33]....
        /*0e0c*/ 	.word	0x00007d70
        /*0e10*/ 	.word	0x00000012
        /*0e14*/ 	.word	0x00038800
        /*0e18*/ 	.short	0x010a
        /*0e1a*/ 	.byte	0x3f
	.zero		1


	//   ....[34]....
        /*0e1c*/ 	.word	0x00009230
        /*0e20*/ 	.word	0x00000012
        /*0e24*/ 	.word	0x00038800
        /*0e28*/ 	.short	0x010a
        /*0e2a*/ 	.byte	0x3f
	.zero		1


	//   ....[35]....
        /*0e2c*/ 	.word	0x0000a180
        /*0e30*/ 	.word	0x00000000
        /*0e34*/ 	.word	0x00038830
        /*0e38*/ 	.short	0x010a
        /*0e3a*/ 	.byte	0x3f
	.zero		1


	//   ....[36]....
        /*0e3c*/ 	.word	0x0000a230
        /*0e40*/ 	.word	0x00000000
        /*0e44*/ 	.word	0x00038830
        /*0e48*/ 	.short	0x010a
        /*0e4a*/ 	.byte	0x3f
	.zero		1


	//   ....[37]....
        /*0e4c*/ 	.word	0x0000a540
        /*0e50*/ 	.word	0x00000012
        /*0e54*/ 	.word	0x00038810
        /*0e58*/ 	.short	0x010a
        /*0e5a*/ 	.byte	0x3f
	.zero		1


	//   ....[38]....
        /*0e5c*/ 	.word	0x0000a590
        /*0e60*/ 	.word	0x00000000
        /*0e64*/ 	.word	0x00038850
        /*0e68*/ 	.short	0x010a
        /*0e6a*/ 	.byte	0x3f
	.zero		1


	//   ....[39]....
        /*0e6c*/ 	.word	0x0000a620
        /*0e70*/ 	.word	0x00000000
        /*0e74*/ 	.word	0x00038850
        /*0e78*/ 	.short	0x010a
        /*0e7a*/ 	.byte	0x3f
	.zero		1


	//   ....[40]....
        /*0e7c*/ 	.word	0x0000c090
        /*0e80*/ 	.word	0x00000008
        /*0e84*/ 	.word	0x00000000
        /*0e88*/ 	.short	0x0101
        /*0e8a*/ 	.byte	0x3f
	.zero		1


	//   ....[41]....
        /*0e8c*/ 	.word	0x0000d9c0
        /*0e90*/ 	.word	0x00000000
        /*0e94*/ 	.word	0x00000000
        /*0e98*/ 	.short	0x0101
        /*0e9a*/ 	.byte	0x3f
	.zero		1


	//   ....[42]....
        /*0e9c*/ 	.word	0x0000dcf0
        /*0ea0*/ 	.word	0x000000c9
        /*0ea4*/ 	.word	0x00038830
        /*0ea8*/ 	.short	0x010a
        /*0eaa*/ 	.byte	0x3f
	.zero		1


	//   ....[43]....
        /*0eac*/ 	.word	0x0000dd60
        /*0eb0*/ 	.word	0x000000c9
        /*0eb4*/ 	.word	0x00038830
        /*0eb8*/ 	.short	0x010a
        /*0eba*/ 	.byte	0x3f
	.zero		1


	//   ....[44]....
        /*0ebc*/ 	.word	0x0000dfd0
        /*0ec0*/ 	.word	0x000000c9
        /*0ec4*/ 	.word	0x00038850
        /*0ec8*/ 	.short	0x010a
        /*0eca*/ 	.byte	0x3f
	.zero		1


	//   ....[45]....
        /*0ecc*/ 	.word	0x0000e020
        /*0ed0*/ 	.word	0x000000c9
        /*0ed4*/ 	.word	0x00038850
        /*0ed8*/ 	.short	0x010a
        /*0eda*/ 	.byte	0x3f
	.zero		1


	//   ....[46]....
        /*0edc*/ 	.word	0x0000f980
        /*0ee0*/ 	.word	0x00000015
        /*0ee4*/ 	.word	0x00000000
        /*0ee8*/ 	.short	0x0101
        /*0eea*/ 	.byte	0x3f
	.zero		1


	//   ....[47]....
        /*0eec*/ 	.word	0x00011930
        /*0ef0*/ 	.word	0x000000c9
        /*0ef4*/ 	.word	0x00000000
        /*0ef8*/ 	.short	0x0101
        /*0efa*/ 	.byte	0x3f
	.zero		1


	//   ....[48]....
        /*0efc*/ 	.word	0x00011d20
        /*0f00*/ 	.word	0x0000000f
        /*0f04*/ 	.word	0x00038830
        /*0f08*/ 	.short	0x010a
        /*0f0a*/ 	.byte	0x3f
	.zero		1


	//   ....[49]....
        /*0f0c*/ 	.word	0x00011d90
        /*0f10*/ 	.word	0x0000000f
        /*0f14*/ 	.word	0x00038830
        /*0f18*/ 	.short	0x010a
        /*0f1a*/ 	.byte	0x3f
	.zero		1


	//   ....[50]....
        /*0f1c*/ 	.word	0x00012000
        /*0f20*/ 	.word	0x0000000f
        /*0f24*/ 	.word	0x00038850
        /*0f28*/ 	.short	0x010a
        /*0f2a*/ 	.byte	0x3f
	.zero		1


	//   ....[51]....
        /*0f2c*/ 	.word	0x00012050
        /*0f30*/ 	.word	0x0000000f
        /*0f34*/ 	.word	0x00038850
        /*0f38*/ 	.short	0x010a
        /*0f3a*/ 	.byte	0x3f
	.zero		1


	//   ....[52]....
        /*0f3c*/ 	.word	0x00013e90
        /*0f40*/ 	.word	0x000000a2
        /*0f44*/ 	.word	0x00000000
        /*0f48*/ 	.short	0x0101
        /*0f4a*/ 	.byte	0x3f
	.zero		1


	//   ....[53]....
        /*0f4c*/ 	.word	0x00014e80
        /*0f50*/ 	.word	0x0000000f
        /*0f54*/ 	.word	0x00000000
        /*0f58*/ 	.short	0x0101
        /*0f5a*/ 	.byte	0x3f
	.zero		1


	//   ....[54]....
        /*0f5c*/ 	.word	0x00014fc0
        /*0f60*/ 	.word	0x00000015
        /*0f64*/ 	.word	0x00038830
        /*0f68*/ 	.short	0x010a
        /*0f6a*/ 	.byte	0x3f
	.zero		1


	//   ....[55]....
        /*0f6c*/ 	.word	0x00015030
        /*0f70*/ 	.word	0x00000015
        /*0f74*/ 	.word	0x00038830
        /*0f78*/ 	.short	0x010a
        /*0f7a*/ 	.byte	0x3f
	.zero		1


	//   ....[56]....
        /*0f7c*/ 	.word	0x000152a0
        /*0f80*/ 	.word	0x00000015
        /*0f84*/ 	.word	0x00038850
        /*0f88*/ 	.short	0x010a
        /*0f8a*/ 	.byte	0x3f
	.zero		1


	//   ....[57]....
        /*0f8c*/ 	.word	0x000152f0
        /*0f90*/ 	.word	0x00000015
        /*0f94*/ 	.word	0x00038850
        /*0f98*/ 	.short	0x010a
        /*0f9a*/ 	.byte	0x3f
	.zero		1


	//   ....[58]....
        /*0f9c*/ 	.word	0x00016c10
        /*0fa0*/ 	.word	0x0000000e
        /*0fa4*/ 	.word	0x00000000
        /*0fa8*/ 	.short	0x0101
        /*0faa*/ 	.byte	0x3f
	.zero		1


	//   ....[59]....
        /*0fac*/ 	.word	0x00018b80
        /*0fb0*/ 	.word	0x00000015
        /*0fb4*/ 	.word	0x00000000
        /*0fb8*/ 	.short	0x0101
        /*0fba*/ 	.byte	0x3f
	.zero		1


	//   ....[60]....
        /*0fbc*/ 	.word	0x0001b1f0
        /*0fc0*/ 	.word	0x00000000
        /*0fc4*/ 	.word	0x00000000
        /*0fc8*/ 	.short	0x0101
        /*0fca*/ 	.byte	0x3f
	.zero		1


	//   ....[61]....
        /*0fcc*/ 	.word	0x0001de70
        /*0fd0*/ 	.word	0x00000006
        /*0fd4*/ 	.word	0x00038820
        /*0fd8*/ 	.short	0x010a
        /*0fda*/ 	.byte	0x3f
	.zero		1


	//   ....[62]....
        /*0fdc*/ 	.word	0x0001df50
        /*0fe0*/ 	.word	0x00000005
        /*0fe4*/ 	.word	0x000388a0
        /*0fe8*/ 	.short	0x010a
        /*0fea*/ 	.byte	0x3f
	.zero		1


	//   ....[63]....
        /*0fec*/ 	.word	0x0001e1a0
        /*0ff0*/ 	.word	0x00000005
        /*0ff4*/ 	.word	0x000388c0
        /*0ff8*/ 	.short	0x010a
        /*0ffa*/ 	.byte	0x3f
	.zero		1


	//   ....[64]....
        /*0ffc*/ 	.word	0x0001ec20
        /*1000*/ 	.word	0x00000005
        /*1004*/ 	.word	0x000388a0
        /*1008*/ 	.short	0x010a
        /*100a*/ 	.byte	0x3f
	.zero		1


	//   ....[65]....
        /*100c*/ 	.word	0x0001ee60
        /*1010*/ 	.word	0x00000005
        /*1014*/ 	.word	0x000388c0
        /*1018*/ 	.short	0x010a
        /*101a*/ 	.byte	0x3f
	.zero		1


	//   ....[66]....
        /*101c*/ 	.word	0x00020550
        /*1020*/ 	.word	0x00000000
        /*1024*/ 	.word	0x00038840
        /*1028*/ 	.short	0x010a
        /*102a*/ 	.byte	0x3f
	.zero		1


	//   ....[67]....
        /*102c*/ 	.word	0x00021130
        /*1030*/ 	.word	0x00000008
        /*1034*/ 	.word	0x00038800
        /*1038*/ 	.short	0x0107
        /*103a*/ 	.byte	0x3f
	.zero		1


	//   ....[68]....
        /*103c*/ 	.word	0x000211e0
        /*1040*/ 	.word	0x00000000
        /*1044*/ 	.word	0x00038800
        /*1048*/ 	.short	0x0101
        /*104a*/ 	.byte	0x3f
	.zero		1


	//   ....[69]....
        /*104c*/ 	.word	0x000221b0
        /*1050*/ 	.word	0x00000000
        /*1054*/ 	.word	0x00038810
        /*1058*/ 	.short	0x0107
        /*105a*/ 	.byte	0x3f
	.zero		1


	//   ....[70]....
        /*105c*/ 	.word	0x000222b0
        /*1060*/ 	.word	0x00000002
        /*1064*/ 	.word	0x00038810
        /*1068*/ 	.short	0x0101
        /*106a*/ 	.byte	0x3f
	.zero		1


	//   ....[71]....
        /*106c*/ 	.word	0x000222d0
        /*1070*/ 	.word	0x00000002
        /*1074*/ 	.word	0x00038820
        /*1078*/ 	.short	0x010a
        /*107a*/ 	.byte	0x3f
	.zero		1


	//   ....[72]....
        /*107c*/ 	.word	0x000223d0
        /*1080*/ 	.word	0x00000000
        /*1084*/ 	.word	0x00038860
        /*1088*/ 	.short	0x010a
        /*108a*/ 	.byte	0x3f
	.zero		1


	//   ....[73]....
        /*108c*/ 	.word	0x00023050
        /*1090*/ 	.word	0x00000002
        /*1094*/ 	.word	0x00038840
        /*1098*/ 	.short	0x010a
        /*109a*/ 	.byte	0x3f
	.zero		1


	//   ....[74]....
        /*109c*/ 	.word	0x000232a0
        /*10a0*/ 	.word	0x00000002
        /*10a4*/ 	.word	0x00038860
        /*10a8*/ 	.short	0x010a
        /*10aa*/ 	.byte	0x3f
	.zero		1


	//   ....[75]....
        /*10ac*/ 	.word	0x00023ec0
        /*10b0*/ 	.word	0x00000003
        /*10b4*/ 	.word	0x00038840
        /*10b8*/ 	.short	0x010a
        /*10ba*/ 	.byte	0x3f
	.zero		1


	//   ....[76]....
        /*10bc*/ 	.word	0x00024100
        /*10c0*/ 	.word	0x00000003
        /*10c4*/ 	.word	0x00038860
        /*10c8*/ 	.short	0x010a
        /*10ca*/ 	.byte	0x3f
	.zero		1


	//   ....[77]....
        /*10cc*/ 	.word	0x00024c90
        /*10d0*/ 	.word	0x00000003
        /*10d4*/ 	.word	0x00038840
        /*10d8*/ 	.short	0x010a
        /*10da*/ 	.byte	0x3f
	.zero		1


	//   ....[78]....
        /*10dc*/ 	.word	0x00024ee0
        /*10e0*/ 	.word	0x00000003
        /*10e4*/ 	.word	0x00038860
        /*10e8*/ 	.short	0x010a
        /*10ea*/ 	.byte	0x3f
	.zero		1


	//   ....[79]....
        /*10ec*/ 	.word	0x000266f0
        /*10f0*/ 	.word	0x00000000
        /*10f4*/ 	.word	0x00038820
        /*10f8*/ 	.short	0x010a
        /*10fa*/ 	.byte	0x3f
	.zero		1


	//   ....[80]....
        /*10fc*/ 	.word	0x000268a0
        /*1100*/ 	.word	0x00000006
        /*1104*/ 	.word	0x00000000
        /*1108*/ 	.short	0x010a
        /*110a*/ 	.byte	0x3f
	.zero		1


	//   ....[81]....
        /*110c*/ 	.word	0x00026910
        /*1110*/ 	.word	0x00000007
        /*1114*/ 	.word	0x00000000
        /*1118*/ 	.short	0x010a
        /*111a*/ 	.byte	0x3f
	.zero		1


	//   ....[82]....
        /*111c*/ 	.word	0x00026980
        /*1120*/ 	.word	0x00000004
        /*1124*/ 	.word	0x00000000
        /*1128*/ 	.short	0x010a
        /*112a*/ 	.byte	0x3f
	.zero		1


	//   ....[83]....
        /*112c*/ 	.word	0x000269b0
        /*1130*/ 	.word	0x00000003
        /*1134*/ 	.word	0x00000000
        /*1138*/ 	.short	0x010a
        /*113a*/ 	.byte	0x3f
	.zero		1


	//   ....[84]....
        /*113c*/ 	.word	0x00026a10
        /*1140*/ 	.word	0x00000040
        /*1144*/ 	.word	0x00038890
        /*1148*/ 	.short	0x010a
        /*114a*/ 	.byte	0x3f
	.zero		1


	//   ....[85]....
        /*114c*/ 	.word	0x00026a60
        /*1150*/ 	.word	0x00000040
        /*1154*/ 	.word	0x00038890
        /*1158*/ 	.short	0x010a
        /*115a*/ 	.byte	0x3f
	.zero		1


	//   ....[86]....
        /*115c*/ 	.word	0x00026ab0
        /*1160*/ 	.word	0x00000040
        /*1164*/ 	.word	0x00038890
        /*1168*/ 	.short	0x010a
        /*116a*/ 	.byte	0x3f
	.zero		1


	//   ....[87]....
        /*116c*/ 	.word	0x00026b00
        /*1170*/ 	.word	0x00000040
        /*1174*/ 	.word	0x000388b0
        /*1178*/ 	.short	0x010a
        /*117a*/ 	.byte	0x3f
	.zero		1


	//   ....[88]....
        /*117c*/ 	.word	0x00026ed0
        /*1180*/ 	.word	0x00000012
        /*1184*/ 	.word	0x00038800
        /*1188*/ 	.short	0x010a
        /*118a*/ 	.byte	0x3f
	.zero		1


	//   ....[89]....
        /*118c*/ 	.word	0x000272a0
        /*1190*/ 	.word	0x00000012
        /*1194*/ 	.word	0x00038800
        /*1198*/ 	.short	0x010a
        /*119a*/ 	.byte	0x3f
	.zero		1


	//   ....[90]....
        /*119c*/ 	.word	0x000272f0
        /*11a0*/ 	.word	0x00000000
        /*11a4*/ 	.word	0x00038830
        /*11a8*/ 	.short	0x010a
        /*11aa*/ 	.byte	0x3f
	.zero		1


	//   ....[91]....
        /*11ac*/ 	.word	0x00027340
        /*11b0*/ 	.word	0x00000012
        /*11b4*/ 	.word	0x00038810
        /*11b8*/ 	.short	0x010a
        /*11ba*/ 	.byte	0x3f
	.zero		1


	//   ....[92]....
        /*11bc*/ 	.word	0x00027390
        /*11c0*/ 	.word	0x00000000
        /*11c4*/ 	.word	0x00038850
        /*11c8*/ 	.short	0x010a
        /*11ca*/ 	.byte	0x3f
	.zero		1


	//   ....[93]....
        /*11cc*/ 	.word	0x000273e0
        /*11d0*/ 	.word	0x000000c9
        /*11d4*/ 	.word	0x00038830
        /*11d8*/ 	.short	0x010a
        /*11da*/ 	.byte	0x3f
	.zero		1


	//   ....[94]....
        /*11dc*/ 	.word	0x00027430
        /*11e0*/ 	.word	0x000000c9
        /*11e4*/ 	.word	0x00038850
        /*11e8*/ 	.short	0x010a
        /*11ea*/ 	.byte	0x3f
	.zero		1


	//   ....[95]....
        /*11ec*/ 	.word	0x00027480
        /*11f0*/ 	.word	0x0000000f
        /*11f4*/ 	.word	0x00038830
        /*11f8*/ 	.short	0x010a
        /*11fa*/ 	.byte	0x3f
	.zero		1


	//   ....[96]....
        /*11fc*/ 	.word	0x000274d0
        /*1200*/ 	.word	0x0000000f
        /*1204*/ 	.word	0x00038850
        /*1208*/ 	.short	0x010a
        /*120a*/ 	.byte	0x3f
	.zero		1


	//   ....[97]....
        /*120c*/ 	.word	0x00027520
        /*1210*/ 	.word	0x00000015
        /*1214*/ 	.word	0x00038830
        /*1218*/ 	.short	0x010a
        /*121a*/ 	.byte	0x3f
	.zero		1


	//   ....[98]....
        /*121c*/ 	.word	0x00027570
        /*1220*/ 	.word	0x00000015
        /*1224*/ 	.word	0x00038850
        /*1228*/ 	.short	0x010a
        /*122a*/ 	.byte	0x3f
	.zero		1


	//   ....[99]....
        /*122c*/ 	.word	0x00027720
        /*1230*/ 	.word	0x00000005
        /*1234*/ 	.word	0x00038820
        /*1238*/ 	.short	0x010a
        /*123a*/ 	.byte	0x3f
	.zero		1


	//   ....[100]....
        /*123c*/ 	.word	0x00027770
        /*1240*/ 	.word	0x00000005
        /*1244*/ 	.word	0x000388a0
        /*1248*/ 	.short	0x010a
        /*124a*/ 	.byte	0x3f
	.zero		1


	//   ....[101]....
        /*124c*/ 	.word	0x000277c0
        /*1250*/ 	.word	0x00000005
        /*1254*/ 	.word	0x000388c0
        /*1258*/ 	.short	0x010a
        /*125a*/ 	.byte	0x3f
	.zero		1


	//   ....[102]....
        /*125c*/ 	.word	0x00027810
        /*1260*/ 	.word	0x00000005
        /*1264*/ 	.word	0x000388a0
        /*1268*/ 	.short	0x010a
        /*126a*/ 	.byte	0x3f
	.zero		1


	//   ....[103]....
        /*126c*/ 	.word	0x00027860
        /*1270*/ 	.word	0x00000005
        /*1274*/ 	.word	0x000388c0
        /*1278*/ 	.short	0x010a
        /*127a*/ 	.byte	0x3f
	.zero		1


	//   ....[104]....
        /*127c*/ 	.word	0x00027a00
        /*1280*/ 	.word	0x00000000
        /*1284*/ 	.word	0x00038840
        /*1288*/ 	.short	0x010a
        /*128a*/ 	.byte	0x3f
	.zero		1


	//   ....[105]....
        /*128c*/ 	.word	0x00028b50
        /*1290*/ 	.word	0x00000002
        /*1294*/ 	.word	0x00038820
        /*1298*/ 	.short	0x010a
        /*129a*/ 	.byte	0x3f
	.zero		1


	//   ....[106]....
        /*129c*/ 	.word	0x00028ba0
        /*12a0*/ 	.word	0x00000000
        /*12a4*/ 	.word	0x00038860
        /*12a8*/ 	.short	0x010a
        /*12aa*/ 	.byte	0x3f
	.zero		1


	//   ....[107]....
        /*12ac*/ 	.word	0x00028bf0
        /*12b0*/ 	.word	0x00000002
        /*12b4*/ 	.word	0x00038840
        /*12b8*/ 	.short	0x010a
        /*12ba*/ 	.byte	0x3f
	.zero		1


	//   ....[108]....
        /*12bc*/ 	.word	0x00028c40
        /*12c0*/ 	.word	0x00000002
        /*12c4*/ 	.word	0x00038860
        /*12c8*/ 	.short	0x010a
        /*12ca*/ 	.byte	0x3f
	.zero		1


	//   ....[109]....
        /*12cc*/ 	.word	0x00028c90
        /*12d0*/ 	.word	0x00000003
        /*12d4*/ 	.word	0x00038840
        /*12d8*/ 	.short	0x010a
        /*12da*/ 	.byte	0x3f
	.zero		1


	//   ....[110]....
        /*12dc*/ 	.word	0x00028ce0
        /*12e0*/ 	.word	0x00000003
        /*12e4*/ 	.word	0x00038860
        /*12e8*/ 	.short	0x010a
        /*12ea*/ 	.byte	0x3f
	.zero		1


	//   ....[111]....
        /*12ec*/ 	.word	0x00028d30
        /*12f0*/ 	.word	0x00000003
        /*12f4*/ 	.word	0x00038840
        /*12f8*/ 	.short	0x010a
        /*12fa*/ 	.byte	0x3f
	.zero		1


	//   ....[112]....
        /*12fc*/ 	.word	0x00028d80
        /*1300*/ 	.word	0x00000003
        /*1304*/ 	.word	0x00038860
        /*1308*/ 	.short	0x010a
        /*130a*/ 	.byte	0x3f
	.zero		1


	//   ....[113]....
        /*130c*/ 	.word	0x000297e0
        /*1310*/ 	.word	0x00000000
        /*1314*/ 	.word	0x00038820
        /*1318*/ 	.short	0x010a
        /*131a*/ 	.byte	0x3f
	.zero		1


	//   ....[114]....
        /*131c*/ 	.word	0x00029980
        /*1320*/ 	.word	0x00000006
        /*1324*/ 	.word	0x00000000
        /*1328*/ 	.short	0x010a
        /*132a*/ 	.byte	0x3f
	.zero		1


	//   ....[115]....
        /*132c*/ 	.word	0x000299d0
        /*1330*/ 	.word	0x00000007
        /*1334*/ 	.word	0x00000000
        /*1338*/ 	.short	0x010a
        /*133a*/ 	.byte	0x3f
	.zero		1


	//   ....[116]....
        /*133c*/ 	.word	0x00029a20
        /*1340*/ 	.word	0x00000004
        /*1344*/ 	.word	0x00000000
        /*1348*/ 	.short	0x010a
        /*134a*/ 	.byte	0x3f
	.zero		1


	//----- nvinfo : EIATTR_NUM_MBARRIERS
	.align		4
.L_468:
        /*134c*/ 	.byte	0x03, 0x38
        /*134e*/ 	.short	0x0017


	//----- nvinfo : EIATTR_EXIT_INSTR_OFFSETS
	.align		4
        /*1350*/ 	.byte	0x04, 0x1c
        /*1352*/ 	.short	(.L_470 - .L_469)


	//   ....[0]....
.L_469:
        /*1354*/ 	.word	0x00026a00


	//----- nvinfo : EIATTR_MAX_THREADS
	.align		4
.L_470:
        /*1358*/ 	.byte	0x04, 0x05
        /*135a*/ 	.short	(.L_472 - .L_471)
.L_471:
        /*135c*/ 	.word	0x00000180
        /*1360*/ 	.word	0x00000001
        /*1364*/ 	.word	0x00000001


	//----- nvinfo : EIATTR_CRS_STACK_SIZE
	.align		4
.L_472:
        /*1368*/ 	.byte	0x04, 0x1e
        /*136a*/ 	.short	(.L_474 - .L_473)
.L_473:
        /*136c*/ 	.word	0x00000000


	//----- nvinfo : EIATTR_CBANK_PARAM_SIZE
	.align		4
.L_474:
        /*1370*/ 	.byte	0x03, 0x19
        /*1372*/ 	.short	0x0bf0


	//----- nvinfo : EIATTR_PARAM_CBANK
	.align		4
        /*1374*/ 	.byte	0x04, 0x0a
        /*1376*/ 	.short	(.L_476 - .L_475)
	.align		4
.L_475:
        /*1378*/ 	.word	index@(.nv.constant0._ZN7cutlass13device_kernelIN5flash11enable_sm90INS1_16FlashAttnFwdSm90INS1_25CollectiveMainloopFwdSm90ILi2EN4cute5tupleIJNS5_1CILi1EEES8_S8_EEENS6_IJNS7_ILi64EEESA_SA_EEELi512ENS_10bfloat16_tEfNS_4arch4Sm90ELb0ELb1ELb0ELb1ELb0ELb1ELb1ELb0ELb0ELb1ELb0ELb0EEENS1_21CollectiveEpilogueFwdINS6_IJSA_NS7_ILi512EEESA_EEES9_SC_SE_Li256ELb1ELb1ELb0ELb0EEENS1_36VarlenDynamicPersistentTileSchedulerILi64ELi64ELi256ELi128ELb0ELb1ELb1ELb1ELb0ELb1EEEEEEEEEvNT_6ParamsE)
        /*137c*/ 	.short	0x0210
        /*137e*/ 	.short	0x0bf0


	//----- nvinfo : EIATTR_SW_WAR
	.align		4
.L_476:
        /*1380*/ 	.byte	0x04, 0x36
        /*1382*/ 	.short	(.L_478 - .L_477)
.L_477:
        /*1384*/ 	.word	0x00000008
.L_478:


//--------------------- .nv.info._ZN7cutlass13device_kernelIN5flash11enable_sm90INS1_16FlashAttnFwdSm90INS1_25CollectiveMainloopFwdSm90ILi2EN4cute5tupleIJNS5_1CILi1EEES8_S8_EEENS6_IJNS7_ILi64EEESA_SA_EEELi512ENS_10bfloat16_tEfNS_4arch4Sm90ELb1ELb0ELb0ELb0ELb0ELb0ELb0ELb0ELb0ELb1ELb0ELb0EEENS1_21CollectiveEpilogueFwdINS6_IJSA_NS7_ILi512EEESA_EEES9_SC_SE_Li256ELb0ELb1ELb0ELb0EEENS1_30DynamicPersistentTileSchedulerILi256ELi128ELb0ELb1ELb1EEEEEEEEEvNT_6ParamsE --------------------------
	.section	.nv.info._ZN7cutlass13device_kernelIN5flash11enable_sm90INS1_16FlashAttnFwdSm90INS1_25CollectiveMainloopFwdSm90ILi2EN4cute5tupleIJNS5_1CILi1EEES8_S8_EEENS6_IJNS7_ILi64EEESA_SA_EEELi512ENS_10bfloat16_tEfNS_4arch4Sm90ELb1ELb0ELb0ELb0ELb0ELb0ELb0ELb0ELb0ELb1ELb0ELb0EEENS1_21CollectiveEpilogueFwdINS6_IJSA_NS7_ILi512EEESA_EEES9_SC_SE_Li256ELb0ELb1ELb0ELb0EEENS1_30DynamicPersistentTileSchedulerILi256ELi128ELb0ELb1ELb1EEEEEEEEEvNT_6ParamsE,"",@"SHT_CUDA_INFO"
	.sectionflags	@""
	.align	4


	//----- nvinfo : EIATTR_CUDA_API_VERSION
	.align		4
        /*0000*/ 	.byte	0x04, 0x37
        /*0002*/ 	.short	(.L_480 - .L_479)
.L_479:
        /*0004*/ 	.word	0x00000082


	//----- nvinfo : EIATTR_KPARAM_INFO
	.align		4
.L_480:
        /*0008*/ 	.byte	0x04, 0x17
        /*000a*/ 	.short	(.L_482 - .L_481)
.L_481:
        /*000c*/ 	.word	0x00000000
        /*0010*/ 	.short	0x0000
        /*0012*/ 	.short	0x0070
        /*0014*/ 	.byte	0x00, 0xf0, 0x01, 0x2a


	//----- nvinfo : EIATTR_SPARSE_MMA_MASK
	.align		4
.L_482:
        /*0018*/ 	.byte	0x03, 0x50
        /*001a*/ 	.short	0x0000


	//----- nvinfo : EIATTR_MAXREG_COUNT
	.align		4
        /*001c*/ 	.byte	0x03, 0x1b
        /*001e*/ 	.short	0x00a8


	//----- nvinfo : EIATTR_NUM_BARRIERS
	.align		4
        /*0020*/ 	.byte	0x02, 0x4c
        /*0022*/ 	.byte	0x10
	.zero		1


	//----- nvinfo : EIATTR_EXTERNS
	.align		4
        /*0024*/ 	.byte	0x04, 0x0f
        /*0026*/ 	.short	(.L_484 - .L_483)


	//   ....[0]....
	.align		4
.L_483:
        /*0028*/ 	.word	index@(__assertfail)


	//----- nvinfo : EIATTR_ANNOTATIONS
	.align		4
.L_484:
        /*002c*/ 	.byte	0x04, 0x55
        /*002e*/ 	.short	(.L_486 - .L_485)


	//   ....[0]....
.L_485:
        /* <DEDUP_REMOVED lines=24> */


	//----- nvinfo : EIATTR_MERCURY_ISA_VERSION
	.align		4
.L_486:
        /*01a0*/ 	.byte	0x03, 0x5f
        /*01a2*/ 	.short	0x0101


	//----- nvinfo : EIATTR_INT_WARP_WIDE_INSTR_OFFSETS
	.align		4
        /*01a4*/ 	.byte	0x04, 0x31
        /*01a6*/ 	.short	(.L_488 - .L_487)


	//   ....[0]....
.L_487:
        /*01a8*/ 	.word	0x00000130


	//   ....[1]....
        /*01ac*/ 	.word	0x00000170


	//   ....[2]....
        /*01b0*/ 	.word	0x000001e0


	//   ....[3]....
        /*01b4*/ 	.word	0x0000c3e0


	//   ....[4]....
        /*01b8*/ 	.word	0x0000c470


	//   ....[5]....
        /*01bc*/ 	.word	0x00010a60


	//   ....[6]....
        /*01c0*/ 	.word	0x00010af0


	//----- nvinfo : EIATTR_COOP_GROUP_MASK_REGIDS
	.align		4
.L_488:
        /*01c4*/ 	.byte	0x04, 0x29
        /*01c6*/ 	.short	(.L_490 - .L_489)


	//   ....[0]....
.L_489:
        /*01c8*/ 	.word	0xffffffff


	//   ....[1]....
        /*01cc*/ 	.word	0xffffffff


	//   ....[2]....
        /*01d0*/ 	.word	0xffffffff


	//   ....[3]....
        /*01d4*/ 	.word	0xffffffff


	//   ....[4]....
        /*01d8*/ 	.word	0xffffffff


	//   ....[5]....
        /*01dc*/ 	.word	0xffffffff


	//   ....[6]....
        /*01e0*/ 	.word	0xffffffff


	//   ....[7]....
        /*01e4*/ 	.word	0xffffffff


	//   ....[8]....
        /*01e8*/ 	.word	0xffffffff


	//   ....[9]....
        /*01ec*/ 	.word	0xffffffff


	//   ....[10]....
        /*01f0*/ 	.word	0xffffffff


	//   ....[11]....
        /*01f4*/ 	.word	0xffffffff


	//   ....[12]....
        /*01f8*/ 	.word	0xffffffff


	//   ....[13]....
        /*01fc*/ 	.word	0xffffffff


	//   ....[14]....
        /*0200*/ 	.word	0xffffffff


	//   ....[15]....
        /*0204*/ 	.word	0xffffffff


	//   ....[16]....
        /*0208*/ 	.word	0xffffffff


	//   ....[17]....
        /*020c*/ 	.word	0xffffffff


	//   ....[18]....
        /*0210*/ 	.word	0xffffffff


	//   ....[19]....
        /*0214*/ 	.word	0xffffffff


	//   ....[20]....
        /*0218*/ 	.word	0xffffffff


	//   ....[21]....
        /*021c*/ 	.word	0xffffffff


	//   ....[22]....
        /*0220*/ 	.word	0xffffffff


	//   ....[23]....
        /*0224*/ 	.word	0xffffffff


	//   ....[24]....
        /*0228*/ 	.word	0xffffffff


	//   ....[25]....
        /*022c*/ 	.word	0xffffffff


	//   ....[26]....
        /*0230*/ 	.word	0xffffffff


	//   ....[27]....
        /*0234*/ 	.word	0xffffffff


	//   ....[28]....
        /*0238*/ 	.word	0xffffffff


	//   ....[29]....
        /*023c*/ 	.word	0xffffffff


	//   ....[30]....
        /*0240*/ 	.word	0xffffffff


	//   ....[31]....
        /*0244*/ 	.word	0xffffffff


	//   ....[32]....
        /*0248*/ 	.word	0xffffffff


	//   ....[33]....
        /*024c*/ 	.word	0xffffffff


	//   ....[34]....
        /*0250*/ 	.word	0xffffffff


	//   ....[35]....
        /*0254*/ 	.word	0xffffffff


	//   ....[36]....
        /*0258*/ 	.word	0xffffffff


	//   ....[37]....
        /*025c*/ 	.word	0xffffffff


	//   ....[38]....
        /*0260*/ 	.word	0xffffffff


	//   ....[39]....
        /*0264*/ 	.word	0xffffffff


	//   ....[40]....
        /*0268*/ 	.word	0xffffffff


	//   ....[41]....
        /*026c*/ 	.word	0xffffffff


	//   ....[42]....
        /*0270*/ 	.word	0xffffffff


	//   ....[43]....
        /*0274*/ 	.word	0xffffffff


	//   ....[44]....
        /*0278*/ 	.word	0xffffffff


	//   ....[45]....
        /*027c*/ 	.word	0xffffffff


	//   ....[46]....
        /*0280*/ 	.word	0xffffffff


	//   ....[47]....
        /*0284*/ 	.word	0xffffffff


	//   ....[48]....
        /*0288*/ 	.word	0xffffffff


	//   ....[49]....
        /*028c*/ 	.word	0xffffffff


	//   ....[50]....
        /*0290*/ 	.word	0xffffffff


	//   ....[51]....
        /*0294*/ 	.word	0xffffffff


	//   ....[52]....
        /*0298*/ 	.word	0xffffffff


	//   ....[53]....
        /*029c*/ 	.word	0xffffffff


	//   ....[54]....
        /*02a0*/ 	.word	0xffffffff


	//   ....[55]....
        /*02a4*/ 	.word	0xffffffff


	//   ....[56]....
        /*02a8*/ 	.word	0xffffffff


	//   ....[57]....
        /*02ac*/ 	.word	0x0500000f


	//   ....[58]....
        /*02b0*/ 	.word	0x0500000f


	//   ....[59]....
        /*02b4*/ 	.word	0x0500000f


	//   ....[60]....
        /*02b8*/ 	.word	0x0500000f


	//   ....[61]....
        /*02bc*/ 	.word	0x0500000f


	//   ....[62]....
        /*02c0*/ 	.word	0x0500000f


	//   ....[63]....
        /*02c4*/ 	.word	0x0500000f


	//   ....[64]....
        /*02c8*/ 	.word	0x0500000f


	//   ....[65]....
        /*02cc*/ 	.word	0x0500000f


	//   ....[66]....
        /*02d0*/ 	.word	0x0500000f


	//   ....[67]....
        /*02d4*/ 	.word	0x0500000f


	//----- nvinfo : EIATTR_COOP_GROUP_INSTR_OFFSETS
	.align		4
.L_490:
        /*02d8*/ 	.byte	0x04, 0x28
        /*02da*/ 	.short	(.L_492 - .L_491)


	//   ....[0]....
.L_491:
        /*02dc*/ 	.word	0x00000060


	//   ....[1]....
        /*02e0*/ 	.word	0x00000140


	//   ....[2]....
        /*02e4*/ 	.word	0x00000190


	//   ....[3]....
        /*02e8*/ 	.word	0x00000380


	//   ....[4]....
        /*02ec*/ 	.word	0x000004e0


	//   ....[5]....
        /*02f0*/ 	.word	0x00000600


	//   ....[6]....
        /*02f4*/ 	.word	0x00000760


	//   ....[7]....
        /*02f8*/ 	.word	0x00001900


	//   ....[8]....
        /*02fc*/ 	.word	0x000036c0


	//   ....[9]....
        /*0300*/ 	.word	0x00003cb0


	//   ....[10]....
        /*0304*/ 	.word	0x00003cd0


	//   ....[11]....
        /*0308*/ 	.word	0x00004110


	//   ....[12]....
        /*030c*/ 	.word	0x00004210


	//   ....[13]....
        /*0310*/ 	.word	0x00004440


	//   ....[14]....
        /*0314*/ 	.word	0x00004590


	//   ....[15]....
        /*0318*/ 	.word	0x00004f80


	//   ....[16]....
        /*031c*/ 	.word	0x00005270


	//   ....[17]....
        /*0320*/ 	.word	0x00005290


	//   ....[18]....
        /*0324*/ 	.word	0x00005690


	//   ....[19]....
        /*0328*/ 	.word	0x00005790


	//   ....[20]....
        /*032c*/ 	.word	0x000059e0


	//   ....[21]....
        /*0330*/ 	.word	0x00005b30


	//   ....[22]....
        /*0334*/ 	.word	0x00006d90


	//   ....[23]....
        /*0338*/ 	.word	0x000071a0


	//   ....[24]....
        /*033c*/ 	.word	0x000071d0


	//   ....[25]....
        /*0340*/ 	.word	0x00007490


	//   ....[26]....
        /*0344*/ 	.word	0x00007660


	//   ....[27]....
        /*0348*/ 	.word	0x00008660


	//   ....[28]....
        /*034c*/ 	.word	0x000086a0


	//   ....[29]....
        /*0350*/ 	.word	0x000086e0


	//   ....[30]....
        /*0354*/ 	.word	0x00008750


	//   ....[31]....
        /*0358*/ 	.word	0x00008780


	//   ....[32]....
        /*035c*/ 	.word	0x00009200


	//   ....[33]....
        /*0360*/ 	.word	0x0000a4c0


	//   ....[34]....
        /*0364*/ 	.word	0x0000a4f0


	//   ....[35]....
        /*0368*/ 	.word	0x0000a520


	//   ....[36]....
        /*036c*/ 	.word	0x0000a540


	//   ....[37]....
        /*0370*/ 	.word	0x0000ab90


	//   ....[38]....
        /*0374*/ 	.word	0x0000aba0


	//   ....[39]....
        /*0378*/ 	.word	0x0000add0


	//   ....[40]....
        /*037c*/ 	.word	0x0000adf0


	//   ....[41]....
        /*0380*/ 	.word	0x0000b780


	//   ....[42]....
        /*0384*/ 	.word	0x0000b7a0


	//   ....[43]....
        /*0388*/ 	.word	0x0000b9d0


	//   ....[44]....
        /*038c*/ 	.word	0x0000b9f0


	//   ....[45]....
        /*0390*/ 	.word	0x0000bcb0


	//   ....[46]....
        /*0394*/ 	.word	0x0000c9d0


	//   ....[47]....
        /*0398*/ 	.word	0x0000d310


	//   ....[48]....
        /*039c*/ 	.word	0x0000d340


	//   ....[49]....
        /*03a0*/ 	.word	0x0000d3f0


	//   ....[50]....
        /*03a4*/ 	.word	0x0000d400


	//   ....[51]....
        /*03a8*/ 	.word	0x0000d470


	//   ....[52]....
        /*03ac*/ 	.word	0x0000d480


	//   ....[53]....
        /*03b0*/ 	.word	0x0000d490


	//   ....[54]....
        /*03b4*/ 	.word	0x0000d4d0


	//   ....[55]....
        /*03b8*/ 	.word	0x00010c50


	//   ....[56]....
        /*03bc*/ 	.word	0x00010e40


	//   ....[57]....
        /*03c0*/ 	.word	0x00011440


	//   ....[58]....
        /*03c4*/ 	.word	0x000115a0


	//   ....[59]....
        /*03c8*/ 	.word	0x00011600


	//   ....[60]....
        /*03cc*/ 	.word	0x00011690


	//   ....[61]....
        /*03d0*/ 	.word	0x00011770


	//   ....[62]....
        /*03d4*/ 	.word	0x000117d0


	//   ....[63]....
        /*03d8*/ 	.word	0x000118b0


	//   ....[64]....
        /*03dc*/ 	.word	0x00011910


	//   ....[65]....
        /*03e0*/ 	.word	0x000119d0


	//   ....[66]....
        /*03e4*/ 	.word	0x00011cf0


	//   ....[67]....
        /*03e8*/ 	.word	0x00011e10


	//----- nvinfo : EIATTR_REG_RECONFIG
	.align		4
.L_492:
        /*03ec*/ 	.byte	0x01, 0x54
	.zero		2


	//----- nvinfo : EIATTR_SYSCALL_OFFSETS
	.align		4
        /*03f0*/ 	.byte	0x04, 0x46
        /*03f2*/ 	.short	(.L_494 - .L_493)


	//   ....[0]....
.L_493:
        /*03f4*/ 	.word	0x00003890


	//   ....[1]....
        /*03f8*/ 	.word	0x0000c5e0


	//   ....[2]....
        /*03fc*/ 	.word	0x0000c730


	//   ....[3]....
        /*0400*/ 	.word	0x0000c820


	//   ....[4]....
        /*0404*/ 	.word	0x0000cf50


	//----- nvinfo : EIATTR_MBARRIER_INSTR_OFFSETS
	.align		4
.L_494:
        /*0408*/ 	.byte	0x04, 0x39
        /*040a*/ 	.short	(.L_496 - .L_495)


	//   ....[0]....
.L_495:
        /*040c*/ 	.word	0x00000270
        /*0410*/ 	.word	0x000000ff
        /*0414*/ 	.word	0x00028c00
        /*0418*/ 	.short	0x0100
        /*041a*/ 	.byte	0x08
	.zero		1


	//   ....[1]....
        /*041c*/ 	.word	0x00000280
        /*0420*/ 	.word	0x000000ff
        /*0424*/ 	.word	0x00028c20
        /*0428*/ 	.short	0x0100
        /*042a*/ 	.byte	0x08
	.zero		1


	//   ....[2]....
        /*042c*/ 	.word	0x00000330
        /*0430*/ 	.word	0x000000ff
        /*0434*/ 	.word	0x00028c30
        /*0438*/ 	.short	0x0100
        /*043a*/ 	.byte	0x06
	.zero		1


	//   ....[3]....
        /*043c*/ 	.word	0x00000340
        /*0440*/ 	.word	0x000000ff
        /*0444*/ 	.word	0x00028c40
        /*0448*/ 	.short	0x0100
        /*044a*/ 	.byte	0x06
	.zero		1


	//   ....[4]....
        /*044c*/ 	.word	0x00000350
        /*0450*/ 	.word	0x000000ff
        /*0454*/ 	.word	0x00028c38
        /*0458*/ 	.short	0x0100
        /*045a*/ 	.byte	0x06
	.zero		1


	//   ....[5]....
        /*045c*/ 	.word	0x00000360
        /*0460*/ 	.word	0x000000ff
        /*0464*/ 	.word	0x00028c48
        /*0468*/ 	.short	0x0100
        /*046a*/ 	.byte	0x06
	.zero		1


	//   ....[6]....
        /*046c*/ 	.word	0x00000490
        /*0470*/ 	.word	0x000000ff
        /*0474*/ 	.word	0x00028c50
        /*0478*/ 	.short	0x0100
        /*047a*/ 	.byte	0x08
	.zero		1


	//   ....[7]....
        /*047c*/ 	.word	0x000004a0
        /*0480*/ 	.word	0x000000ff
        /*0484*/ 	.word	0x00028c60
        /*0488*/ 	.short	0x0100
        /*048a*/ 	.byte	0x08
	.zero		1


	//   ....[8]....
        /*048c*/ 	.word	0x000004b0
        /*0490*/ 	.word	0x000000ff
        /*0494*/ 	.word	0x00028c58
        /*0498*/ 	.short	0x0100
        /*049a*/ 	.byte	0x08
	.zero		1


	//   ....[9]....
        /*049c*/ 	.word	0x000004c0
        /*04a0*/ 	.word	0x000000ff
        /*04a4*/ 	.word	0x00028c68
        /*04a8*/ 	.short	0x0100
        /*04aa*/ 	.byte	0x08
	.zero		1


	//   ....[10]....
        /*04ac*/ 	.word	0x000005b0
        /*04b0*/ 	.word	0x000000ff
        /*04b4*/ 	.word	0x00028c70
        /*04b8*/ 	.short	0x0100
        /*04ba*/ 	.byte	0x06
	.zero		1


	//   ....[11]....
        /*04bc*/ 	.word	0x000005c0
        /*04c0*/ 	.word	0x000000ff
        /*04c4*/ 	.word	0x00028c80
        /*04c8*/ 	.short	0x0100
        /*04ca*/ 	.byte	0x06
	.zero		1


	//   ....[12]....
        /*04cc*/ 	.word	0x000005d0
        /*04d0*/ 	.word	0x000000ff
        /*04d4*/ 	.word	0x00028c78
        /*04d8*/ 	.short	0x0100
        /*04da*/ 	.byte	0x06
	.zero		1


	//   ....[13]....
        /*04dc*/ 	.word	0x000005e0
        /*04e0*/ 	.word	0x000000ff
        /*04e4*/ 	.word	0x00028c88
        /*04e8*/ 	.short	0x0100
        /*04ea*/ 	.byte	0x06
	.zero		1


	//   ....[14]....
        /*04ec*/ 	.word	0x00000710
        /*04f0*/ 	.word	0x000000ff
        /*04f4*/ 	.word	0x00028c90
        /*04f8*/ 	.short	0x0100
        /*04fa*/ 	.byte	0x08
	.zero		1


	//   ....[15]....
        /*04fc*/ 	.word	0x00000720
        /*0500*/ 	.word	0x000000ff
        /*0504*/ 	.word	0x00028ca0
        /*0508*/ 	.short	0x0100
        /*050a*/ 	.byte	0x08
	.zero		1


	//   ....[16]....
        /*050c*/ 	.word	0x00000730
        /*0510*/ 	.word	0x000000ff
        /*0514*/ 	.word	0x00028c98
        /*0518*/ 	.short	0x0100
        /*051a*/ 	.byte	0x08
	.zero		1


	//   ....[17]....
        /*051c*/ 	.word	0x00000740
        /*0520*/ 	.word	0x000000ff
        /*0524*/ 	.word	0x00028ca8
        /*0528*/ 	.short	0x0100
        /*052a*/ 	.byte	0x08
	.zero		1


	//   ....[18]....
        /*052c*/ 	.word	0x00000870
        /*0530*/ 	.word	0x000000ff
        /*0534*/ 	.word	0x00028cb0
        /*0538*/ 	.short	0x0100
        /*053a*/ 	.byte	0x08
	.zero		1


	//   ....[19]....
        /*053c*/ 	.word	0x00000880
        /*0540*/ 	.word	0x000000ff
        /*0544*/ 	.word	0x00028cc0
        /*0548*/ 	.short	0x0100
        /*054a*/ 	.byte	0x08
	.zero		1


	//   ....[20]....
        /*054c*/ 	.word	0x00000890
        /*0550*/ 	.word	0x000000ff
        /*0554*/ 	.word	0x00028cb8
        /*0558*/ 	.short	0x0100
        /*055a*/ 	.byte	0x08
	.zero		1


	//   ....[21]....
        /*055c*/ 	.word	0x000008a0
        /*0560*/ 	.word	0x000000ff
        /*0564*/ 	.word	0x00028cc8
        /*0568*/ 	.short	0x0100
        /*056a*/ 	.byte	0x08
	.zero		1


	//   ....[22]....
        /*056c*/ 	.word	0x00001a10
        /*0570*/ 	.word	0x000000ff
        /*0574*/ 	.word	0x00028c50
        /*0578*/ 	.short	0x010a
        /*057a*/ 	.byte	0x15
	.zero		1


	//   ....[23]....
        /*057c*/ 	.word	0x00001cd0
        /*0580*/ 	.word	0x00000000
        /*0584*/ 	.word	0x00000000
        /*0588*/ 	.short	0x0101
        /*058a*/ 	.byte	0x3f
	.zero		1


	//   ....[24]....
        /*058c*/ 	.word	0x00002620
        /*0590*/ 	.word	0x000000ff
        /*0594*/ 	.word	0x00028c50
        /*0598*/ 	.short	0x010a
        /*059a*/ 	.byte	0x15
	.zero		1


	//   ....[25]....
        /*059c*/ 	.word	0x00002660
        /*05a0*/ 	.word	0x000000ff
        /*05a4*/ 	.word	0x00028c50
        /*05a8*/ 	.short	0x010a
        /*05aa*/ 	.byte	0x15
	.zero		1


	//   ....[26]....
        /*05ac*/ 	.word	0x00002830
        /*05b0*/ 	.word	0x00000000
        /*05b4*/ 	.word	0x00000000
        /*05b8*/ 	.short	0x0101
        /*05ba*/ 	.byte	0x3f
	.zero		1


	//   ....[27]....
        /*05bc*/ 	.word	0x00003910
        /*05c0*/ 	.word	0x000000ff
        /*05c4*/ 	.word	0x00028c00
        /*05c8*/ 	.short	0x010a
        /*05ca*/ 	.byte	0x2b
	.zero		1


	//   ....[28]....
        /*05cc*/ 	.word	0x00003990
        /*05d0*/ 	.word	0x00000007
        /*05d4*/ 	.word	0x00028c30
        /*05d8*/ 	.short	0x010a
        /*05da*/ 	.byte	0x3f
	.zero		1


	//   ....[29]....
        /*05dc*/ 	.word	0x000039d0
        /*05e0*/ 	.word	0x00000007
        /*05e4*/ 	.word	0x00028c30
        /*05e8*/ 	.short	0x010a
        /*05ea*/ 	.byte	0x3f
	.zero		1


	//   ....[30]....
        /*05ec*/ 	.word	0x00004790
        /*05f0*/ 	.word	0x00000003
        /*05f4*/ 	.word	0x00000000
        /*05f8*/ 	.short	0x0101
        /*05fa*/ 	.byte	0x3f
	.zero		1


	//   ....[31]....
        /*05fc*/ 	.word	0x00004c30
        /*0600*/ 	.word	0x00000007
        /*0604*/ 	.word	0x00028c50
        /*0608*/ 	.short	0x010a
        /*060a*/ 	.byte	0x3f
	.zero		1


	//   ....[32]....
        /*060c*/ 	.word	0x00004c70
        /*0610*/ 	.word	0x00000007
        /*0614*/ 	.word	0x00028c50
        /*0618*/ 	.short	0x010a
        /*061a*/ 	.byte	0x3f
	.zero		1


	//   ....[33]....
        /*061c*/ 	.word	0x00004fa0
        /*0620*/ 	.word	0x00000007
        /*0624*/ 	.word	0x00000000
        /*0628*/ 	.short	0x0101
        /*062a*/ 	.byte	0x3f
	.zero		1


	//   ....[34]....
        /*062c*/ 	.word	0x000050b0
        /*0630*/ 	.word	0x000000ff
        /*0634*/ 	.word	0x00028c30
        /*0638*/ 	.short	0x010a
        /*063a*/ 	.byte	0x19
	.zero		1


	//   ....[35]....
        /*063c*/ 	.word	0x000050f0
        /*0640*/ 	.word	0x000000ff
        /*0644*/ 	.word	0x00028c30
        /*0648*/ 	.short	0x010a
        /*064a*/ 	.byte	0x19
	.zero		1


	//   ....[36]....
        /*064c*/ 	.word	0x00005e40
        /*0650*/ 	.word	0x000000a7
        /*0654*/ 	.word	0x00000000
        /*0658*/ 	.short	0x0101
        /*065a*/ 	.byte	0x3f
	.zero		1


	//   ....[37]....
        /*065c*/ 	.word	0x00006ad0
        /*0660*/ 	.word	0x000000ff
        /*0664*/ 	.word	0x00028c50
        /*0668*/ 	.short	0x010a
        /*066a*/ 	.byte	0x19
	.zero		1


	//   ....[38]....
        /*066c*/ 	.word	0x00006b10
        /*0670*/ 	.word	0x000000ff
        /*0674*/ 	.word	0x00028c50
        /*0678*/ 	.short	0x010a
        /*067a*/ 	.byte	0x19
	.zero		1


	//   ....[39]....
        /*067c*/ 	.word	0x00006db0
        /*0680*/ 	.word	0x000000aa
        /*0684*/ 	.word	0x00000000
        /*0688*/ 	.short	0x0101
        /*068a*/ 	.byte	0x3f
	.zero		1


	//   ....[40]....
        /*068c*/ 	.word	0x00006ed0
        /*0690*/ 	.word	0x000000ff
        /*0694*/ 	.word	0x00028c30
        /*0698*/ 	.short	0x010a
        /*069a*/ 	.byte	0x17
	.zero		1


	//   ....[41]....
        /*069c*/ 	.word	0x00006f10
        /*06a0*/ 	.word	0x000000ff
        /*06a4*/ 	.word	0x00028c30
        /*06a8*/ 	.short	0x010a
        /*06aa*/ 	.byte	0x17
	.zero		1


	//   ....[42]....
        /*06ac*/ 	.word	0x000079e0
        /*06b0*/ 	.word	0x0000009a
        /*06b4*/ 	.word	0x00000000
        /*06b8*/ 	.short	0x0101
        /*06ba*/ 	.byte	0x3f
	.zero		1


	//   ....[43]....
        /*06bc*/ 	.word	0x000083b0
        /*06c0*/ 	.word	0x000000ff
        /*06c4*/ 	.word	0x00028c50
        /*06c8*/ 	.short	0x010a
        /*06ca*/ 	.byte	0x17
	.zero		1


	//   ....[44]....
        /*06cc*/ 	.word	0x000083f0
        /*06d0*/ 	.word	0x000000ff
        /*06d4*/ 	.word	0x00028c50
        /*06d8*/ 	.short	0x010a
        /*06da*/ 	.byte	0x17
	.zero		1


	//   ....[45]....
        /*06dc*/ 	.word	0x00008680
        /*06e0*/ 	.word	0x000000aa
        /*06e4*/ 	.word	0x00000000
        /*06e8*/ 	.short	0x0101
        /*06ea*/ 	.byte	0x3f
	.zero		1


	//   ....[46]....
        /*06ec*/ 	.word	0x0000ab40
        /*06f0*/ 	.word	0x000000ff
        /*06f4*/ 	.word	0x00000000
        /*06f8*/ 	.short	0x0101
        /*06fa*/ 	.byte	0x05
	.zero		1


	//   ....[47]....
        /*06fc*/ 	.word	0x0000cc30
        /*0700*/ 	.word	0x00000003
        /*0704*/ 	.word	0x00028c40
        /*0708*/ 	.short	0x010a
        /*070a*/ 	.byte	0x3f
	.zero		1


	//   ....[48]....
        /*070c*/ 	.word	0x0000d580
        /*0710*/ 	.word	0x00000011
        /*0714*/ 	.word	0x00028c00
        /*0718*/ 	.short	0x0107
        /*071a*/ 	.byte	0x3f
	.zero		1


	//   ....[49]....
        /*071c*/ 	.word	0x0000d670
        /*0720*/ 	.word	0x00000011
        /*0724*/ 	.word	0x00028c00
        /*0728*/ 	.short	0x0101
        /*072a*/ 	.byte	0x3f
	.zero		1


	//   ....[50]....
        /*072c*/ 	.word	0x0000d690
        /*0730*/ 	.word	0x00000011
        /*0734*/ 	.word	0x00028c20
        /*0738*/ 	.short	0x010a
        /*073a*/ 	.byte	0x3f
	.zero		1


	//   ....[51]....
        /*073c*/ 	.word	0x0000d770
        /*0740*/ 	.word	0x00000000
        /*0744*/ 	.word	0x00028c60
        /*0748*/ 	.short	0x010a
        /*074a*/ 	.byte	0x3f
	.zero		1


	//   ....[52]....
        /*074c*/ 	.word	0x0000e350
        /*0750*/ 	.word	0x00000002
        /*0754*/ 	.word	0x00028c40
        /*0758*/ 	.short	0x010a
        /*075a*/ 	.byte	0x3f
	.zero		1


	//   ....[53]....
        /*075c*/ 	.word	0x0000e570
        /*0760*/ 	.word	0x00000002
        /*0764*/ 	.word	0x00028c60
        /*0768*/ 	.short	0x010a
        /*076a*/ 	.byte	0x3f
	.zero		1


	//   ....[54]....
        /*076c*/ 	.word	0x0000f110
        /*0770*/ 	.word	0x00000004
        /*0774*/ 	.word	0x00028c40
        /*0778*/ 	.short	0x010a
        /*077a*/ 	.byte	0x3f
	.zero		1


	//   ....[55]....
        /*077c*/ 	.word	0x0000f330
        /*0780*/ 	.word	0x00000004
        /*0784*/ 	.word	0x00028c60
        /*0788*/ 	.short	0x010a
        /*078a*/ 	.byte	0x3f
	.zero		1


	//   ....[56]....
        /*078c*/ 	.word	0x0000fe70
        /*0790*/ 	.word	0x00000004
        /*0794*/ 	.word	0x00028c40
        /*0798*/ 	.short	0x010a
        /*079a*/ 	.byte	0x3f
	.zero		1


	//   ....[57]....
        /*079c*/ 	.word	0x00010090
        /*07a0*/ 	.word	0x00000004
        /*07a4*/ 	.word	0x00028c60
        /*07a8*/ 	.short	0x010a
        /*07aa*/ 	.byte	0x3f
	.zero		1


	//   ....[58]....
        /*07ac*/ 	.word	0x00010dc0
        /*07b0*/ 	.word	0x00000000
        /*07b4*/ 	.word	0x00028c20
        /*07b8*/ 	.short	0x010a
        /*07ba*/ 	.byte	0x3f
	.zero		1


	//   ....[59]....
        /*07bc*/ 	.word	0x00010f90
        /*07c0*/ 	.word	0x00000006
        /*07c4*/ 	.word	0x00000000
        /*07c8*/ 	.short	0x010a
        /*07ca*/ 	.byte	0x3f
	.zero		1


	//   ....[60]....
        /*07cc*/ 	.word	0x00010fe0
        /*07d0*/ 	.word	0x00000003
        /*07d4*/ 	.word	0x00000000
        /*07d8*/ 	.short	0x010a
        /*07da*/ 	.byte	0x3f
	.zero		1


	//   ....[61]....
        /*07dc*/ 	.word	0x00011040
        /*07e0*/ 	.word	0x00000012
        /*07e4*/ 	.word	0x00000000
        /*07e8*/ 	.short	0x010a
        /*07ea*/ 	.byte	0x3f
	.zero		1


	//   ....[62]....
        /*07ec*/ 	.word	0x00011070
        /*07f0*/ 	.word	0x00000003
        /*07f4*/ 	.word	0x00000000
        /*07f8*/ 	.short	0x010a
        /*07fa*/ 	.byte	0x3f
	.zero		1


	//   ....[63]....
        /*07fc*/ 	.word	0x000110e0
        /*0800*/ 	.word	0x00000003
        /*0804*/ 	.word	0x00028c50
        /*0808*/ 	.short	0x010a
        /*080a*/ 	.byte	0x3f
	.zero		1


	//   ....[64]....
        /*080c*/ 	.word	0x00011140
        /*0810*/ 	.word	0x00000003
        /*0814*/ 	.word	0x00028c50
        /*0818*/ 	.short	0x010a
        /*081a*/ 	.byte	0x3f
	.zero		1


	//   ....[65]....
        /*081c*/ 	.word	0x000111a0
        /*0820*/ 	.word	0x00000003
        /*0824*/ 	.word	0x00028c00
        /*0828*/ 	.short	0x010a
        /*082a*/ 	.byte	0x3f
	.zero		1


	//   ....[66]....
        /*082c*/ 	.word	0x000111f0
        /*0830*/ 	.word	0x00000007
        /*0834*/ 	.word	0x00028c30
        /*0838*/ 	.short	0x010a
        /*083a*/ 	.byte	0x3f
	.zero		1


	//   ....[67]....
        /*083c*/ 	.word	0x00011240
        /*0840*/ 	.word	0x00000007
        /*0844*/ 	.word	0x00028c50
        /*0848*/ 	.short	0x010a
        /*084a*/ 	.byte	0x3f
	.zero		1


	//   ....[68]....
        /*084c*/ 	.word	0x000112a0
        /*0850*/ 	.word	0x00000006
        /*0854*/ 	.word	0x00028c30
        /*0858*/ 	.short	0x010a
        /*085a*/ 	.byte	0x3f
	.zero		1


	//   ....[69]....
        /*085c*/ 	.word	0x000112f0
        /*0860*/ 	.word	0x000000aa
        /*0864*/ 	.word	0x00028c50
        /*0868*/ 	.short	0x010a
        /*086a*/ 	.byte	0x3f
	.zero		1


	//   ....[70]....
        /*086c*/ 	.word	0x00011350
        /*0870*/ 	.word	0x00000006
        /*0874*/ 	.word	0x00028c30
        /*0878*/ 	.short	0x010a
        /*087a*/ 	.byte	0x3f
	.zero		1


	//   ....[71]....
        /*087c*/ 	.word	0x000113a0
        /*0880*/ 	.word	0x000000aa
        /*0884*/ 	.word	0x00028c50
        /*0888*/ 	.short	0x010a
        /*088a*/ 	.byte	0x3f
	.zero		1


	//   ....[72]....
        /*088c*/ 	.word	0x000114f0
        /*0890*/ 	.word	0x00000003
        /*0894*/ 	.word	0x00028c40
        /*0898*/ 	.short	0x010a
        /*089a*/ 	.byte	0x3f
	.zero		1


	//   ....[73]....
        /*089c*/ 	.word	0x00011a10
        /*08a0*/ 	.word	0x00000011
        /*08a4*/ 	.word	0x00028c20
        /*08a8*/ 	.short	0x010a
        /*08aa*/ 	.byte	0x3f
	.zero		1


	//   ....[74]....
        /*08ac*/ 	.word	0x00011a60
        /*08b0*/ 	.word	0x00000000
        /*08b4*/ 	.word	0x00028c60
        /*08b8*/ 	.short	0x010a
        /*08ba*/ 	.byte	0x3f
	.zero		1


	//   ....[75]....
        /*08bc*/ 	.word	0x00011ab0
        /*08c0*/ 	.word	0x00000002
        /*08c4*/ 	.word	0x00028c40
        /*08c8*/ 	.short	0x010a
        /*08ca*/ 	.byte	0x3f
	.zero		1


	//   ....[76]....
        /*08cc*/ 	.word	0x00011b00
        /*08d0*/ 	.word	0x00000002
        /*08d4*/ 	.word	0x00028c60
        /*08d8*/ 	.short	0x010a
        /*08da*/ 	.byte	0x3f
	.zero		1


	//   ....[77]....
        /*08dc*/ 	.word	0x00011b50
        /*08e0*/ 	.word	0x00000004
        /*08e4*/ 	.word	0x00028c40
        /*08e8*/ 	.short	0x010a
        /*08ea*/ 	.byte	0x3f
	.zero		1


	//   ....[78]....
        /*08ec*/ 	.word	0x00011ba0
        /*08f0*/ 	.word	0x00000004
        /*08f4*/ 	.word	0x00028c60
        /*08f8*/ 	.short	0x010a
        /*08fa*/ 	.byte	0x3f
	.zero		1


	//   ....[79]....
        /*08fc*/ 	.word	0x00011bf0
        /*0900*/ 	.word	0x00000004
        /*0904*/ 	.word	0x00028c40
        /*0908*/ 	.short	0x010a
        /*090a*/ 	.byte	0x3f
	.zero		1


	//   ....[80]....
        /*090c*/ 	.word	0x00011c40
        /*0910*/ 	.word	0x00000004
        /*0914*/ 	.word	0x00028c60
        /*0918*/ 	.short	0x010a
        /*091a*/ 	.byte	0x3f
	.zero		1


	//   ....[81]....
        /*091c*/ 	.word	0x00011d30
        /*0920*/ 	.word	0x00000000
        /*0924*/ 	.word	0x00028c20
        /*0928*/ 	.short	0x010a
        /*092a*/ 	.byte	0x3f
	.zero		1


	//   ....[82]....
        /*092c*/ 	.word	0x00011ed0
        /*0930*/ 	.word	0x00000006
        /*0934*/ 	.word	0x00000000
        /*0938*/ 	.short	0x010a
        /*093a*/ 	.byte	0x3f
	.zero		1


	//   ....[83]....
        /*093c*/ 	.word	0x00011f20
        /*0940*/ 	.word	0x00000003
        /*0944*/ 	.word	0x00000000
        /*0948*/ 	.short	0x010a
        /*094a*/ 	.byte	0x3f
	.zero		1


	//   ....[84]....
        /*094c*/ 	.word	0x00011f70
        /*0950*/ 	.word	0x00000012
        /*0954*/ 	.word	0x00000000
        /*0958*/ 	.short	0x010a
        /*095a*/ 	.byte	0x3f
	.zero		1


	//----- nvinfo : EIATTR_NUM_MBARRIERS
	.align		4
.L_496:
        /*095c*/ 	.byte	0x03, 0x38
        /*095e*/ 	.short	0x0016


	//----- nvinfo : EIATTR_EXIT_INSTR_OFFSETS
	.align		4
        /*0960*/ 	.byte	0x04, 0x1c
        /*0962*/ 	.short	(.L_498 - .L_497)


	//   ....[0]....
.L_497:
        /*0964*/ 	.word	0x00000a10


	//   ....[1]....
        /*0968*/ 	.word	0x0000bc50


	//   ....[2]....
        /*096c*/ 	.word	0x000110c0


	//----- nvinfo : EIATTR_MAX_THREADS
	.align		4
.L_498:
        /*0970*/ 	.byte	0x04, 0x05
        /*0972*/ 	.short	(.L_500 - .L_499)
.L_499:
        /*0974*/ 	.word	0x00000180
        /*0978*/ 	.word	0x00000001
        /*097c*/ 	.word	0x00000001


	//----- nvinfo : EIATTR_CRS_STACK_SIZE
	.align		4
.L_500:
        /*0980*/ 	.byte	0x04, 0x1e
        /*0982*/ 	.short	(.L_502 - .L_501)
.L_501:
        /*0984*/ 	.word	0x00000000


	//----- nvinfo : EIATTR_CBANK_PARAM_SIZE
	.align		4
.L_502:
        /*0988*/ 	.byte	0x03, 0x19
        /*098a*/ 	.short	0x0af0


	//----- nvinfo : EIATTR_PARAM_CBANK
	.align		4
        /*098c*/ 	.byte	0x04, 0x0a
        /*098e*/ 	.short	(.L_504 - .L_503)
	.align		4
.L_503:
        /*0990*/ 	.word	index@(.nv.constant0._ZN7cutlass13device_kernelIN5flash11enable_sm90INS1_16FlashAttnFwdSm90INS1_25CollectiveMainloopFwdSm90ILi2EN4cute5tupleIJNS5_1CILi1EEES8_S8_EEENS6_IJNS7_ILi64EEESA_SA_EEELi512ENS_10bfloat16_tEfNS_4arch4Sm90ELb1ELb0ELb0ELb0ELb0ELb0ELb0ELb0ELb0ELb1ELb0ELb0EEENS1_21CollectiveEpilogueFwdINS6_IJSA_NS7_ILi512EEESA_EEES9_SC_SE_Li256ELb0ELb1ELb0ELb0EEENS1_30DynamicPersistentTileSchedulerILi256ELi128ELb0ELb1ELb1EEEEEEEEEvNT_6ParamsE)
        /*0994*/ 	.short	0x0210
        /*0996*/ 	.short	0x0af0


	//----- nvinfo : EIATTR_SW_WAR
	.align		4
.L_504:
        /*0998*/ 	.byte	0x04, 0x36
        /*099a*/ 	.short	(.L_506 - .L_505)
.L_505:
        /*099c*/ 	.word	0x00000008
.L_506:


//--------------------- .nv.info._ZN7cutlass13device_kernelIN5flash11enable_sm90INS1_16FlashAttnFwdSm90INS1_25CollectiveMainloopFwdSm90ILi2EN4cute5tupleIJNS5_1CILi1EEES8_S8_EEENS6_IJNS7_ILi64EEESA_SA_EEELi512ENS_10bfloat16_tEfNS_4arch4Sm90ELb1ELb0ELb0ELb0ELb0ELb0ELb1ELb0ELb0ELb1ELb0ELb0EEENS1_21CollectiveEpilogueFwdINS6_IJSA_NS7_ILi512EEESA_EEES9_SC_SE_Li256ELb0ELb1ELb0ELb0EEENS1_30DynamicPersistentTileSchedulerILi256ELi128ELb0ELb1ELb1EEEEEEEEEvNT_6ParamsE --------------------------
	.section	.nv.info._ZN7cutlass13device_kernelIN5flash11enable_sm90INS1_16FlashAttnFwdSm90INS1_25CollectiveMainloopFwdSm90ILi2EN4cute5tupleIJNS5_1CILi1EEES8_S8_EEENS6_IJNS7_ILi64EEESA_SA_EEELi512ENS_10bfloat16_tEfNS_4arch4Sm90ELb1ELb0ELb0ELb0ELb0ELb0ELb1ELb0ELb0ELb1ELb0ELb0EEENS1_21CollectiveEpilogueFwdINS6_IJSA_NS7_ILi512EEESA_EEES9_SC_SE_Li256ELb0ELb1ELb0ELb0EEENS1_30DynamicPersistentTileSchedulerILi256ELi128ELb0ELb1ELb1EEEEEEEEEvNT_6ParamsE,"",@"SHT_CUDA_INFO"
	.sectionflags	@""
	.align	4


	//----- nvinfo : EIATTR_CUDA_API_VERSION
	.align		4
        /*0000*/ 	.byte	0x04, 0x37
        /*0002*/ 	.short	(.L_508 - .L_507)
.L_507:
        /*0004*/ 	.word	0x00000082


	//----- nvinfo : EIATTR_KPARAM_INFO
	.align		4
.L_508:
        /*0008*/ 	.byte	0x04, 0x17
        /*000a*/ 	.short	(.L_510 - .L_509)
.L_509:
        /*000c*/ 	.word	0x00000000
        /*0010*/ 	.short	0x0000
        /*0012*/ 	.short	0x0070
        /*0014*/ 	.byte	0x00, 0xf0, 0x01, 0x2e


	//----- nvinfo : EIATTR_SPARSE_MMA_MASK
	.align		4
.L_510:
        /*0018*/ 	.byte	0x03, 0x50
        /*001a*/ 	.short	0x0000


	//----- nvinfo : EIATTR_MAXREG_COUNT
	.align		4
        /*001c*/ 	.byte	0x03, 0x1b
        /*001e*/ 	.short	0x00a8


	//----- nvinfo : EIATTR_NUM_BARRIERS
	.align		4
        /*0020*/ 	.byte	0x02, 0x4c
        /*0022*/ 	.byte	0x10
	.zero		1


	//----- nvinfo : EIATTR_EXTERNS
	.align		4
        /*0024*/ 	.byte	0x04, 0x0f
        /*0026*/ 	.short	(.L_512 - .L_511)


	//   ....[0]....
	.align		4
.L_511:
        /*0028*/ 	.word	index@(__assertfail)


	//----- nvinfo : EIATTR_ANNOTATIONS
	.align		4
.L_512:
        /*002c*/ 	.byte	0x04, 0x55
        /*002e*/ 	.short	(.L_514 - .L_513)


	//   ....[0]....
.L_513:
        /* <DEDUP_REMOVED lines=33> */


	//----- nvinfo : EIATTR_MERCURY_ISA_VERSION
	.align		4
.L_514:
        /*0230*/ 	.byte	0x03, 0x5f
        /*0232*/ 	.short	0x0101


	//----- nvinfo : EIATTR_INT_WARP_WIDE_INSTR_OFFSETS
	.align		4
        /*0234*/ 	.byte	0x04, 0x31
        /*0236*/ 	.short	(.L_516 - .L_515)


	//   ....[0]....
.L_515:
        /*0238*/ 	.word	0x00000130


	//   ....[1]....
        /*023c*/ 	.word	0x00000170


	//   ....[2]....
        /*0240*/ 	.word	0x000001e0


	//   ....[3]....
        /*0244*/ 	.word	0x000001f0


	//   ....[4]....
        /*0248*/ 	.word	0x00010190


	//   ....[5]....
        /*024c*/ 	.word	0x00010220


	//   ....[6]....
        /*0250*/ 	.word	0x00015870


	//   ....[7]....
        /*0254*/ 	.word	0x00015900


	//----- nvinfo : EIATTR_COOP_GROUP_MASK_REGIDS
	.align		4
.L_516:
        /*0258*/ 	.byte	0x04, 0x29
        /*025a*/ 	.short	(.L_518 - .L_517)


	//   ....[0]....
.L_517:
        /*025c*/ 	.word	0xffffffff


	//   ....[1]....
        /*0260*/ 	.word	0xffffffff


	//   ....[2]....
        /*0264*/ 	.word	0xffffffff


	//   ....[3]....
        /*0268*/ 	.word	0xffffffff


	//   ....[4]....
        /*026c*/ 	.word	0xffffffff


	//   ....[5]....
        /*0270*/ 	.word	0xffffffff


	//   ....[6]....
        /*0274*/ 	.word	0xffffffff


	//   ....[7]....
        /*0278*/ 	.word	0xffffffff


	//   ....[8]....
        /*027c*/ 	.word	0xffffffff


	//   ....[9]....
        /*0280*/ 	.word	0xffffffff


	//   ....[10]....
        /*0284*/ 	.word	0xffffffff


	//   ....[11]....
        /*0288*/ 	.word	0xffffffff


	//   ....[12]....
        /*028c*/ 	.word	0xffffffff


	//   ....[13]....
        /*0290*/ 	.word	0xffffffff


	//   ....[14]....
        /*0294*/ 	.word	0xffffffff


	//   ....[15]....
        /*0298*/ 	.word	0xffffffff


	//   ....[16]....
        /*029c*/ 	.word	0xffffffff


	//   ....[17]....
        /*02a0*/ 	.word	0xffffffff


	//   ....[18]....
        /*02a4*/ 	.word	0xffffffff


	//   ....[19]....
        /*02a8*/ 	.word	0xffffffff


	//   ....[20]....
        /*02ac*/ 	.word	0xffffffff


	//   ....[21]....
        /*02b0*/ 	.word	0xffffffff


	//   ....[22]....
        /*02b4*/ 	.word	0xffffffff


	//   ....[23]....
        /*02b8*/ 	.word	0xffffffff


	//   ....[24]....
        /*02bc*/ 	.word	0xffffffff


	//   ....[25]....
        /*02c0*/ 	.word	0xffffffff


	//   ....[26]....
        /*02c4*/ 	.word	0xffffffff


	//   ....[27]....
        /*02c8*/ 	.word	0xffffffff


	//   ....[28]....
        /*02cc*/ 	.word	0xffffffff


	//   ....[29]....
        /*02d0*/ 	.word	0xffffffff


	//   ....[30]....
        /*02d4*/ 	.word	0xffffffff


	//   ....[31]....
        /*02d8*/ 	.word	0xffffffff


	//   ....[32]....
        /*02dc*/ 	.word	0xffffffff


	//   ....[33]....
        /*02e0*/ 	.word	0xffffffff


	//   ....[34]....
        /*02e4*/ 	.word	0xffffffff


	//   ....[35]....
        /*02e8*/ 	.word	0xffffffff


	//   ....[36]....
        /*02ec*/ 	.word	0xffffffff


	//   ....[37]....
        /*02f0*/ 	.word	0xffffffff


	//   ....[38]....
        /*02f4*/ 	.word	0xffffffff


	//   ....[39]....
        /*02f8*/ 	.word	0xffffffff


	//   ....[40]....
        /*02fc*/ 	.word	0xffffffff


	//   ....[41]....
        /*0300*/ 	.word	0xffffffff


	//   ....[42]....
        /*0304*/ 	.word	0xffffffff


	//   ....[43]....
        /*0308*/ 	.word	0xffffffff


	//   ....[44]....
        /*030c*/ 	.word	0xffffffff


	//   ....[45]....
        /*0310*/ 	.word	0xffffffff


	//   ....[46]....
        /*0314*/ 	.word	0xffffffff


	//   ....[47]....
        /*0318*/ 	.word	0xffffffff


	//   ....[48]....
        /*031c*/ 	.word	0xffffffff


	//   ....[49]....
        /*0320*/ 	.word	0xffffffff


	//   ....[50]....
        /*0324*/ 	.word	0xffffffff


	//   ....[51]....
        /*0328*/ 	.word	0xffffffff


	//   ....[52]....
        /*032c*/ 	.word	0xffffffff


	//   ....[53]....
        /*0330*/ 	.word	0xffffffff


	//   ....[54]....
        /*0334*/ 	.word	0xffffffff


	//   ....[55]....
        /*0338*/ 	.word	0xffffffff


	//   ....[56]....
        /*033c*/ 	.word	0xffffffff


	//   ....[57]....
        /*0340*/ 	.word	0xffffffff


	//   ....[58]....
        /*0344*/ 	.word	0xffffffff


	//   ....[59]....
        /*0348*/ 	.word	0xffffffff


	//   ....[60]....
        /*034c*/ 	.word	0xffffffff


	//   ....[61]....
        /*0350*/ 	.word	0xffffffff


	//   ....[62]....
        /*0354*/ 	.word	0xffffffff


	//   ....[63]....
        /*0358*/ 	.word	0xffffffff


	//   ....[64]....
        /*035c*/ 	.word	0xffffffff


	//   ....[65]....
        /*0360*/ 	.word	0xffffffff


	//   ....[66]....
        /*0364*/ 	.word	0xffffffff


	//   ....[67]....
        /*0368*/ 	.word	0xffffffff


	//   ....[68]....
        /*036c*/ 	.word	0x0500000f


	//   ....[69]....
        /*0370*/ 	.word	0x0500000f


	//   ....[70]....
        /*0374*/ 	.word	0x0500000f


	//   ....[71]....
        /*0378*/ 	.word	0x0500000f


	//   ....[72]....
        /*037c*/ 	.word	0x0500000f


	//   ....[73]....
        /*0380*/ 	.word	0x0500000f


	//   ....[74]....
        /*0384*/ 	.word	0x0500000f


	//   ....[75]....
        /*0388*/ 	.word	0x0500000f


	//   ....[76]....
        /*038c*/ 	.word	0x0500000f


	//   ....[77]....
        /*0390*/ 	.word	0x0500000f


	//   ....[78]....
        /*0394*/ 	.word	0x0500000f


	//   ....[79]....
        /*0398*/ 	.word	0x0500000f


	//   ....[80]....
        /*039c*/ 	.word	0x0500000f


	//   ....[81]....
        /*03a0*/ 	.word	0x0500000f


	//   ....[82]....
        /*03a4*/ 	.word	0x0500000f


	//   ....[83]....
        /*03a8*/ 	.word	0x0500000f


	//   ....[84]....
        /*03ac*/ 	.word	0x0500000f


	//   ....[85]....
        /*03b0*/ 	.word	0x0500000f


	//   ....[86]....
        /*03b4*/ 	.word	0x0500000f


	//----- nvinfo : EIATTR_COOP_GROUP_INSTR_OFFSETS
	.align		4
.L_518:
        /*03b8*/ 	.byte	0x04, 0x28
        /*03ba*/ 	.short	(.L_520 - .L_519)


	//   ....[0]....
.L_519:
        /*03bc*/ 	.word	0x00000070


	//   ....[1]....
        /*03c0*/ 	.word	0x00000140


	//   ....[2]....
        /*03c4*/ 	.word	0x00000190


	//   ....[3]....
        /*03c8*/ 	.word	0x000003a0


	//   ....[4]....
        /*03cc*/ 	.word	0x00000500


	//   ....[5]....
        /*03d0*/ 	.word	0x00000620


	//   ....[6]....
        /*03d4*/ 	.word	0x00000780


	//   ....[7]....
        /*03d8*/ 	.word	0x00001940


	//   ....[8]....
        /*03dc*/ 	.word	0x00003640


	//   ....[9]....
        /*03e0*/ 	.word	0x00004680


	//   ....[10]....
        /*03e4*/ 	.word	0x000051f0


	//   ....[11]....
        /*03e8*/ 	.word	0x00005210


	//   ....[12]....
        /*03ec*/ 	.word	0x00005680


	//   ....[13]....
        /*03f0*/ 	.word	0x000057b0


	//   ....[14]....
        /*03f4*/ 	.word	0x000059e0


	//   ....[15]....
        /*03f8*/ 	.word	0x00005b00


	//   ....[16]....
        /*03fc*/ 	.word	0x00006430


	//   ....[17]....
        /*0400*/ 	.word	0x000070d0


	//   ....[18]....
        /*0404*/ 	.word	0x00007c70


	//   ....[19]....
        /*0408*/ 	.word	0x00007fd0


	//   ....[20]....
        /*040c*/ 	.word	0x00008020


	//   ....[21]....
        /*0410*/ 	.word	0x000080c0


	//   ....[22]....
        /*0414*/ 	.word	0x000084a0


	//   ....[23]....
        /*0418*/ 	.word	0x00008510


	//   ....[24]....
        /*041c*/ 	.word	0x000096a0


	//   ....[25]....
        /*0420*/ 	.word	0x0000a310


	//   ....[26]....
        /*0424*/ 	.word	0x0000afa0


	//   ....[27]....
        /*0428*/ 	.word	0x0000afd0


	//   ....[28]....
        /*042c*/ 	.word	0x0000b210


	//   ....[29]....
        /*0430*/ 	.word	0x0000b3e0


	//   ....[30]....
        /*0434*/ 	.word	0x0000c3c0


	//   ....[31]....
        /*0438*/ 	.word	0x0000c400


	//   ....[32]....
        /*043c*/ 	.word	0x0000c430


	//   ....[33]....
        /*0440*/ 	.word	0x0000c490


	//   ....[34]....
        /*0444*/ 	.word	0x0000c4b0


	//   ....[35]....
        /*0448*/ 	.word	0x0000cfd0


	//   ....[36]....
        /*044c*/ 	.word	0x0000e1f0


	//   ....[37]....
        /*0450*/ 	.word	0x0000e220


	//   ....[38]....
        /*0454*/ 	.word	0x0000e250


	//   ....[39]....
        /*0458*/ 	.word	0x0000e270


	//   ....[40]....
        /*045c*/ 	.word	0x0000e8b0


	//   ....[41]....
        /*0460*/ 	.word	0x0000e8d0


	//   ....[42]....
        /*0464*/ 	.word	0x0000eb00


	//   ....[43]....
        /*0468*/ 	.word	0x0000eb20


	//   ....[44]....
        /*046c*/ 	.word	0x0000f4a0


	//   ....[45]....
        /*0470*/ 	.word	0x0000f4c0


	//   ....[46]....
        /*0474*/ 	.word	0x0000f700


	//   ....[47]....
        /*0478*/ 	.word	0x0000f720


	//   ....[48]....
        /*047c*/ 	.word	0x0000fa00


	//   ....[49]....
        /*0480*/ 	.word	0x00010790


	//   ....[50]....
        /*0484*/ 	.word	0x000110e0


	//   ....[51]....
        /*0488*/ 	.word	0x00011110


	//   ....[52]....
        /*048c*/ 	.word	0x00011220


	//   ....[53]....
        /*0490*/ 	.word	0x00011230


	//   ....[54]....
        /*0494*/ 	.word	0x000112b0


	//   ....[55]....
        /*0498*/ 	.word	0x000112c0


	//   ....[56]....
        /*049c*/ 	.word	0x000112d0


	//   ....[57]....
        /*04a0*/ 	.word	0x000112e0


	//   ....[58]....
        /*04a4*/ 	.word	0x00011cd0


	//   ....[59]....
        /*04a8*/ 	.word	0x00011d10


	//   ....[60]....
        /*04ac*/ 	.word	0x00011d90


	//   ....[61]....
        /*04b0*/ 	.word	0x00011e60


	//   ....[62]....
        /*04b4*/ 	.word	0x00012030


	//   ....[63]....
        /*04b8*/ 	.word	0x00012040


	//   ....[64]....
        /*04bc*/ 	.word	0x00012190


	//   ....[65]....
        /*04c0*/ 	.word	0x000121a0


	//   ....[66]....
        /*04c4*/ 	.word	0x00015a50


	//   ....[67]....
        /*04c8*/ 	.word	0x00015c40


	//   ....[68]....
        /*04cc*/ 	.word	0x000161a0


	//   ....[69]....
        /*04d0*/ 	.word	0x00016300


	//   ....[70]....
        /*04d4*/ 	.word	0x00016380


	//   ....[71]....
        /*04d8*/ 	.word	0x00016440


	//   ....[72]....
        /*04dc*/ 	.word	0x00016530


	//   ....[73]....
        /*04e0*/ 	.word	0x00016590


	//   ....[74]....
        /*04e4*/ 	.word	0x00016680


	//   ....[75]....
        /*04e8*/ 	.word	0x000166e0


	//   ....[76]....
        /*04ec*/ 	.word	0x00016780


	//   ....[77]....
        /*04f0*/ 	.word	0x00016860


	//   ....[78]....
        /*04f4*/ 	.word	0x00016910


	//   ....[79]....
        /*04f8*/ 	.word	0x00016bf0


	//   ....[80]....
        /*04fc*/ 	.word	0x00016c40


	//   ....[81]....
        /*0500*/ 	.word	0x00016da0


	//   ....[82]....
        /*0504*/ 	.word	0x00016ef0


	//   ....[83]....
        /*0508*/ 	.word	0x000170c0


	//   ....[84]....
        /*050c*/ 	.word	0x00017110


	//   ....[85]....
        /*0510*/ 	.word	0x00017430


	//   ....[86]....
        /*0514*/ 	.word	0x00017550


	//----- nvinfo : EIATTR_REG_RECONFIG
	.align		4
.L_520:
        /*0518*/ 	.byte	0x01, 0x54
	.zero		2


	//----- nvinfo : EIATTR_SYSCALL_OFFSETS
	.align		4
        /*051c*/ 	.byte	0x04, 0x46
        /*051e*/ 	.short	(.L_522 - .L_521)


	//   ....[0]....
.L_521:
        /*0520*/ 	.word	0x000037f0


	//   ....[1]....
        /*0524*/ 	.word	0x00010390


	//   ....[2]....
        /*0528*/ 	.word	0x000104e0


	//   ....[3]....
        /*052c*/ 	.word	0x000105d0


	//   ....[4]....
        /*0530*/ 	.word	0x00010d30


	//   ....[5]....
        /*0534*/ 	.word	0x00011630


	//----- nvinfo : EIATTR_MBARRIER_INSTR_OFFSETS
	.align		4
.L_522:
        /*0538*/ 	.byte	0x04, 0x39
        /*053a*/ 	.short	(.L_524 - .L_523)


	//   ....[0]....
.L_523:
        /*053c*/ 	.word	0x00000280
        /*0540*/ 	.word	0x000000ff
        /*0544*/ 	.word	0x00038800
        /*0548*/ 	.short	0x0100
        /*054a*/ 	.byte	0x08
	.zero		1


	//   ....[1]....
        /*054c*/ 	.word	0x00000290
        /*0550*/ 	.word	0x000000ff
        /*0554*/ 	.word	0x00038810
        /*0558*/ 	.short	0x0100
        /*055a*/ 	.byte	0x08
	.zero		1


	//   ....[2]....
        /*055c*/ 	.word	0x000002a0
        /*0560*/ 	.word	0x000000ff
        /*0564*/ 	.word	0x00038820
        /*0568*/ 	.short	0x0100
        /*056a*/ 	.byte	0x08
	.zero		1


	//   ....[3]....
        /*056c*/ 	.word	0x00000350
        /*0570*/ 	.word	0x000000ff
        /*0574*/ 	.word	0x00038830
        /*0578*/ 	.short	0x0100
        /*057a*/ 	.byte	0x06
	.zero		1


	//   ....[4]....
        /*057c*/ 	.word	0x00000360
        /*0580*/ 	.word	0x000000ff
        /*0584*/ 	.word	0x00038840
        /*0588*/ 	.short	0x0100
        /*058a*/ 	.byte	0x06
	.zero		1


	//   ....[5]....
        /*058c*/ 	.word	0x00000370
        /*0590*/ 	.word	0x000000ff
        /*0594*/ 	.word	0x00038838
        /*0598*/ 	.short	0x0100
        /*059a*/ 	.byte	0x06
	.zero		1


	//   ....[6]....
        /*059c*/ 	.word	0x00000380
        /*05a0*/ 	.word	0x000000ff
        /*05a4*/ 	.word	0x00038848
        /*05a8*/ 	.short	0x0100
        /*05aa*/ 	.byte	0x06
	.zero		1


	//   ....[7]....
        /*05ac*/ 	.word	0x000004b0
        /*05b0*/ 	.word	0x000000ff
        /*05b4*/ 	.word	0x00038850
        /*05b8*/ 	.short	0x0100
        /*05ba*/ 	.byte	0x08
	.zero		1


	//   ....[8]....
        /*05bc*/ 	.word	0x000004c0
        /*05c0*/ 	.word	0x000000ff
        /*05c4*/ 	.word	0x00038860
        /*05c8*/ 	.short	0x0100
        /*05ca*/ 	.byte	0x08
	.zero		1


	//   ....[9]....
        /*05cc*/ 	.word	0x000004d0
        /*05d0*/ 	.word	0x000000ff
        /*05d4*/ 	.word	0x00038858
        /*05d8*/ 	.short	0x0100
        /*05da*/ 	.byte	0x08
	.zero		1


	//   ....[10]....
        /*05dc*/ 	.word	0x000004e0
        /*05e0*/ 	.word	0x000000ff
        /*05e4*/ 	.word	0x00038868
        /*05e8*/ 	.short	0x0100
        /*05ea*/ 	.byte	0x08
	.zero		1


	//   ....[11]....
        /*05ec*/ 	.word	0x000005d0
        /*05f0*/ 	.word	0x000000ff
        /*05f4*/ 	.word	0x00038870
        /*05f8*/ 	.short	0x0100
        /*05fa*/ 	.byte	0x06
	.zero		1


	//   ....[12]....
        /*05fc*/ 	.word	0x000005e0
        /*0600*/ 	.word	0x000000ff
        /*0604*/ 	.word	0x00038880
        /*0608*/ 	.short	0x0100
        /*060a*/ 	.byte	0x06
	.zero		1


	//   ....[13]....
        /*060c*/ 	.word	0x000005f0
        /*0610*/ 	.word	0x000000ff
        /*0614*/ 	.word	0x00038878
        /*0618*/ 	.short	0x0100
        /*061a*/ 	.byte	0x06
	.zero		1


	//   ....[14]....
        /*061c*/ 	.word	0x00000600
        /*0620*/ 	.word	0x000000ff
        /*0624*/ 	.word	0x00038888
        /*0628*/ 	.short	0x0100
        /*062a*/ 	.byte	0x06
	.zero		1


	//   ....[15]....
        /*062c*/ 	.word	0x00000730
        /*0630*/ 	.word	0x000000ff
        /*0634*/ 	.word	0x00038890
        /*0638*/ 	.short	0x0100
        /*063a*/ 	.byte	0x08
	.zero		1


	//   ....[16]....
        /*063c*/ 	.word	0x00000740
        /*0640*/ 	.word	0x000000ff
        /*0644*/ 	.word	0x000388a0
        /*0648*/ 	.short	0x0100
        /*064a*/ 	.byte	0x08
	.zero		1


	//   ....[17]....
        /*064c*/ 	.word	0x00000750
        /*0650*/ 	.word	0x000000ff
        /*0654*/ 	.word	0x00038898
        /*0658*/ 	.short	0x0100
        /*065a*/ 	.byte	0x08
	.zero		1


	//   ....[18]....
        /*065c*/ 	.word	0x00000760
        /*0660*/ 	.word	0x000000ff
        /*0664*/ 	.word	0x000388a8
        /*0668*/ 	.short	0x0100
        /*066a*/ 	.byte	0x08
	.zero		1


	//   ....[19]....
        /*066c*/ 	.word	0x00000890
        /*0670*/ 	.word	0x000000ff
        /*0674*/ 	.word	0x000388b0
        /*0678*/ 	.short	0x0100
        /*067a*/ 	.byte	0x08
	.zero		1


	//   ....[20]....
        /*067c*/ 	.word	0x000008a0
        /*0680*/ 	.word	0x000000ff
        /*0684*/ 	.word	0x000388c0
        /*0688*/ 	.short	0x0100
        /*068a*/ 	.byte	0x08
	.zero		1


	//   ....[21]....
        /*068c*/ 	.word	0x000008b0
        /*0690*/ 	.word	0x000000ff
        /*0694*/ 	.word	0x000388b8
        /*0698*/ 	.short	0x0100
        /*069a*/ 	.byte	0x08
	.zero		1


	//   ....[22]....
        /*069c*/ 	.word	0x000008c0
        /*06a0*/ 	.word	0x000000ff
        /*06a4*/ 	.word	0x000388c8
        /*06a8*/ 	.short	0x0100
        /*06aa*/ 	.byte	0x08
	.zero		1


	//   ....[23]....
        /*06ac*/ 	.word	0x00001cf0
        /*06b0*/ 	.word	0x00000000
        /*06b4*/ 	.word	0x00000000
        /*06b8*/ 	.short	0x0101
        /*06ba*/ 	.byte	0x3f
	.zero		1


	//   ....[24]....
        /*06bc*/ 	.word	0x000027c0
        /*06c0*/ 	.word	0x00000000
        /*06c4*/ 	.word	0x00000000
        /*06c8*/ 	.short	0x0101
        /*06ca*/ 	.byte	0x3f
	.zero		1


	//   ....[25]....
        /*06cc*/ 	.word	0x00003870
        /*06d0*/ 	.word	0x00000011
        /*06d4*/ 	.word	0x00038800
        /*06d8*/ 	.short	0x010a
        /*06da*/ 	.byte	0x3f
	.zero		1


	//   ....[26]....
        /*06dc*/ 	.word	0x000038d0
        /*06e0*/ 	.word	0x00000006
        /*06e4*/ 	.word	0x00038830
        /*06e8*/ 	.short	0x010a
        /*06ea*/ 	.byte	0x3f
	.zero		1


	//   ....[27]....
        /*06ec*/ 	.word	0x00003940
        /*06f0*/ 	.word	0x00000006
        /*06f4*/ 	.word	0x00038830
        /*06f8*/ 	.short	0x010a
        /*06fa*/ 	.byte	0x3f
	.zero		1


	//   ....[28]....
        /*06fc*/ 	.word	0x00003bc0
        /*0700*/ 	.word	0x00000011
        /*0704*/ 	.word	0x00038810
        /*0708*/ 	.short	0x010a
        /*070a*/ 	.byte	0x3f
	.zero		1


	//   ....[29]....
        /*070c*/ 	.word	0x00003c00
        /*0710*/ 	.word	0x00000006
        /*0714*/ 	.word	0x00038850
        /*0718*/ 	.short	0x010a
        /*071a*/ 	.byte	0x3f
	.zero		1


	//   ....[30]....
        /*071c*/ 	.word	0x00003cd0
        /*0720*/ 	.word	0x00000006
        /*0724*/ 	.word	0x00038850
        /*0728*/ 	.short	0x010a
        /*072a*/ 	.byte	0x3f
	.zero		1


	//   ....[31]....
        /*072c*/ 	.word	0x00005d30
        /*0730*/ 	.word	0x00000018
        /*0734*/ 	.word	0x00000000
        /*0738*/ 	.short	0x0101
        /*073a*/ 	.byte	0x3f
	.zero		1


	//   ....[32]....
        /*073c*/ 	.word	0x00006450
        /*0740*/ 	.word	0x00000006
        /*0744*/ 	.word	0x00000000
        /*0748*/ 	.short	0x0101
        /*074a*/ 	.byte	0x3f
	.zero		1


	//   ....[33]....
        /*074c*/ 	.word	0x00006570
        /*0750*/ 	.word	0x00000009
        /*0754*/ 	.word	0x00038830
        /*0758*/ 	.short	0x010a
        /*075a*/ 	.byte	0x3f
	.zero		1


	//   ....[34]....
        /*075c*/ 	.word	0x000065c0
        /*0760*/ 	.word	0x00000009
        /*0764*/ 	.word	0x00038830
        /*0768*/ 	.short	0x010a
        /*076a*/ 	.byte	0x3f
	.zero		1


	//   ....[35]....
        /*076c*/ 	.word	0x00006760
        /*0770*/ 	.word	0x00000009
        /*0774*/ 	.word	0x00038850
        /*0778*/ 	.short	0x010a
        /*077a*/ 	.byte	0x3f
	.zero		1


	//   ....[36]....
        /*077c*/ 	.word	0x000067a0
        /*0780*/ 	.word	0x00000009
        /*0784*/ 	.word	0x00038850
        /*0788*/ 	.short	0x010a
        /*078a*/ 	.byte	0x3f
	.zero		1


	//   ....[37]....
        /*078c*/ 	.word	0x00008760
        /*0790*/ 	.word	0x00000098
        /*0794*/ 	.word	0x00000000
        /*0798*/ 	.short	0x0101
        /*079a*/ 	.byte	0x3f
	.zero		1


	//   ....[38]....
        /*079c*/ 	.word	0x000096c0
        /*07a0*/ 	.word	0x00000009
        /*07a4*/ 	.word	0x00000000
        /*07a8*/ 	.short	0x0101
        /*07aa*/ 	.byte	0x3f
	.zero		1


	//   ....[39]....
        /*07ac*/ 	.word	0x000097d0
        /*07b0*/ 	.word	0x00000009
        /*07b4*/ 	.word	0x00038830
        /*07b8*/ 	.short	0x010a
        /*07ba*/ 	.byte	0x3f
	.zero		1


	//   ....[40]....
        /*07bc*/ 	.word	0x00009820
        /*07c0*/ 	.word	0x00000009
        /*07c4*/ 	.word	0x00038830
        /*07c8*/ 	.short	0x010a
        /*07ca*/ 	.byte	0x3f
	.zero		1


	//   ....[41]....
        /*07cc*/ 	.word	0x000099a0
        /*07d0*/ 	.word	0x00000009
        /*07d4*/ 	.word	0x00038850
        /*07d8*/ 	.short	0x010a
        /*07da*/ 	.byte	0x3f
	.zero		1


	//   ....[42]....
        /*07dc*/ 	.word	0x000099e0
        /*07e0*/ 	.word	0x00000009
        /*07e4*/ 	.word	0x00038850
        /*07e8*/ 	.short	0x010a
        /*07ea*/ 	.byte	0x3f
	.zero		1


	//   ....[43]....
        /*07ec*/ 	.word	0x0000b780
        /*07f0*/ 	.word	0x00000099
        /*07f4*/ 	.word	0x00000000
        /*07f8*/ 	.short	0x0101
        /*07fa*/ 	.byte	0x3f
	.zero		1


	//   ....[44]....
        /*07fc*/ 	.word	0x0000c3e0
        /*0800*/ 	.word	0x00000009
        /*0804*/ 	.word	0x00000000
        /*0808*/ 	.short	0x0101
        /*080a*/ 	.byte	0x3f
	.zero		1


	//   ....[45]....
        /*080c*/ 	.word	0x0000e8a0
        /*0810*/ 	.word	0x00000000
        /*0814*/ 	.word	0x00000000
        /*0818*/ 	.short	0x0101
        /*081a*/ 	.byte	0x3f
	.zero		1


	//   ....[46]....
        /*081c*/ 	.word	0x000109c0
        /*0820*/ 	.word	0x00000000
        /*0824*/ 	.word	0x00038840
        /*0828*/ 	.short	0x010a
        /*082a*/ 	.byte	0x3f
	.zero		1


	//   ....[47]....
        /*082c*/ 	.word	0x00011400
        /*0830*/ 	.word	0x00000011
        /*0834*/ 	.word	0x00038800
        /*0838*/ 	.short	0x0107
        /*083a*/ 	.byte	0x3f
	.zero		1


	//   ....[48]....
        /*083c*/ 	.word	0x000114a0
        /*0840*/ 	.word	0x00000011
        /*0844*/ 	.word	0x00038800
        /*0848*/ 	.short	0x0101
        /*084a*/ 	.byte	0x3f
	.zero		1


	//   ....[49]....
        /*084c*/ 	.word	0x000123c0
        /*0850*/ 	.word	0x00000011
        /*0854*/ 	.word	0x00038810
        /*0858*/ 	.short	0x0107
        /*085a*/ 	.byte	0x3f
	.zero		1


	//   ....[50]....
        /*085c*/ 	.word	0x000124c0
        /*0860*/ 	.word	0x00000011
        /*0864*/ 	.word	0x00038810
        /*0868*/ 	.short	0x0101
        /*086a*/ 	.byte	0x3f
	.zero		1


	//   ....[51]....
        /*086c*/ 	.word	0x000124e0
        /*0870*/ 	.word	0x00000011
        /*0874*/ 	.word	0x00038820
        /*0878*/ 	.short	0x010a
        /*087a*/ 	.byte	0x3f
	.zero		1


	//   ....[52]....
        /*087c*/ 	.word	0x000125b0
        /*0880*/ 	.word	0x00000000
        /*0884*/ 	.word	0x00038860
        /*0888*/ 	.short	0x010a
        /*088a*/ 	.byte	0x3f
	.zero		1


	//   ....[53]....
        /*088c*/ 	.word	0x00013180
        /*0890*/ 	.word	0x00000003
        /*0894*/ 	.word	0x00038840
        /*0898*/ 	.short	0x010a
        /*089a*/ 	.byte	0x3f
	.zero		1


	//   ....[54]....
        /*089c*/ 	.word	0x000133a0
        /*08a0*/ 	.word	0x00000003
        /*08a4*/ 	.word	0x00038860
        /*08a8*/ 	.short	0x010a
        /*08aa*/ 	.byte	0x3f
	.zero		1


	//   ....[55]....
        /*08ac*/ 	.word	0x00013f30
        /*08b0*/ 	.word	0x00000004
        /*08b4*/ 	.word	0x00038840
        /*08b8*/ 	.short	0x010a
        /*08ba*/ 	.byte	0x3f
	.zero		1


	//   ....[56]....
        /*08bc*/ 	.word	0x00014150
        /*08c0*/ 	.word	0x00000004
        /*08c4*/ 	.word	0x00038860
        /*08c8*/ 	.short	0x010a
        /*08ca*/ 	.byte	0x3f
	.zero		1


	//   ....[57]....
        /*08cc*/ 	.word	0x00014c80
        /*08d0*/ 	.word	0x00000004
        /*08d4*/ 	.word	0x00038840
        /*08d8*/ 	.short	0x010a
        /*08da*/ 	.byte	0x3f
	.zero		1


	//   ....[58]....
        /*08dc*/ 	.word	0x00014ea0
        /*08e0*/ 	.word	0x00000004
        /*08e4*/ 	.word	0x00038860
        /*08e8*/ 	.short	0x010a
        /*08ea*/ 	.byte	0x3f
	.zero		1


	//   ....[59]....
        /*08ec*/ 	.word	0x00015bc0
        /*08f0*/ 	.word	0x00000000
        /*08f4*/ 	.word	0x00038820
        /*08f8*/ 	.short	0x010a
        /*08fa*/ 	.byte	0x3f
	.zero		1


	//   ....[60]....
        /*08fc*/ 	.word	0x00015db0
        /*0900*/ 	.word	0x00000006
        /*0904*/ 	.word	0x00000000
        /*0908*/ 	.short	0x010a
        /*090a*/ 	.byte	0x3f
	.zero		1


	//   ....[61]....
        /*090c*/ 	.word	0x00015de0
        /*0910*/ 	.word	0x00000007
        /*0914*/ 	.word	0x00000000
        /*0918*/ 	.short	0x010a
        /*091a*/ 	.byte	0x3f
	.zero		1


	//   ....[62]....
        /*091c*/ 	.word	0x00015e40
        /*0920*/ 	.word	0x00000004
        /*0924*/ 	.word	0x00000000
        /*0928*/ 	.short	0x010a
        /*092a*/ 	.byte	0x3f
	.zero		1


	//   ....[63]....
        /*092c*/ 	.word	0x00015e70
        /*0930*/ 	.word	0x00000003
        /*0934*/ 	.word	0x00000000
        /*0938*/ 	.short	0x010a
        /*093a*/ 	.byte	0x3f
	.zero		1


	//   ....[64]....
        /*093c*/ 	.word	0x00015ed0
        /*0940*/ 	.word	0x00000011
        /*0944*/ 	.word	0x00038800
        /*0948*/ 	.short	0x010a
        /*094a*/ 	.byte	0x3f
	.zero		1


	//   ....[65]....
        /*094c*/ 	.word	0x00015f20
        /*0950*/ 	.word	0x00000006
        /*0954*/ 	.word	0x00038830
        /*0958*/ 	.short	0x010a
        /*095a*/ 	.byte	0x3f
	.zero		1


	//   ....[66]....
        /*095c*/ 	.word	0x00015f70
        /*0960*/ 	.word	0x00000011
        /*0964*/ 	.word	0x00038810
        /*0968*/ 	.short	0x010a
        /*096a*/ 	.byte	0x3f
	.zero		1


	//   ....[67]....
        /*096c*/ 	.word	0x00015fc0
        /*0970*/ 	.word	0x00000006
        /*0974*/ 	.word	0x00038850
        /*0978*/ 	.short	0x010a
        /*097a*/ 	.byte	0x3f
	.zero		1


	//   ....[68]....
        /*097c*/ 	.word	0x00016010
        /*0980*/ 	.word	0x00000009
        /*0984*/ 	.word	0x00038830
        /*0988*/ 	.short	0x010a
        /*098a*/ 	.byte	0x3f
	.zero		1


	//   ....[69]....
        /*098c*/ 	.word	0x00016060
        /*0990*/ 	.word	0x00000009
        /*0994*/ 	.word	0x00038850
        /*0998*/ 	.short	0x010a
        /*099a*/ 	.byte	0x3f
	.zero		1


	//   ....[70]....
        /*099c*/ 	.word	0x000160b0
        /*09a0*/ 	.word	0x00000009
        /*09a4*/ 	.word	0x00038830
        /*09a8*/ 	.short	0x010a
        /*09aa*/ 	.byte	0x3f
	.zero		1


	//   ....[71]....
        /*09ac*/ 	.word	0x00016100
        /*09b0*/ 	.word	0x00000009
        /*09b4*/ 	.word	0x00038850
        /*09b8*/ 	.short	0x010a
        /*09ba*/ 	.byte	0x3f
	.zero		1


	//   ....[72]....
        /*09bc*/ 	.word	0x00016250
        /*09c0*/ 	.word	0x00000000
        /*09c4*/ 	.word	0x00038840
        /*09c8*/ 	.short	0x010a
        /*09ca*/ 	.byte	0x3f
	.zero		1


	//   ....[73]....
        /*09cc*/ 	.word	0x00017150
        /*09d0*/ 	.word	0x00000011
        /*09d4*/ 	.word	0x00038820
        /*09d8*/ 	.short	0x010a
        /*09da*/ 	.byte	0x3f
	.zero		1


	//   ....[74]....
        /*09dc*/ 	.word	0x000171a0
        /*09e0*/ 	.word	0x00000000
        /*09e4*/ 	.word	0x00038860
        /*09e8*/ 	.short	0x010a
        /*09ea*/ 	.byte	0x3f
	.zero		1


	//   ....[75]....
        /*09ec*/ 	.word	0x000171f0
        /*09f0*/ 	.word	0x00000003
        /*09f4*/ 	.word	0x00038840
        /*09f8*/ 	.short	0x010a
        /*09fa*/ 	.byte	0x3f
	.zero		1


	//   ....[76]....
        /*09fc*/ 	.word	0x00017240
        /*0a00*/ 	.word	0x00000003
        /*0a04*/ 	.word	0x00038860
        /*0a08*/ 	.short	0x010a
        /*0a0a*/ 	.byte	0x3f
	.zero		1


	//   ....[77]....
        /*0a0c*/ 	.word	0x00017290
        /*0a10*/ 	.word	0x00000004
        /*0a14*/ 	.word	0x00038840
        /*0a18*/ 	.short	0x010a
        /*0a1a*/ 	.byte	0x3f
	.zero		1


	//   ....[78]....
        /*0a1c*/ 	.word	0x000172e0
        /*0a20*/ 	.word	0x00000004
        /*0a24*/ 	.word	0x00038860
        /*0a28*/ 	.short	0x010a
        /*0a2a*/ 	.byte	0x3f
	.zero		1


	//   ....[79]....
        /*0a2c*/ 	.word	0x00017330
        /*0a30*/ 	.word	0x00000004
        /*0a34*/ 	.word	0x00038840
        /*0a38*/ 	.short	0x010a
        /*0a3a*/ 	.byte	0x3f
	.zero		1


	//   ....[80]....
        /*0a3c*/ 	.word	0x00017380
        /*0a40*/ 	.word	0x00000004
        /*0a44*/ 	.word	0x00038860
        /*0a48*/ 	.short	0x010a
        /*0a4a*/ 	.byte	0x3f
	.zero		1


	//   ....[81]....
        /*0a4c*/ 	.word	0x00017470
        /*0a50*/ 	.word	0x00000000
        /*0a54*/ 	.word	0x00038820
        /*0a58*/ 	.short	0x010a
        /*0a5a*/ 	.byte	0x3f
	.zero		1


	//   ....[82]....
        /*0a5c*/ 	.word	0x00017610
        /*0a60*/ 	.word	0x00000006
        /*0a64*/ 	.word	0x00000000
        /*0a68*/ 	.short	0x010a
        /*0a6a*/ 	.byte	0x3f
	.zero		1


	//   ....[83]....
        /*0a6c*/ 	.word	0x00017660
        /*0a70*/ 	.word	0x00000007
        /*0a74*/ 	.word	0x00000000
        /*0a78*/ 	.short	0x010a
        /*0a7a*/ 	.byte	0x3f
	.zero		1


	//   ....[84]....
        /*0a7c*/ 	.word	0x000176b0
        /*0a80*/ 	.word	0x00000004
        /*0a84*/ 	.word	0x00000000
        /*0a88*/ 	.short	0x010a
        /*0a8a*/ 	.byte	0x3f
	.zero		1


	//----- nvinfo : EIATTR_NUM_MBARRIERS
	.align		4
.L_524:
        /*0a8c*/ 	.byte	0x03, 0x38
        /*0a8e*/ 	.short	0x0017


	//----- nvinfo : EIATTR_EXIT_INSTR_OFFSETS
	.align		4
        /*0a90*/ 	.byte	0x04, 0x1c
        /*0a92*/ 	.short	(.L_526 - .L_525)


	//   ....[0]....
.L_525:
        /*0a94*/ 	.word	0x00000a30


	//   ....[1]....
        /*0a98*/ 	.word	0x0000f980


	//   ....[2]....
        /*0a9c*/ 	.word	0x00015ec0


	//----- nvinfo : EIATTR_MAX_THREADS
	.align		4
.L_526:
        /*0aa0*/ 	.byte	0x04, 0x05
        /*0aa2*/ 	.short	(.L_528 - .L_527)
.L_527:
        /*0aa4*/ 	.word	0x00000180
        /*0aa8*/ 	.word	0x00000001
        /*0aac*/ 	.word	0x00000001


	//----- nvinfo : EIATTR_CRS_STACK_SIZE
	.align		4
.L_528:
        /*0ab0*/ 	.byte	0x04, 0x1e
        /*0ab2*/ 	.short	(.L_530 - .L_529)
.L_529:
        /*0ab4*/ 	.word	0x00000000


	//----- nvinfo : EIATTR_CBANK_PARAM_SIZE
	.align		4
.L_530:
        /*0ab8*/ 	.byte	0x03, 0x19
        /*0aba*/ 	.short	0x0bf0


	//----- nvinfo : EIATTR_PARAM_CBANK
	.align		4
        /*0abc*/ 	.byte	0x04, 0x0a
        /*0abe*/ 	.short	(.L_532 - .L_531)
	.align		4
.L_531:
        /*0ac0*/ 	.word	index@(.nv.constant0._ZN7cutlass13device_kernelIN5flash11enable_sm90INS1_16FlashAttnFwdSm90INS1_25CollectiveMainloopFwdSm90ILi2EN4cute5tupleIJNS5_1CILi1EEES8_S8_EEENS6_IJNS7_ILi64EEESA_SA_EEELi512ENS_10bfloat16_tEfNS_4arch4Sm90ELb1ELb0ELb0ELb0ELb0ELb0ELb1ELb0ELb0ELb1ELb0ELb0EEENS1_21CollectiveEpilogueFwdINS6_IJSA_NS7_ILi512EEESA_EEES9_SC_SE_Li256ELb0ELb1ELb0ELb0EEENS1_30DynamicPersistentTileSchedulerILi256ELi128ELb0ELb1ELb1EEEEEEEEEvNT_6ParamsE)
        /*0ac4*/ 	.short	0x0210
        /*0ac6*/ 	.short	0x0bf0


	//----- nvinfo : EIATTR_SW_WAR
	.align		4
.L_532:
        /*0ac8*/ 	.byte	0x04, 0x36
        /*0aca*/ 	.short	(.L_534 - .L_533)
.L_533:
        /*0acc*/ 	.word	0x00000008
.L_534:


//--------------------- .nv.info._ZN7cutlass13device_kernelIN5flash11enable_sm90INS1_16FlashAttnFwdSm90INS1_25CollectiveMainloopFwdSm90ILi2EN4cute5tupleIJNS5_1CILi1EEES8_S8_EEENS6_IJNS7_ILi64EEESA_SA_EEELi512ENS_10bfloat16_tEfNS_4arch4Sm90ELb1ELb0ELb0ELb1ELb0ELb0ELb0ELb0ELb0ELb1ELb0ELb0EEENS1_21CollectiveEpilogueFwdINS6_IJSA_NS7_ILi512EEESA_EEES9_SC_SE_Li256ELb1ELb1ELb0ELb0EEENS1_36VarlenDynamicPersistentTileSchedulerILi64ELi64ELi256ELi128ELb0ELb1ELb1ELb1ELb1ELb1EEEEEEEEEvNT_6ParamsE --------------------------
	.section	.nv.info._ZN7cutlass13device_kernelIN5flash11enable_sm90INS1_16FlashAttnFwdSm90INS1_25CollectiveMainloopFwdSm90ILi2EN4cute5tupleIJNS5_1CILi1EEES8_S8_EEENS6_IJNS7_ILi64EEESA_SA_EEELi512ENS_10bfloat16_tEfNS_4arch4Sm90ELb1ELb0ELb0ELb1ELb0ELb0ELb0ELb0ELb0ELb1ELb0ELb0EEENS1_21CollectiveEpilogueFwdINS6_IJSA_NS7_ILi512EEESA_EEES9_SC_SE_Li256ELb1ELb1ELb0ELb0EEENS1_36VarlenDynamicPersistentTileSchedulerILi64ELi64ELi256ELi128ELb0ELb1ELb1ELb1ELb1ELb1EEEEEEEEEvNT_6ParamsE,"",@"SHT_CUDA_INFO"
	.sectionflags	@""
	.align	4


	//----- nvinfo : EIATTR_CUDA_API_VERSION
	.align		4
        /*0000*/ 	.byte	0x04, 0x37
        /*0002*/ 	.short	(.L_536 - .L_535)
.L_535:
        /*0004*/ 	.word	0x00000082


	//----- nvinfo : EIATTR_KPARAM_INFO
	.align		4
.L_536:
        /*0008*/ 	.byte	0x04, 0x17
        /*000a*/ 	.short	(.L_538 - .L_537)
.L_537:
        /*000c*/ 	.word	0x00000000
        /*0010*/ 	.short	0x0000
        /*0012*/ 	.short	0x0070
        /*0014*/ 	.byte	0x00, 0xf0, 0x01, 0x2a


	//----- nvinfo : EIATTR_SPARSE_MMA_MASK
	.align		4
.L_538:
        /*0018*/ 	.byte	0x03, 0x50
        /*001a*/ 	.short	0x0000


	//----- nvinfo : EIATTR_MAXREG_COUNT
	.align		4
        /*001c*/ 	.byte	0x03, 0x1b
        /*001e*/ 	.short	0x00a8


	//----- nvinfo : EIATTR_NUM_BARRIERS
	.align		4
        /*0020*/ 	.byte	0x02, 0x4c
        /*0022*/ 	.byte	0x10
	.zero		1


	//----- nvinfo : EIATTR_EXTERNS
	.align		4
        /*0024*/ 	.byte	0x04, 0x0f
        /*0026*/ 	.short	(.L_540 - .L_539)


	//   ....[0]....
	.align		4
.L_539:
        /*0028*/ 	.word	index@(__assertfail)


	//----- nvinfo : EIATTR_ANNOTATIONS
	.align		4
.L_540:
        /*002c*/ 	.byte	0x04, 0x55
        /*002e*/ 	.short	(.L_542 - .L_541)


	//   ....[0]....
.L_541:
        /* <DEDUP_REMOVED lines=79> */


	//----- nvinfo : EIATTR_MERCURY_ISA_VERSION
	.align		4
.L_542:
        /*0508*/ 	.byte	0x03, 0x5f
        /*050a*/ 	.short	0x0101


	//----- nvinfo : EIATTR_UNUSED_LOAD_BYTE_OFFSET
	.align		4
        /*050c*/ 	.byte	0x04, 0x44
        /*050e*/ 	.short	(.L_544 - .L_543)


	//   ....[0]....
.L_543:
        /*0510*/ 	.word	0x00000a20
        /*0514*/ 	.word	0x0000fff0


	//   ....[1]....
        /*0518*/ 	.word	0x00009300
        /*051c*/ 	.word	0x0000fff0


	//----- nvinfo : EIATTR_INT_WARP_WIDE_INSTR_OFFSETS
	.align		4
.L_544:
        /*0520*/ 	.byte	0x04, 0x31
        /*0522*/ 	.short	(.L_546 - .L_545)


	//   ....[0]....
.L_545:
        /*0524*/ 	.word	0x00000130


	//   ....[1]....
        /*0528*/ 	.word	0x00000170


	//   ....[2]....
        /*052c*/ 	.word	0x000001e0


	//   ....[3]....
        /*0530*/ 	.word	0x0000d5a0


	//   ....[4]....
        /*0534*/ 	.word	0x0000d630


	//   ....[5]....
        /*0538*/ 	.word	0x000122e0


	//   ....[6]....
        /*053c*/ 	.word	0x00012370


	//----- nvinfo : EIATTR_COOP_GROUP_MASK_REGIDS
	.align		4
.L_546:
        /*0540*/ 	.byte	0x04, 0x29
        /*0542*/ 	.short	(.L_548 - .L_547)


	//   ....[0]....
.L_547:
        /*0544*/ 	.word	0xffffffff


	//   ....[1]....
        /*0548*/ 	.word	0xffffffff


	//   ....[2]....
        /*054c*/ 	.word	0xffffffff


	//   ....[3]....
        /*0550*/ 	.word	0xffffffff


	//   ....[4]....
        /*0554*/ 	.word	0xffffffff


	//   ....[5]....
        /*0558*/ 	.word	0xffffffff


	//   ....[6]....
        /*055c*/ 	.word	0xffffffff


	//   ....[7]....
        /*0560*/ 	.word	0xffffffff


	//   ....[8]....
        /*0564*/ 	.word	0xffffffff


	//   ....[9]....
        /*0568*/ 	.word	0xffffffff


	//   ....[10]....
        /*056c*/ 	.word	0xffffffff


	//   ....[11]....
        /*0570*/ 	.word	0xffffffff


	//   ....[12]....
        /*0574*/ 	.word	0xffffffff


	//   ....[13]....
        /*0578*/ 	.word	0xffffffff


	//   ....[14]....
        /*057c*/ 	.word	0xffffffff


	//   ....[15]....
        /*0580*/ 	.word	0xffffffff


	//   ....[16]....
        /*0584*/ 	.word	0xffffffff


	//   ....[17]....
        /*0588*/ 	.word	0xffffffff


	//   ....[18]....
        /*058c*/ 	.word	0xffffffff


	//   ....[19]....
        /*0590*/ 	.word	0xffffffff


	//   ....[20]....
        /*0594*/ 	.word	0xffffffff


	//   ....[21]....
        /*0598*/ 	.word	0xffffffff


	//   ....[22]....
        /*059c*/ 	.word	0xffffffff


	//   ....[23]....
        /*05a0*/ 	.word	0xffffffff


	//   ....[24]....
        /*05a4*/ 	.word	0xffffffff


	//   ....[25]....
        /*05a8*/ 	.word	0xffffffff


	//   ....[26]....
        /*05ac*/ 	.word	0xffffffff


	//   ....[27]....
        /*05b0*/ 	.word	0xffffffff


	//   ....[28]....
        /*05b4*/ 	.word	0xffffffff


	//   ....[29]....
        /*05b8*/ 	.word	0xffffffff


	//   ....[30]....
        /*05bc*/ 	.word	0xffffffff


	//   ....[31]....
        /*05c0*/ 	.word	0xffffffff


	//   ....[32]....
        /*05c4*/ 	.word	0xffffffff


	//   ....[33]....
        /*05c8*/ 	.word	0xffffffff


	//   ....[34]....
        /*05cc*/ 	.word	0xffffffff


	//   ....[35]....
        /*05d0*/ 	.word	0xffffffff


	//   ....[36]....
        /*05d4*/ 	.word	0xffffffff


	//   ....[37]....
        /*05d8*/ 	.word	0xffffffff


	//   ....[38]....
        /*05dc*/ 	.word	0xffffffff


	//   ....[39]....
        /*05e0*/ 	.word	0xffffffff


	//   ....[40]....
        /*05e4*/ 	.word	0xffffffff


	//   ....[41]....
        /*05e8*/ 	.word	0xffffffff


	//   ....[42]....
        /*05ec*/ 	.word	0xffffffff


	//   ....[43]....
        /*05f0*/ 	.word	0xffffffff


	//   ....[44]....
        /*05f4*/ 	.word	0xffffffff


	//   ....[45]....
        /*05f8*/ 	.word	0xffffffff


	//   ....[46]....
        /*05fc*/ 	.word	0xffffffff


	//   ....[47]....
        /*0600*/ 	.word	0xffffffff


	//   ....[48]....
        /*0604*/ 	.word	0xffffffff


	//   ....[49]....
        /*0608*/ 	.word	0xffffffff


	//   ....[50]....
        /*060c*/ 	.word	0xffffffff


	//   ....[51]....
        /*0610*/ 	.word	0xffffffff


	//   ....[52]....
        /*0614*/ 	.word	0xffffffff


	//   ....[53]....
        /*0618*/ 	.word	0xffffffff


	//   ....[54]....
        /*061c*/ 	.word	0xffffffff


	//   ....[55]....
        /*0620*/ 	.word	0xffffffff


	//   ....[56]....
        /*0624*/ 	.word	0xffffffff


	//   ....[57]....
        /*0628*/ 	.word	0xffffffff


	//   ....[58]....
        /*062c*/ 	.word	0xffffffff


	//   ....[59]....
        /*0630*/ 	.word	0xffffffff


	//   ....[60]....
        /*0634*/ 	.word	0xffffffff


	//   ....[61]....
        /*0638*/ 	.word	0xffffffff


	//   ....[62]....
        /*063c*/ 	.word	0xffffffff


	//   ....[63]....
        /*0640*/ 	.word	0xffffffff


	//   ....[64]....
        /*0644*/ 	.word	0xffffffff


	//   ....[65]....
        /*0648*/ 	.word	0xffffffff


	//   ....[66]....
        /*064c*/ 	.word	0xffffffff


	//   ....[67]....
        /*0650*/ 	.word	0xffffffff


	//   ....[68]....
        /*0654*/ 	.word	0xffffffff


	//   ....[69]....
        /*0658*/ 	.word	0xffffffff


	//   ....[70]....
        /*065c*/ 	.word	0xffffffff


	//   ....[71]....
        /*0660*/ 	.word	0xffffffff


	//   ....[72]....
        /*0664*/ 	.word	0xffffffff


	//   ....[73]....
        /*0668*/ 	.word	0xffffffff


	//   ....[74]....
        /*066c*/ 	.word	0xffffffff


	//   ....[75]....
        /*0670*/ 	.word	0xffffffff


	//   ....[76]....
        /*0674*/ 	.word	0xffffffff


	//   ....[77]....
        /*0678*/ 	.word	0xffffffff


	//   ....[78]....
        /*067c*/ 	.word	0xffffffff


	//   ....[79]....
        /*0680*/ 	.word	0xffffffff


	//   ....[80]....
        /*0684*/ 	.word	0xffffffff


	//   ....[81]....
        /*0688*/ 	.word	0xffffffff


	//   ....[82]....
        /*068c*/ 	.word	0xffffffff


	//   ....[83]....
        /*0690*/ 	.word	0xffffffff


	//   ....[84]....
        /*0694*/ 	.word	0xffffffff


	//   ....[85]....
        /*0698*/ 	.word	0xffffffff


	//   ....[86]....
        /*069c*/ 	.word	0xffffffff


	//   ....[87]....
        /*06a0*/ 	.word	0xffffffff


	//   ....[88]....
        /*06a4*/ 	.word	0x0500000f


	//   ....[89]....
        /*06a8*/ 	.word	0x0500000f


	//   ....[90]....
        /*06ac*/ 	.word	0x0500000f


	//   ....[91]....
        /*06b0*/ 	.word	0x0500000f


	//   ....[92]....
        /*06b4*/ 	.word	0x0500000f


	//   ....[93]....
        /*06b8*/ 	.word	0x0500000f


	//   ....[94]....
        /*06bc*/ 	.word	0x0500000f


	//   ....[95]....
        /*06c0*/ 	.word	0x0500000f


	//   ....[96]....
        /*06c4*/ 	.word	0x0500000f


	//   ....[97]....
        /*06c8*/ 	.word	0x0500000f


	//   ....[98]....
        /*06cc*/ 	.word	0x0500000f


	//   ....[99]....
        /*06d0*/ 	.word	0x0500000f


	//   ....[100]....
        /*06d4*/ 	.word	0x0500000f


	//   ....[101]....
        /*06d8*/ 	.word	0x0500000f


	//   ....[102]....
        /*06dc*/ 	.word	0x0500000f


	//   ....[103]....
        /*06e0*/ 	.word	0x0500000f


	//   ....[104]....
        /*06e4*/ 	.word	0x0500000f


	//   ....[105]....
        /*06e8*/ 	.word	0x0500000f


	//   ....[106]....
        /*06ec*/ 	.word	0x0500000f


	//   ....[107]....
        /*06f0*/ 	.word	0x0500000f


	//   ....[108]....
        /*06f4*/ 	.word	0x0500000f


	//   ....[109]....
        /*06f8*/ 	.word	0x0500000f


	//   ....[110]....
        /*06fc*/ 	.word	0x0500000f


	//   ....[111]....
        /*0700*/ 	.word	0x0500000f


	//   ....[112]....
        /*0704*/ 	.word	0x0500000f


	//   ....[113]....
        /*0708*/ 	.word	0x0500000f


	//   ....[114]....
        /*070c*/ 	.word	0x0500000f


	//----- nvinfo : EIATTR_COOP_GROUP_INSTR_OFFSETS
	.align		4
.L_548:
        /*0710*/ 	.byte	0x04, 0x28
        /*0712*/ 	.short	(.L_550 - .L_549)


	//   ....[0]....
.L_549:
        /*0714*/ 	.word	0x00000060


	//   ....[1]....
        /*0718*/ 	.word	0x00000140


	//   ....[2]....
        /*071c*/ 	.word	0x00000190


	//   ....[3]....
        /*0720*/ 	.word	0x00000380


	//   ....[4]....
        /*0724*/ 	.word	0x000004e0


	//   ....[5]....
        /*0728*/ 	.word	0x00000600


	//   ....[6]....
        /*072c*/ 	.word	0x00000760


	//   ....[7]....
        /*0730*/ 	.word	0x00001ad0


	//   ....[8]....
        /*0734*/ 	.word	0x00003870


	//   ....[9]....
        /*0738*/ 	.word	0x00003e60


	//   ....[10]....
        /*073c*/ 	.word	0x00003e90


	//   ....[11]....
        /*0740*/ 	.word	0x00004290


	//   ....[12]....
        /*0744*/ 	.word	0x00004390


	//   ....[13]....
        /*0748*/ 	.word	0x000045c0


	//   ....[14]....
        /*074c*/ 	.word	0x00004710


	//   ....[15]....
        /*0750*/ 	.word	0x000050f0


	//   ....[16]....
        /*0754*/ 	.word	0x000053d0


	//   ....[17]....
        /*0758*/ 	.word	0x000053f0


	//   ....[18]....
        /*075c*/ 	.word	0x000057f0


	//   ....[19]....
        /*0760*/ 	.word	0x000058f0


	//   ....[20]....
        /*0764*/ 	.word	0x00005b40


	//   ....[21]....
        /*0768*/ 	.word	0x00005c90


	//   ....[22]....
        /*076c*/ 	.word	0x00006ef0


	//   ....[23]....
        /*0770*/ 	.word	0x00007300


	//   ....[24]....
        /*0774*/ 	.word	0x00007330


	//   ....[25]....
        /*0778*/ 	.word	0x000075f0


	//   ....[26]....
        /*077c*/ 	.word	0x000077c0


	//   ....[27]....
        /*0780*/ 	.word	0x000087c0


	//   ....[28]....
        /*0784*/ 	.word	0x00008800


	//   ....[29]....
        /*0788*/ 	.word	0x00008840


	//   ....[30]....
        /*078c*/ 	.word	0x000088b0


	//   ....[31]....
        /*0790*/ 	.word	0x000088e0


	//   ....[32]....
        /*0794*/ 	.word	0x0000a240


	//   ....[33]....
        /*0798*/ 	.word	0x0000a870


	//   ....[34]....
        /*079c*/ 	.word	0x0000a8a0


	//   ....[35]....
        /*07a0*/ 	.word	0x0000a8c0


	//   ....[36]....
        /*07a4*/ 	.word	0x0000a8e0


	//   ....[37]....
        /*07a8*/ 	.word	0x0000af60


	//   ....[38]....
        /*07ac*/ 	.word	0x0000af80


	//   ....[39]....
        /*07b0*/ 	.word	0x0000b1b0


	//   ....[40]....
        /*07b4*/ 	.word	0x0000b1d0


	//   ....[41]....
        /*07b8*/ 	.word	0x0000bd60


	//   ....[42]....
        /*07bc*/ 	.word	0x0000bd90


	//   ....[43]....
        /*07c0*/ 	.word	0x0000bfd0


	//   ....[44]....
        /*07c4*/ 	.word	0x0000bff0


	//   ....[45]....
        /*07c8*/ 	.word	0x0000c2a0


	//   ....[46]....
        /*07cc*/ 	.word	0x0000c470


	//   ....[47]....
        /*07d0*/ 	.word	0x0000c4a0


	//   ....[48]....
        /*07d4*/ 	.word	0x0000c4d0


	//   ....[49]....
        /*07d8*/ 	.word	0x0000c500


	//   ....[50]....
        /*07dc*/ 	.word	0x0000c530


	//   ....[51]....
        /*07e0*/ 	.word	0x0000c560


	//   ....[52]....
        /*07e4*/ 	.word	0x0000c6d0


	//   ....[53]....
        /*07e8*/ 	.word	0x0000c700


	//   ....[54]....
        /*07ec*/ 	.word	0x0000c730


	//   ....[55]....
        /*07f0*/ 	.word	0x0000c760


	//   ....[56]....
        /*07f4*/ 	.word	0x0000c790


	//   ....[57]....
        /*07f8*/ 	.word	0x0000c7c0


	//   ....[58]....
        /*07fc*/ 	.word	0x0000c860


	//   ....[59]....
        /*0800*/ 	.word	0x0000c8c0


	//   ....[60]....
        /*0804*/ 	.word	0x0000c950


	//   ....[61]....
        /*0808*/ 	.word	0x0000dba0


	//   ....[62]....
        /*080c*/ 	.word	0x0000e6f0


	//   ....[63]....
        /*0810*/ 	.word	0x0000e720


	//   ....[64]....
        /*0814*/ 	.word	0x0000e7c0


	//   ....[65]....
        /*0818*/ 	.word	0x0000e7e0


	//   ....[66]....
        /*081c*/ 	.word	0x0000e860


	//   ....[67]....
        /*0820*/ 	.word	0x0000e880


	//   ....[68]....
        /*0824*/ 	.word	0x0000e890


	//   ....[69]....
        /*0828*/ 	.word	0x0000e900


	//   ....[70]....
        /*082c*/ 	.word	0x00012570


	//   ....[71]....
        /*0830*/ 	.word	0x000125a0


	//   ....[72]....
        /*0834*/ 	.word	0x000125e0


	//   ....[73]....
        /*0838*/ 	.word	0x00012610


	//   ....[74]....
        /*083c*/ 	.word	0x00012640


	//   ....[75]....
        /*0840*/ 	.word	0x00012670


	//   ....[76]....
        /*0844*/ 	.word	0x000126a0


	//   ....[77]....
        /*0848*/ 	.word	0x000126d0


	//   ....[78]....
        /*084c*/ 	.word	0x00012850


	//   ....[79]....
        /*0850*/ 	.word	0x00012880


	//   ....[80]....
        /*0854*/ 	.word	0x000128b0


	//   ....[81]....
        /*0858*/ 	.word	0x000128e0


	//   ....[82]....
        /*085c*/ 	.word	0x00012910


	//   ....[83]....
        /*0860*/ 	.word	0x00012940


	//   ....[84]....
        /*0864*/ 	.word	0x00012a00


	//   ....[85]....
        /*0868*/ 	.word	0x00012a20


	//   ....[86]....
        /*086c*/ 	.word	0x00012a90


	//   ....[87]....
        /*0870*/ 	.word	0x00013150


	//   ....[88]....
        /*0874*/ 	.word	0x000137b0


	//   ....[89]....
        /*0878*/ 	.word	0x00013930


	//   ....[90]....
        /*087c*/ 	.word	0x000139a0


	//   ....[91]....
        /*0880*/ 	.word	0x00013a00


	//   ....[92]....
        /*0884*/ 	.word	0x00013af0


	//   ....[93]....
        /*0888*/ 	.word	0x00013b50


	//   ....[94]....
        /*088c*/ 	.word	0x00013c50


	//   ....[95]....
        /*0890*/ 	.word	0x00013cb0


	//   ....[96]....
        /*0894*/ 	.word	0x00013d90


	//   ....[97]....
        /*0898*/ 	.word	0x000140c0


	//   ....[98]....
        /*089c*/ 	.word	0x00014160


	//   ....[99]....
        /*08a0*/ 	.word	0x00014280


	//   ....[100]....
        /*08a4*/ 	.word	0x000142f0


	//   ....[101]....
        /*08a8*/ 	.word	0x00014360


	//   ....[102]....
        /*08ac*/ 	.word	0x000143d0


	//   ....[103]....
        /*08b0*/ 	.word	0x00014440


	//   ....[104]....
        /*08b4*/ 	.word	0x000144c0


	//   ....[105]....
        /*08b8*/ 	.word	0x00014550


	//   ....[106]....
        /*08bc*/ 	.word	0x000145e0


	//   ....[107]....
        /*08c0*/ 	.word	0x00014650


	//   ....[108]....
        /*08c4*/ 	.word	0x000146c0


	//   ....[109]....
        /*08c8*/ 	.word	0x00014730


	//   ....[110]....
        /*08cc*/ 	.word	0x000147b0


	//   ....[111]....
        /*08d0*/ 	.word	0x00014820


	//   ....[112]....
        /*08d4*/ 	.word	0x000148c0


	//   ....[113]....
        /*08d8*/ 	.word	0x00014950


	//   ....[114]....
        /*08dc*/ 	.word	0x00014a80


	//----- nvinfo : EIATTR_REG_RECONFIG
	.align		4
.L_550:
        /*08e0*/ 	.byte	0x01, 0x54
	.zero		2


	//----- nvinfo : EIATTR_SYSCALL_OFFSETS
	.align		4
        /*08e4*/ 	.byte	0x04, 0x46
        /*08e6*/ 	.short	(.L_552 - .L_551)


	//   ....[0]....
.L_551:
        /*08e8*/ 	.word	0x00003a40


	//   ....[1]....
        /*08ec*/ 	.word	0x0000d7a0


	//   ....[2]....
        /*08f0*/ 	.word	0x0000d900


	//   ....[3]....
        /*08f4*/ 	.word	0x0000da00


	//   ....[4]....
        /*08f8*/ 	.word	0x0000e330


	//----- nvinfo : EIATTR_MBARRIER_INSTR_OFFSETS
	.align		4
.L_552:
        /*08fc*/ 	.byte	0x04, 0x39
        /*08fe*/ 	.short	(.L_554 - .L_553)


	//   ....[0]....
.L_553:
        /*0900*/ 	.word	0x00000270
        /*0904*/ 	.word	0x000000ff
        /*0908*/ 	.word	0x00028c00
        /*090c*/ 	.short	0x0100
        /*090e*/ 	.byte	0x08
	.zero		1


	//   ....[1]....
        /*0910*/ 	.word	0x00000280
        /*0914*/ 	.word	0x000000ff
        /*0918*/ 	.word	0x00028c20
        /*091c*/ 	.short	0x0100
        /*091e*/ 	.byte	0x08
	.zero		1


	//   ....[2]....
        /*0920*/ 	.word	0x00000330
        /*0924*/ 	.word	0x000000ff
        /*0928*/ 	.word	0x00028c30
        /*092c*/ 	.short	0x0100
        /*092e*/ 	.byte	0x06
	.zero		1


	//   ....[3]....
        /*0930*/ 	.word	0x00000340
        /*0934*/ 	.word	0x000000ff
        /*0938*/ 	.word	0x00028c40
        /*093c*/ 	.short	0x0100
        /*093e*/ 	.byte	0x06
	.zero		1


	//   ....[4]....
        /*0940*/ 	.word	0x00000350
        /*0944*/ 	.word	0x000000ff
        /*0948*/ 	.word	0x00028c38
        /*094c*/ 	.short	0x0100
        /*094e*/ 	.byte	0x06
	.zero		1


	//   ....[5]....
        /*0950*/ 	.word	0x00000360
        /*0954*/ 	.word	0x000000ff
        /*0958*/ 	.word	0x00028c48
        /*095c*/ 	.short	0x0100
        /*095e*/ 	.byte	0x06
	.zero		1


	//   ....[6]....
        /*0960*/ 	.word	0x00000490
        /*0964*/ 	.word	0x000000ff
        /*0968*/ 	.word	0x00028c50
        /*096c*/ 	.short	0x0100
        /*096e*/ 	.byte	0x08
	.zero		1


	//   ....[7]....
        /*0970*/ 	.word	0x000004a0
        /*0974*/ 	.word	0x000000ff
        /*0978*/ 	.word	0x00028c60
        /*097c*/ 	.short	0x0100
        /*097e*/ 	.byte	0x08
	.zero		1


	//   ....[8]....
        /*0980*/ 	.word	0x000004b0
        /*0984*/ 	.word	0x000000ff
        /*0988*/ 	.word	0x00028c58
        /*098c*/ 	.short	0x0100
        /*098e*/ 	.byte	0x08
	.zero		1


	//   ....[9]....
        /*0990*/ 	.word	0x000004c0
        /*0994*/ 	.word	0x000000ff
        /*0998*/ 	.word	0x00028c68
        /*099c*/ 	.short	0x0100
        /*099e*/ 	.byte	0x08
	.zero		1


	//   ....[10]....
        /*09a0*/ 	.word	0x000005b0
        /*09a4*/ 	.word	0x000000ff
        /*09a8*/ 	.word	0x00028c70
        /*09ac*/ 	.short	0x0100
        /*09ae*/ 	.byte	0x06
	.zero		1


	//   ....[11]....
        /*09b0*/ 	.word	0x000005c0
        /*09b4*/ 	.word	0x000000ff
        /*09b8*/ 	.word	0x00028c80
        /*09bc*/ 	.short	0x0100
        /*09be*/ 	.byte	0x06
	.zero		1


	//   ....[12]....
        /*09c0*/ 	.word	0x000005d0
        /*09c4*/ 	.word	0x000000ff
        /*09c8*/ 	.word	0x00028c78
        /*09cc*/ 	.short	0x0100
        /*09ce*/ 	.byte	0x06
	.zero		1


	//   ....[13]....
        /*09d0*/ 	.word	0x000005e0
        /*09d4*/ 	.word	0x000000ff
        /*09d8*/ 	.word	0x00028c88
        /*09dc*/ 	.short	0x0100
        /*09de*/ 	.byte	0x06
	.zero		1


	//   ....[14]....
        /*09e0*/ 	.word	0x00000710
        /*09e4*/ 	.word	0x000000ff
        /*09e8*/ 	.word	0x00028c90
        /*09ec*/ 	.short	0x0100
        /*09ee*/ 	.byte	0x08
	.zero		1


	//   ....[15]....
        /*09f0*/ 	.word	0x00000720
        /*09f4*/ 	.word	0x000000ff
        /*09f8*/ 	.word	0x00028ca0
        /*09fc*/ 	.short	0x0100
        /*09fe*/ 	.byte	0x08
	.zero		1


	//   ....[16]....
        /*0a00*/ 	.word	0x00000730
        /*0a04*/ 	.word	0x000000ff
        /*0a08*/ 	.word	0x00028c98
        /*0a0c*/ 	.short	0x0100
        /*0a0e*/ 	.byte	0x08
	.zero		1


	//   ....[17]....
        /*0a10*/ 	.word	0x00000740
        /*0a14*/ 	.word	0x000000ff
        /*0a18*/ 	.word	0x00028ca8
        /*0a1c*/ 	.short	0x0100
        /*0a1e*/ 	.byte	0x08
	.zero		1


	//   ....[18]....
        /*0a20*/ 	.word	0x00000870
        /*0a24*/ 	.word	0x000000ff
        /*0a28*/ 	.word	0x00028cb0
        /*0a2c*/ 	.short	0x0100
        /*0a2e*/ 	.byte	0x08
	.zero		1


	//   ....[19]....
        /*0a30*/ 	.word	0x00000880
        /*0a34*/ 	.word	0x000000ff
        /*0a38*/ 	.word	0x00028cc0
        /*0a3c*/ 	.short	0x0100
        /*0a3e*/ 	.byte	0x08
	.zero		1


	//   ....[20]....
        /*0a40*/ 	.word	0x00000890
        /*0a44*/ 	.word	0x000000ff
        /*0a48*/ 	.word	0x00028cb8
        /*0a4c*/ 	.short	0x0100
        /*0a4e*/ 	.byte	0x08
	.zero		1


	//   ....[21]....
        /*0a50*/ 	.word	0x000008a0
        /*0a54*/ 	.word	0x000000ff
        /*0a58*/ 	.word	0x00028cc8
        /*0a5c*/ 	.short	0x0100
        /*0a5e*/ 	.byte	0x08
	.zero		1


	//   ....[22]....
        /*0a60*/ 	.word	0x00001be0
        /*0a64*/ 	.word	0x000000ff
        /*0a68*/ 	.word	0x00028c50
        /*0a6c*/ 	.short	0x010a
        /*0a6e*/ 	.byte	0x15
	.zero		1


	//   ....[23]....
        /*0a70*/ 	.word	0x00001ea0
        /*0a74*/ 	.word	0x00000000
        /*0a78*/ 	.word	0x00000000
        /*0a7c*/ 	.short	0x0101
        /*0a7e*/ 	.byte	0x3f
	.zero		1


	//   ....[24]....
        /*0a80*/ 	.word	0x000027f0
        /*0a84*/ 	.word	0x000000ff
        /*0a88*/ 	.word	0x00028c50
        /*0a8c*/ 	.short	0x010a
        /*0a8e*/ 	.byte	0x15
	.zero		1


	//   ....[25]....
        /*0a90*/ 	.word	0x00002830
        /*0a94*/ 	.word	0x000000ff
        /*0a98*/ 	.word	0x00028c50
        /*0a9c*/ 	.short	0x010a
        /*0a9e*/ 	.byte	0x15
	.zero		1


	//   ....[26]....
        /*0aa0*/ 	.word	0x00002a00
        /*0aa4*/ 	.word	0x00000000
        /*0aa8*/ 	.word	0x00000000
        /*0aac*/ 	.short	0x0101
        /*0aae*/ 	.byte	0x3f
	.zero		1


	//   ....[27]....
        /*0ab0*/ 	.word	0x00003ac0
        /*0ab4*/ 	.word	0x000000ff
        /*0ab8*/ 	.word	0x00028c00
        /*0abc*/ 	.short	0x010a
        /*0abe*/ 	.byte	0x2e
	.zero		1


	//   ....[28]....
        /*0ac0*/ 	.word	0x00003b40
        /*0ac4*/ 	.word	0x00000007
        /*0ac8*/ 	.word	0x00028c30
        /*0acc*/ 	.short	0x010a
        /*0ace*/ 	.byte	0x3f
	.zero		1


	//   ....[29]....
        /*0ad0*/ 	.word	0x00003b80
        /*0ad4*/ 	.word	0x00000007
        /*0ad8*/ 	.word	0x00028c30
        /*0adc*/ 	.short	0x010a
        /*0ade*/ 	.byte	0x3f
	.zero		1


	//   ....[30]....
        /*0ae0*/ 	.word	0x00004910
        /*0ae4*/ 	.word	0x00000003
        /*0ae8*/ 	.word	0x00000000
        /*0aec*/ 	.short	0x0101
        /*0aee*/ 	.byte	0x3f
	.zero		1


	//   ....[31]....
        /*0af0*/ 	.word	0x00004db0
        /*0af4*/ 	.word	0x00000007
        /*0af8*/ 	.word	0x00028c50
        /*0afc*/ 	.short	0x010a
        /*0afe*/ 	.byte	0x3f
	.zero		1


	//   ....[32]....
        /*0b00*/ 	.word	0x00004df0
        /*0b04*/ 	.word	0x00000007
        /*0b08*/ 	.word	0x00028c50
        /*0b0c*/ 	.short	0x010a
        /*0b0e*/ 	.byte	0x3f
	.zero		1


	//   ....[33]....
        /*0b10*/ 	.word	0x00005110
        /*0b14*/ 	.word	0x00000007
        /*0b18*/ 	.word	0x00000000
        /*0b1c*/ 	.short	0x0101
        /*0b1e*/ 	.byte	0x3f
	.zero		1


	//   ....[34]....
        /*0b20*/ 	.word	0x00005210
        /*0b24*/ 	.word	0x000000ff
        /*0b28*/ 	.word	0x00028c30
        /*0b2c*/ 	.short	0x010a
        /*0b2e*/ 	.byte	0x18
	.zero		1


	//   ....[35]....
        /*0b30*/ 	.word	0x00005250
        /*0b34*/ 	.word	0x000000ff
        /*0b38*/ 	.word	0x00028c30
        /*0b3c*/ 	.short	0x010a
        /*0b3e*/ 	.byte	0x18
	.zero		1


	//   ....[36]....
        /*0b40*/ 	.word	0x00005fa0
        /*0b44*/ 	.word	0x000000a7
        /*0b48*/ 	.word	0x00000000
        /*0b4c*/ 	.short	0x0101
        /*0b4e*/ 	.byte	0x3f
	.zero		1


	//   ....[37]....
        /*0b50*/ 	.word	0x00006c30
        /*0b54*/ 	.word	0x000000ff
        /*0b58*/ 	.word	0x00028c50
        /*0b5c*/ 	.short	0x010a
        /*0b5e*/ 	.byte	0x18
	.zero		1


	//   ....[38]....
        /*0b60*/ 	.word	0x00006c70
        /*0b64*/ 	.word	0x000000ff
        /*0b68*/ 	.word	0x00028c50
        /*0b6c*/ 	.short	0x010a
        /*0b6e*/ 	.byte	0x18
	.zero		1


	//   ....[39]....
        /*0b70*/ 	.word	0x00006f10
        /*0b74*/ 	.word	0x000000aa
        /*0b78*/ 	.word	0x00000000
        /*0b7c*/ 	.short	0x0101
        /*0b7e*/ 	.byte	0x3f
	.zero		1


	//   ....[40]....
        /*0b80*/ 	.word	0x00007030
        /*0b84*/ 	.word	0x000000ff
        /*0b88*/ 	.word	0x00028c30
        /*0b8c*/ 	.short	0x010a
        /*0b8e*/ 	.byte	0x17
	.zero		1


	//   ....[41]....
        /*0b90*/ 	.word	0x00007070
        /*0b94*/ 	.word	0x000000ff
        /*0b98*/ 	.word	0x00028c30
        /*0b9c*/ 	.short	0x010a
        /*0b9e*/ 	.byte	0x17
	.zero		1


	//   ....[42]....
        /*0ba0*/ 	.word	0x00007b40
        /*0ba4*/ 	.word	0x0000009a
        /*0ba8*/ 	.word	0x00000000
        /*0bac*/ 	.short	0x0101
        /*0bae*/ 	.byte	0x3f
	.zero		1


	//   ....[43]....
        /*0bb0*/ 	.word	0x00008510
        /*0bb4*/ 	.word	0x000000ff
        /*0bb8*/ 	.word	0x00028c50
        /*0bbc*/ 	.short	0x010a
        /*0bbe*/ 	.byte	0x17
	.zero		1


	//   ....[44]....
        /*0bc0*/ 	.word	0x00008550
        /*0bc4*/ 	.word	0x000000ff
        /*0bc8*/ 	.word	0x00028c50
        /*0bcc*/ 	.short	0x010a
        /*0bce*/ 	.byte	0x17
	.zero		1


	//   ....[45]....
        /*0bd0*/ 	.word	0x000087e0
        /*0bd4*/ 	.word	0x000000aa
        /*0bd8*/ 	.word	0x00000000
        /*0bdc*/ 	.short	0x0101
        /*0bde*/ 	.byte	0x3f
	.zero		1


	//   ....[46]....
        /*0be0*/ 	.word	0x0000af70
        /*0be4*/ 	.word	0x000000ff
        /*0be8*/ 	.word	0x00000000
        /*0bec*/ 	.short	0x0101
        /*0bee*/ 	.byte	0x04
	.zero		1


	//   ....[47]....
        /*0bf0*/ 	.word	0x0000de30
        /*0bf4*/ 	.word	0x00000000
        /*0bf8*/ 	.word	0x00028c40
        /*0bfc*/ 	.short	0x010a
        /*0bfe*/ 	.byte	0x3f
	.zero		1


	//   ....[48]....
        /*0c00*/ 	.word	0x0000e9b0
        /*0c04*/ 	.word	0x00000008
        /*0c08*/ 	.word	0x00028c00
        /*0c0c*/ 	.short	0x0107
        /*0c0e*/ 	.byte	0x3f
	.zero		1


	//   ....[49]....
        /*0c10*/ 	.word	0x0000eab0
        /*0c14*/ 	.word	0x00000002
        /*0c18*/ 	.word	0x00028c00
        /*0c1c*/ 	.short	0x0101
        /*0c1e*/ 	.byte	0x3f
	.zero		1


	//   ....[50]....
        /*0c20*/ 	.word	0x0000ead0
        /*0c24*/ 	.word	0x00000002
        /*0c28*/ 	.word	0x00028c20
        /*0c2c*/ 	.short	0x010a
        /*0c2e*/ 	.byte	0x3f
	.zero		1


	//   ....[51]....
        /*0c30*/ 	.word	0x0000ebe0
        /*0c34*/ 	.word	0x00000000
        /*0c38*/ 	.word	0x00028c60
        /*0c3c*/ 	.short	0x010a
        /*0c3e*/ 	.byte	0x3f
	.zero		1


	//   ....[52]....
        /*0c40*/ 	.word	0x0000f8c0
        /*0c44*/ 	.word	0x00000003
        /*0c48*/ 	.word	0x00028c40
        /*0c4c*/ 	.short	0x010a
        /*0c4e*/ 	.byte	0x3f
	.zero		1


	//   ....[53]....
        /*0c50*/ 	.word	0x0000fb20
        /*0c54*/ 	.word	0x00000003
        /*0c58*/ 	.word	0x00028c60
        /*0c5c*/ 	.short	0x010a
        /*0c5e*/ 	.byte	0x3f
	.zero		1


	//   ....[54]....
        /*0c60*/ 	.word	0x000107a0
        /*0c64*/ 	.word	0x00000004
        /*0c68*/ 	.word	0x00028c40
        /*0c6c*/ 	.short	0x010a
        /*0c6e*/ 	.byte	0x3f
	.zero		1


	//   ....[55]....
        /*0c70*/ 	.word	0x000109f0
        /*0c74*/ 	.word	0x00000004
        /*0c78*/ 	.word	0x00028c60
        /*0c7c*/ 	.short	0x010a
        /*0c7e*/ 	.byte	0x3f
	.zero		1


	//   ....[56]....
        /*0c80*/ 	.word	0x00011600
        /*0c84*/ 	.word	0x00000004
        /*0c88*/ 	.word	0x00028c40
        /*0c8c*/ 	.short	0x010a
        /*0c8e*/ 	.byte	0x3f
	.zero		1


	//   ....[57]....
        /*0c90*/ 	.word	0x00011860
        /*0c94*/ 	.word	0x00000004
        /*0c98*/ 	.word	0x00028c60
        /*0c9c*/ 	.short	0x010a
        /*0c9e*/ 	.byte	0x3f
	.zero		1


	//   ....[58]....
        /*0ca0*/ 	.word	0x000130d0
        /*0ca4*/ 	.word	0x00000000
        /*0ca8*/ 	.word	0x00028c20
        /*0cac*/ 	.short	0x010a
        /*0cae*/ 	.byte	0x3f
	.zero		1


	//   ....[59]....
        /*0cb0*/ 	.word	0x00013290
        /*0cb4*/ 	.word	0x00000006
        /*0cb8*/ 	.word	0x00000000
        /*0cbc*/ 	.short	0x010a
        /*0cbe*/ 	.byte	0x3f
	.zero		1


	//   ....[60]....
        /*0cc0*/ 	.word	0x00013300
        /*0cc4*/ 	.word	0x00000007
        /*0cc8*/ 	.word	0x00000000
        /*0ccc*/ 	.short	0x010a
        /*0cce*/ 	.byte	0x3f
	.zero		1


	//   ....[61]....
        /*0cd0*/ 	.word	0x00013370
        /*0cd4*/ 	.word	0x00000004
        /*0cd8*/ 	.word	0x00000000
        /*0cdc*/ 	.short	0x010a
        /*0cde*/ 	.byte	0x3f
	.zero		1


	//   ....[62]....
        /*0ce0*/ 	.word	0x000133a0
        /*0ce4*/ 	.word	0x00000003
        /*0ce8*/ 	.word	0x00000000
        /*0cec*/ 	.short	0x010a
        /*0cee*/ 	.byte	0x3f
	.zero		1


	//   ....[63]....
        /*0cf0*/ 	.word	0x00013410
        /*0cf4*/ 	.word	0x00000003
        /*0cf8*/ 	.word	0x00028c50
        /*0cfc*/ 	.short	0x010a
        /*0cfe*/ 	.byte	0x3f
	.zero		1


	//   ....[64]....
        /*0d00*/ 	.word	0x00013470
        /*0d04*/ 	.word	0x00000003
        /*0d08*/ 	.word	0x00028c50
        /*0d0c*/ 	.short	0x010a
        /*0d0e*/ 	.byte	0x3f
	.zero		1


	//   ....[65]....
        /*0d10*/ 	.word	0x000134d0
        /*0d14*/ 	.word	0x00000003
        /*0d18*/ 	.word	0x00028c00
        /*0d1c*/ 	.short	0x010a
        /*0d1e*/ 	.byte	0x3f
	.zero		1


	//   ....[66]....
        /*0d20*/ 	.word	0x00013520
        /*0d24*/ 	.word	0x00000007
        /*0d28*/ 	.word	0x00028c30
        /*0d2c*/ 	.short	0x010a
        /*0d2e*/ 	.byte	0x3f
	.zero		1


	//   ....[67]....
        /*0d30*/ 	.word	0x00013570
        /*0d34*/ 	.word	0x00000007
        /*0d38*/ 	.word	0x00028c50
        /*0d3c*/ 	.short	0x010a
        /*0d3e*/ 	.byte	0x3f
	.zero		1


	//   ....[68]....
        /*0d40*/ 	.word	0x000135d0
        /*0d44*/ 	.word	0x00000006
        /*0d48*/ 	.word	0x00028c30
        /*0d4c*/ 	.short	0x010a
        /*0d4e*/ 	.byte	0x3f
	.zero		1


	//   ....[69]....
        /*0d50*/ 	.word	0x00013620
        /*0d54*/ 	.word	0x000000aa
        /*0d58*/ 	.word	0x00028c50
        /*0d5c*/ 	.short	0x010a
        /*0d5e*/ 	.byte	0x3f
	.zero		1


	//   ....[70]....
        /*0d60*/ 	.word	0x00013680
        /*0d64*/ 	.word	0x00000006
        /*0d68*/ 	.word	0x00028c30
        /*0d6c*/ 	.short	0x010a
        /*0d6e*/ 	.byte	0x3f
	.zero		1


	//   ....[71]....
        /*0d70*/ 	.word	0x000136d0
        /*0d74*/ 	.word	0x000000aa
        /*0d78*/ 	.word	0x00028c50
        /*0d7c*/ 	.short	0x010a
        /*0d7e*/ 	.byte	0x3f
	.zero		1


	//   ....[72]....
        /*0d80*/ 	.word	0x00013870
        /*0d84*/ 	.word	0x00000000
        /*0d88*/ 	.word	0x00028c40
        /*0d8c*/ 	.short	0x010a
        /*0d8e*/ 	.byte	0x3f
	.zero		1


	//   ....[73]....
        /*0d90*/ 	.word	0x00013de0
        /*0d94*/ 	.word	0x00000002
        /*0d98*/ 	.word	0x00028c20
        /*0d9c*/ 	.short	0x010a
        /*0d9e*/ 	.byte	0x3f
	.zero		1


	//   ....[74]....
        /*0da0*/ 	.word	0x00013e30
        /*0da4*/ 	.word	0x00000000
        /*0da8*/ 	.word	0x00028c60
        /*0dac*/ 	.short	0x010a
        /*0dae*/ 	.byte	0x3f
	.zero		1


	//   ....[75]....
        /*0db0*/ 	.word	0x00013e80
        /*0db4*/ 	.word	0x00000003
        /*0db8*/ 	.word	0x00028c40
        /*0dbc*/ 	.short	0x010a
        /*0dbe*/ 	.byte	0x3f
	.zero		1


	//   ....[76]....
        /*0dc0*/ 	.word	0x00013ed0
        /*0dc4*/ 	.word	0x00000003
        /*0dc8*/ 	.word	0x00028c60
        /*0dcc*/ 	.short	0x010a
        /*0dce*/ 	.byte	0x3f
	.zero		1


	//   ....[77]....
        /*0dd0*/ 	.word	0x00013f20
        /*0dd4*/ 	.word	0x00000004
        /*0dd8*/ 	.word	0x00028c40
        /*0ddc*/ 	.short	0x010a
        /*0dde*/ 	.byte	0x3f
	.zero		1


	//   ....[78]....
        /*0de0*/ 	.word	0x00013f70
        /*0de4*/ 	.word	0x00000004
        /*0de8*/ 	.word	0x00028c60
        /*0dec*/ 	.short	0x010a
        /*0dee*/ 	.byte	0x3f
	.zero		1


	//   ....[79]....
        /*0df0*/ 	.word	0x00013fc0
        /*0df4*/ 	.word	0x00000004
        /*0df8*/ 	.word	0x00028c40
        /*0dfc*/ 	.short	0x010a
        /*0dfe*/ 	.byte	0x3f
	.zero		1


	//   ....[80]....
        /*0e00*/ 	.word	0x00014010
        /*0e04*/ 	.word	0x00000004
        /*0e08*/ 	.word	0x00028c60
        /*0e0c*/ 	.short	0x010a
        /*0e0e*/ 	.byte	0x3f
	.zero		1


	//   ....[81]....
        /*0e10*/ 	.word	0x000149a0
        /*0e14*/ 	.word	0x00000000
        /*0e18*/ 	.word	0x00028c20
        /*0e1c*/ 	.short	0x010a
        /*0e1e*/ 	.byte	0x3f
	.zero		1


	//   ....[82]....
        /*0e20*/ 	.word	0x00014b40
        /*0e24*/ 	.word	0x00000006
        /*0e28*/ 	.word	0x00000000
        /*0e2c*/ 	.short	0x010a
        /*0e2e*/ 	.byte	0x3f
	.zero		1


	//   ....[83]....
        /*0e30*/ 	.word	0x00014b90
        /*0e34*/ 	.word	0x00000007
        /*0e38*/ 	.word	0x00000000
        /*0e3c*/ 	.short	0x010a
        /*0e3e*/ 	.byte	0x3f
	.zero		1


	//   ....[84]....
        /*0e40*/ 	.word	0x00014be0
        /*0e44*/ 	.word	0x00000004
        /*0e48*/ 	.word	0x00000000
        /*0e4c*/ 	.short	0x010a
        /*0e4e*/ 	.byte	0x3f
	.zero		1


	//----- nvinfo : EIATTR_NUM_MBARRIERS
	.align		4
.L_554:
        /*0e50*/ 	.byte	0x03, 0x38
        /*0e52*/ 	.short	0x0016


	//----- nvinfo : EIATTR_EXIT_INSTR_OFFSETS
	.align		4
        /*0e54*/ 	.byte	0x04, 0x1c
        /*0e56*/ 	.short	(.L_556 - .L_555)


	//   ....[0]....
.L_555:
        /*0e58*/ 	.word	0x00000a50


	//   ....[1]....
        /*0e5c*/ 	.word	0x0000c250


	//   ....[2]....
        /*0e60*/ 	.word	0x000133f0


	//----- nvinfo : EIATTR_MAX_THREADS
	.align		4
.L_556:
        /*0e64*/ 	.byte	0x04, 0x05
        /*0e66*/ 	.short	(.L_558 - .L_557)
.L_557:
        /*0e68*/ 	.word	0x00000180
        /*0e6c*/ 	.word	0x00000001
        /*0e70*/ 	.word	0x00000001


	//----- nvinfo : EIATTR_CRS_STACK_SIZE
	.align		4
.L_558:
        /*0e74*/ 	.byte	0x04, 0x1e
        /*0e76*/ 	.short	(.L_560 - .L_559)
.L_559:
        /*0e78*/ 	.word	0x00000000


	//----- nvinfo : EIATTR_CBANK_PARAM_SIZE
	.align		4
.L_560:
        /*0e7c*/ 	.byte	0x03, 0x19
        /*0e7e*/ 	.short	0x0af0


	//----- nvinfo : EIATTR_PARAM_CBANK
	.align		4
        /*0e80*/ 	.byte	0x04, 0x0a
        /*0e82*/ 	.short	(.L_562 - .L_561)
	.align		4
.L_561:
        /*0e84*/ 	.word	index@(.nv.constant0._ZN7cutlass13device_kernelIN5flash11enable_sm90INS1_16FlashAttnFwdSm90INS1_25CollectiveMainloopFwdSm90ILi2EN4cute5tupleIJNS5_1CILi1EEES8_S8_EEENS6_IJNS7_ILi64EEESA_SA_EEELi512ENS_10bfloat16_tEfNS_4arch4Sm90ELb1ELb0ELb0ELb1ELb0ELb0ELb0ELb0ELb0ELb1ELb0ELb0EEENS1_21CollectiveEpilogueFwdINS6_IJSA_NS7_ILi512EEESA_EEES9_SC_SE_Li256ELb1ELb1ELb0ELb0EEENS1_36VarlenDynamicPersistentTileSchedulerILi64ELi64ELi256ELi128ELb0ELb1ELb1ELb1ELb1ELb1EEEEEEEEEvNT_6ParamsE)
        /*0e88*/ 	.short	0x0210
        /*0e8a*/ 	.short	0x0af0


	//----- nvinfo : EIATTR_SW_WAR
	.align		4
.L_562:
        /*0e8c*/ 	.byte	0x04, 0x36
        /*0e8e*/ 	.short	(.L_564 - .L_563)
.L_563:
        /*0e90*/ 	.word	0x00000008
.L_564:


//--------------------- .nv.info._ZN7cutlass13device_kernelIN5flash11enable_sm90INS1_16FlashAttnFwdSm90INS1_25CollectiveMainloopFwdSm90ILi2EN4cute5tupleIJNS5_1CILi1EEES8_S8_EEENS6_IJNS7_ILi64EEESA_SA_EEELi512ENS_10bfloat16_tEfNS_4arch4Sm90ELb1ELb0ELb0ELb1ELb0ELb1ELb0ELb0ELb0ELb1ELb0ELb0EEENS1_21CollectiveEpilogueFwdINS6_IJSA_NS7_ILi512EEESA_EEES9_SC_SE_Li256ELb1ELb1ELb0ELb0EEENS1_36VarlenDynamicPersistentTileSchedulerILi64ELi64ELi256ELi128ELb0ELb1ELb1ELb1ELb1ELb1EEEEEEEEEvNT_6ParamsE --------------------------
	.section	.nv.info._ZN7cutlass13device_kernelIN5flash11enable_sm90INS1_16FlashAttnFwdSm90INS1_25CollectiveMainloopFwdSm90ILi2EN4cute5tupleIJNS5_1CILi1EEES8_S8_EEENS6_IJNS7_ILi64EEESA_SA_EEELi512ENS_10bfloat16_tEfNS_4arch4Sm90ELb1ELb0ELb0ELb1ELb0ELb1ELb0ELb0ELb0ELb1ELb0ELb0EEENS1_21CollectiveEpilogueFwdINS6_IJSA_NS7_ILi512EEESA_EEES9_SC_SE_Li256ELb1ELb1ELb0ELb0EEENS1_36VarlenDynamicPersistentTileSchedulerILi64ELi64ELi256ELi128ELb0ELb1ELb1ELb1ELb1ELb1EEEEEEEEEvNT_6ParamsE,"",@"SHT_CUDA_INFO"
	.sectionflags	@""
	.align	4


	//----- nvinfo : EIATTR_CUDA_API_VERSION
	.align		4
        /*0000*/ 	.byte	0x04, 0x37
        /*0002*/ 	.short	(.L_566 - .L_565)
.L_565:
        /*0004*/ 	.word	0x00000082


	//----- nvinfo : EIATTR_KPARAM_INFO
	.align		4
.L_566:
        /*0008*/ 	.byte	0x04, 0x17
        /*000a*/ 	.short	(.L_568 - .L_567)
.L_567:
        /*000c*/ 	.word	0x00000000
        /*0010*/ 	.short	0x0000
        /*0012*/ 	.short	0x0070
        /*0014*/ 	.byte	0x00, 0xf0, 0x01, 0x2a


	//----- nvinfo : EIATTR_SPARSE_MMA_MASK
	.align		4
.L_568:
        /*0018*/ 	.byte	0x03, 0x50
        /*001a*/ 	.short	0x0000


	//----- nvinfo : EIATTR_MAXREG_COUNT
	.align		4
        /*001c*/ 	.byte	0x03, 0x1b
        /*001e*/ 	.short	0x00a8


	//----- nvinfo : EIATTR_NUM_BARRIERS
	.align		4
        /*0020*/ 	.byte	0x02, 0x4c
        /*0022*/ 	.byte	0x10
	.zero		1


	//----- nvinfo : EIATTR_EXTERNS
	.align		4
        /*0024*/ 	.byte	0x04, 0x0f
        /*0026*/ 	.short	(.L_570 - .L_569)


	//   ....[0]....
	.align		4
.L_569:
        /*0028*/ 	.word	index@(__assertfail)


	//----- nvinfo : EIATTR_ANNOTATIONS
	.align		4
.L_570:
        /*002c*/ 	.byte	0x04, 0x55
        /*002e*/ 	.short	(.L_572 - .L_571)


	//   ....[0]....
.L_571:
        /* <DEDUP_REMOVED lines=100> */


	//----- nvinfo : EIATTR_MERCURY_ISA_VERSION
	.align		4
.L_572:
        /*0658*/ 	.byte	0x03, 0x5f
        /*065a*/ 	.short	0x0101


	//----- nvinfo : EIATTR_UNUSED_LOAD_BYTE_OFFSET
	.align		4
        /*065c*/ 	.byte	0x04, 0x44
        /*065e*/ 	.short	(.L_574 - .L_573)


	//   ....[0]....
.L_573:
        /*0660*/ 	.word	0x00000a90
        /*0664*/ 	.word	0x0000fff0


	//   ....[1]....
        /*0668*/ 	.word	0x0000f6b0
        /*066c*/ 	.word	0x0000fff0


	//----- nvinfo : EIATTR_INT_WARP_WIDE_INSTR_OFFSETS
	.align		4
.L_574:
        /*0670*/ 	.byte	0x04, 0x31
        /*0672*/ 	.short	(.L_576 - .L_575)


	//   ....[0]....
.L_575:
        /*0674*/ 	.word	0x00000190


	//   ....[1]....
        /*0678*/ 	.word	0x000001d0


	//   ....[2]....
        /*067c*/ 	.word	0x000002a0


	//   ....[3]....
        /*0680*/ 	.word	0x000155f0


	//   ....[4]....
        /*0684*/ 	.word	0x00015680


	//   ....[5]....
        /*0688*/ 	.word	0x0001a360


	//   ....[6]....
        /*068c*/ 	.word	0x0001a3f0


	//----- nvinfo : EIATTR_COOP_GROUP_MASK_REGIDS
	.align		4
.L_576:
        /*0690*/ 	.byte	0x04, 0x29
        /*0692*/ 	.short	(.L_578 - .L_577)


	//   ....[0]....
.L_577:
        /*0694*/ 	.word	0xffffffff


	//   ....[1]....
        /*0698*/ 	.word	0xffffffff


	//   ....[2]....
        /*069c*/ 	.word	0xffffffff


	//   ....[3]....
        /*06a0*/ 	.word	0xffffffff


	//   ....[4]....
        /*06a4*/ 	.word	0xffffffff


	//   ....[5]....
        /*06a8*/ 	.word	0xffffffff


	//   ....[6]....
        /*06ac*/ 	.word	0xffffffff


	//   ....[7]....
        /*06b0*/ 	.word	0xffffffff


	//   ....[8]....
        /*06b4*/ 	.word	0xffffffff


	//   ....[9]....
        /*06b8*/ 	.word	0xffffffff


	//   ....[10]....
        /*06bc*/ 	.word	0xffffffff


	//   ....[11]....
        /*06c0*/ 	.word	0xffffffff


	//   ....[12]....
        /*06c4*/ 	.word	0xffffffff


	//   ....[13]....
        /*06c8*/ 	.word	0xffffffff


	//   ....[14]....
        /*06cc*/ 	.word	0xffffffff


	//   ....[15]....
        /*06d0*/ 	.word	0xffffffff


	//   ....[16]....
        /*06d4*/ 	.word	0xffffffff


	//   ....[17]....
        /*06d8*/ 	.word	0xffffffff


	//   ....[18]....
        /*06dc*/ 	.word	0xffffffff


	//   ....[19]....
        /*06e0*/ 	.word	0xffffffff


	//   ....[20]....
        /*06e4*/ 	.word	0xffffffff


	//   ....[21]....
        /*06e8*/ 	.word	0xffffffff


	//   ....[22]....
        /*06ec*/ 	.word	0xffffffff


	//   ....[23]....
        /*06f0*/ 	.word	0xffffffff


	//   ....[24]....
        /*06f4*/ 	.word	0xffffffff


	//   ....[25]....
        /*06f8*/ 	.word	0xffffffff


	//   ....[26]....
        /*06fc*/ 	.word	0xffffffff


	//   ....[27]....
        /*0700*/ 	.word	0xffffffff


	//   ....[28]....
        /*0704*/ 	.word	0xffffffff


	//   ....[29]....
        /*0708*/ 	.word	0xffffffff


	//   ....[30]....
        /*070c*/ 	.word	0xffffffff


	//   ....[31]....
        /*0710*/ 	.word	0xffffffff


	//   ....[32]....
        /*0714*/ 	.word	0xffffffff


	//   ....[33]....
        /*0718*/ 	.word	0xffffffff


	//   ....[34]....
        /*071c*/ 	.word	0xffffffff


	//   ....[35]....
        /*0720*/ 	.word	0xffffffff


	//   ....[36]....
        /*0724*/ 	.word	0xffffffff


	//   ....[37]....
        /*0728*/ 	.word	0xffffffff


	//   ....[38]....
        /*072c*/ 	.word	0xffffffff


	//   ....[39]....
        /*0730*/ 	.word	0xffffffff


	//   ....[40]....
        /*0734*/ 	.word	0xffffffff


	//   ....[41]....
        /*0738*/ 	.word	0xffffffff


	//   ....[42]....
        /*073c*/ 	.word	0xffffffff


	//   ....[43]....
        /*0740*/ 	.word	0xffffffff


	//   ....[44]....
        /*0744*/ 	.word	0xffffffff


	//   ....[45]....
        /*0748*/ 	.word	0xffffffff


	//   ....[46]....
        /*074c*/ 	.word	0xffffffff


	//   ....[47]....
        /*0750*/ 	.word	0xffffffff


	//   ....[48]....
        /*0754*/ 	.word	0xffffffff


	//   ....[49]....
        /*0758*/ 	.word	0xffffffff


	//   ....[50]....
        /*075c*/ 	.word	0xffffffff


	//   ....[51]....
        /*0760*/ 	.word	0xffffffff


	//   ....[52]....
        /*0764*/ 	.word	0xffffffff


	//   ....[53]....
        /*0768*/ 	.word	0xffffffff


	//   ....[54]....
        /*076c*/ 	.word	0xffffffff


	//   ....[55]....
        /*0770*/ 	.word	0xffffffff


	//   ....[56]....
        /*0774*/ 	.word	0xffffffff


	//   ....[57]....
        /*0778*/ 	.word	0xffffffff


	//   ....[58]....
        /*077c*/ 	.word	0xffffffff


	//   ....[59]....
        /*0780*/ 	.word	0xffffffff


	//   ....[60]....
        /*0784*/ 	.word	0xffffffff


	//   ....[61]....
        /*0788*/ 	.word	0xffffffff


	//   ....[62]....
        /*078c*/ 	.word	0xffffffff


	//   ....[63]....
        /*0790*/ 	.word	0xffffffff


	//   ....[64]....
        /*0794*/ 	.word	0xffffffff


	//   ....[65]....
        /*0798*/ 	.word	0xffffffff


	//   ....[66]....
        /*079c*/ 	.word	0xffffffff


	//   ....[67]....
        /*07a0*/ 	.word	0xffffffff


	//   ....[68]....
        /*07a4*/ 	.word	0xffffffff


	//   ....[69]....
        /*07a8*/ 	.word	0xffffffff


	//   ....[70]....
        /*07ac*/ 	.word	0xffffffff


	//   ....[71]....
        /*07b0*/ 	.word	0xffffffff


	//   ....[72]....
        /*07b4*/ 	.word	0xffffffff


	//   ....[73]....
        /*07b8*/ 	.word	0xffffffff


	//   ....[74]....
        /*07bc*/ 	.word	0xffffffff


	//   ....[75]....
        /*07c0*/ 	.word	0xffffffff


	//   ....[76]....
        /*07c4*/ 	.word	0xffffffff


	//   ....[77]....
        /*07c8*/ 	.word	0xffffffff


	//   ....[78]....
        /*07cc*/ 	.word	0xffffffff


	//   ....[79]....
        /*07d0*/ 	.word	0xffffffff


	//   ....[80]....
        /*07d4*/ 	.word	0xffffffff


	//   ....[81]....
        /*07d8*/ 	.word	0xffffffff


	//   ....[82]....
        /*07dc*/ 	.word	0xffffffff


	//   ....[83]....
        /*07e0*/ 	.word	0xffffffff


	//   ....[84]....
        /*07e4*/ 	.word	0xffffffff


	//   ....[85]....
        /*07e8*/ 	.word	0xffffffff


	//   ....[86]....
        /*07ec*/ 	.word	0xffffffff


	//   ....[87]....
        /*07f0*/ 	.word	0xffffffff


	//   ....[88]....
        /*07f4*/ 	.word	0xffffffff


	//   ....[89]....
        /*07f8*/ 	.word	0xffffffff


	//   ....[90]....
        /*07fc*/ 	.word	0xffffffff


	//   ....[91]....
        /*0800*/ 	.word	0xffffffff


	//   ....[92]....
        /*0804*/ 	.word	0xffffffff


	//   ....[93]....
        /*0808*/ 	.word	0xffffffff


	//   ....[94]....
        /*080c*/ 	.word	0xffffffff


	//   ....[95]....
        /*0810*/ 	.word	0xffffffff


	//   ....[96]....
        /*0814*/ 	.word	0xffffffff


	//   ....[97]....
        /*0818*/ 	.word	0xffffffff


	//   ....[98]....
        /*081c*/ 	.word	0xffffffff


	//   ....[99]....
        /*0820*/ 	.word	0xffffffff


	//   ....[100]....
        /*0824*/ 	.word	0xffffffff


	//   ....[101]....
        /*0828*/ 	.word	0xffffffff


	//   ....[102]....
        /*082c*/ 	.word	0xffffffff


	//   ....[103]....
        /*0830*/ 	.word	0xffffffff


	//   ....[104]....
        /*0834*/ 	.word	0xffffffff


	//   ....[105]....
        /*0838*/ 	.word	0x0500000f


	//   ....[106]....
        /*083c*/ 	.word	0x0500000f


	//   ....[107]....
        /*0840*/ 	.word	0x0500000f


	//   ....[108]....
        /*0844*/ 	.word	0x0500000f


	//   ....[109]....
        /*0848*/ 	.word	0x0500000f


	//   ....[110]....
        /*084c*/ 	.word	0x0500000f


	//   ....[111]....
        /*0850*/ 	.word	0x0500000f


	//   ....[112]....
        /*0854*/ 	.word	0x0500000f


	//   ....[113]....
        /*0858*/ 	.word	0x0500000f


	//   ....[114]....
        /*085c*/ 	.word	0x0500000f


	//   ....[115]....
        /*0860*/ 	.word	0x0500000f


	//   ....[116]....
        /*0864*/ 	.word	0x0500000f


	//   ....[117]....
        /*0868*/ 	.word	0x0500000f


	//   ....[118]....
        /*086c*/ 	.word	0x0500000f


	//   ....[119]....
        /*0870*/ 	.word	0x0500000f


	//   ....[120]....
        /*0874*/ 	.word	0x0500000f


	//   ....[121]....
        /*0878*/ 	.word	0x0500000f


	//   ....[122]....
        /*087c*/ 	.word	0x0500000f


	//   ....[123]....
        /*0880*/ 	.word	0x0500000f


	//   ....[124]....
        /*0884*/ 	.word	0x0500000f


	//   ....[125]....
        /*0888*/ 	.word	0x0500000f


	//   ....[126]....
        /*088c*/ 	.word	0x0500000f


	//   ....[127]....
        /*0890*/ 	.word	0x0500000f


	//   ....[128]....
        /*0894*/ 	.word	0x0500000f


	//   ....[129]....
        /*0898*/ 	.word	0x0500000f


	//   ....[130]....
        /*089c*/ 	.word	0x0500000f


	//   ....[131]....
        /*08a0*/ 	.word	0x0500000f


	//   ....[132]....
        /*08a4*/ 	.word	0x0500000f


	//   ....[133]....
        /*08a8*/ 	.word	0x0500000f


	//   ....[134]....
        /*08ac*/ 	.word	0x0500000f


	//   ....[135]....
        /*08b0*/ 	.word	0x0500000f


	//   ....[136]....
        /*08b4*/ 	.word	0x0500000f


	//   ....[137]....
        /*08b8*/ 	.word	0x0500000f


	//   ....[138]....
        /*08bc*/ 	.word	0x0500000f


	//   ....[139]....
        /*08c0*/ 	.word	0x0500000f


	//   ....[140]....
        /*08c4*/ 	.word	0x0500000f


	//   ....[141]....
        /*08c8*/ 	.word	0x0500000f


	//   ....[142]....
        /*08cc*/ 	.word	0x0500000f


	//   ....[143]....
        /*08d0*/ 	.word	0x0500000f


	//   ....[144]....
        /*08d4*/ 	.word	0x0500000f


	//   ....[145]....
        /*08d8*/ 	.word	0x0500000f


	//   ....[146]....
        /*08dc*/ 	.word	0x0500000f


	//   ....[147]....
        /*08e0*/ 	.word	0x0500000f


	//   ....[148]....
        /*08e4*/ 	.word	0x0500000f


	//----- nvinfo : EIATTR_COOP_GROUP_INSTR_OFFSETS
	.align		4
.L_578:
        /*08e8*/ 	.byte	0x04, 0x28
        /*08ea*/ 	.short	(.L_580 - .L_579)


	//   ....[0]....
.L_579:
        /*08ec*/ 	.word	0x00000060


	//   ....[1]....
        /*08f0*/ 	.word	0x000001a0


	//   ....[2]....
        /*08f4*/ 	.word	0x000001e0


	//   ....[3]....
        /*08f8*/ 	.word	0x000003d0


	//   ....[4]....
        /*08fc*/ 	.word	0x00000530


	//   ....[5]....
        /*0900*/ 	.word	0x00000650


	//   ....[6]....
        /*0904*/ 	.word	0x000007b0


	//   ....[7]....
        /*0908*/ 	.word	0x00004900


	//   ....[8]....
        /*090c*/ 	.word	0x00006870


	//   ....[9]....
        /*0910*/ 	.word	0x00006fa0


	//   ....[10]....
        /*0914*/ 	.word	0x00006fb0


	//   ....[11]....
        /*0918*/ 	.word	0x00006fc0


	//   ....[12]....
        /*091c*/ 	.word	0x00006fd0


	//   ....[13]....
        /*0920*/ 	.word	0x000072c0


	//   ....[14]....
        /*0924*/ 	.word	0x000072d0


	//   ....[15]....
        /*0928*/ 	.word	0x000072e0


	//   ....[16]....
        /*092c*/ 	.word	0x000072f0


	//   ....[17]....
        /*0930*/ 	.word	0x000085c0


	//   ....[18]....
        /*0934*/ 	.word	0x000085d0


	//   ....[19]....
        /*0938*/ 	.word	0x000085e0


	//   ....[20]....
        /*093c*/ 	.word	0x000085f0


	//   ....[21]....
        /*0940*/ 	.word	0x00008830


	//   ....[22]....
        /*0944*/ 	.word	0x00008840


	//   ....[23]....
        /*0948*/ 	.word	0x00008850


	//   ....[24]....
        /*094c*/ 	.word	0x00008860


	//   ....[25]....
        /*0950*/ 	.word	0x00009de0


	//   ....[26]....
        /*0954*/ 	.word	0x00009e00


	//   ....[27]....
        /*0958*/ 	.word	0x0000a180


	//   ....[28]....
        /*095c*/ 	.word	0x0000a280


	//   ....[29]....
        /*0960*/ 	.word	0x0000a590


	//   ....[30]....
        /*0964*/ 	.word	0x0000a640


	//   ....[31]....
        /*0968*/ 	.word	0x0000b090


	//   ....[32]....
        /*096c*/ 	.word	0x0000b280


	//   ....[33]....
        /*0970*/ 	.word	0x0000b360


	//   ....[34]....
        /*0974*/ 	.word	0x0000ba80


	//   ....[35]....
        /*0978*/ 	.word	0x0000bb80


	//   ....[36]....
        /*097c*/ 	.word	0x0000c1c0


	//   ....[37]....
        /*0980*/ 	.word	0x0000c390


	//   ....[38]....
        /*0984*/ 	.word	0x0000d120


	//   ....[39]....
        /*0988*/ 	.word	0x0000d630


	//   ....[40]....
        /*098c*/ 	.word	0x0000d660


	//   ....[41]....
        /*0990*/ 	.word	0x0000dc30


	//   ....[42]....
        /*0994*/ 	.word	0x0000de00


	//   ....[43]....
        /*0998*/ 	.word	0x0000eb70


	//   ....[44]....
        /*099c*/ 	.word	0x0000ebc0


	//   ....[45]....
        /*09a0*/ 	.word	0x0000ebf0


	//   ....[46]....
        /*09a4*/ 	.word	0x0000ec60


	//   ....[47]....
        /*09a8*/ 	.word	0x0000ec80


	//   ....[48]....
        /*09ac*/ 	.word	0x00010660


	//   ....[49]....
        /*09b0*/ 	.word	0x00010b30


	//   ....[50]....
        /*09b4*/ 	.word	0x00010b60


	//   ....[51]....
        /*09b8*/ 	.word	0x00010b90


	//   ....[52]....
        /*09bc*/ 	.word	0x00010ba0


	//   ....[53]....
        /*09c0*/ 	.word	0x000111b0


	//   ....[54]....
        /*09c4*/ 	.word	0x00011210


	//   ....[55]....
        /*09c8*/ 	.word	0x00011490


	//   ....[56]....
        /*09cc*/ 	.word	0x000114b0


	//   ....[57]....
        /*09d0*/ 	.word	0x00012010


	//   ....[58]....
        /*09d4*/ 	.word	0x00012030


	//   ....[59]....
        /*09d8*/ 	.word	0x00012260


	//   ....[60]....
        /*09dc*/ 	.word	0x00012280


	//   ....[61]....
        /*09e0*/ 	.word	0x00012530


	//   ....[62]....
        /*09e4*/ 	.word	0x00012700


	//   ....[63]....
        /*09e8*/ 	.word	0x00012730


	//   ....[64]....
        /*09ec*/ 	.word	0x00012760


	//   ....[65]....
        /*09f0*/ 	.word	0x00012790


	//   ....[66]....
        /*09f4*/ 	.word	0x000127c0


	//   ....[67]....
        /*09f8*/ 	.word	0x000127f0


	//   ....[68]....
        /*09fc*/ 	.word	0x00012960


	//   ....[69]....
        /*0a00*/ 	.word	0x00012990


	//   ....[70]....
        /*0a04*/ 	.word	0x000129c0


	//   ....[71]....
        /*0a08*/ 	.word	0x000129f0


	//   ....[72]....
        /*0a0c*/ 	.word	0x00012a20


	//   ....[73]....
        /*0a10*/ 	.word	0x00012a50


	//   ....[74]....
        /*0a14*/ 	.word	0x00012af0


	//   ....[75]....
        /*0a18*/ 	.word	0x00012b50


	//   ....[76]....
        /*0a1c*/ 	.word	0x00012be0


	//   ....[77]....
        /*0a20*/ 	.word	0x000139e0


	//   ....[78]....
        /*0a24*/ 	.word	0x00015bf0


	//   ....[79]....
        /*0a28*/ 	.word	0x000167a0


	//   ....[80]....
        /*0a2c*/ 	.word	0x000167b0


	//   ....[81]....
        /*0a30*/ 	.word	0x000167d0


	//   ....[82]....
        /*0a34*/ 	.word	0x00016870


	//   ....[83]....
        /*0a38*/ 	.word	0x000168a0


	//   ....[84]....
        /*0a3c*/ 	.word	0x00016910


	//   ....[85]....
        /*0a40*/ 	.word	0x00016920


	//   ....[86]....
        /*0a44*/ 	.word	0x00016990


	//   ....[87]....
        /*0a48*/ 	.word	0x0001a5f0


	//   ....[88]....
        /*0a4c*/ 	.word	0x0001a650


	//   ....[89]....
        /*0a50*/ 	.word	0x0001a680


	//   ....[90]....
        /*0a54*/ 	.word	0x0001a6b0


	//   ....[91]....
        /*0a58*/ 	.word	0x0001a6e0


	//   ....[92]....
        /*0a5c*/ 	.word	0x0001a710


	//   ....[93]....
        /*0a60*/ 	.word	0x0001a740


	//   ....[94]....
        /*0a64*/ 	.word	0x0001a750


	//   ....[95]....
        /*0a68*/ 	.word	0x0001a8d0


	//   ....[96]....
        /*0a6c*/ 	.word	0x0001a900


	//   ....[97]....
        /*0a70*/ 	.word	0x0001a930


	//   ....[98]....
        /*0a74*/ 	.word	0x0001a960


	//   ....[99]....
        /*0a78*/ 	.word	0x0001a990


	//   ....[100]....
        /*0a7c*/ 	.word	0x0001a9c0


	//   ....[101]....
        /*0a80*/ 	.word	0x0001aa80


	//   ....[102]....
        /*0a84*/ 	.word	0x0001aaa0


	//   ....[103]....
        /*0a88*/ 	.word	0x0001ab10


	//   ....[104]....
        /*0a8c*/ 	.word	0x0001b1e0


	//   ....[105]....
        /*0a90*/ 	.word	0x0001b6c0


	//   ....[106]....
        /*0a94*/ 	.word	0x0001b750


	//   ....[107]....
        /*0a98*/ 	.word	0x0001b7a0


	//   ....[108]....
        /*0a9c*/ 	.word	0x0001b7f0


	//   ....[109]....
        /*0aa0*/ 	.word	0x0001b880


	//   ....[110]....
        /*0aa4*/ 	.word	0x0001b910


	//   ....[111]....
        /*0aa8*/ 	.word	0x0001b960


	//   ....[112]....
        /*0aac*/ 	.word	0x0001b9b0


	//   ....[113]....
        /*0ab0*/ 	.word	0x0001ba90


	//   ....[114]....
        /*0ab4*/ 	.word	0x0001bb20


	//   ....[115]....
        /*0ab8*/ 	.word	0x0001bb70


	//   ....[116]....
        /*0abc*/ 	.word	0x0001bbd0


	//   ....[117]....
        /*0ac0*/ 	.word	0x0001bc70


	//   ....[118]....
        /*0ac4*/ 	.word	0x0001bd00


	//   ....[119]....
        /*0ac8*/ 	.word	0x0001bd50


	//   ....[120]....
        /*0acc*/ 	.word	0x0001bda0


	//   ....[121]....
        /*0ad0*/ 	.word	0x0001c0b0


	//   ....[122]....
        /*0ad4*/ 	.word	0x0001c3a0


	//   ....[123]....
        /*0ad8*/ 	.word	0x0001c550


	//   ....[124]....
        /*0adc*/ 	.word	0x0001c5a0


	//   ....[125]....
        /*0ae0*/ 	.word	0x0001c600


	//   ....[126]....
        /*0ae4*/ 	.word	0x0001c6a0


	//   ....[127]....
        /*0ae8*/ 	.word	0x0001c750


	//   ....[128]....
        /*0aec*/ 	.word	0x0001c7f0


	//   ....[129]....
        /*0af0*/ 	.word	0x0001c8b0


	//   ....[130]....
        /*0af4*/ 	.word	0x0001c990


	//   ....[131]....
        /*0af8*/ 	.word	0x0001ccc0


	//   ....[132]....
        /*0afc*/ 	.word	0x0001cd60


	//   ....[133]....
        /*0b00*/ 	.word	0x0001ce80


	//   ....[134]....
        /*0b04*/ 	.word	0x0001cef0


	//   ....[135]....
        /*0b08*/ 	.word	0x0001cf70


	//   ....[136]....
        /*0b0c*/ 	.word	0x0001cff0


	//   ....[137]....
        /*0b10*/ 	.word	0x0001d070


	//   ....[138]....
        /*0b14*/ 	.word	0x0001d100


	//   ....[139]....
        /*0b18*/ 	.word	0x0001d1a0


	//   ....[140]....
        /*0b1c*/ 	.word	0x0001d240


	//   ....[141]....
        /*0b20*/ 	.word	0x0001d2b0


	//   ....[142]....
        /*0b24*/ 	.word	0x0001d320


	//   ....[143]....
        /*0b28*/ 	.word	0x0001d390


	//   ....[144]....
        /*0b2c*/ 	.word	0x0001d410


	//   ....[145]....
        /*0b30*/ 	.word	0x0001d490


	//   ....[146]....
        /*0b34*/ 	.word	0x0001d530


	//   ....[147]....
        /*0b38*/ 	.word	0x0001d5c0


	//   ....[148]....
        /*0b3c*/ 	.word	0x0001d6f0


	//----- nvinfo : EIATTR_REG_RECONFIG
	.align		4
.L_580:
        /*0b40*/ 	.byte	0x01, 0x54
	.zero		2


	//----- nvinfo : EIATTR_SYSCALL_OFFSETS
	.align		4
        /*0b44*/ 	.byte	0x04, 0x46
        /*0b46*/ 	.short	(.L_582 - .L_581)


	//   ....[0]....
.L_581:
        /*0b48*/ 	.word	0x00001a10


	//   ....[1]....
        /*0b4c*/ 	.word	0x00001b60


	//   ....[2]....
        /*0b50*/ 	.word	0x00006a30


	//   ....[3]....
        /*0b54*/ 	.word	0x00006d50


	//   ....[4]....
        /*0b58*/ 	.word	0x000157f0


	//   ....[5]....
        /*0b5c*/ 	.word	0x00015950


	//   ....[6]....
        /*0b60*/ 	.word	0x00015a50


	//   ....[7]....
        /*0b64*/ 	.word	0x000163c0


	//----- nvinfo : EIATTR_MBARRIER_INSTR_OFFSETS
	.align		4
.L_582:
        /*0b68*/ 	.byte	0x04, 0x39
        /*0b6a*/ 	.short	(.L_584 - .L_583)


	//   ....[0]....
.L_583:
        /*0b6c*/ 	.word	0x000002c0
        /*0b70*/ 	.word	0x000000ff
        /*0b74*/ 	.word	0x00028c00
        /*0b78*/ 	.short	0x0100
        /*0b7a*/ 	.byte	0x08
	.zero		1


	//   ....[1]....
        /*0b7c*/ 	.word	0x000002d0
        /*0b80*/ 	.word	0x000000ff
        /*0b84*/ 	.word	0x00028c20
        /*0b88*/ 	.short	0x0100
        /*0b8a*/ 	.byte	0x08
	.zero		1


	//   ....[2]....
        /*0b8c*/ 	.word	0x00000380
        /*0b90*/ 	.word	0x000000ff
        /*0b94*/ 	.word	0x00028c30
        /*0b98*/ 	.short	0x0100
        /*0b9a*/ 	.byte	0x06
	.zero		1


	//   ....[3]....
        /*0b9c*/ 	.word	0x00000390
        /*0ba0*/ 	.word	0x000000ff
        /*0ba4*/ 	.word	0x00028c40
        /*0ba8*/ 	.short	0x0100
        /*0baa*/ 	.byte	0x06
	.zero		1


	//   ....[4]....
        /*0bac*/ 	.word	0x000003a0
        /*0bb0*/ 	.word	0x000000ff
        /*0bb4*/ 	.word	0x00028c38
        /*0bb8*/ 	.short	0x0100
        /*0bba*/ 	.byte	0x06
	.zero		1


	//   ....[5]....
        /*0bbc*/ 	.word	0x000003b0
        /*0bc0*/ 	.word	0x000000ff
        /*0bc4*/ 	.word	0x00028c48
        /*0bc8*/ 	.short	0x0100
        /*0bca*/ 	.byte	0x06
	.zero		1


	//   ....[6]....
        /*0bcc*/ 	.word	0x000004e0
        /*0bd0*/ 	.word	0x000000ff
        /*0bd4*/ 	.word	0x00028c50
        /*0bd8*/ 	.short	0x0100
        /*0bda*/ 	.byte	0x08
	.zero		1


	//   ....[7]....
        /*0bdc*/ 	.word	0x000004f0
        /*0be0*/ 	.word	0x000000ff
        /*0be4*/ 	.word	0x00028c60
        /*0be8*/ 	.short	0x0100
        /*0bea*/ 	.byte	0x08
	.zero		1


	//   ....[8]....
        /*0bec*/ 	.word	0x00000500
        /*0bf0*/ 	.word	0x000000ff
        /*0bf4*/ 	.word	0x00028c58
        /*0bf8*/ 	.short	0x0100
        /*0bfa*/ 	.byte	0x08
	.zero		1


	//   ....[9]....
        /*0bfc*/ 	.word	0x00000510
        /*0c00*/ 	.word	0x000000ff
        /*0c04*/ 	.word	0x00028c68
        /*0c08*/ 	.short	0x0100
        /*0c0a*/ 	.byte	0x08
	.zero		1


	//   ....[10]....
        /*0c0c*/ 	.word	0x00000600
        /*0c10*/ 	.word	0x000000ff
        /*0c14*/ 	.word	0x00028c70
        /*0c18*/ 	.short	0x0100
        /*0c1a*/ 	.byte	0x06
	.zero		1


	//   ....[11]....
        /*0c1c*/ 	.word	0x00000610
        /*0c20*/ 	.word	0x000000ff
        /*0c24*/ 	.word	0x00028c80
        /*0c28*/ 	.short	0x0100
        /*0c2a*/ 	.byte	0x06
	.zero		1


	//   ....[12]....
        /*0c2c*/ 	.word	0x00000620
        /*0c30*/ 	.word	0x000000ff
        /*0c34*/ 	.word	0x00028c78
        /*0c38*/ 	.short	0x0100
        /*0c3a*/ 	.byte	0x06
	.zero		1


	//   ....[13]....
        /*0c3c*/ 	.word	0x00000630
        /*0c40*/ 	.word	0x000000ff
        /*0c44*/ 	.word	0x00028c88
        /*0c48*/ 	.short	0x0100
        /*0c4a*/ 	.byte	0x06
	.zero		1


	//   ....[14]....
        /*0c4c*/ 	.word	0x00000760
        /*0c50*/ 	.word	0x000000ff
        /*0c54*/ 	.word	0x00028c90
        /*0c58*/ 	.short	0x0100
        /*0c5a*/ 	.byte	0x08
	.zero		1


	//   ....[15]....
        /*0c5c*/ 	.word	0x00000770
        /*0c60*/ 	.word	0x000000ff
        /*0c64*/ 	.word	0x00028ca0
        /*0c68*/ 	.short	0x0100
        /*0c6a*/ 	.byte	0x08
	.zero		1


	//   ....[16]....
        /*0c6c*/ 	.word	0x00000780
        /*0c70*/ 	.word	0x000000ff
        /*0c74*/ 	.word	0x00028c98
        /*0c78*/ 	.short	0x0100
        /*0c7a*/ 	.byte	0x08
	.zero		1


	//   ....[17]....
        /*0c7c*/ 	.word	0x00000790
        /*0c80*/ 	.word	0x000000ff
        /*0c84*/ 	.word	0x00028ca8
        /*0c88*/ 	.short	0x0100
        /*0c8a*/ 	.byte	0x08
	.zero		1


	//   ....[18]....
        /*0c8c*/ 	.word	0x000008c0
        /*0c90*/ 	.word	0x000000ff
        /*0c94*/ 	.word	0x00028cb0
        /*0c98*/ 	.short	0x0100
        /*0c9a*/ 	.byte	0x08
	.zero		1


	//   ....[19]....
        /*0c9c*/ 	.word	0x000008d0
        /*0ca0*/ 	.word	0x000000ff
        /*0ca4*/ 	.word	0x00028cc0
        /*0ca8*/ 	.short	0x0100
        /*0caa*/ 	.byte	0x08
	.zero		1


	//   ....[20]....
        /*0cac*/ 	.word	0x000008e0
        /*0cb0*/ 	.word	0x000000ff
        /*0cb4*/ 	.word	0x00028cb8
        /*0cb8*/ 	.short	0x0100
        /*0cba*/ 	.byte	0x08
	.zero		1


	//   ....[21]....
        /*0cbc*/ 	.word	0x000008f0
        /*0cc0*/ 	.word	0x000000ff
        /*0cc4*/ 	.word	0x00028cc8
        /*0cc8*/ 	.short	0x0100
        /*0cca*/ 	.byte	0x08
	.zero		1


	//   ....[22]....
        /*0ccc*/ 	.word	0x00002740
        /*0cd0*/ 	.word	0x00000044
        /*0cd4*/ 	.word	0x00028c90
        /*0cd8*/ 	.short	0x010a
        /*0cda*/ 	.byte	0x3f
	.zero		1


	//   ....[23]....
        /*0cdc*/ 	.word	0x00003150
        /*0ce0*/ 	.word	0x00000044
        /*0ce4*/ 	.word	0x00028c90
        /*0ce8*/ 	.short	0x010a
        /*0cea*/ 	.byte	0x3f
	.zero		1


	//   ....[24]....
        /*0cec*/ 	.word	0x00003a50
        /*0cf0*/ 	.word	0x00000044
        /*0cf4*/ 	.word	0x00028c90
        /*0cf8*/ 	.short	0x010a
        /*0cfa*/ 	.byte	0x3f
	.zero		1


	//   ....[25]....
        /*0cfc*/ 	.word	0x00003c50
        /*0d00*/ 	.word	0x00000004
        /*0d04*/ 	.word	0x00000000
        /*0d08*/ 	.short	0x0101
        /*0d0a*/ 	.byte	0x3f
	.zero		1


	//   ....[26]....
        /*0d0c*/ 	.word	0x00003c90
        /*0d10*/ 	.word	0x00000044
        /*0d14*/ 	.word	0x00028cb0
        /*0d18*/ 	.short	0x010a
        /*0d1a*/ 	.byte	0x3f
	.zero		1


	//   ....[27]....
        /*0d1c*/ 	.word	0x000042c0
        /*0d20*/ 	.word	0x00000044
        /*0d24*/ 	.word	0x00000000
        /*0d28*/ 	.short	0x0101
        /*0d2a*/ 	.byte	0x3f
	.zero		1


	//   ....[28]....
        /*0d2c*/ 	.word	0x00004a10
        /*0d30*/ 	.word	0x00000014
        /*0d34*/ 	.word	0x00028c50
        /*0d38*/ 	.short	0x010a
        /*0d3a*/ 	.byte	0x3f
	.zero		1


	//   ....[29]....
        /*0d3c*/ 	.word	0x00004dc0
        /*0d40*/ 	.word	0x00000000
        /*0d44*/ 	.word	0x00000000
        /*0d48*/ 	.short	0x0101
        /*0d4a*/ 	.byte	0x3f
	.zero		1


	//   ....[30]....
        /*0d4c*/ 	.word	0x000056f0
        /*0d50*/ 	.word	0x00000003
        /*0d54*/ 	.word	0x00028c50
        /*0d58*/ 	.short	0x010a
        /*0d5a*/ 	.byte	0x3f
	.zero		1


	//   ....[31]....
        /*0d5c*/ 	.word	0x00005740
        /*0d60*/ 	.word	0x00000003
        /*0d64*/ 	.word	0x00028c50
        /*0d68*/ 	.short	0x010a
        /*0d6a*/ 	.byte	0x3f
	.zero		1


	//   ....[32]....
        /*0d6c*/ 	.word	0x00005a00
        /*0d70*/ 	.word	0x00000003
        /*0d74*/ 	.word	0x00000000
        /*0d78*/ 	.short	0x0101
        /*0d7a*/ 	.byte	0x3f
	.zero		1


	//   ....[33]....
        /*0d7c*/ 	.word	0x00006ac0
        /*0d80*/ 	.word	0x00000002
        /*0d84*/ 	.word	0x00028c00
        /*0d88*/ 	.short	0x010a
        /*0d8a*/ 	.byte	0x3f
	.zero		1


	//   ....[34]....
        /*0d8c*/ 	.word	0x00006b10
        /*0d90*/ 	.word	0x00000002
        /*0d94*/ 	.word	0x00028c00
        /*0d98*/ 	.short	0x010a
        /*0d9a*/ 	.byte	0x3f
	.zero		1


	//   ....[35]....
        /*0d9c*/ 	.word	0x00007530
        /*0da0*/ 	.word	0x00000002
        /*0da4*/ 	.word	0x00028c00
        /*0da8*/ 	.short	0x010a
        /*0daa*/ 	.byte	0x3f
	.zero		1


	//   ....[36]....
        /*0dac*/ 	.word	0x00008a10
        /*0db0*/ 	.word	0x00000002
        /*0db4*/ 	.word	0x00028c00
        /*0db8*/ 	.short	0x010a
        /*0dba*/ 	.byte	0x3f
	.zero		1


	//   ....[37]....
        /*0dbc*/ 	.word	0x00009950
        /*0dc0*/ 	.word	0x000000a8
        /*0dc4*/ 	.word	0x00028c30
        /*0dc8*/ 	.short	0x010a
        /*0dca*/ 	.byte	0x3f
	.zero		1


	//   ....[38]....
        /*0dcc*/ 	.word	0x000099f0
        /*0dd0*/ 	.word	0x000000a8
        /*0dd4*/ 	.word	0x00028c30
        /*0dd8*/ 	.short	0x010a
        /*0dda*/ 	.byte	0x3f
	.zero		1


	//   ....[39]....
        /*0ddc*/ 	.word	0x0000a8a0
        /*0de0*/ 	.word	0x00000000
        /*0de4*/ 	.word	0x00000000
        /*0de8*/ 	.short	0x0101
        /*0dea*/ 	.byte	0x3f
	.zero		1


	//   ....[40]....
        /*0dec*/ 	.word	0x0000acc0
        /*0df0*/ 	.word	0x000000a8
        /*0df4*/ 	.word	0x00028c50
        /*0df8*/ 	.short	0x010a
        /*0dfa*/ 	.byte	0x3f
	.zero		1


	//   ....[41]....
        /*0dfc*/ 	.word	0x0000ad50
        /*0e00*/ 	.word	0x000000a8
        /*0e04*/ 	.word	0x00028c50
        /*0e08*/ 	.short	0x010a
        /*0e0a*/ 	.byte	0x3f
	.zero		1


	//   ....[42]....
        /*0e0c*/ 	.word	0x0000b0b0
        /*0e10*/ 	.word	0x000000a8
        /*0e14*/ 	.word	0x00000000
        /*0e18*/ 	.short	0x0101
        /*0e1a*/ 	.byte	0x3f
	.zero		1


	//   ....[43]....
        /*0e1c*/ 	.word	0x0000b1a0
        /*0e20*/ 	.word	0x000000d8
        /*0e24*/ 	.word	0x00028c30
        /*0e28*/ 	.short	0x010a
        /*0e2a*/ 	.byte	0x3f
	.zero		1


	//   ....[44]....
        /*0e2c*/ 	.word	0x0000b250
        /*0e30*/ 	.word	0x000000d8
        /*0e34*/ 	.word	0x00028c30
        /*0e38*/ 	.short	0x010a
        /*0e3a*/ 	.byte	0x3f
	.zero		1


	//   ....[45]....
        /*0e3c*/ 	.word	0x0000bd80
        /*0e40*/ 	.word	0x0000009a
        /*0e44*/ 	.word	0x00000000
        /*0e48*/ 	.short	0x0101
        /*0e4a*/ 	.byte	0x3f
	.zero		1


	//   ....[46]....
        /*0e4c*/ 	.word	0x0000cdf0
        /*0e50*/ 	.word	0x000000d8
        /*0e54*/ 	.word	0x00028c50
        /*0e58*/ 	.short	0x010a
        /*0e5a*/ 	.byte	0x3f
	.zero		1


	//   ....[47]....
        /*0e5c*/ 	.word	0x0000ce40
        /*0e60*/ 	.word	0x000000d8
        /*0e64*/ 	.word	0x00028c50
        /*0e68*/ 	.short	0x010a
        /*0e6a*/ 	.byte	0x3f
	.zero		1


	//   ....[48]....
        /*0e6c*/ 	.word	0x0000d140
        /*0e70*/ 	.word	0x000000d8
        /*0e74*/ 	.word	0x00000000
        /*0e78*/ 	.short	0x0101
        /*0e7a*/ 	.byte	0x3f
	.zero		1


	//   ....[49]....
        /*0e7c*/ 	.word	0x0000d270
        /*0e80*/ 	.word	0x000000c2
        /*0e84*/ 	.word	0x00028c30
        /*0e88*/ 	.short	0x010a
        /*0e8a*/ 	.byte	0x3f
	.zero		1


	//   ....[50]....
        /*0e8c*/ 	.word	0x0000d2e0
        /*0e90*/ 	.word	0x000000c2
        /*0e94*/ 	.word	0x00028c30
        /*0e98*/ 	.short	0x010a
        /*0e9a*/ 	.byte	0x3f
	.zero		1


	//   ....[51]....
        /*0e9c*/ 	.word	0x0000d7e0
        /*0ea0*/ 	.word	0x0000000d
        /*0ea4*/ 	.word	0x00000000
        /*0ea8*/ 	.short	0x0101
        /*0eaa*/ 	.byte	0x3f
	.zero		1


	//   ....[52]....
        /*0eac*/ 	.word	0x0000e840
        /*0eb0*/ 	.word	0x000000c2
        /*0eb4*/ 	.word	0x00028c50
        /*0eb8*/ 	.short	0x010a
        /*0eba*/ 	.byte	0x3f
	.zero		1


	//   ....[53]....
        /*0ebc*/ 	.word	0x0000e890
        /*0ec0*/ 	.word	0x000000c2
        /*0ec4*/ 	.word	0x00028c50
        /*0ec8*/ 	.short	0x010a
        /*0eca*/ 	.byte	0x3f
	.zero		1


	//   ....[54]....
        /*0ecc*/ 	.word	0x0000eb90
        /*0ed0*/ 	.word	0x000000c2
        /*0ed4*/ 	.word	0x00000000
        /*0ed8*/ 	.short	0x0101
        /*0eda*/ 	.byte	0x3f
	.zero		1


	//   ....[55]....
        /*0edc*/ 	.word	0x00011230
        /*0ee0*/ 	.word	0x00000000
        /*0ee4*/ 	.word	0x00000000
        /*0ee8*/ 	.short	0x0101
        /*0eea*/ 	.byte	0x3f
	.zero		1


	//   ....[56]....
        /*0eec*/ 	.word	0x00013ad0
        /*0ef0*/ 	.word	0x00000006
        /*0ef4*/ 	.word	0x00028c20
        /*0ef8*/ 	.short	0x010a
        /*0efa*/ 	.byte	0x3f
	.zero		1


	//   ....[57]....
        /*0efc*/ 	.word	0x00013bb0
        /*0f00*/ 	.word	0x00000005
        /*0f04*/ 	.word	0x00028ca0
        /*0f08*/ 	.short	0x010a
        /*0f0a*/ 	.byte	0x3f
	.zero		1


	//   ....[58]....
        /*0f0c*/ 	.word	0x00013e00
        /*0f10*/ 	.word	0x00000005
        /*0f14*/ 	.word	0x00028cc0
        /*0f18*/ 	.short	0x010a
        /*0f1a*/ 	.byte	0x3f
	.zero		1


	//   ....[59]....
        /*0f1c*/ 	.word	0x00014880
        /*0f20*/ 	.word	0x00000005
        /*0f24*/ 	.word	0x00028ca0
        /*0f28*/ 	.short	0x010a
        /*0f2a*/ 	.byte	0x3f
	.zero		1


	//   ....[60]....
        /*0f2c*/ 	.word	0x00014ac0
        /*0f30*/ 	.word	0x00000005
        /*0f34*/ 	.word	0x00028cc0
        /*0f38*/ 	.short	0x010a
        /*0f3a*/ 	.byte	0x3f
	.zero		1


	//   ....[61]....
        /*0f3c*/ 	.word	0x00015ea0
        /*0f40*/ 	.word	0x00000000
        /*0f44*/ 	.word	0x00028c40
        /*0f48*/ 	.short	0x010a
        /*0f4a*/ 	.byte	0x3f
	.zero		1


	//   ....[62]....
        /*0f4c*/ 	.word	0x00016a40
        /*0f50*/ 	.word	0x00000008
        /*0f54*/ 	.word	0x00028c00
        /*0f58*/ 	.short	0x0107
        /*0f5a*/ 	.byte	0x3f
	.zero		1


	//   ....[63]....
        /*0f5c*/ 	.word	0x00016b40
        /*0f60*/ 	.word	0x00000002
        /*0f64*/ 	.word	0x00028c00
        /*0f68*/ 	.short	0x0101
        /*0f6a*/ 	.byte	0x3f
	.zero		1


	//   ....[64]....
        /*0f6c*/ 	.word	0x00016b60
        /*0f70*/ 	.word	0x00000002
        /*0f74*/ 	.word	0x00028c20
        /*0f78*/ 	.short	0x010a
        /*0f7a*/ 	.byte	0x3f
	.zero		1


	//   ....[65]....
        /*0f7c*/ 	.word	0x00016c60
        /*0f80*/ 	.word	0x00000000
        /*0f84*/ 	.word	0x00028c60
        /*0f88*/ 	.short	0x010a
        /*0f8a*/ 	.byte	0x3f
	.zero		1


	//   ....[66]....
        /*0f8c*/ 	.word	0x00017940
        /*0f90*/ 	.word	0x00000003
        /*0f94*/ 	.word	0x00028c40
        /*0f98*/ 	.short	0x010a
        /*0f9a*/ 	.byte	0x3f
	.zero		1


	//   ....[67]....
        /*0f9c*/ 	.word	0x00017ba0
        /*0fa0*/ 	.word	0x00000003
        /*0fa4*/ 	.word	0x00028c60
        /*0fa8*/ 	.short	0x010a
        /*0faa*/ 	.byte	0x3f
	.zero		1


	//   ....[68]....
        /*0fac*/ 	.word	0x00018820
        /*0fb0*/ 	.word	0x00000004
        /*0fb4*/ 	.word	0x00028c40
        /*0fb8*/ 	.short	0x010a
        /*0fba*/ 	.byte	0x3f
	.zero		1


	//   ....[69]....
        /*0fbc*/ 	.word	0x00018a70
        /*0fc0*/ 	.word	0x00000004
        /*0fc4*/ 	.word	0x00028c60
        /*0fc8*/ 	.short	0x010a
        /*0fca*/ 	.byte	0x3f
	.zero		1


	//   ....[70]....
        /*0fcc*/ 	.word	0x00019680
        /*0fd0*/ 	.word	0x00000004
        /*0fd4*/ 	.word	0x00028c40
        /*0fd8*/ 	.short	0x010a
        /*0fda*/ 	.byte	0x3f
	.zero		1


	//   ....[71]....
        /*0fdc*/ 	.word	0x000198e0
        /*0fe0*/ 	.word	0x00000004
        /*0fe4*/ 	.word	0x00028c60
        /*0fe8*/ 	.short	0x010a
        /*0fea*/ 	.byte	0x3f
	.zero		1


	//   ....[72]....
        /*0fec*/ 	.word	0x0001b160
        /*0ff0*/ 	.word	0x00000000
        /*0ff4*/ 	.word	0x00028c20
        /*0ff8*/ 	.short	0x010a
        /*0ffa*/ 	.byte	0x3f
	.zero		1


	//   ....[73]....
        /*0ffc*/ 	.word	0x0001b310
        /*1000*/ 	.word	0x00000006
        /*1004*/ 	.word	0x00000000
        /*1008*/ 	.short	0x010a
        /*100a*/ 	.byte	0x3f
	.zero		1


	//   ....[74]....
        /*100c*/ 	.word	0x0001b380
        /*1010*/ 	.word	0x00000007
        /*1014*/ 	.word	0x00000000
        /*1018*/ 	.short	0x010a
        /*101a*/ 	.byte	0x3f
	.zero		1


	//   ....[75]....
        /*101c*/ 	.word	0x0001b3f0
        /*1020*/ 	.word	0x00000004
        /*1024*/ 	.word	0x00000000
        /*1028*/ 	.short	0x010a
        /*102a*/ 	.byte	0x3f
	.zero		1


	//   ....[76]....
        /*102c*/ 	.word	0x0001b420
        /*1030*/ 	.word	0x00000003
        /*1034*/ 	.word	0x00000000
        /*1038*/ 	.short	0x010a
        /*103a*/ 	.byte	0x3f
	.zero		1


	//   ....[77]....
        /*103c*/ 	.word	0x0001b480
        /*1040*/ 	.word	0x00000044
        /*1044*/ 	.word	0x00028c90
        /*1048*/ 	.short	0x010a
        /*104a*/ 	.byte	0x3f
	.zero		1


	//   ....[78]....
        /*104c*/ 	.word	0x0001b4d0
        /*1050*/ 	.word	0x00000044
        /*1054*/ 	.word	0x00028c90
        /*1058*/ 	.short	0x010a
        /*105a*/ 	.byte	0x3f
	.zero		1


	//   ....[79]....
        /*105c*/ 	.word	0x0001b520
        /*1060*/ 	.word	0x00000044
        /*1064*/ 	.word	0x00028c90
        /*1068*/ 	.short	0x010a
        /*106a*/ 	.byte	0x3f
	.zero		1


	//   ....[80]....
        /*106c*/ 	.word	0x0001b570
        /*1070*/ 	.word	0x00000044
        /*1074*/ 	.word	0x00028cb0
        /*1078*/ 	.short	0x010a
        /*107a*/ 	.byte	0x3f
	.zero		1


	//   ....[81]....
        /*107c*/ 	.word	0x0001b5c0
        /*1080*/ 	.word	0x00000014
        /*1084*/ 	.word	0x00028c50
        /*1088*/ 	.short	0x010a
        /*108a*/ 	.byte	0x3f
	.zero		1


	//   ....[82]....
        /*108c*/ 	.word	0x0001b610
        /*1090*/ 	.word	0x00000003
        /*1094*/ 	.word	0x00028c50
        /*1098*/ 	.short	0x010a
        /*109a*/ 	.byte	0x3f
	.zero		1


	//   ....[83]....
        /*109c*/ 	.word	0x0001b9e0
        /*10a0*/ 	.word	0x00000002
        /*10a4*/ 	.word	0x00028c00
        /*10a8*/ 	.short	0x010a
        /*10aa*/ 	.byte	0x3f
	.zero		1


	//   ....[84]....
        /*10ac*/ 	.word	0x0001bdf0
        /*10b0*/ 	.word	0x00000002
        /*10b4*/ 	.word	0x00028c00
        /*10b8*/ 	.short	0x010a
        /*10ba*/ 	.byte	0x3f
	.zero		1


	//   ....[85]....
        /*10bc*/ 	.word	0x0001be40
        /*10c0*/ 	.word	0x000000a8
        /*10c4*/ 	.word	0x00028c30
        /*10c8*/ 	.short	0x010a
        /*10ca*/ 	.byte	0x3f
	.zero		1


	//   ....[86]....
        /*10cc*/ 	.word	0x0001be90
        /*10d0*/ 	.word	0x000000a8
        /*10d4*/ 	.word	0x00028c50
        /*10d8*/ 	.short	0x010a
        /*10da*/ 	.byte	0x3f
	.zero		1


	//   ....[87]....
        /*10dc*/ 	.word	0x0001bee0
        /*10e0*/ 	.word	0x000000d8
        /*10e4*/ 	.word	0x00028c30
        /*10e8*/ 	.short	0x010a
        /*10ea*/ 	.byte	0x3f
	.zero		1


	//   ....[88]....
        /*10ec*/ 	.word	0x0001bf30
        /*10f0*/ 	.word	0x000000d8
        /*10f4*/ 	.word	0x00028c50
        /*10f8*/ 	.short	0x010a
        /*10fa*/ 	.byte	0x3f
	.zero		1


	//   ....[89]....
        /*10fc*/ 	.word	0x0001bf80
        /*1100*/ 	.word	0x000000c2
        /*1104*/ 	.word	0x00028c30
        /*1108*/ 	.short	0x010a
        /*110a*/ 	.byte	0x3f
	.zero		1


	//   ....[90]....
        /*110c*/ 	.word	0x0001bfd0
        /*1110*/ 	.word	0x000000c2
        /*1114*/ 	.word	0x00028c50
        /*1118*/ 	.short	0x010a
        /*111a*/ 	.byte	0x3f
	.zero		1


	//   ....[91]....
        /*111c*/ 	.word	0x0001c180
        /*1120*/ 	.word	0x00000005
        /*1124*/ 	.word	0x00028c20
        /*1128*/ 	.short	0x010a
        /*112a*/ 	.byte	0x3f
	.zero		1


	//   ....[92]....
        /*112c*/ 	.word	0x0001c1d0
        /*1130*/ 	.word	0x00000005
        /*1134*/ 	.word	0x00028ca0
        /*1138*/ 	.short	0x010a
        /*113a*/ 	.byte	0x3f
	.zero		1


	//   ....[93]....
        /*113c*/ 	.word	0x0001c220
        /*1140*/ 	.word	0x00000005
        /*1144*/ 	.word	0x00028cc0
        /*1148*/ 	.short	0x010a
        /*114a*/ 	.byte	0x3f
	.zero		1


	//   ....[94]....
        /*114c*/ 	.word	0x0001c270
        /*1150*/ 	.word	0x00000005
        /*1154*/ 	.word	0x00028ca0
        /*1158*/ 	.short	0x010a
        /*115a*/ 	.byte	0x3f
	.zero		1


	//   ....[95]....
        /*115c*/ 	.word	0x0001c2c0
        /*1160*/ 	.word	0x00000005
        /*1164*/ 	.word	0x00028cc0
        /*1168*/ 	.short	0x010a
        /*116a*/ 	.byte	0x3f
	.zero		1


	//   ....[96]....
        /*116c*/ 	.word	0x0001c460
        /*1170*/ 	.word	0x00000000
        /*1174*/ 	.word	0x00028c40
        /*1178*/ 	.short	0x010a
        /*117a*/ 	.byte	0x3f
	.zero		1


	//   ....[97]....
        /*117c*/ 	.word	0x0001c9e0
        /*1180*/ 	.word	0x00000002
        /*1184*/ 	.word	0x00028c20
        /*1188*/ 	.short	0x010a
        /*118a*/ 	.byte	0x3f
	.zero		1


	//   ....[98]....
        /*118c*/ 	.word	0x0001ca30
        /*1190*/ 	.word	0x00000000
        /*1194*/ 	.word	0x00028c60
        /*1198*/ 	.short	0x010a
        /*119a*/ 	.byte	0x3f
	.zero		1


	//   ....[99]....
        /*119c*/ 	.word	0x0001ca80
        /*11a0*/ 	.word	0x00000003
        /*11a4*/ 	.word	0x00028c40
        /*11a8*/ 	.short	0x010a
        /*11aa*/ 	.byte	0x3f
	.zero		1


	//   ....[100]....
        /*11ac*/ 	.word	0x0001cad0
        /*11b0*/ 	.word	0x00000003
        /*11b4*/ 	.word	0x00028c60
        /*11b8*/ 	.short	0x010a
        /*11ba*/ 	.byte	0x3f
	.zero		1


	//   ....[101]....
        /*11bc*/ 	.word	0x0001cb20
        /*11c0*/ 	.word	0x00000004
        /*11c4*/ 	.word	0x00028c40
        /*11c8*/ 	.short	0x010a
        /*11ca*/ 	.byte	0x3f
	.zero		1


	//   ....[102]....
        /*11cc*/ 	.word	0x0001cb70
        /*11d0*/ 	.word	0x00000004
        /*11d4*/ 	.word	0x00028c60
        /*11d8*/ 	.short	0x010a
        /*11da*/ 	.byte	0x3f
	.zero		1


	//   ....[103]....
        /*11dc*/ 	.word	0x0001cbc0
        /*11e0*/ 	.word	0x00000004
        /*11e4*/ 	.word	0x00028c40
        /*11e8*/ 	.short	0x010a
        /*11ea*/ 	.byte	0x3f
	.zero		1


	//   ....[104]....
        /*11ec*/ 	.word	0x0001cc10
        /*11f0*/ 	.word	0x00000004
        /*11f4*/ 	.word	0x00028c60
        /*11f8*/ 	.short	0x010a
        /*11fa*/ 	.byte	0x3f
	.zero		1


	//   ....[105]....
        /*11fc*/ 	.word	0x0001d610
        /*1200*/ 	.word	0x00000000
        /*1204*/ 	.word	0x00028c20
        /*1208*/ 	.short	0x010a
        /*120a*/ 	.byte	0x3f
	.zero		1


	//   ....[106]....
        /*120c*/ 	.word	0x0001d7b0
        /*1210*/ 	.word	0x00000006
        /*1214*/ 	.word	0x00000000
        /*1218*/ 	.short	0x010a
        /*121a*/ 	.byte	0x3f
	.zero		1


	//   ....[107]....
        /*121c*/ 	.word	0x0001d800
        /*1220*/ 	.word	0x00000007
        /*1224*/ 	.word	0x00000000
        /*1228*/ 	.short	0x010a
        /*122a*/ 	.byte	0x3f
	.zero		1


	//   ....[108]....
        /*122c*/ 	.word	0x0001d850
        /*1230*/ 	.word	0x00000004
        /*1234*/ 	.word	0x00000000
        /*1238*/ 	.short	0x010a
        /*123a*/ 	.byte	0x3f
	.zero		1


	//----- nvinfo : EIATTR_NUM_MBARRIERS
	.align		4
.L_584:
        /*123c*/ 	.byte	0x03, 0x38
        /*123e*/ 	.short	0x0016


	//----- nvinfo : EIATTR_EXIT_INSTR_OFFSETS
	.align		4
        /*1240*/ 	.byte	0x04, 0x1c
        /*1242*/ 	.short	(.L_586 - .L_585)


	//   ....[0]....
.L_585:
        /*1244*/ 	.word	0x0001b470


	//----- nvinfo : EIATTR_MAX_THREADS
	.align		4
.L_586:
        /*1248*/ 	.byte	0x04, 0x05
        /*124a*/ 	.short	(.L_588 - .L_587)
.L_587:
        /*124c*/ 	.word	0x00000180
        /*1250*/ 	.word	0x00000001
        /*1254*/ 	.word	0x00000001


	//----- nvinfo : EIATTR_CRS_STACK_SIZE
	.align		4
.L_588:
        /*1258*/ 	.byte	0x04, 0x1e
        /*125a*/ 	.short	(.L_590 - .L_589)
.L_589:
        /*125c*/ 	.word	0x00000000


	//----- nvinfo : EIATTR_CBANK_PARAM_SIZE
	.align		4
.L_590:
        /*1260*/ 	.byte	0x03, 0x19
        /*1262*/ 	.short	0x0af0


	//----- nvinfo : EIATTR_PARAM_CBANK
	.align		4
        /*1264*/ 	.byte	0x04, 0x0a
        /*1266*/ 	.short	(.L_592 - .L_591)
	.align		4
.L_591:
        /*1268*/ 	.word	index@(.nv.constant0._ZN7cutlass13device_kernelIN5flash11enable_sm90INS1_16FlashAttnFwdSm90INS1_25CollectiveMainloopFwdSm90ILi2EN4cute5tupleIJNS5_1CILi1EEES8_S8_EEENS6_IJNS7_ILi64EEESA_SA_EEELi512ENS_10bfloat16_tEfNS_4arch4Sm90ELb1ELb0ELb0ELb1ELb0ELb1ELb0ELb0ELb0ELb1ELb0ELb0EEENS1_21CollectiveEpilogueFwdINS6_IJSA_NS7_ILi512EEESA_EEES9_SC_SE_Li256ELb1ELb1ELb0ELb0EEENS1_36VarlenDynamicPersistentTileSchedulerILi64ELi64ELi256ELi128ELb0ELb1ELb1ELb1ELb1ELb1EEEEEEEEEvNT_6ParamsE)
        /*126c*/ 	.short	0x0210
        /*126e*/ 	.short	0x0af0


	//----- nvinfo : EIATTR_SW_WAR
	.align		4
.L_592:
        /*1270*/ 	.byte	0x04, 0x36
        /*1272*/ 	.short	(.L_594 - .L_593)
.L_593:
        /*1274*/ 	.word	0x00000008
.L_594:


//--------------------- .nv.info._ZN7cutlass13device_kernelIN5flash11enable_sm90INS1_16FlashAttnFwdSm90INS1_25CollectiveMainloopFwdSm90ILi2EN4cute5tupleIJNS5_1CILi1EEES8_S8_EEENS6_IJNS7_ILi64EEESA_SA_EEELi512ENS_10bfloat16_tEfNS_4arch4Sm90ELb1ELb0ELb0ELb1ELb0ELb0ELb1ELb0ELb0ELb1ELb0ELb0EEENS1_21CollectiveEpilogueFwdINS6_IJSA_NS7_ILi512EEESA_EEES9_SC_SE_Li256ELb1ELb1ELb0ELb0EEENS1_36VarlenDynamicPersistentTileSchedulerILi64ELi64ELi256ELi128ELb0ELb1ELb1ELb1ELb1ELb1EEEEEEEEEvNT_6ParamsE --------------------------
	.section	.nv.info._ZN7cutlass13device_kernelIN5flash11enable_sm90INS1_16FlashAttnFwdSm90INS1_25CollectiveMainloopFwdSm90ILi2EN4cute5tupleIJNS5_1CILi1EEES8_S8_EEENS6_IJNS7_ILi64EEESA_SA_EEELi512ENS_10bfloat16_tEfNS_4arch4Sm90ELb1ELb0ELb0ELb1ELb0ELb0ELb1ELb0ELb0ELb1ELb0ELb0EEENS1_21CollectiveEpilogueFwdINS6_IJSA_NS7_ILi512EEESA_EEES9_SC_SE_Li256ELb1ELb1ELb0ELb0EEENS1_36VarlenDynamicPersistentTileSchedulerILi64ELi64ELi256ELi128ELb0ELb1ELb1ELb1ELb1ELb1EEEEEEEEEvNT_6ParamsE,"",@"SHT_CUDA_INFO"
	.sectionflags	@""
	.align	4


	//----- nvinfo : EIATTR_CUDA_API_VERSION
	.align		4
        /*0000*/ 	.byte	0x04, 0x37
        /*0002*/ 	.short	(.L_596 - .L_595)
.L_595:
        /*0004*/ 	.word	0x00000082


	//----- nvinfo : EIATTR_KPARAM_INFO
	.align		4
.L_596:
        /*0008*/ 	.byte	0x04, 0x17
        /*000a*/ 	.short	(.L_598 - .L_597)
.L_597:
        /*000c*/ 	.word	0x00000000
        /*0010*/ 	.short	0x0000
        /*0012*/ 	.short	0x0070
        /*0014*/ 	.byte	0x00, 0xf0, 0x01, 0x2e


	//----- nvinfo : EIATTR_SPARSE_MMA_MASK
	.align		4
.L_598:
        /*0018*/ 	.byte	0x03, 0x50
        /*001a*/ 	.short	0x0000


	//----- nvinfo : EIATTR_MAXREG_COUNT
	.align		4
        /*001c*/ 	.byte	0x03, 0x1b
        /*001e*/ 	.short	0x00a8


	//----- nvinfo : EIATTR_NUM_BARRIERS
	.align		4
        /*0020*/ 	.byte	0x02, 0x4c
        /*0022*/ 	.byte	0x10
	.zero		1


	//----- nvinfo : EIATTR_EXTERNS
	.align		4
        /*0024*/ 	.byte	0x04, 0x0f
        /*0026*/ 	.short	(.L_600 - .L_599)


	//   ....[0]....
	.align		4
.L_599:
        /*0028*/ 	.word	index@(__assertfail)


	//----- nvinfo : EIATTR_ANNOTATIONS
	.align		4
.L_600:
        /*002c*/ 	.byte	0x04, 0x55
        /*002e*/ 	.short	(.L_602 - .L_601)


	//   ....[0]....
.L_601:
        /* <DEDUP_REMOVED lines=100> */


	//----- nvinfo : EIATTR_MERCURY_ISA_VERSION
	.align		4
.L_602:
        /*0658*/ 	.byte	0x03, 0x5f
        /*065a*/ 	.short	0x0101


	//----- nvinfo : EIATTR_UNUSED_LOAD_BYTE_OFFSET
	.align		4
        /*065c*/ 	.byte	0x04, 0x44
        /*065e*/ 	.short	(.L_604 - .L_603)


	//   ....[0]....
.L_603:
        /*0660*/ 	.word	0x00000a50
        /*0664*/ 	.word	0x0000fff0


	//   ....[1]....
        /*0668*/ 	.word	0x0000cf60
        /*066c*/ 	.word	0x0000fff0


	//----- nvinfo : EIATTR_INT_WARP_WIDE_INSTR_OFFSETS
	.align		4
.L_604:
        /*0670*/ 	.byte	0x04, 0x31
        /*0672*/ 	.short	(.L_606 - .L_605)


	//   ....[0]....
.L_605:
        /*0674*/ 	.word	0x00000130


	//   ....[1]....
        /*0678*/ 	.word	0x00000170


	//   ....[2]....
        /*067c*/ 	.word	0x000001e0


	//   ....[3]....
        /*0680*/ 	.word	0x000001f0


	//   ....[4]....
        /*0684*/ 	.word	0x00011270


	//   ....[5]....
        /*0688*/ 	.word	0x000112d0


	//   ....[6]....
        /*068c*/ 	.word	0x00017060


	//   ....[7]....
        /*0690*/ 	.word	0x000170f0


	//----- nvinfo : EIATTR_COOP_GROUP_MASK_REGIDS
	.align		4
.L_606:
        /*0694*/ 	.byte	0x04, 0x29
        /*0696*/ 	.short	(.L_608 - .L_607)


	//   ....[0]....
.L_607:
        /*0698*/ 	.word	0xffffffff


	//   ....[1]....
        /*069c*/ 	.word	0xffffffff


	//   ....[2]....
        /*06a0*/ 	.word	0xffffffff


	//   ....[3]....
        /*06a4*/ 	.word	0xffffffff


	//   ....[4]....
        /*06a8*/ 	.word	0xffffffff


	//   ....[5]....
        /*06ac*/ 	.word	0xffffffff


	//   ....[6]....
        /*06b0*/ 	.word	0xffffffff


	//   ....[7]....
        /*06b4*/ 	.word	0xffffffff


	//   ....[8]....
        /*06b8*/ 	.word	0xffffffff


	//   ....[9]....
        /*06bc*/ 	.word	0xffffffff


	//   ....[10]....
        /*06c0*/ 	.word	0xffffffff


	//   ....[11]....
        /*06c4*/ 	.word	0xffffffff


	//   ....[12]....
        /*06c8*/ 	.word	0xffffffff


	//   ....[13]....
        /*06cc*/ 	.word	0xffffffff


	//   ....[14]....
        /*06d0*/ 	.word	0xffffffff


	//   ....[15]....
        /*06d4*/ 	.word	0xffffffff


	//   ....[16]....
        /*06d8*/ 	.word	0xffffffff


	//   ....[17]....
        /*06dc*/ 	.word	0xffffffff


	//   ....[18]....
        /*06e0*/ 	.word	0xffffffff


	//   ....[19]....
        /*06e4*/ 	.word	0xffffffff


	//   ....[20]....
        /*06e8*/ 	.word	0xffffffff


	//   ....[21]....
        /*06ec*/ 	.word	0xffffffff


	//   ....[22]....
        /*06f0*/ 	.word	0xffffffff


	//   ....[23]....
        /*06f4*/ 	.word	0xffffffff


	//   ....[24]....
        /*06f8*/ 	.word	0xffffffff


	//   ....[25]....
        /*06fc*/ 	.word	0xffffffff


	//   ....[26]....
        /*0700*/ 	.word	0xffffffff


	//   ....[27]....
        /*0704*/ 	.word	0xffffffff


	//   ....[28]....
        /*0708*/ 	.word	0xffffffff


	//   ....[29]....
        /*070c*/ 	.word	0xffffffff


	//   ....[30]....
        /*0710*/ 	.word	0xffffffff


	//   ....[31]....
        /*0714*/ 	.word	0xffffffff


	//   ....[32]....
        /*0718*/ 	.word	0xffffffff


	//   ....[33]....
        /*071c*/ 	.word	0xffffffff


	//   ....[34]....
        /*0720*/ 	.word	0xffffffff


	//   ....[35]....
        /*0724*/ 	.word	0xffffffff


	//   ....[36]....
        /*0728*/ 	.word	0xffffffff


	//   ....[37]....
        /*072c*/ 	.word	0xffffffff


	//   ....[38]....
        /*0730*/ 	.word	0xffffffff


	//   ....[39]....
        /*0734*/ 	.word	0xffffffff


	//   ....[40]....
        /*0738*/ 	.word	0xffffffff


	//   ....[41]....
        /*073c*/ 	.word	0xffffffff


	//   ....[42]....
        /*0740*/ 	.word	0xffffffff


	//   ....[43]....
        /*0744*/ 	.word	0xffffffff


	//   ....[44]....
        /*0748*/ 	.word	0xffffffff


	//   ....[45]....
        /*074c*/ 	.word	0xffffffff


	//   ....[46]....
        /*0750*/ 	.word	0xffffffff


	//   ....[47]....
        /*0754*/ 	.word	0xffffffff


	//   ....[48]....
        /*0758*/ 	.word	0xffffffff


	//   ....[49]....
        /*075c*/ 	.word	0xffffffff


	//   ....[50]....
        /*0760*/ 	.word	0xffffffff


	//   ....[51]....
        /*0764*/ 	.word	0xffffffff


	//   ....[52]....
        /*0768*/ 	.word	0xffffffff


	//   ....[53]....
        /*076c*/ 	.word	0xffffffff


	//   ....[54]....
        /*0770*/ 	.word	0xffffffff


	//   ....[55]....
        /*0774*/ 	.word	0xffffffff


	//   ....[56]....
        /*0778*/ 	.word	0xffffffff


	//   ....[57]....
        /*077c*/ 	.word	0xffffffff


	//   ....[58]....
        /*0780*/ 	.word	0xffffffff


	//   ....[59]....
        /*0784*/ 	.word	0xffffffff


	//   ....[60]....
        /*0788*/ 	.word	0xffffffff


	//   ....[61]....
        /*078c*/ 	.word	0xffffffff


	//   ....[62]....
        /*0790*/ 	.word	0xffffffff


	//   ....[63]....
        /*0794*/ 	.word	0xffffffff


	//   ....[64]....
        /*0798*/ 	.word	0xffffffff


	//   ....[65]....
        /*079c*/ 	.word	0xffffffff


	//   ....[66]....
        /*07a0*/ 	.word	0xffffffff


	//   ....[67]....
        /*07a4*/ 	.word	0xffffffff


	//   ....[68]....
        /*07a8*/ 	.word	0xffffffff


	//   ....[69]....
        /*07ac*/ 	.word	0xffffffff


	//   ....[70]....
        /*07b0*/ 	.word	0xffffffff


	//   ....[71]....
        /*07b4*/ 	.word	0xffffffff


	//   ....[72]....
        /*07b8*/ 	.word	0xffffffff


	//   ....[73]....
        /*07bc*/ 	.word	0xffffffff


	//   ....[74]....
        /*07c0*/ 	.word	0xffffffff


	//   ....[75]....
        /*07c4*/ 	.word	0xffffffff


	//   ....[76]....
        /*07c8*/ 	.word	0xffffffff


	//   ....[77]....
        /*07cc*/ 	.word	0xffffffff


	//   ....[78]....
        /*07d0*/ 	.word	0xffffffff


	//   ....[79]....
        /*07d4*/ 	.word	0xffffffff


	//   ....[80]....
        /*07d8*/ 	.word	0xffffffff


	//   ....[81]....
        /*07dc*/ 	.word	0xffffffff


	//   ....[82]....
        /*07e0*/ 	.word	0xffffffff


	//   ....[83]....
        /*07e4*/ 	.word	0xffffffff


	//   ....[84]....
        /*07e8*/ 	.word	0xffffffff


	//   ....[85]....
        /*07ec*/ 	.word	0xffffffff


	//   ....[86]....
        /*07f0*/ 	.word	0xffffffff


	//   ....[87]....
        /*07f4*/ 	.word	0xffffffff


	//   ....[88]....
        /*07f8*/ 	.word	0xffffffff


	//   ....[89]....
        /*07fc*/ 	.word	0xffffffff


	//   ....[90]....
        /*0800*/ 	.word	0xffffffff


	//   ....[91]....
        /*0804*/ 	.word	0xffffffff


	//   ....[92]....
        /*0808*/ 	.word	0xffffffff


	//   ....[93]....
        /*080c*/ 	.word	0xffffffff


	//   ....[94]....
        /*0810*/ 	.word	0xffffffff


	//   ....[95]....
        /*0814*/ 	.word	0xffffffff


	//   ....[96]....
        /*0818*/ 	.word	0xffffffff


	//   ....[97]....
        /*081c*/ 	.word	0xffffffff


	//   ....[98]....
        /*0820*/ 	.word	0xffffffff


	//   ....[99]....
        /*0824*/ 	.word	0x0500000f


	//   ....[100]....
        /*0828*/ 	.word	0x0500000f


	//   ....[101]....
        /*082c*/ 	.word	0x0500000f


	//   ....[102]....
        /*0830*/ 	.word	0x0500000f


	//   ....[103]....
        /*0834*/ 	.word	0x0500000f


	//   ....[104]....
        /*0838*/ 	.word	0x0500000f


	//   ....[105]....
        /*083c*/ 	.word	0x0500000f


	//   ....[106]....
        /*0840*/ 	.word	0x0500000f


	//   ....[107]....
        /*0844*/ 	.word	0x0500000f


	//   ....[108]....
        /*0848*/ 	.word	0x0500000f


	//   ....[109]....
        /*084c*/ 	.word	0x0500000f


	//   ....[110]....
        /*0850*/ 	.word	0x0500000f


	//   ....[111]....
        /*0854*/ 	.word	0x0500000f


	//   ....[112]....
        /*0858*/ 	.word	0x0500000f


	//   ....[113]....
        /*085c*/ 	.word	0x0500000f


	//   ....[114]....
        /*0860*/ 	.word	0x0500000f


	//   ....[115]....
        /*0864*/ 	.word	0x0500000f


	//   ....[116]....
        /*0868*/ 	.word	0x0500000f


	//   ....[117]....
        /*086c*/ 	.word	0x0500000f


	//   ....[118]....
        /*0870*/ 	.word	0x0500000f


	//   ....[119]....
        /*0874*/ 	.word	0x0500000f


	//   ....[120]....
        /*0878*/ 	.word	0x0500000f


	//   ....[121]....
        /*087c*/ 	.word	0x0500000f


	//   ....[122]....
        /*0880*/ 	.word	0x0500000f


	//   ....[123]....
        /*0884*/ 	.word	0x0500000f


	//   ....[124]....
        /*0888*/ 	.word	0x0500000f


	//   ....[125]....
        /*088c*/ 	.word	0x0500000f


	//   ....[126]....
        /*0890*/ 	.word	0x0500000f


	//   ....[127]....
        /*0894*/ 	.word	0x0500000f


	//   ....[128]....
        /*0898*/ 	.word	0x0500000f


	//   ....[129]....
        /*089c*/ 	.word	0x0500000f


	//   ....[130]....
        /*08a0*/ 	.word	0x0500000f


	//   ....[131]....
        /*08a4*/ 	.word	0x0500000f


	//   ....[132]....
        /*08a8*/ 	.word	0x0500000f


	//   ....[133]....
        /*08ac*/ 	.word	0x0500000f


	//----- nvinfo : EIATTR_COOP_GROUP_INSTR_OFFSETS
	.align		4
.L_608:
        /*08b0*/ 	.byte	0x04, 0x28
        /*08b2*/ 	.short	(.L_610 - .L_609)


	//   ....[0]....
.L_609:
        /*08b4*/ 	.word	0x00000070


	//   ....[1]....
        /*08b8*/ 	.word	0x00000140


	//   ....[2]....
        /*08bc*/ 	.word	0x00000190


	//   ....[3]....
        /*08c0*/ 	.word	0x000003a0


	//   ....[4]....
        /*08c4*/ 	.word	0x00000500


	//   ....[5]....
        /*08c8*/ 	.word	0x00000620


	//   ....[6]....
        /*08cc*/ 	.word	0x00000780


	//   ....[7]....
        /*08d0*/ 	.word	0x00001a90


	//   ....[8]....
        /*08d4*/ 	.word	0x00003780


	//   ....[9]....
        /*08d8*/ 	.word	0x00004770


	//   ....[10]....
        /*08dc*/ 	.word	0x00005350


	//   ....[11]....
        /*08e0*/ 	.word	0x00005380


	//   ....[12]....
        /*08e4*/ 	.word	0x00005730


	//   ....[13]....
        /*08e8*/ 	.word	0x00005830


	//   ....[14]....
        /*08ec*/ 	.word	0x00005b30


	//   ....[15]....
        /*08f0*/ 	.word	0x00005c00


	//   ....[16]....
        /*08f4*/ 	.word	0x000064e0


	//   ....[17]....
        /*08f8*/ 	.word	0x00007170


	//   ....[18]....
        /*08fc*/ 	.word	0x00007d30


	//   ....[19]....
        /*0900*/ 	.word	0x00007d40


	//   ....[20]....
        /*0904*/ 	.word	0x000080b0


	//   ....[21]....
        /*0908*/ 	.word	0x000081b0


	//   ....[22]....
        /*090c*/ 	.word	0x000084f0


	//   ....[23]....
        /*0910*/ 	.word	0x000085a0


	//   ....[24]....
        /*0914*/ 	.word	0x00009720


	//   ....[25]....
        /*0918*/ 	.word	0x0000a380


	//   ....[26]....
        /*091c*/ 	.word	0x0000b010


	//   ....[27]....
        /*0920*/ 	.word	0x0000b040


	//   ....[28]....
        /*0924*/ 	.word	0x0000b280


	//   ....[29]....
        /*0928*/ 	.word	0x0000b450


	//   ....[30]....
        /*092c*/ 	.word	0x0000c430


	//   ....[31]....
        /*0930*/ 	.word	0x0000c470


	//   ....[32]....
        /*0934*/ 	.word	0x0000c4a0


	//   ....[33]....
        /*0938*/ 	.word	0x0000c510


	//   ....[34]....
        /*093c*/ 	.word	0x0000c550


	//   ....[35]....
        /*0940*/ 	.word	0x0000de70


	//   ....[36]....
        /*0944*/ 	.word	0x0000e490


	//   ....[37]....
        /*0948*/ 	.word	0x0000e4c0


	//   ....[38]....
        /*094c*/ 	.word	0x0000e4e0


	//   ....[39]....
        /*0950*/ 	.word	0x0000e510


	//   ....[40]....
        /*0954*/ 	.word	0x0000eb90


	//   ....[41]....
        /*0958*/ 	.word	0x0000ebb0


	//   ....[42]....
        /*095c*/ 	.word	0x0000edf0


	//   ....[43]....
        /*0960*/ 	.word	0x0000ee10


	//   ....[44]....
        /*0964*/ 	.word	0x0000f9a0


	//   ....[45]....
        /*0968*/ 	.word	0x0000f9d0


	//   ....[46]....
        /*096c*/ 	.word	0x0000fc10


	//   ....[47]....
        /*0970*/ 	.word	0x0000fc30


	//   ....[48]....
        /*0974*/ 	.word	0x0000fee0


	//   ....[49]....
        /*0978*/ 	.word	0x000100c0


	//   ....[50]....
        /*097c*/ 	.word	0x000100f0


	//   ....[51]....
        /*0980*/ 	.word	0x00010120


	//   ....[52]....
        /*0984*/ 	.word	0x00010150


	//   ....[53]....
        /*0988*/ 	.word	0x00010180


	//   ....[54]....
        /*098c*/ 	.word	0x000101b0


	//   ....[55]....
        /*0990*/ 	.word	0x00010320


	//   ....[56]....
        /*0994*/ 	.word	0x00010350


	//   ....[57]....
        /*0998*/ 	.word	0x00010380


	//   ....[58]....
        /*099c*/ 	.word	0x000103b0


	//   ....[59]....
        /*09a0*/ 	.word	0x000103e0


	//   ....[60]....
        /*09a4*/ 	.word	0x00010410


	//   ....[61]....
        /*09a8*/ 	.word	0x000104b0


	//   ....[62]....
        /*09ac*/ 	.word	0x00010510


	//   ....[63]....
        /*09b0*/ 	.word	0x000105a0


	//   ....[64]....
        /*09b4*/ 	.word	0x00011870


	//   ....[65]....
        /*09b8*/ 	.word	0x00012400


	//   ....[66]....
        /*09bc*/ 	.word	0x00012410


	//   ....[67]....
        /*09c0*/ 	.word	0x00012430


	//   ....[68]....
        /*09c4*/ 	.word	0x00012500


	//   ....[69]....
        /*09c8*/ 	.word	0x00012530


	//   ....[70]....
        /*09cc*/ 	.word	0x00012590


	//   ....[71]....
        /*09d0*/ 	.word	0x000125a0


	//   ....[72]....
        /*09d4*/ 	.word	0x00012610


	//   ....[73]....
        /*09d8*/ 	.word	0x00012f60


	//   ....[74]....
        /*09dc*/ 	.word	0x00012f70


	//   ....[75]....
        /*09e0*/ 	.word	0x000130a0


	//   ....[76]....
        /*09e4*/ 	.word	0x000130d0


	//   ....[77]....
        /*09e8*/ 	.word	0x00013350


	//   ....[78]....
        /*09ec*/ 	.word	0x00013380


	//   ....[79]....
        /*09f0*/ 	.word	0x000134f0


	//   ....[80]....
        /*09f4*/ 	.word	0x00013500


	//   ....[81]....
        /*09f8*/ 	.word	0x000172f0


	//   ....[82]....
        /*09fc*/ 	.word	0x00017320


	//   ....[83]....
        /*0a00*/ 	.word	0x00017360


	//   ....[84]....
        /*0a04*/ 	.word	0x00017390


	//   ....[85]....
        /*0a08*/ 	.word	0x000173c0


	//   ....[86]....
        /*0a0c*/ 	.word	0x000173f0


	//   ....[87]....
        /*0a10*/ 	.word	0x00017420


	//   ....[88]....
        /*0a14*/ 	.word	0x00017450


	//   ....[89]....
        /*0a18*/ 	.word	0x000175d0


	//   ....[90]....
        /*0a1c*/ 	.word	0x00017600


	//   ....[91]....
        /*0a20*/ 	.word	0x00017630


	//   ....[92]....
        /*0a24*/ 	.word	0x00017660


	//   ....[93]....
        /*0a28*/ 	.word	0x00017690


	//   ....[94]....
        /*0a2c*/ 	.word	0x000176c0


	//   ....[95]....
        /*0a30*/ 	.word	0x00017780


	//   ....[96]....
        /*0a34*/ 	.word	0x000177a0


	//   ....[97]....
        /*0a38*/ 	.word	0x00017810


	//   ....[98]....
        /*0a3c*/ 	.word	0x00017ee0


	//   ....[99]....
        /*0a40*/ 	.word	0x000184a0


	//   ....[100]....
        /*0a44*/ 	.word	0x00018620


	//   ....[101]....
        /*0a48*/ 	.word	0x00018670


	//   ....[102]....
        /*0a4c*/ 	.word	0x000186d0


	//   ....[103]....
        /*0a50*/ 	.word	0x00018730


	//   ....[104]....
        /*0a54*/ 	.word	0x00018880


	//   ....[105]....
        /*0a58*/ 	.word	0x00018920


	//   ....[106]....
        /*0a5c*/ 	.word	0x000189d0


	//   ....[107]....
        /*0a60*/ 	.word	0x00018ab0


	//   ....[108]....
        /*0a64*/ 	.word	0x00018c80


	//   ....[109]....
        /*0a68*/ 	.word	0x00018d40


	//   ....[110]....
        /*0a6c*/ 	.word	0x00018ff0


	//   ....[111]....
        /*0a70*/ 	.word	0x00019110


	//   ....[112]....
        /*0a74*/ 	.word	0x000192e0


	//   ....[113]....
        /*0a78*/ 	.word	0x000193b0


	//   ....[114]....
        /*0a7c*/ 	.word	0x000195b0


	//   ....[115]....
        /*0a80*/ 	.word	0x00019640


	//   ....[116]....
        /*0a84*/ 	.word	0x00019970


	//   ....[117]....
        /*0a88*/ 	.word	0x00019a10


	//   ....[118]....
        /*0a8c*/ 	.word	0x00019b30


	//   ....[119]....
        /*0a90*/ 	.word	0x00019bb0


	//   ....[120]....
        /*0a94*/ 	.word	0x00019c30


	//   ....[121]....
        /*0a98*/ 	.word	0x00019cb0


	//   ....[122]....
        /*0a9c*/ 	.word	0x00019d30


	//   ....[123]....
        /*0aa0*/ 	.word	0x00019dc0


	//   ....[124]....
        /*0aa4*/ 	.word	0x00019e60


	//   ....[125]....
        /*0aa8*/ 	.word	0x00019f10


	//   ....[126]....
        /*0aac*/ 	.word	0x00019f90


	//   ....[127]....
        /*0ab0*/ 	.word	0x0001a010


	//   ....[128]....
        /*0ab4*/ 	.word	0x0001a090


	//   ....[129]....
        /*0ab8*/ 	.word	0x0001a120


	//   ....[130]....
        /*0abc*/ 	.word	0x0001a1a0


	//   ....[131]....
        /*0ac0*/ 	.word	0x0001a240


	//   ....[132]....
        /*0ac4*/ 	.word	0x0001a2d0


	//   ....[133]....
        /*0ac8*/ 	.word	0x0001a400


	//----- nvinfo : EIATTR_REG_RECONFIG
	.align		4
.L_610:
        /*0acc*/ 	.byte	0x01, 0x54
	.zero		2


	//----- nvinfo : EIATTR_SYSCALL_OFFSETS
	.align		4
        /*0ad0*/ 	.byte	0x04, 0x46
        /*0ad2*/ 	.short	(.L_612 - .L_611)


	//   ....[0]....
.L_611:
        /*0ad4*/ 	.word	0x00003930


	//   ....[1]....
        /*0ad8*/ 	.word	0x00011470


	//   ....[2]....
        /*0adc*/ 	.word	0x000115d0


	//   ....[3]....
        /*0ae0*/ 	.word	0x000116d0


	//   ....[4]....
        /*0ae4*/ 	.word	0x00011fe0


	//   ....[5]....
        /*0ae8*/ 	.word	0x00012930


	//----- nvinfo : EIATTR_MBARRIER_INSTR_OFFSETS
	.align		4
.L_612:
        /*0aec*/ 	.byte	0x04, 0x39
        /*0aee*/ 	.short	(.L_614 - .L_613)


	//   ....[0]....
.L_613:
        /*0af0*/ 	.word	0x00000280
        /*0af4*/ 	.word	0x000000ff
        /*0af8*/ 	.word	0x00038800
        /*0afc*/ 	.short	0x0100
        /*0afe*/ 	.byte	0x08
	.zero		1


	//   ....[1]....
        /*0b00*/ 	.word	0x00000290
        /*0b04*/ 	.word	0x000000ff
        /*0b08*/ 	.word	0x00038810
        /*0b0c*/ 	.short	0x0100
        /*0b0e*/ 	.byte	0x08
	.zero		1


	//   ....[2]....
        /*0b10*/ 	.word	0x000002a0
        /*0b14*/ 	.word	0x000000ff
        /*0b18*/ 	.word	0x00038820
        /*0b1c*/ 	.short	0x0100
        /*0b1e*/ 	.byte	0x08
	.zero		1


	//   ....[3]....
        /*0b20*/ 	.word	0x00000350
        /*0b24*/ 	.word	0x000000ff
        /*0b28*/ 	.word	0x00038830
        /*0b2c*/ 	.short	0x0100
        /*0b2e*/ 	.byte	0x06
	.zero		1


	//   ....[4]....
        /*0b30*/ 	.word	0x00000360
        /*0b34*/ 	.word	0x000000ff
        /*0b38*/ 	.word	0x00038840
        /*0b3c*/ 	.short	0x0100
        /*0b3e*/ 	.byte	0x06
	.zero		1


	//   ....[5]....
        /*0b40*/ 	.word	0x00000370
        /*0b44*/ 	.word	0x000000ff
        /*0b48*/ 	.word	0x00038838
        /*0b4c*/ 	.short	0x0100
        /*0b4e*/ 	.byte	0x06
	.zero		1


	//   ....[6]....
        /*0b50*/ 	.word	0x00000380
        /*0b54*/ 	.word	0x000000ff
        /*0b58*/ 	.word	0x00038848
        /*0b5c*/ 	.short	0x0100
        /*0b5e*/ 	.byte	0x06
	.zero		1


	//   ....[7]....
        /*0b60*/ 	.word	0x000004b0
        /*0b64*/ 	.word	0x000000ff
        /*0b68*/ 	.word	0x00038850
        /*0b6c*/ 	.short	0x0100
        /*0b6e*/ 	.byte	0x08
	.zero		1


	//   ....[8]....
        /*0b70*/ 	.word	0x000004c0
        /*0b74*/ 	.word	0x000000ff
        /*0b78*/ 	.word	0x00038860
        /*0b7c*/ 	.short	0x0100
        /*0b7e*/ 	.byte	0x08
	.zero		1


	//   ....[9]....
        /*0b80*/ 	.word	0x000004d0
        /*0b84*/ 	.word	0x000000ff
        /*0b88*/ 	.word	0x00038858
        /*0b8c*/ 	.short	0x0100
        /*0b8e*/ 	.byte	0x08
	.zero		1


	//   ....[10]....
        /*0b90*/ 	.word	0x000004e0
        /*0b94*/ 	.word	0x000000ff
        /*0b98*/ 	.word	0x00038868
        /*0b9c*/ 	.short	0x0100
        /*0b9e*/ 	.byte	0x08
	.zero		1


	//   ....[11]....
        /*0ba0*/ 	.word	0x000005d0
        /*0ba4*/ 	.word	0x000000ff
        /*0ba8*/ 	.word	0x00038870
        /*0bac*/ 	.short	0x0100
        /*0bae*/ 	.byte	0x06
	.zero		1


	//   ....[12]....
        /*0bb0*/ 	.word	0x000005e0
        /*0bb4*/ 	.word	0x000000ff
        /*0bb8*/ 	.word	0x00038880
        /*0bbc*/ 	.short	0x0100
        /*0bbe*/ 	.byte	0x06
	.zero		1


	//   ....[13]....
        /*0bc0*/ 	.word	0x000005f0
        /*0bc4*/ 	.word	0x000000ff
        /*0bc8*/ 	.word	0x00038878
        /*0bcc*/ 	.short	0x0100
        /*0bce*/ 	.byte	0x06
	.zero		1


	//   ....[14]....
        /*0bd0*/ 	.word	0x00000600
        /*0bd4*/ 	.word	0x000000ff
        /*0bd8*/ 	.word	0x00038888
        /*0bdc*/ 	.short	0x0100
        /*0bde*/ 	.byte	0x06
	.zero		1


	//   ....[15]....
        /*0be0*/ 	.word	0x00000730
        /*0be4*/ 	.word	0x000000ff
        /*0be8*/ 	.word	0x00038890
        /*0bec*/ 	.short	0x0100
        /*0bee*/ 	.byte	0x08
	.zero		1


	//   ....[16]....
        /*0bf0*/ 	.word	0x00000740
        /*0bf4*/ 	.word	0x000000ff
        /*0bf8*/ 	.word	0x000388a0
        /*0bfc*/ 	.short	0x0100
        /*0bfe*/ 	.byte	0x08
	.zero		1


	//   ....[17]....
        /*0c00*/ 	.word	0x00000750
        /*0c04*/ 	.word	0x000000ff
        /*0c08*/ 	.word	0x00038898
        /*0c0c*/ 	.short	0x0100
        /*0c0e*/ 	.byte	0x08
	.zero		1


	//   ....[18]....
        /*0c10*/ 	.word	0x00000760
        /*0c14*/ 	.word	0x000000ff
        /*0c18*/ 	.word	0x000388a8
        /*0c1c*/ 	.short	0x0100
        /*0c1e*/ 	.byte	0x08
	.zero		1


	//   ....[19]....
        /*0c20*/ 	.word	0x00000890
        /*0c24*/ 	.word	0x000000ff
        /*0c28*/ 	.word	0x000388b0
        /*0c2c*/ 	.short	0x0100
        /*0c2e*/ 	.byte	0x08
	.zero		1


	//   ....[20]....
        /*0c30*/ 	.word	0x000008a0
        /*0c34*/ 	.word	0x000000ff
        /*0c38*/ 	.word	0x000388c0
        /*0c3c*/ 	.short	0x0100
        /*0c3e*/ 	.byte	0x08
	.zero		1


	//   ....[21]....
        /*0c40*/ 	.word	0x000008b0
        /*0c44*/ 	.word	0x000000ff
        /*0c48*/ 	.word	0x000388b8
        /*0c4c*/ 	.short	0x0100
        /*0c4e*/ 	.byte	0x08
	.zero		1


	//   ....[22]....
        /*0c50*/ 	.word	0x000008c0
        /*0c54*/ 	.word	0x000000ff
        /*0c58*/ 	.word	0x000388c8
        /*0c5c*/ 	.short	0x0100
        /*0c5e*/ 	.byte	0x08
	.zero		1


	//   ....[23]....
        /*0c60*/ 	.word	0x00001e40
        /*0c64*/ 	.word	0x00000000
        /*0c68*/ 	.word	0x00000000
        /*0c6c*/ 	.short	0x0101
        /*0c6e*/ 	.byte	0x3f
	.zero		1


	//   ....[24]....
        /*0c70*/ 	.word	0x00002910
        /*0c74*/ 	.word	0x00000000
        /*0c78*/ 	.word	0x00000000
        /*0c7c*/ 	.short	0x0101
        /*0c7e*/ 	.byte	0x3f
	.zero		1


	//   ....[25]....
        /*0c80*/ 	.word	0x000039b0
        /*0c84*/ 	.word	0x00000011
        /*0c88*/ 	.word	0x00038800
        /*0c8c*/ 	.short	0x010a
        /*0c8e*/ 	.byte	0x3f
	.zero		1


	//   ....[26]....
        /*0c90*/ 	.word	0x00003a10
        /*0c94*/ 	.word	0x00000005
        /*0c98*/ 	.word	0x00038830
        /*0c9c*/ 	.short	0x010a
        /*0c9e*/ 	.byte	0x3f
	.zero		1


	//   ....[27]....
        /*0ca0*/ 	.word	0x00003a80
        /*0ca4*/ 	.word	0x00000005
        /*0ca8*/ 	.word	0x00038830
        /*0cac*/ 	.short	0x010a
        /*0cae*/ 	.byte	0x3f
	.zero		1


	//   ....[28]....
        /*0cb0*/ 	.word	0x00003d00
        /*0cb4*/ 	.word	0x00000011
        /*0cb8*/ 	.word	0x00038810
        /*0cbc*/ 	.short	0x010a
        /*0cbe*/ 	.byte	0x3f
	.zero		1


	//   ....[29]....
        /*0cc0*/ 	.word	0x00003d40
        /*0cc4*/ 	.word	0x00000005
        /*0cc8*/ 	.word	0x00038850
        /*0ccc*/ 	.short	0x010a
        /*0cce*/ 	.byte	0x3f
	.zero		1


	//   ....[30]....
        /*0cd0*/ 	.word	0x00003e10
        /*0cd4*/ 	.word	0x00000005
        /*0cd8*/ 	.word	0x00038850
        /*0cdc*/ 	.short	0x010a
        /*0cde*/ 	.byte	0x3f
	.zero		1


	//   ....[31]....
        /*0ce0*/ 	.word	0x00005e30
        /*0ce4*/ 	.word	0x00000018
        /*0ce8*/ 	.word	0x00000000
        /*0cec*/ 	.short	0x0101
        /*0cee*/ 	.byte	0x3f
	.zero		1


	//   ....[32]....
        /*0cf0*/ 	.word	0x00006500
        /*0cf4*/ 	.word	0x00000005
        /*0cf8*/ 	.word	0x00000000
        /*0cfc*/ 	.short	0x0101
        /*0cfe*/ 	.byte	0x3f
	.zero		1


	//   ....[33]....
        /*0d00*/ 	.word	0x00006610
        /*0d04*/ 	.word	0x00000009
        /*0d08*/ 	.word	0x00038830
        /*0d0c*/ 	.short	0x010a
        /*0d0e*/ 	.byte	0x3f
	.zero		1


	//   ....[34]....
        /*0d10*/ 	.word	0x00006660
        /*0d14*/ 	.word	0x00000009
        /*0d18*/ 	.word	0x00038830
        /*0d1c*/ 	.short	0x010a
        /*0d1e*/ 	.byte	0x3f
	.zero		1


	//   ....[35]....
        /*0d20*/ 	.word	0x000067e0
        /*0d24*/ 	.word	0x00000009
        /*0d28*/ 	.word	0x00038850
        /*0d2c*/ 	.short	0x010a
        /*0d2e*/ 	.byte	0x3f
	.zero		1


	//   ....[36]....
        /*0d30*/ 	.word	0x00006820
        /*0d34*/ 	.word	0x00000009
        /*0d38*/ 	.word	0x00038850
        /*0d3c*/ 	.short	0x010a
        /*0d3e*/ 	.byte	0x3f
	.zero		1


	//   ....[37]....
        /*0d40*/ 	.word	0x000087f0
        /*0d44*/ 	.word	0x00000098
        /*0d48*/ 	.word	0x00000000
        /*0d4c*/ 	.short	0x0101
        /*0d4e*/ 	.byte	0x3f
	.zero		1


	//   ....[38]....
        /*0d50*/ 	.word	0x00009740
        /*0d54*/ 	.word	0x00000009
        /*0d58*/ 	.word	0x00000000
        /*0d5c*/ 	.short	0x0101
        /*0d5e*/ 	.byte	0x3f
	.zero		1


	//   ....[39]....
        /*0d60*/ 	.word	0x00009850
        /*0d64*/ 	.word	0x00000009
        /*0d68*/ 	.word	0x00038830
        /*0d6c*/ 	.short	0x010a
        /*0d6e*/ 	.byte	0x3f
	.zero		1


	//   ....[40]....
        /*0d70*/ 	.word	0x000098a0
        /*0d74*/ 	.word	0x00000009
        /*0d78*/ 	.word	0x00038830
        /*0d7c*/ 	.short	0x010a
        /*0d7e*/ 	.byte	0x3f
	.zero		1


	//   ....[41]....
        /*0d80*/ 	.word	0x00009a20
        /*0d84*/ 	.word	0x00000009
        /*0d88*/ 	.word	0x00038850
        /*0d8c*/ 	.short	0x010a
        /*0d8e*/ 	.byte	0x3f
	.zero		1


	//   ....[42]....
        /*0d90*/ 	.word	0x00009a60
        /*0d94*/ 	.word	0x00000009
        /*0d98*/ 	.word	0x00038850
        /*0d9c*/ 	.short	0x010a
        /*0d9e*/ 	.byte	0x3f
	.zero		1


	//   ....[43]....
        /*0da0*/ 	.word	0x0000b7f0
        /*0da4*/ 	.word	0x00000099
        /*0da8*/ 	.word	0x00000000
        /*0dac*/ 	.short	0x0101
        /*0dae*/ 	.byte	0x3f
	.zero		1


	//   ....[44]....
        /*0db0*/ 	.word	0x0000c450
        /*0db4*/ 	.word	0x00000009
        /*0db8*/ 	.word	0x00000000
        /*0dbc*/ 	.short	0x0101
        /*0dbe*/ 	.byte	0x3f
	.zero		1


	//   ....[45]....
        /*0dc0*/ 	.word	0x0000ebc0
        /*0dc4*/ 	.word	0x00000000
        /*0dc8*/ 	.word	0x00000000
        /*0dcc*/ 	.short	0x0101
        /*0dce*/ 	.byte	0x3f
	.zero		1


	//   ....[46]....
        /*0dd0*/ 	.word	0x00011b20
        /*0dd4*/ 	.word	0x00000000
        /*0dd8*/ 	.word	0x00038840
        /*0ddc*/ 	.short	0x010a
        /*0dde*/ 	.byte	0x3f
	.zero		1


	//   ....[47]....
        /*0de0*/ 	.word	0x000126d0
        /*0de4*/ 	.word	0x00000008
        /*0de8*/ 	.word	0x00038800
        /*0dec*/ 	.short	0x0107
        /*0dee*/ 	.byte	0x3f
	.zero		1


	//   ....[48]....
        /*0df0*/ 	.word	0x00012780
        /*0df4*/ 	.word	0x00000000
        /*0df8*/ 	.word	0x00038800
        /*0dfc*/ 	.short	0x0101
        /*0dfe*/ 	.byte	0x3f
	.zero		1


	//   ....[49]....
        /*0e00*/ 	.word	0x00013730
        /*0e04*/ 	.word	0x00000000
        /*0e08*/ 	.word	0x00038810
        /*0e0c*/ 	.short	0x0107
        /*0e0e*/ 	.byte	0x3f
	.zero		1


	//   ....[50]....
        /*0e10*/ 	.word	0x00013830
        /*0e14*/ 	.word	0x00000002
        /*0e18*/ 	.word	0x00038810
        /*0e1c*/ 	.short	0x0101
        /*0e1e*/ 	.byte	0x3f
	.zero		1


	//   ....[51]....
        /*0e20*/ 	.word	0x00013850
        /*0e24*/ 	.word	0x00000002
        /*0e28*/ 	.word	0x00038820
        /*0e2c*/ 	.short	0x010a
        /*0e2e*/ 	.byte	0x3f
	.zero		1


	//   ....[52]....
        /*0e30*/ 	.word	0x00013960
        /*0e34*/ 	.word	0x00000000
        /*0e38*/ 	.word	0x00038860
        /*0e3c*/ 	.short	0x010a
        /*0e3e*/ 	.byte	0x3f
	.zero		1


	//   ....[53]....
        /*0e40*/ 	.word	0x00014640
        /*0e44*/ 	.word	0x00000003
        /*0e48*/ 	.word	0x00038840
        /*0e4c*/ 	.short	0x010a
        /*0e4e*/ 	.byte	0x3f
	.zero		1


	//   ....[54]....
        /*0e50*/ 	.word	0x000148a0
        /*0e54*/ 	.word	0x00000003
        /*0e58*/ 	.word	0x00038860
        /*0e5c*/ 	.short	0x010a
        /*0e5e*/ 	.byte	0x3f
	.zero		1


	//   ....[55]....
        /*0e60*/ 	.word	0x00015520
        /*0e64*/ 	.word	0x00000004
        /*0e68*/ 	.word	0x00038840
        /*0e6c*/ 	.short	0x010a
        /*0e6e*/ 	.byte	0x3f
	.zero		1


	//   ....[56]....
        /*0e70*/ 	.word	0x00015770
        /*0e74*/ 	.word	0x00000004
        /*0e78*/ 	.word	0x00038860
        /*0e7c*/ 	.short	0x010a
        /*0e7e*/ 	.byte	0x3f
	.zero		1


	//   ....[57]....
        /*0e80*/ 	.word	0x00016380
        /*0e84*/ 	.word	0x00000004
        /*0e88*/ 	.word	0x00038840
        /*0e8c*/ 	.short	0x010a
        /*0e8e*/ 	.byte	0x3f
	.zero		1


	//   ....[58]....
        /*0e90*/ 	.word	0x000165e0
        /*0e94*/ 	.word	0x00000004
        /*0e98*/ 	.word	0x00038860
        /*0e9c*/ 	.short	0x010a
        /*0e9e*/ 	.byte	0x3f
	.zero		1


	//   ....[59]....
        /*0ea0*/ 	.word	0x00017e60
        /*0ea4*/ 	.word	0x00000000
        /*0ea8*/ 	.word	0x00038820
        /*0eac*/ 	.short	0x010a
        /*0eae*/ 	.byte	0x3f
	.zero		1


	//   ....[60]....
        /*0eb0*/ 	.word	0x00018020
        /*0eb4*/ 	.word	0x00000006
        /*0eb8*/ 	.word	0x00000000
        /*0ebc*/ 	.short	0x010a
        /*0ebe*/ 	.byte	0x3f
	.zero		1


	//   ....[61]....
        /*0ec0*/ 	.word	0x00018090
        /*0ec4*/ 	.word	0x00000007
        /*0ec8*/ 	.word	0x00000000
        /*0ecc*/ 	.short	0x010a
        /*0ece*/ 	.byte	0x3f
	.zero		1


	//   ....[62]....
        /*0ed0*/ 	.word	0x00018100
        /*0ed4*/ 	.word	0x00000004
        /*0ed8*/ 	.word	0x00000000
        /*0edc*/ 	.short	0x010a
        /*0ede*/ 	.byte	0x3f
	.zero		1


	//   ....[63]....
        /*0ee0*/ 	.word	0x00018130
        /*0ee4*/ 	.word	0x00000003
        /*0ee8*/ 	.word	0x00000000
        /*0eec*/ 	.short	0x010a
        /*0eee*/ 	.byte	0x3f
	.zero		1


	//   ....[64]....
        /*0ef0*/ 	.word	0x00018190
        /*0ef4*/ 	.word	0x00000011
        /*0ef8*/ 	.word	0x00038800
        /*0efc*/ 	.short	0x010a
        /*0efe*/ 	.byte	0x3f
	.zero		1


	//   ....[65]....
        /*0f00*/ 	.word	0x000181e0
        /*0f04*/ 	.word	0x00000005
        /*0f08*/ 	.word	0x00038830
        /*0f0c*/ 	.short	0x010a
        /*0f0e*/ 	.byte	0x3f
	.zero		1


	//   ....[66]....
        /*0f10*/ 	.word	0x00018230
        /*0f14*/ 	.word	0x00000011
        /*0f18*/ 	.word	0x00038810
        /*0f1c*/ 	.short	0x010a
        /*0f1e*/ 	.byte	0x3f
	.zero		1


	//   ....[67]....
        /*0f20*/ 	.word	0x00018280
        /*0f24*/ 	.word	0x00000005
        /*0f28*/ 	.word	0x00038850
        /*0f2c*/ 	.short	0x010a
        /*0f2e*/ 	.byte	0x3f
	.zero		1


	//   ....[68]....
        /*0f30*/ 	.word	0x000182d0
        /*0f34*/ 	.word	0x00000009
        /*0f38*/ 	.word	0x00038830
        /*0f3c*/ 	.short	0x010a
        /*0f3e*/ 	.byte	0x3f
	.zero		1


	//   ....[69]....
        /*0f40*/ 	.word	0x00018320
        /*0f44*/ 	.word	0x00000009
        /*0f48*/ 	.word	0x00038850
        /*0f4c*/ 	.short	0x010a
        /*0f4e*/ 	.byte	0x3f
	.zero		1


	//   ....[70]....
        /*0f50*/ 	.word	0x00018370
        /*0f54*/ 	.word	0x00000009
        /*0f58*/ 	.word	0x00038830
        /*0f5c*/ 	.short	0x010a
        /*0f5e*/ 	.byte	0x3f
	.zero		1


	//   ....[71]....
        /*0f60*/ 	.word	0x000183c0
        /*0f64*/ 	.word	0x00000009
        /*0f68*/ 	.word	0x00038850
        /*0f6c*/ 	.short	0x010a
        /*0f6e*/ 	.byte	0x3f
	.zero		1


	//   ....[72]....
        /*0f70*/ 	.word	0x00018560
        /*0f74*/ 	.word	0x00000000
        /*0f78*/ 	.word	0x00038840
        /*0f7c*/ 	.short	0x010a
        /*0f7e*/ 	.byte	0x3f
	.zero		1


	//   ....[73]....
        /*0f80*/ 	.word	0x00019690
        /*0f84*/ 	.word	0x00000002
        /*0f88*/ 	.word	0x00038820
        /*0f8c*/ 	.short	0x010a
        /*0f8e*/ 	.byte	0x3f
	.zero		1


	//   ....[74]....
        /*0f90*/ 	.word	0x000196e0
        /*0f94*/ 	.word	0x00000000
        /*0f98*/ 	.word	0x00038860
        /*0f9c*/ 	.short	0x010a
        /*0f9e*/ 	.byte	0x3f
	.zero		1


	//   ....[75]....
        /*0fa0*/ 	.word	0x00019730
        /*0fa4*/ 	.word	0x00000003
        /*0fa8*/ 	.word	0x00038840
        /*0fac*/ 	.short	0x010a
        /*0fae*/ 	.byte	0x3f
	.zero		1


	//   ....[76]....
        /*0fb0*/ 	.word	0x00019780
        /*0fb4*/ 	.word	0x00000003
        /*0fb8*/ 	.word	0x00038860
        /*0fbc*/ 	.short	0x010a
        /*0fbe*/ 	.byte	0x3f
	.zero		1


	//   ....[77]....
        /*0fc0*/ 	.word	0x000197d0
        /*0fc4*/ 	.word	0x00000004
        /*0fc8*/ 	.word	0x00038840
        /*0fcc*/ 	.short	0x010a
        /*0fce*/ 	.byte	0x3f
	.zero		1


	//   ....[78]....
        /*0fd0*/ 	.word	0x00019820
        /*0fd4*/ 	.word	0x00000004
        /*0fd8*/ 	.word	0x00038860
        /*0fdc*/ 	.short	0x010a
        /*0fde*/ 	.byte	0x3f
	.zero		1


	//   ....[79]....
        /*0fe0*/ 	.word	0x00019870
        /*0fe4*/ 	.word	0x00000004
        /*0fe8*/ 	.word	0x00038840
        /*0fec*/ 	.short	0x010a
        /*0fee*/ 	.byte	0x3f
	.zero		1


	//   ....[80]....
        /*0ff0*/ 	.word	0x000198c0
        /*0ff4*/ 	.word	0x00000004
        /*0ff8*/ 	.word	0x00038860
        /*0ffc*/ 	.short	0x010a
        /*0ffe*/ 	.byte	0x3f
	.zero		1


	//   ....[81]....
        /*1000*/ 	.word	0x0001a320
        /*1004*/ 	.word	0x00000000
        /*1008*/ 	.word	0x00038820
        /*100c*/ 	.short	0x010a
        /*100e*/ 	.byte	0x3f
	.zero		1


	//   ....[82]....
        /*1010*/ 	.word	0x0001a4c0
        /*1014*/ 	.word	0x00000006
        /*1018*/ 	.word	0x00000000
        /*101c*/ 	.short	0x010a
        /*101e*/ 	.byte	0x3f
	.zero		1


	//   ....[83]....
        /*1020*/ 	.word	0x0001a510
        /*1024*/ 	.word	0x00000007
        /*1028*/ 	.word	0x00000000
        /*102c*/ 	.short	0x010a
        /*102e*/ 	.byte	0x3f
	.zero		1


	//   ....[84]....
        /*1030*/ 	.word	0x0001a560
        /*1034*/ 	.word	0x00000004
        /*1038*/ 	.word	0x00000000
        /*103c*/ 	.short	0x010a
        /*103e*/ 	.byte	0x3f
	.zero		1


	//----- nvinfo : EIATTR_NUM_MBARRIERS
	.align		4
.L_614:
        /*1040*/ 	.byte	0x03, 0x38
        /*1042*/ 	.short	0x0017


	//----- nvinfo : EIATTR_EXIT_INSTR_OFFSETS
	.align		4
        /*1044*/ 	.byte	0x04, 0x1c
        /*1046*/ 	.short	(.L_616 - .L_615)


	//   ....[0]....
.L_615:
        /*1048*/ 	.word	0x00000a80


	//   ....[1]....
        /*104c*/ 	.word	0x0000fe80


	//   ....[2]....
        /*1050*/ 	.word	0x00018180


	//----- nvinfo : EIATTR_MAX_THREADS
	.align		4
.L_616:
        /*1054*/ 	.byte	0x04, 0x05
        /*1056*/ 	.short	(.L_618 - .L_617)
.L_617:
        /*1058*/ 	.word	0x00000180
        /*105c*/ 	.word	0x00000001
        /*1060*/ 	.word	0x00000001


	//----- nvinfo : EIATTR_CRS_STACK_SIZE
	.align		4
.L_618:
        /*1064*/ 	.byte	0x04, 0x1e
        /*1066*/ 	.short	(.L_620 - .L_619)
.L_619:
        /*1068*/ 	.word	0x00000000


	//----- nvinfo : EIATTR_CBANK_PARAM_SIZE
	.align		4
.L_620:
        /*106c*/ 	.byte	0x03, 0x19
        /*106e*/ 	.short	0x0bf0


	//----- nvinfo : EIATTR_PARAM_CBANK
	.align		4
        /*1070*/ 	.byte	0x04, 0x0a
        /*1072*/ 	.short	(.L_622 - .L_621)
	.align		4
.L_621:
        /*1074*/ 	.word	index@(.nv.constant0._ZN7cutlass13device_kernelIN5flash11enable_sm90INS1_16FlashAttnFwdSm90INS1_25CollectiveMainloopFwdSm90ILi2EN4cute5tupleIJNS5_1CILi1EEES8_S8_EEENS6_IJNS7_ILi64EEESA_SA_EEELi512ENS_10bfloat16_tEfNS_4arch4Sm90ELb1ELb0ELb0ELb1ELb0ELb0ELb1ELb0ELb0ELb1ELb0ELb0EEENS1_21CollectiveEpilogueFwdINS6_IJSA_NS7_ILi512EEESA_EEES9_SC_SE_Li256ELb1ELb1ELb0ELb0EEENS1_36VarlenDynamicPersistentTileSchedulerILi64ELi64ELi256ELi128ELb0ELb1ELb1ELb1ELb1ELb1EEEEEEEEEvNT_6ParamsE)
        /*1078*/ 	.short	0x0210
        /*107a*/ 	.short	0x0bf0


	//----- nvinfo : EIATTR_SW_WAR
	.align		4
.L_622:
        /*107c*/ 	.byte	0x04, 0x36
        /*107e*/ 	.short	(.L_624 - .L_623)
.L_623:
        /*1080*/ 	.word	0x00000008
.L_624:


//--------------------- .nv.info._ZN7cutlass13device_kernelIN5flash11enable_sm90INS1_16FlashAttnFwdSm90INS1_25CollectiveMainloopFwdSm90ILi2EN4cute5tupleIJNS5_1CILi1EEES8_S8_EEENS6_IJNS7_ILi64EEESA_SA_EEELi512ENS_10bfloat16_tEfNS_4arch4Sm90ELb1ELb0ELb0ELb1ELb0ELb1ELb1ELb0ELb0ELb1ELb0ELb0EEENS1_21CollectiveEpilogueFwdINS6_IJSA_NS7_ILi512EEESA_EEES9_SC_SE_Li256ELb1ELb1ELb0ELb0EEENS1_36VarlenDynamicPersistentTileSchedulerILi64ELi64ELi256ELi128ELb0ELb1ELb1ELb1ELb1ELb1EEEEEEEEEvNT_6ParamsE --------------------------
	.section	.nv.info._ZN7cutlass13device_kernelIN5flash11enable_sm90INS1_16FlashAttnFwdSm90INS1_25CollectiveMainloopFwdSm90ILi2EN4cute5tupleIJNS5_1CILi1EEES8_S8_EEENS6_IJNS7_ILi64EEESA_SA_EEELi512ENS_10bfloat16_tEfNS_4arch4Sm90ELb1ELb0ELb0ELb1ELb0ELb1ELb1ELb0ELb0ELb1ELb0ELb0EEENS1_21CollectiveEpilogueFwdINS6_IJSA_NS7_ILi512EEESA_EEES9_SC_SE_Li256ELb1ELb1ELb0ELb0EEENS1_36VarlenDynamicPersistentTileSchedulerILi64ELi64ELi256ELi128ELb0ELb1ELb1ELb1ELb1ELb1EEEEEEEEEvNT_6ParamsE,"",@"SHT_CUDA_INFO"
	.sectionflags	@""
	.align	4


	//----- nvinfo : EIATTR_CUDA_API_VERSION
	.align		4
        /*0000*/ 	.byte	0x04, 0x37
        /*0002*/ 	.short	(.L_626 - .L_625)
.L_625:
        /*0004*/ 	.word	0x00000082


	//----- nvinfo : EIATTR_KPARAM_INFO
	.align		4
.L_626:
        /*0008*/ 	.byte	0x04, 0x17
        /*000a*/ 	.short	(.L_628 - .L_627)
.L_627:
        /*000c*/ 	.word	0x00000000
        /*0010*/ 	.short	0x0000
        /*0012*/ 	.short	0x0070
        /*0014*/ 	.byte	0x00, 0xf0, 0x01, 0x2e


	//----- nvinfo : EIATTR_SPARSE_MMA_MASK
	.align		4
.L_628:
        /*0018*/ 	.byte	0x03, 0x50
        /*001a*/ 	.short	0x0000


	//----- nvinfo : EIATTR_MAXREG_COUNT
	.align		4
        /*001c*/ 	.byte	0x03, 0x1b
        /*001e*/ 	.short	0x00a8


	//----- nvinfo : EIATTR_NUM_BARRIERS
	.align		4
        /*0020*/ 	.byte	0x02, 0x4c
        /*0022*/ 	.byte	0x10
	.zero		1


	//----- nvinfo : EIATTR_EXTERNS
	.align		4
        /*0024*/ 	.byte	0x04, 0x0f
        /*0026*/ 	.short	(.L_630 - .L_629)


	//   ....[0]....
	.align		4
.L_629:
        /*0028*/ 	.word	index@(__assertfail)


	//----- nvinfo : EIATTR_ANNOTATIONS
	.align		4
.L_630:
        /*002c*/ 	.byte	0x04, 0x55
        /*002e*/ 	.short	(.L_632 - .L_631)


	//   ....[0]....
.L_631:
        /* <DEDUP_REMOVED lines=119> */


	//----- nvinfo : EIATTR_MERCURY_ISA_VERSION
	.align		4
.L_632:
        /*0788*/ 	.byte	0x03, 0x5f
        /*078a*/ 	.short	0x0101


	//----- nvinfo : EIATTR_UNUSED_LOAD_BYTE_OFFSET
	.align		4
        /*078c*/ 	.byte	0x04, 0x44
        /*078e*/ 	.short	(.L_634 - .L_633)


	//   ....[0]....
.L_633:
        /*0790*/ 	.word	0x00000ad0
        /*0794*/ 	.word	0x0000fff0


	//   ....[1]....
        /*0798*/ 	.word	0x00013ea0
        /*079c*/ 	.word	0x0000fff0


	//----- nvinfo : EIATTR_INT_WARP_WIDE_INSTR_OFFSETS
	.align		4
.L_634:
        /*07a0*/ 	.byte	0x04, 0x31
        /*07a2*/ 	.short	(.L_636 - .L_635)


	//   ....[0]....
.L_635:
        /*07a4*/ 	.word	0x00000190


	//   ....[1]....
        /*07a8*/ 	.word	0x000001d0


	//   ....[2]....
        /*07ac*/ 	.word	0x00000240


	//   ....[3]....
        /*07b0*/ 	.word	0x000002b0


	//   ....[4]....
        /*07b4*/ 	.word	0x00019f20


	//   ....[5]....
        /*07b8*/ 	.word	0x00019f80


	//   ....[6]....
        /*07bc*/ 	.word	0x0001fd20


	//   ....[7]....
        /*07c0*/ 	.word	0x0001fd80


	//----- nvinfo : EIATTR_COOP_GROUP_MASK_REGIDS
	.align		4
.L_636:
        /*07c4*/ 	.byte	0x04, 0x29
        /*07c6*/ 	.short	(.L_638 - .L_637)


	//   ....[0]....
.L_637:
        /*07c8*/ 	.word	0xffffffff


	//   ....[1]....
        /*07cc*/ 	.word	0xffffffff


	//   ....[2]....
        /*07d0*/ 	.word	0xffffffff


	//   ....[3]....
        /*07d4*/ 	.word	0xffffffff


	//   ....[4]....
        /*07d8*/ 	.word	0xffffffff


	//   ....[5]....
        /*07dc*/ 	.word	0xffffffff


	//   ....[6]....
        /*07e0*/ 	.word	0xffffffff


	//   ....[7]....
        /*07e4*/ 	.word	0xffffffff


	//   ....[8]....
        /*07e8*/ 	.word	0xffffffff


	//   ....[9]....
        /*07ec*/ 	.word	0xffffffff


	//   ....[10]....
        /*07f0*/ 	.word	0xffffffff


	//   ....[11]....
        /*07f4*/ 	.word	0xffffffff


	//   ....[12]....
        /*07f8*/ 	.word	0xffffffff


	//   ....[13]....
        /*07fc*/ 	.word	0xffffffff


	//   ....[14]....
        /*0800*/ 	.word	0xffffffff


	//   ....[15]....
        /*0804*/ 	.word	0xffffffff


	//   ....[16]....
        /*0808*/ 	.word	0xffffffff


	//   ....[17]....
        /*080c*/ 	.word	0xffffffff


	//   ....[18]....
        /*0810*/ 	.word	0xffffffff


	//   ....[19]....
        /*0814*/ 	.word	0xffffffff


	//   ....[20]....
        /*0818*/ 	.word	0xffffffff


	//   ....[21]....
        /*081c*/ 	.word	0xffffffff


	//   ....[22]....
        /*0820*/ 	.word	0xffffffff


	//   ....[23]....
        /*0824*/ 	.word	0xffffffff


	//   ....[24]....
        /*0828*/ 	.word	0xffffffff


	//   ....[25]....
        /*082c*/ 	.word	0xffffffff


	//   ....[26]....
        /*0830*/ 	.word	0xffffffff


	//   ....[27]....
        /*0834*/ 	.word	0xffffffff


	//   ....[28]....
        /*0838*/ 	.word	0xffffffff


	//   ....[29]....
        /*083c*/ 	.word	0xffffffff


	//   ....[30]....
        /*0840*/ 	.word	0xffffffff


	//   ....[31]....
        /*0844*/ 	.word	0xffffffff


	//   ....[32]....
        /*0848*/ 	.word	0xffffffff


	//   ....[33]....
        /*084c*/ 	.word	0xffffffff


	//   ....[34]....
        /*0850*/ 	.word	0xffffffff


	//   ....[35]....
        /*0854*/ 	.word	0xffffffff


	//   ....[36]....
        /*0858*/ 	.word	0xffffffff


	//   ....[37]....
        /*085c*/ 	.word	0xffffffff


	//   ....[38]....
        /*0860*/ 	.word	0xffffffff


	//   ....[39]....
        /*0864*/ 	.word	0xffffffff


	//   ....[40]....
        /*0868*/ 	.word	0xffffffff


	//   ....[41]....
        /*086c*/ 	.word	0xffffffff


	//   ....[42]....
        /*0870*/ 	.word	0xffffffff


	//   ....[43]....
        /*0874*/ 	.word	0xffffffff


	//   ....[44]....
        /*0878*/ 	.word	0xffffffff


	//   ....[45]....
        /*087c*/ 	.word	0xffffffff


	//   ....[46]....
        /*0880*/ 	.word	0xffffffff


	//   ....[47]....
        /*0884*/ 	.word	0xffffffff


	//   ....[48]....
        /*0888*/ 	.word	0xffffffff


	//   ....[49]....
        /*088c*/ 	.word	0xffffffff


	//   ....[50]....
        /*0890*/ 	.word	0xffffffff


	//   ....[51]....
        /*0894*/ 	.word	0xffffffff


	//   ....[52]....
        /*0898*/ 	.word	0xffffffff


	//   ....[53]....
        /*089c*/ 	.word	0xffffffff


	//   ....[54]....
        /*08a0*/ 	.word	0xffffffff


	//   ....[55]....
        /*08a4*/ 	.word	0xffffffff


	//   ....[56]....
        /*08a8*/ 	.word	0xffffffff


	//   ....[57]....
        /*08ac*/ 	.word	0xffffffff


	//   ....[58]....
        /*08b0*/ 	.word	0xffffffff


	//   ....[59]....
        /*08b4*/ 	.word	0xffffffff


	//   ....[60]....
        /*08b8*/ 	.word	0xffffffff


	//   ....[61]....
        /*08bc*/ 	.word	0xffffffff


	//   ....[62]....
        /*08c0*/ 	.word	0xffffffff


	//   ....[63]....
        /*08c4*/ 	.word	0xffffffff


	//   ....[64]....
        /*08c8*/ 	.word	0xffffffff


	//   ....[65]....
        /*08cc*/ 	.word	0xffffffff


	//   ....[66]....
        /*08d0*/ 	.word	0xffffffff


	//   ....[67]....
        /*08d4*/ 	.word	0xffffffff


	//   ....[68]....
        /*08d8*/ 	.word	0xffffffff


	//   ....[69]....
        /*08dc*/ 	.word	0xffffffff


	//   ....[70]....
        /*08e0*/ 	.word	0xffffffff


	//   ....[71]....
        /*08e4*/ 	.word	0xffffffff


	//   ....[72]....
        /*08e8*/ 	.word	0xffffffff


	//   ....[73]....
        /*08ec*/ 	.word	0xffffffff


	//   ....[74]....
        /*08f0*/ 	.word	0xffffffff


	//   ....[75]....
        /*08f4*/ 	.word	0xffffffff


	//   ....[76]....
        /*08f8*/ 	.word	0xffffffff


	//   ....[77]....
        /*08fc*/ 	.word	0xffffffff


	//   ....[78]....
        /*0900*/ 	.word	0xffffffff


	//   ....[79]....
        /*0904*/ 	.word	0xffffffff


	//   ....[80]....
        /*0908*/ 	.word	0xffffffff


	//   ....[81]....
        /*090c*/ 	.word	0xffffffff


	//   ....[82]....
        /*0910*/ 	.word	0xffffffff


	//   ....[83]....
        /*0914*/ 	.word	0xffffffff


	//   ....[84]....
        /*0918*/ 	.word	0xffffffff


	//   ....[85]....
        /*091c*/ 	.word	0xffffffff


	//   ....[86]....
        /*0920*/ 	.word	0xffffffff


	//   ....[87]....
        /*0924*/ 	.word	0xffffffff


	//   ....[88]....
        /*0928*/ 	.word	0xffffffff


	//   ....[89]....
        /*092c*/ 	.word	0xffffffff


	//   ....[90]....
        /*0930*/ 	.word	0xffffffff


	//   ....[91]....
        /*0934*/ 	.word	0xffffffff


	//   ....[92]....
        /*0938*/ 	.word	0xffffffff


	//   ....[93]....
        /*093c*/ 	.word	0xffffffff


	//   ....[94]....
        /*0940*/ 	.word	0xffffffff


	//   ....[95]....
        /*0944*/ 	.word	0xffffffff


	//   ....[96]....
        /*0948*/ 	.word	0xffffffff


	//   ....[97]....
        /*094c*/ 	.word	0xffffffff


	//   ....[98]....
        /*0950*/ 	.word	0xffffffff


	//   ....[99]....
        /*0954*/ 	.word	0xffffffff


	//   ....[100]....
        /*0958*/ 	.word	0xffffffff


	//   ....[101]....
        /*095c*/ 	.word	0xffffffff


	//   ....[102]....
        /*0960*/ 	.word	0xffffffff


	//   ....[103]....
        /*0964*/ 	.word	0xffffffff


	//   ....[104]....
        /*0968*/ 	.word	0xffffffff


	//   ....[105]....
        /*096c*/ 	.word	0xffffffff


	//   ....[106]....
        /*0970*/ 	.word	0xffffffff


	//   ....[107]....
        /*0974*/ 	.word	0xffffffff


	//   ....[108]....
        /*0978*/ 	.word	0xffffffff


	//   ....[109]....
        /*097c*/ 	.word	0xffffffff


	//   ....[110]....
        /*0980*/ 	.word	0xffffffff


	//   ....[111]....
        /*0984*/ 	.word	0xffffffff


	//   ....[112]....
        /*0988*/ 	.word	0xffffffff


	//   ....[113]....
        /*098c*/ 	.word	0xffffffff


	//   ....[114]....
        /*0990*/ 	.word	0xffffffff


	//   ....[115]....
        /*0994*/ 	.word	0xffffffff


	//   ....[116]....
        /*0998*/ 	.word	0x0500000f


	//   ....[117]....
        /*099c*/ 	.word	0x0500000f


	//   ....[118]....
        /*09a0*/ 	.word	0x0500000f


	//   ....[119]....
        /*09a4*/ 	.word	0x0500000f


	//   ....[120]....
        /*09a8*/ 	.word	0x0500000f


	//   ....[121]....
        /*09ac*/ 	.word	0x0500000f


	//   ....[122]....
        /*09b0*/ 	.word	0x0500000f


	//   ....[123]....
        /*09b4*/ 	.word	0x0500000f


	//   ....[124]....
        /*09b8*/ 	.word	0x0500000f


	//   ....[125]....
        /*09bc*/ 	.word	0x0500000f


	//   ....[126]....
        /*09c0*/ 	.word	0x0500000f


	//   ....[127]....
        /*09c4*/ 	.word	0x0500000f


	//   ....[128]....
        /*09c8*/ 	.word	0x0500000f


	//   ....[129]....
        /*09cc*/ 	.word	0x0500000f


	//   ....[130]....
        /*09d0*/ 	.word	0x0500000f


	//   ....[131]....
        /*09d4*/ 	.word	0x0500000f


	//   ....[132]....
        /*09d8*/ 	.word	0x0500000f


	//   ....[133]....
        /*09dc*/ 	.word	0x0500000f


	//   ....[134]....
        /*09e0*/ 	.word	0x0500000f


	//   ....[135]....
        /*09e4*/ 	.word	0x0500000f


	//   ....[136]....
        /*09e8*/ 	.word	0x0500000f


	//   ....[137]....
        /*09ec*/ 	.word	0x0500000f


	//   ....[138]....
        /*09f0*/ 	.word	0x0500000f


	//   ....[139]....
        /*09f4*/ 	.word	0x0500000f


	//   ....[140]....
        /*09f8*/ 	.word	0x0500000f


	//   ....[141]....
        /*09fc*/ 	.word	0x0500000f


	//   ....[142]....
        /*0a00*/ 	.word	0x0500000f


	//   ....[143]....
        /*0a04*/ 	.word	0x0500000f


	//   ....[144]....
        /*0a08*/ 	.word	0x0500000f


	//   ....[145]....
        /*0a0c*/ 	.word	0x0500000f


	//   ....[146]....
        /*0a10*/ 	.word	0x0500000f


	//   ....[147]....
        /*0a14*/ 	.word	0x0500000f


	//   ....[148]....
        /*0a18*/ 	.word	0x0500000f


	//   ....[149]....
        /*0a1c*/ 	.word	0x0500000f


	//   ....[150]....
        /*0a20*/ 	.word	0x0500000f


	//   ....[151]....
        /*0a24*/ 	.word	0x0500000f


	//   ....[152]....
        /*0a28*/ 	.word	0x0500000f


	//   ....[153]....
        /*0a2c*/ 	.word	0x0500000f


	//   ....[154]....
        /*0a30*/ 	.word	0x0500000f


	//   ....[155]....
        /*0a34*/ 	.word	0x0500000f


	//   ....[156]....
        /*0a38*/ 	.word	0x0500000f


	//   ....[157]....
        /*0a3c*/ 	.word	0x0500000f


	//   ....[158]....
        /*0a40*/ 	.word	0x0500000f


	//   ....[159]....
        /*0a44*/ 	.word	0x0500000f


	//   ....[160]....
        /*0a48*/ 	.word	0x0500000f


	//   ....[161]....
        /*0a4c*/ 	.word	0x0500000f


	//   ....[162]....
        /*0a50*/ 	.word	0x0500000f


	//   ....[163]....
        /*0a54*/ 	.word	0x0500000f


	//   ....[164]....
        /*0a58*/ 	.word	0x0500000f


	//   ....[165]....
        /*0a5c*/ 	.word	0x0500000f


	//   ....[166]....
        /*0a60*/ 	.word	0x0500000f


	//   ....[167]....
        /*0a64*/ 	.word	0x0500000f


	//----- nvinfo : EIATTR_COOP_GROUP_INSTR_OFFSETS
	.align		4
.L_638:
        /*0a68*/ 	.byte	0x04, 0x28
        /*0a6a*/ 	.short	(.L_640 - .L_639)


	//   ....[0]....
.L_639:
        /*0a6c*/ 	.word	0x00000060


	//   ....[1]....
        /*0a70*/ 	.word	0x000001a0


	//   ....[2]....
        /*0a74*/ 	.word	0x000001e0


	//   ....[3]....
        /*0a78*/ 	.word	0x000003f0


	//   ....[4]....
        /*0a7c*/ 	.word	0x00000550


	//   ....[5]....
        /*0a80*/ 	.word	0x00000670


	//   ....[6]....
        /*0a84*/ 	.word	0x000007d0


	//   ....[7]....
        /*0a88*/ 	.word	0x00004940


	//   ....[8]....
        /*0a8c*/ 	.word	0x00006740


	//   ....[9]....
        /*0a90*/ 	.word	0x00006e70


	//   ....[10]....
        /*0a94*/ 	.word	0x00006e80


	//   ....[11]....
        /*0a98*/ 	.word	0x00006e90


	//   ....[12]....
        /*0a9c*/ 	.word	0x00006ea0


	//   ....[13]....
        /*0aa0*/ 	.word	0x000071b0


	//   ....[14]....
        /*0aa4*/ 	.word	0x000071c0


	//   ....[15]....
        /*0aa8*/ 	.word	0x000071d0


	//   ....[16]....
        /*0aac*/ 	.word	0x000071e0


	//   ....[17]....
        /*0ab0*/ 	.word	0x000084d0


	//   ....[18]....
        /*0ab4*/ 	.word	0x000084e0


	//   ....[19]....
        /*0ab8*/ 	.word	0x000084f0


	//   ....[20]....
        /*0abc*/ 	.word	0x00008500


	//   ....[21]....
        /*0ac0*/ 	.word	0x00008750


	//   ....[22]....
        /*0ac4*/ 	.word	0x00008760


	//   ....[23]....
        /*0ac8*/ 	.word	0x00008770


	//   ....[24]....
        /*0acc*/ 	.word	0x00008780


	//   ....[25]....
        /*0ad0*/ 	.word	0x00009fb0


	//   ....[26]....
        /*0ad4*/ 	.word	0x0000b6d0


	//   ....[27]....
        /*0ad8*/ 	.word	0x0000b700


	//   ....[28]....
        /*0adc*/ 	.word	0x0000bab0


	//   ....[29]....
        /*0ae0*/ 	.word	0x0000bbb0


	//   ....[30]....
        /*0ae4*/ 	.word	0x0000bef0


	//   ....[31]....
        /*0ae8*/ 	.word	0x0000bfb0


	//   ....[32]....
        /*0aec*/ 	.word	0x0000c8c0


	//   ....[33]....
        /*0af0*/ 	.word	0x0000ceb0


	//   ....[34]....
        /*0af4*/ 	.word	0x0000e600


	//   ....[35]....
        /*0af8*/ 	.word	0x0000e8a0


	//   ....[36]....
        /*0afc*/ 	.word	0x0000e9b0


	//   ....[37]....
        /*0b00*/ 	.word	0x0000ebb0


	//   ....[38]....
        /*0b04*/ 	.word	0x0000ed30


	//   ....[39]....
        /*0b08*/ 	.word	0x0000ee70


	//   ....[40]....
        /*0b0c*/ 	.word	0x00010080


	//   ....[41]....
        /*0b10*/ 	.word	0x000106e0


	//   ....[42]....
        /*0b14*/ 	.word	0x00011ff0


	//   ....[43]....
        /*0b18*/ 	.word	0x00012000


	//   ....[44]....
        /*0b1c*/ 	.word	0x00012020


	//   ....[45]....
        /*0b20*/ 	.word	0x000121a0


	//   ....[46]....
        /*0b24*/ 	.word	0x00013360


	//   ....[47]....
        /*0b28*/ 	.word	0x000133b0


	//   ....[48]....
        /*0b2c*/ 	.word	0x000133e0


	//   ....[49]....
        /*0b30*/ 	.word	0x00013470


	//   ....[50]....
        /*0b34*/ 	.word	0x00013490


	//   ....[51]....
        /*0b38*/ 	.word	0x00014e60


	//   ....[52]....
        /*0b3c*/ 	.word	0x00015340


	//   ....[53]....
        /*0b40*/ 	.word	0x00015380


	//   ....[54]....
        /*0b44*/ 	.word	0x000153a0


	//   ....[55]....
        /*0b48*/ 	.word	0x000153c0


	//   ....[56]....
        /*0b4c*/ 	.word	0x000159d0


	//   ....[57]....
        /*0b50*/ 	.word	0x00015a30


	//   ....[58]....
        /*0b54*/ 	.word	0x00015cd0


	//   ....[59]....
        /*0b58*/ 	.word	0x00015cf0


	//   ....[60]....
        /*0b5c*/ 	.word	0x00016870


	//   ....[61]....
        /*0b60*/ 	.word	0x00016890


	//   ....[62]....
        /*0b64*/ 	.word	0x00016ac0


	//   ....[63]....
        /*0b68*/ 	.word	0x00016ae0


	//   ....[64]....
        /*0b6c*/ 	.word	0x00016d90


	//   ....[65]....
        /*0b70*/ 	.word	0x00016f70


	//   ....[66]....
        /*0b74*/ 	.word	0x00016fa0


	//   ....[67]....
        /*0b78*/ 	.word	0x00016fd0


	//   ....[68]....
        /*0b7c*/ 	.word	0x00017000


	//   ....[69]....
        /*0b80*/ 	.word	0x00017030


	//   ....[70]....
        /*0b84*/ 	.word	0x00017060


	//   ....[71]....
        /*0b88*/ 	.word	0x000171d0


	//   ....[72]....
        /*0b8c*/ 	.word	0x00017200


	//   ....[73]....
        /*0b90*/ 	.word	0x00017230


	//   ....[74]....
        /*0b94*/ 	.word	0x00017260


	//   ....[75]....
        /*0b98*/ 	.word	0x00017290


	//   ....[76]....
        /*0b9c*/ 	.word	0x000172c0


	//   ....[77]....
        /*0ba0*/ 	.word	0x00017360


	//   ....[78]....
        /*0ba4*/ 	.word	0x000173c0


	//   ....[79]....
        /*0ba8*/ 	.word	0x00017450


	//   ....[80]....
        /*0bac*/ 	.word	0x00018300


	//   ....[81]....
        /*0bb0*/ 	.word	0x0001a520


	//   ....[82]....
        /*0bb4*/ 	.word	0x0001b0b0


	//   ....[83]....
        /*0bb8*/ 	.word	0x0001b0c0


	//   ....[84]....
        /*0bbc*/ 	.word	0x0001b0e0


	//   ....[85]....
        /*0bc0*/ 	.word	0x0001b1b0


	//   ....[86]....
        /*0bc4*/ 	.word	0x0001b1e0


	//   ....[87]....
        /*0bc8*/ 	.word	0x0001b240


	//   ....[88]....
        /*0bcc*/ 	.word	0x0001b250


	//   ....[89]....
        /*0bd0*/ 	.word	0x0001b2c0


	//   ....[90]....
        /*0bd4*/ 	.word	0x0001bc10


	//   ....[91]....
        /*0bd8*/ 	.word	0x0001bc20


	//   ....[92]....
        /*0bdc*/ 	.word	0x0001bd60


	//   ....[93]....
        /*0be0*/ 	.word	0x0001bd70


	//   ....[94]....
        /*0be4*/ 	.word	0x0001c020


	//   ....[95]....
        /*0be8*/ 	.word	0x0001c030


	//   ....[96]....
        /*0bec*/ 	.word	0x0001c1a0


	//   ....[97]....
        /*0bf0*/ 	.word	0x0001c1b0


	//   ....[98]....
        /*0bf4*/ 	.word	0x0001ffb0


	//   ....[99]....
        /*0bf8*/ 	.word	0x0001ffe0


	//   ....[100]....
        /*0bfc*/ 	.word	0x00020020


	//   ....[101]....
        /*0c00*/ 	.word	0x00020050


	//   ....[102]....
        /*0c04*/ 	.word	0x00020080


	//   ....[103]....
        /*0c08*/ 	.word	0x000200b0


	//   ....[104]....
        /*0c0c*/ 	.word	0x000200e0


	//   ....[105]....
        /*0c10*/ 	.word	0x00020110


	//   ....[106]....
        /*0c14*/ 	.word	0x00020290


	//   ....[107]....
        /*0c18*/ 	.word	0x000202c0


	//   ....[108]....
        /*0c1c*/ 	.word	0x000202f0


	//   ....[109]....
        /*0c20*/ 	.word	0x00020320


	//   ....[110]....
        /*0c24*/ 	.word	0x00020350


	//   ....[111]....
        /*0c28*/ 	.word	0x00020380


	//   ....[112]....
        /*0c2c*/ 	.word	0x00020440


	//   ....[113]....
        /*0c30*/ 	.word	0x00020460


	//   ....[114]....
        /*0c34*/ 	.word	0x000204d0


	//   ....[115]....
        /*0c38*/ 	.word	0x00020ba0


	//   ....[116]....
        /*0c3c*/ 	.word	0x00020fe0


	//   ....[117]....
        /*0c40*/ 	.word	0x00021070


	//   ....[118]....
        /*0c44*/ 	.word	0x000210c0


	//   ....[119]....
        /*0c48*/ 	.word	0x00021110


	//   ....[120]....
        /*0c4c*/ 	.word	0x000211a0


	//   ....[121]....
        /*0c50*/ 	.word	0x00021230


	//   ....[122]....
        /*0c54*/ 	.word	0x00021280


	//   ....[123]....
        /*0c58*/ 	.word	0x000212d0


	//   ....[124]....
        /*0c5c*/ 	.word	0x000213b0


	//   ....[125]....
        /*0c60*/ 	.word	0x00021440


	//   ....[126]....
        /*0c64*/ 	.word	0x00021490


	//   ....[127]....
        /*0c68*/ 	.word	0x000214f0


	//   ....[128]....
        /*0c6c*/ 	.word	0x00021590


	//   ....[129]....
        /*0c70*/ 	.word	0x00021620


	//   ....[130]....
        /*0c74*/ 	.word	0x00021670


	//   ....[131]....
        /*0c78*/ 	.word	0x000216c0


	//   ....[132]....
        /*0c7c*/ 	.word	0x00021a20


	//   ....[133]....
        /*0c80*/ 	.word	0x00021d10


	//   ....[134]....
        /*0c84*/ 	.word	0x00021e90


	//   ....[135]....
        /*0c88*/ 	.word	0x00021ee0


	//   ....[136]....
        /*0c8c*/ 	.word	0x00021f40


	//   ....[137]....
        /*0c90*/ 	.word	0x00021fa0


	//   ....[138]....
        /*0c94*/ 	.word	0x000220f0


	//   ....[139]....
        /*0c98*/ 	.word	0x00022190


	//   ....[140]....
        /*0c9c*/ 	.word	0x00022240


	//   ....[141]....
        /*0ca0*/ 	.word	0x00022320


	//   ....[142]....
        /*0ca4*/ 	.word	0x000224f0


	//   ....[143]....
        /*0ca8*/ 	.word	0x000225b0


	//   ....[144]....
        /*0cac*/ 	.word	0x00022860


	//   ....[145]....
        /*0cb0*/ 	.word	0x00022980


	//   ....[146]....
        /*0cb4*/ 	.word	0x00022b50


	//   ....[147]....
        /*0cb8*/ 	.word	0x00022c20


	//   ....[148]....
        /*0cbc*/ 	.word	0x00022e20


	//   ....[149]....
        /*0cc0*/ 	.word	0x00022eb0


	//   ....[150]....
        /*0cc4*/ 	.word	0x000231e0


	//   ....[151]....
        /*0cc8*/ 	.word	0x00023280


	//   ....[152]....
        /*0ccc*/ 	.word	0x000233a0


	//   ....[153]....
        /*0cd0*/ 	.word	0x00023420


	//   ....[154]....
        /*0cd4*/ 	.word	0x000234a0


	//   ....[155]....
        /*0cd8*/ 	.word	0x00023520


	//   ....[156]....
        /*0cdc*/ 	.word	0x000235a0


	//   ....[157]....
        /*0ce0*/ 	.word	0x00023630


	//   ....[158]....
        /*0ce4*/ 	.word	0x000236d0


	//   ....[159]....
        /*0ce8*/ 	.word	0x00023780


	//   ....[160]....
        /*0cec*/ 	.word	0x00023800


	//   ....[161]....
        /*0cf0*/ 	.word	0x00023880


	//   ....[162]....
        /*0cf4*/ 	.word	0x00023900


	//   ....[163]....
        /*0cf8*/ 	.word	0x00023990


	//   ....[164]....
        /*0cfc*/ 	.word	0x00023a10


	//   ....[165]....
        /*0d00*/ 	.word	0x00023ab0


	//   ....[166]....
        /*0d04*/ 	.word	0x00023b40


	//   ....[167]....
        /*0d08*/ 	.word	0x00023c70


	//----- nvinfo : EIATTR_REG_RECONFIG
	.align		4
.L_640:
        /*0d0c*/ 	.byte	0x01, 0x54
	.zero		2


	//----- nvinfo : EIATTR_SYSCALL_OFFSETS
	.align		4
        /*0d10*/ 	.byte	0x04, 0x46
        /*0d12*/ 	.short	(.L_642 - .L_641)


	//   ....[0]....
.L_641:
        /*0d14*/ 	.word	0x00001a70


	//   ....[1]....
        /*0d18*/ 	.word	0x00001bc0


	//   ....[2]....
        /*0d1c*/ 	.word	0x00006900


	//   ....[3]....
        /*0d20*/ 	.word	0x00006c20


	//   ....[4]....
        /*0d24*/ 	.word	0x0001a120


	//   ....[5]....
        /*0d28*/ 	.word	0x0001a280


	//   ....[6]....
        /*0d2c*/ 	.word	0x0001a380


	//   ....[7]....
        /*0d30*/ 	.word	0x0001ac90


	//   ....[8]....
        /*0d34*/ 	.word	0x0001b5e0


	//----- nvinfo : EIATTR_MBARRIER_INSTR_OFFSETS
	.align		4
.L_642:
        /*0d38*/ 	.byte	0x04, 0x39
        /*0d3a*/ 	.short	(.L_644 - .L_643)


	//   ....[0]....
.L_643:
        /*0d3c*/ 	.word	0x000002d0
        /*0d40*/ 	.word	0x000000ff
        /*0d44*/ 	.word	0x00038800
        /*0d48*/ 	.short	0x0100
        /*0d4a*/ 	.byte	0x08
	.zero		1


	//   ....[1]....
        /*0d4c*/ 	.word	0x000002e0
        /*0d50*/ 	.word	0x000000ff
        /*0d54*/ 	.word	0x00038810
        /*0d58*/ 	.short	0x0100
        /*0d5a*/ 	.byte	0x08
	.zero		1


	//   ....[2]....
        /*0d5c*/ 	.word	0x000002f0
        /*0d60*/ 	.word	0x000000ff
        /*0d64*/ 	.word	0x00038820
        /*0d68*/ 	.short	0x0100
        /*0d6a*/ 	.byte	0x08
	.zero		1


	//   ....[3]....
        /*0d6c*/ 	.word	0x000003a0
        /*0d70*/ 	.word	0x000000ff
        /*0d74*/ 	.word	0x00038830
        /*0d78*/ 	.short	0x0100
        /*0d7a*/ 	.byte	0x06
	.zero		1


	//   ....[4]....
        /*0d7c*/ 	.word	0x000003b0
        /*0d80*/ 	.word	0x000000ff
        /*0d84*/ 	.word	0x00038840
        /*0d88*/ 	.short	0x0100
        /*0d8a*/ 	.byte	0x06
	.zero		1


	//   ....[5]....
        /*0d8c*/ 	.word	0x000003c0
        /*0d90*/ 	.word	0x000000ff
        /*0d94*/ 	.word	0x00038838
        /*0d98*/ 	.short	0x0100
        /*0d9a*/ 	.byte	0x06
	.zero		1


	//   ....[6]....
        /*0d9c*/ 	.word	0x000003d0
        /*0da0*/ 	.word	0x000000ff
        /*0da4*/ 	.word	0x00038848
        /*0da8*/ 	.short	0x0100
        /*0daa*/ 	.byte	0x06
	.zero		1


	//   ....[7]....
        /*0dac*/ 	.word	0x00000500
        /*0db0*/ 	.word	0x000000ff
        /*0db4*/ 	.word	0x00038850
        /*0db8*/ 	.short	0x0100
        /*0dba*/ 	.byte	0x08
	.zero		1


	//   ....[8]....
        /*0dbc*/ 	.word	0x00000510
        /*0dc0*/ 	.word	0x000000ff
        /*0dc4*/ 	.word	0x00038860
        /*0dc8*/ 	.short	0x0100
        /*0dca*/ 	.byte	0x08
	.zero		1


	//   ....[9]....
        /*0dcc*/ 	.word	0x00000520
        /*0dd0*/ 	.word	0x000000ff
        /*0dd4*/ 	.word	0x00038858
        /*0dd8*/ 	.short	0x0100
        /*0dda*/ 	.byte	0x08
	.zero		1


	//   ....[10]....
        /*0ddc*/ 	.word	0x00000530
        /*0de0*/ 	.word	0x000000ff
        /*0de4*/ 	.word	0x00038868
        /*0de8*/ 	.short	0x0100
        /*0dea*/ 	.byte	0x08
	.zero		1


	//   ....[11]....
        /*0dec*/ 	.word	0x00000620
        /*0df0*/ 	.word	0x000000ff
        /*0df4*/ 	.word	0x00038870
        /*0df8*/ 	.short	0x0100
        /*0dfa*/ 	.byte	0x06
	.zero		1


	//   ....[12]....
        /*0dfc*/ 	.word	0x00000630
        /*0e00*/ 	.word	0x000000ff
        /*0e04*/ 	.word	0x00038880
        /*0e08*/ 	.short	0x0100
        /*0e0a*/ 	.byte	0x06
	.zero		1


	//   ....[13]....
        /*0e0c*/ 	.word	0x00000640
        /*0e10*/ 	.word	0x000000ff
        /*0e14*/ 	.word	0x00038878
        /*0e18*/ 	.short	0x0100
        /*0e1a*/ 	.byte	0x06
	.zero		1


	//   ....[14]....
        /*0e1c*/ 	.word	0x00000650
        /*0e20*/ 	.word	0x000000ff
        /*0e24*/ 	.word	0x00038888
        /*0e28*/ 	.short	0x0100
        /*0e2a*/ 	.byte	0x06
	.zero		1


	//   ....[15]....
        /*0e2c*/ 	.word	0x00000780
        /*0e30*/ 	.word	0x000000ff
        /*0e34*/ 	.word	0x00038890
        /*0e38*/ 	.short	0x0100
        /*0e3a*/ 	.byte	0x08
	.zero		1


	//   ....[16]....
        /*0e3c*/ 	.word	0x00000790
        /*0e40*/ 	.word	0x000000ff
        /*0e44*/ 	.word	0x000388a0
        /*0e48*/ 	.short	0x0100
        /*0e4a*/ 	.byte	0x08
	.zero		1


	//   ....[17]....
        /*0e4c*/ 	.word	0x000007a0
        /*0e50*/ 	.word	0x000000ff
        /*0e54*/ 	.word	0x00038898
        /*0e58*/ 	.short	0x0100
        /*0e5a*/ 	.byte	0x08
	.zero		1


	//   ....[18]....
        /*0e5c*/ 	.word	0x000007b0
        /*0e60*/ 	.word	0x000000ff
        /*0e64*/ 	.word	0x000388a8
        /*0e68*/ 	.short	0x0100
        /*0e6a*/ 	.byte	0x08
	.zero		1


	//   ....[19]....
        /*0e6c*/ 	.word	0x000008e0
        /*0e70*/ 	.word	0x000000ff
        /*0e74*/ 	.word	0x000388b0
        /*0e78*/ 	.short	0x0100
        /*0e7a*/ 	.byte	0x08
	.zero		1


	//   ....[20]....
        /*0e7c*/ 	.word	0x000008f0
        /*0e80*/ 	.word	0x000000ff
        /*0e84*/ 	.word	0x000388c0
        /*0e88*/ 	.short	0x0100
        /*0e8a*/ 	.byte	0x08
	.zero		1


	//   ....[21]....
        /*0e8c*/ 	.word	0x00000900
        /*0e90*/ 	.word	0x000000ff
        /*0e94*/ 	.word	0x000388b8
        /*0e98*/ 	.short	0x0100
        /*0e9a*/ 	.byte	0x08
	.zero		1


	//   ....[22]....
        /*0e9c*/ 	.word	0x00000910
        /*0ea0*/ 	.word	0x000000ff
        /*0ea4*/ 	.word	0x000388c8
        /*0ea8*/ 	.short	0x0100
        /*0eaa*/ 	.byte	0x08
	.zero		1


	//   ....[23]....
        /*0eac*/ 	.word	0x000027a0
        /*0eb0*/ 	.word	0x00000044
        /*0eb4*/ 	.word	0x00038890
        /*0eb8*/ 	.short	0x010a
        /*0eba*/ 	.byte	0x3f
	.zero		1


	//   ....[24]....
        /*0ebc*/ 	.word	0x000031b0
        /*0ec0*/ 	.word	0x00000044
        /*0ec4*/ 	.word	0x00038890
        /*0ec8*/ 	.short	0x010a
        /*0eca*/ 	.byte	0x3f
	.zero		1


	//   ....[25]....
        /*0ecc*/ 	.word	0x00003ab0
        /*0ed0*/ 	.word	0x00000044
        /*0ed4*/ 	.word	0x00038890
        /*0ed8*/ 	.short	0x010a
        /*0eda*/ 	.byte	0x3f
	.zero		1


	//   ....[26]....
        /*0edc*/ 	.word	0x00003cb0
        /*0ee0*/ 	.word	0x00000004
        /*0ee4*/ 	.word	0x00000000
        /*0ee8*/ 	.short	0x0101
        /*0eea*/ 	.byte	0x3f
	.zero		1


	//   ....[27]....
        /*0eec*/ 	.word	0x00003cf0
        /*0ef0*/ 	.word	0x00000044
        /*0ef4*/ 	.word	0x000388b0
        /*0ef8*/ 	.short	0x010a
        /*0efa*/ 	.byte	0x3f
	.zero		1


	//   ....[28]....
        /*0efc*/ 	.word	0x00004320
        /*0f00*/ 	.word	0x00000044
        /*0f04*/ 	.word	0x00000000
        /*0f08*/ 	.short	0x0101
        /*0f0a*/ 	.byte	0x3f
	.zero		1


	//   ....[29]....
        /*0f0c*/ 	.word	0x00004d80
        /*0f10*/ 	.word	0x00000003
        /*0f14*/ 	.word	0x00000000
        /*0f18*/ 	.short	0x0101
        /*0f1a*/ 	.byte	0x3f
	.zero		1


	//   ....[30]....
        /*0f1c*/ 	.word	0x00005900
        /*0f20*/ 	.word	0x00000003
        /*0f24*/ 	.word	0x00000000
        /*0f28*/ 	.short	0x0101
        /*0f2a*/ 	.byte	0x3f
	.zero		1


	//   ....[31]....
        /*0f2c*/ 	.word	0x00006990
        /*0f30*/ 	.word	0x00000002
        /*0f34*/ 	.word	0x00038800
        /*0f38*/ 	.short	0x010a
        /*0f3a*/ 	.byte	0x3f
	.zero		1


	//   ....[32]....
        /*0f3c*/ 	.word	0x000069e0
        /*0f40*/ 	.word	0x00000002
        /*0f44*/ 	.word	0x00038800
        /*0f48*/ 	.short	0x010a
        /*0f4a*/ 	.byte	0x3f
	.zero		1


	//   ....[33]....
        /*0f4c*/ 	.word	0x00007420
        /*0f50*/ 	.word	0x00000002
        /*0f54*/ 	.word	0x00038800
        /*0f58*/ 	.short	0x010a
        /*0f5a*/ 	.byte	0x3f
	.zero		1


	//   ....[34]....
        /*0f5c*/ 	.word	0x00008930
        /*0f60*/ 	.word	0x00000002
        /*0f64*/ 	.word	0x00038800
        /*0f68*/ 	.short	0x010a
        /*0f6a*/ 	.byte	0x3f
	.zero		1


	//   ....[35]....
        /*0f6c*/ 	.word	0x00009880
        /*0f70*/ 	.word	0x000000a9
        /*0f74*/ 	.word	0x00038830
        /*0f78*/ 	.short	0x010a
        /*0f7a*/ 	.byte	0x3f
	.zero		1


	//   ....[36]....
        /*0f7c*/ 	.word	0x00009930
        /*0f80*/ 	.word	0x000000a9
        /*0f84*/ 	.word	0x00038830
        /*0f88*/ 	.short	0x010a
        /*0f8a*/ 	.byte	0x3f
	.zero		1


	//   ....[37]....
        /*0f8c*/ 	.word	0x00009c40
        /*0f90*/ 	.word	0x00000002
        /*0f94*/ 	.word	0x00038810
        /*0f98*/ 	.short	0x010a
        /*0f9a*/ 	.byte	0x3f
	.zero		1


	//   ....[38]....
        /*0f9c*/ 	.word	0x00009c90
        /*0fa0*/ 	.word	0x000000a9
        /*0fa4*/ 	.word	0x00038850
        /*0fa8*/ 	.short	0x010a
        /*0faa*/ 	.byte	0x3f
	.zero		1


	//   ....[39]....
        /*0fac*/ 	.word	0x00009d40
        /*0fb0*/ 	.word	0x000000a9
        /*0fb4*/ 	.word	0x00038850
        /*0fb8*/ 	.short	0x010a
        /*0fba*/ 	.byte	0x3f
	.zero		1


	//   ....[40]....
        /*0fbc*/ 	.word	0x0000c1a0
        /*0fc0*/ 	.word	0x00000014
        /*0fc4*/ 	.word	0x00000000
        /*0fc8*/ 	.short	0x0101
        /*0fca*/ 	.byte	0x3f
	.zero		1


	//   ....[41]....
        /*0fcc*/ 	.word	0x0000c8e0
        /*0fd0*/ 	.word	0x000000a9
        /*0fd4*/ 	.word	0x00000000
        /*0fd8*/ 	.short	0x0101
        /*0fda*/ 	.byte	0x3f
	.zero		1


	//   ....[42]....
        /*0fdc*/ 	.word	0x0000c9e0
        /*0fe0*/ 	.word	0x000000c5
        /*0fe4*/ 	.word	0x00038830
        /*0fe8*/ 	.short	0x010a
        /*0fea*/ 	.byte	0x3f
	.zero		1


	//   ....[43]....
        /*0fec*/ 	.word	0x0000ca50
        /*0ff0*/ 	.word	0x000000c5
        /*0ff4*/ 	.word	0x00038830
        /*0ff8*/ 	.short	0x010a
        /*0ffa*/ 	.byte	0x3f
	.zero		1


	//   ....[44]....
        /*0ffc*/ 	.word	0x0000ccc0
        /*1000*/ 	.word	0x000000c5
        /*1004*/ 	.word	0x00038850
        /*1008*/ 	.short	0x010a
        /*100a*/ 	.byte	0x3f
	.zero		1


	//   ....[45]....
        /*100c*/ 	.word	0x0000cd10
        /*1010*/ 	.word	0x000000c5
        /*1014*/ 	.word	0x00038850
        /*1018*/ 	.short	0x010a
        /*101a*/ 	.byte	0x3f
	.zero		1


	//   ....[46]....
        /*101c*/ 	.word	0x0000f0b0
        /*1020*/ 	.word	0x000000a7
        /*1024*/ 	.word	0x00000000
        /*1028*/ 	.short	0x0101
        /*102a*/ 	.byte	0x3f
	.zero		1


	//   ....[47]....
        /*102c*/ 	.word	0x000100a0
        /*1030*/ 	.word	0x000000c5
        /*1034*/ 	.word	0x00000000
        /*1038*/ 	.short	0x0101
        /*103a*/ 	.byte	0x3f
	.zero		1


	//   ....[48]....
        /*103c*/ 	.word	0x000101f0
        /*1040*/ 	.word	0x000000c2
        /*1044*/ 	.word	0x00038830
        /*1048*/ 	.short	0x010a
        /*104a*/ 	.byte	0x3f
	.zero		1


	//   ....[49]....
        /*104c*/ 	.word	0x00010260
        /*1050*/ 	.word	0x000000c2
        /*1054*/ 	.word	0x00038830
        /*1058*/ 	.short	0x010a
        /*105a*/ 	.byte	0x3f
	.zero		1


	//   ....[50]....
        /*105c*/ 	.word	0x000104d0
        /*1060*/ 	.word	0x000000c2
        /*1064*/ 	.word	0x00038850
        /*1068*/ 	.short	0x010a
        /*106a*/ 	.byte	0x3f
	.zero		1


	//   ....[51]....
        /*106c*/ 	.word	0x00010520
        /*1070*/ 	.word	0x000000c2
        /*1074*/ 	.word	0x00038850
        /*1078*/ 	.short	0x010a
        /*107a*/ 	.byte	0x3f
	.zero		1


	//   ....[52]....
        /*107c*/ 	.word	0x000124e0
        /*1080*/ 	.word	0x000000a2
        /*1084*/ 	.word	0x00000000
        /*1088*/ 	.short	0x0101
        /*108a*/ 	.byte	0x3f
	.zero		1


	//   ....[53]....
        /*108c*/ 	.word	0x00013380
        /*1090*/ 	.word	0x000000c2
        /*1094*/ 	.word	0x00000000
        /*1098*/ 	.short	0x0101
        /*109a*/ 	.byte	0x3f
	.zero		1


	//   ....[54]....
        /*109c*/ 	.word	0x000159a0
        /*10a0*/ 	.word	0x00000000
        /*10a4*/ 	.word	0x00000000
        /*10a8*/ 	.short	0x0101
        /*10aa*/ 	.byte	0x3f
	.zero		1


	//   ....[55]....
        /*10ac*/ 	.word	0x000183f0
        /*10b0*/ 	.word	0x00000005
        /*10b4*/ 	.word	0x00038820
        /*10b8*/ 	.short	0x010a
        /*10ba*/ 	.byte	0x3f
	.zero		1


	//   ....[56]....
        /*10bc*/ 	.word	0x000184e0
        /*10c0*/ 	.word	0x00000004
        /*10c4*/ 	.word	0x000388a0
        /*10c8*/ 	.short	0x010a
        /*10ca*/ 	.byte	0x3f
	.zero		1


	//   ....[57]....
        /*10cc*/ 	.word	0x00018730
        /*10d0*/ 	.word	0x00000004
        /*10d4*/ 	.word	0x000388c0
        /*10d8*/ 	.short	0x010a
        /*10da*/ 	.byte	0x3f
	.zero		1


	//   ....[58]....
        /*10dc*/ 	.word	0x000191b0
        /*10e0*/ 	.word	0x00000004
        /*10e4*/ 	.word	0x000388a0
        /*10e8*/ 	.short	0x010a
        /*10ea*/ 	.byte	0x3f
	.zero		1


	//   ....[59]....
        /*10ec*/ 	.word	0x000193f0
        /*10f0*/ 	.word	0x00000004
        /*10f4*/ 	.word	0x000388c0
        /*10f8*/ 	.short	0x010a
        /*10fa*/ 	.byte	0x3f
	.zero		1


	//   ....[60]....
        /*10fc*/ 	.word	0x0001a7d0
        /*1100*/ 	.word	0x00000000
        /*1104*/ 	.word	0x00038840
        /*1108*/ 	.short	0x010a
        /*110a*/ 	.byte	0x3f
	.zero		1


	//   ....[61]....
        /*110c*/ 	.word	0x0001b380
        /*1110*/ 	.word	0x00000008
        /*1114*/ 	.word	0x00038800
        /*1118*/ 	.short	0x0107
        /*111a*/ 	.byte	0x3f
	.zero		1


	//   ....[62]....
        /*111c*/ 	.word	0x0001b430
        /*1120*/ 	.word	0x00000000
        /*1124*/ 	.word	0x00038800
        /*1128*/ 	.short	0x0101
        /*112a*/ 	.byte	0x3f
	.zero		1


	//   ....[63]....
        /*112c*/ 	.word	0x0001c3e0
        /*1130*/ 	.word	0x00000000
        /*1134*/ 	.word	0x00038810
        /*1138*/ 	.short	0x0107
        /*113a*/ 	.byte	0x3f
	.zero		1


	//   ....[64]....
        /*113c*/ 	.word	0x0001c4e0
        /*1140*/ 	.word	0x00000002
        /*1144*/ 	.word	0x00038810
        /*1148*/ 	.short	0x0101
        /*114a*/ 	.byte	0x3f
	.zero		1


	//   ....[65]....
        /*114c*/ 	.word	0x0001c500
        /*1150*/ 	.word	0x00000002
        /*1154*/ 	.word	0x00038820
        /*1158*/ 	.short	0x010a
        /*115a*/ 	.byte	0x3f
	.zero		1


	//   ....[66]....
        /*115c*/ 	.word	0x0001c610
        /*1160*/ 	.word	0x00000000
        /*1164*/ 	.word	0x00038860
        /*1168*/ 	.short	0x010a
        /*116a*/ 	.byte	0x3f
	.zero		1


	//   ....[67]....
        /*116c*/ 	.word	0x0001d300
        /*1170*/ 	.word	0x00000000
        /*1174*/ 	.word	0x00038840
        /*1178*/ 	.short	0x010a
        /*117a*/ 	.byte	0x3f
	.zero		1


	//   ....[68]....
        /*117c*/ 	.word	0x0001d560
        /*1180*/ 	.word	0x00000000
        /*1184*/ 	.word	0x00038860
        /*1188*/ 	.short	0x010a
        /*118a*/ 	.byte	0x3f
	.zero		1


	//   ....[69]....
        /*118c*/ 	.word	0x0001e1e0
        /*1190*/ 	.word	0x00000002
        /*1194*/ 	.word	0x00038840
        /*1198*/ 	.short	0x010a
        /*119a*/ 	.byte	0x3f
	.zero		1


	//   ....[70]....
        /*119c*/ 	.word	0x0001e430
        /*11a0*/ 	.word	0x00000002
        /*11a4*/ 	.word	0x00038860
        /*11a8*/ 	.short	0x010a
        /*11aa*/ 	.byte	0x3f
	.zero		1


	//   ....[71]....
        /*11ac*/ 	.word	0x0001f040
        /*11b0*/ 	.word	0x00000002
        /*11b4*/ 	.word	0x00038840
        /*11b8*/ 	.short	0x010a
        /*11ba*/ 	.byte	0x3f
	.zero		1


	//   ....[72]....
        /*11bc*/ 	.word	0x0001f2a0
        /*11c0*/ 	.word	0x00000002
        /*11c4*/ 	.word	0x00038860
        /*11c8*/ 	.short	0x010a
        /*11ca*/ 	.byte	0x3f
	.zero		1


	//   ....[73]....
        /*11cc*/ 	.word	0x00020b20
        /*11d0*/ 	.word	0x00000000
        /*11d4*/ 	.word	0x00038820
        /*11d8*/ 	.short	0x010a
        /*11da*/ 	.byte	0x3f
	.zero		1


	//   ....[74]....
        /*11dc*/ 	.word	0x00020cd0
        /*11e0*/ 	.word	0x00000006
        /*11e4*/ 	.word	0x00000000
        /*11e8*/ 	.short	0x010a
        /*11ea*/ 	.byte	0x3f
	.zero		1


	//   ....[75]....
        /*11ec*/ 	.word	0x00020d40
        /*11f0*/ 	.word	0x00000007
        /*11f4*/ 	.word	0x00000000
        /*11f8*/ 	.short	0x010a
        /*11fa*/ 	.byte	0x3f
	.zero		1


	//   ....[76]....
        /*11fc*/ 	.word	0x00020db0
        /*1200*/ 	.word	0x00000004
        /*1204*/ 	.word	0x00000000
        /*1208*/ 	.short	0x010a
        /*120a*/ 	.byte	0x3f
	.zero		1


	//   ....[77]....
        /*120c*/ 	.word	0x00020de0
        /*1210*/ 	.word	0x00000003
        /*1214*/ 	.word	0x00000000
        /*1218*/ 	.short	0x010a
        /*121a*/ 	.byte	0x3f
	.zero		1


	//   ....[78]....
        /*121c*/ 	.word	0x00020e40
        /*1220*/ 	.word	0x00000044
        /*1224*/ 	.word	0x00038890
        /*1228*/ 	.short	0x010a
        /*122a*/ 	.byte	0x3f
	.zero		1


	//   ....[79]....
        /*122c*/ 	.word	0x00020e90
        /*1230*/ 	.word	0x00000044
        /*1234*/ 	.word	0x00038890
        /*1238*/ 	.short	0x010a
        /*123a*/ 	.byte	0x3f
	.zero		1


	//   ....[80]....
        /*123c*/ 	.word	0x00020ee0
        /*1240*/ 	.word	0x00000044
        /*1244*/ 	.word	0x00038890
        /*1248*/ 	.short	0x010a
        /*124a*/ 	.byte	0x3f
	.zero		1


	//   ....[81]....
        /*124c*/ 	.word	0x00020f30
        /*1250*/ 	.word	0x00000044
        /*1254*/ 	.word	0x000388b0
        /*1258*/ 	.short	0x010a
        /*125a*/ 	.byte	0x3f
	.zero		1


	//   ....[82]....
        /*125c*/ 	.word	0x00021300
        /*1260*/ 	.word	0x00000002
        /*1264*/ 	.word	0x00038800
        /*1268*/ 	.short	0x010a
        /*126a*/ 	.byte	0x3f
	.zero		1


	//   ....[83]....
        /*126c*/ 	.word	0x00021710
        /*1270*/ 	.word	0x00000002
        /*1274*/ 	.word	0x00038800
        /*1278*/ 	.short	0x010a
        /*127a*/ 	.byte	0x3f
	.zero		1


	//   ....[84]....
        /*127c*/ 	.word	0x00021760
        /*1280*/ 	.word	0x000000a9
        /*1284*/ 	.word	0x00038830
        /*1288*/ 	.short	0x010a
        /*128a*/ 	.byte	0x3f
	.zero		1


	//   ....[85]....
        /*128c*/ 	.word	0x000217b0
        /*1290*/ 	.word	0x00000002
        /*1294*/ 	.word	0x00038810
        /*1298*/ 	.short	0x010a
        /*129a*/ 	.byte	0x3f
	.zero		1


	//   ....[86]....
        /*129c*/ 	.word	0x00021800
        /*12a0*/ 	.word	0x000000a9
        /*12a4*/ 	.word	0x00038850
        /*12a8*/ 	.short	0x010a
        /*12aa*/ 	.byte	0x3f
	.zero		1


	//   ....[87]....
        /*12ac*/ 	.word	0x00021850
        /*12b0*/ 	.word	0x000000c5
        /*12b4*/ 	.word	0x00038830
        /*12b8*/ 	.short	0x010a
        /*12ba*/ 	.byte	0x3f
	.zero		1


	//   ....[88]....
        /*12bc*/ 	.word	0x000218a0
        /*12c0*/ 	.word	0x000000c5
        /*12c4*/ 	.word	0x00038850
        /*12c8*/ 	.short	0x010a
        /*12ca*/ 	.byte	0x3f
	.zero		1


	//   ....[89]....
        /*12cc*/ 	.word	0x000218f0
        /*12d0*/ 	.word	0x000000c2
        /*12d4*/ 	.word	0x00038830
        /*12d8*/ 	.short	0x010a
        /*12da*/ 	.byte	0x3f
	.zero		1


	//   ....[90]....
        /*12dc*/ 	.word	0x00021940
        /*12e0*/ 	.word	0x000000c2
        /*12e4*/ 	.word	0x00038850
        /*12e8*/ 	.short	0x010a
        /*12ea*/ 	.byte	0x3f
	.zero		1


	//   ....[91]....
        /*12ec*/ 	.word	0x00021af0
        /*12f0*/ 	.word	0x00000004
        /*12f4*/ 	.word	0x00038820
        /*12f8*/ 	.short	0x010a
        /*12fa*/ 	.byte	0x3f
	.zero		1


	//   ....[92]....
        /*12fc*/ 	.word	0x00021b40
        /*1300*/ 	.word	0x00000004
        /*1304*/ 	.word	0x000388a0
        /*1308*/ 	.short	0x010a
        /*130a*/ 	.byte	0x3f
	.zero		1


	//   ....[93]....
        /*130c*/ 	.word	0x00021b90
        /*1310*/ 	.word	0x00000004
        /*1314*/ 	.word	0x000388c0
        /*1318*/ 	.short	0x010a
        /*131a*/ 	.byte	0x3f
	.zero		1


	//   ....[94]....
        /*131c*/ 	.word	0x00021be0
        /*1320*/ 	.word	0x00000004
        /*1324*/ 	.word	0x000388a0
        /*1328*/ 	.short	0x010a
        /*132a*/ 	.byte	0x3f
	.zero		1


	//   ....[95]....
        /*132c*/ 	.word	0x00021c30
        /*1330*/ 	.word	0x00000004
        /*1334*/ 	.word	0x000388c0
        /*1338*/ 	.short	0x010a
        /*133a*/ 	.byte	0x3f
	.zero		1


	//   ....[96]....
        /*133c*/ 	.word	0x00021dd0
        /*1340*/ 	.word	0x00000000
        /*1344*/ 	.word	0x00038840
        /*1348*/ 	.short	0x010a
        /*134a*/ 	.byte	0x3f
	.zero		1


	//   ....[97]....
        /*134c*/ 	.word	0x00022f00
        /*1350*/ 	.word	0x00000002
        /*1354*/ 	.word	0x00038820
        /*1358*/ 	.short	0x010a
        /*135a*/ 	.byte	0x3f
	.zero		1


	//   ....[98]....
        /*135c*/ 	.word	0x00022f50
        /*1360*/ 	.word	0x00000000
        /*1364*/ 	.word	0x00038860
        /*1368*/ 	.short	0x010a
        /*136a*/ 	.byte	0x3f
	.zero		1


	//   ....[99]....
        /*136c*/ 	.word	0x00022fa0
        /*1370*/ 	.word	0x00000000
        /*1374*/ 	.word	0x00038840
        /*1378*/ 	.short	0x010a
        /*137a*/ 	.byte	0x3f
	.zero		1


	//   ....[100]....
        /*137c*/ 	.word	0x00022ff0
        /*1380*/ 	.word	0x00000000
        /*1384*/ 	.word	0x00038860
        /*1388*/ 	.short	0x010a
        /*138a*/ 	.byte	0x3f
	.zero		1


	//   ....[101]....
        /*138c*/ 	.word	0x00023040
        /*1390*/ 	.word	0x00000002
        /*1394*/ 	.word	0x00038840
        /*1398*/ 	.short	0x010a
        /*139a*/ 	.byte	0x3f
	.zero		1


	//   ....[102]....
        /*139c*/ 	.word	0x00023090
        /*13a0*/ 	.word	0x00000002
        /*13a4*/ 	.word	0x00038860
        /*13a8*/ 	.short	0x010a
        /*13aa*/ 	.byte	0x3f
	.zero		1


	//   ....[103]....
        /*13ac*/ 	.word	0x000230e0
        /*13b0*/ 	.word	0x00000002
        /*13b4*/ 	.word	0x00038840
        /*13b8*/ 	.short	0x010a
        /*13ba*/ 	.byte	0x3f
	.zero		1


	//   ....[104]....
        /*13bc*/ 	.word	0x00023130
        /*13c0*/ 	.word	0x00000002
        /*13c4*/ 	.word	0x00038860
        /*13c8*/ 	.short	0x010a
        /*13ca*/ 	.byte	0x3f
	.zero		1


	//   ....[105]....
        /*13cc*/ 	.word	0x00023b90
        /*13d0*/ 	.word	0x00000000
        /*13d4*/ 	.word	0x00038820
        /*13d8*/ 	.short	0x010a
        /*13da*/ 	.byte	0x3f
	.zero		1


	//   ....[106]....
        /*13dc*/ 	.word	0x00023d30
        /*13e0*/ 	.word	0x00000006
        /*13e4*/ 	.word	0x00000000
        /*13e8*/ 	.short	0x010a
        /*13ea*/ 	.byte	0x3f
	.zero		1


	//   ....[107]....
        /*13ec*/ 	.word	0x00023d80
        /*13f0*/ 	.word	0x00000007
        /*13f4*/ 	.word	0x00000000
        /*13f8*/ 	.short	0x010a
        /*13fa*/ 	.byte	0x3f
	.zero		1


	//   ....[108]....
        /*13fc*/ 	.word	0x00023dd0
        /*1400*/ 	.word	0x00000004
        /*1404*/ 	.word	0x00000000
        /*1408*/ 	.short	0x010a
        /*140a*/ 	.byte	0x3f
	.zero		1


	//----- nvinfo : EIATTR_NUM_MBARRIERS
	.align		4
.L_644:
        /*140c*/ 	.byte	0x03, 0x38
        /*140e*/ 	.short	0x0017


	//----- nvinfo : EIATTR_EXIT_INSTR_OFFSETS
	.align		4
        /*1410*/ 	.byte	0x04, 0x1c
        /*1412*/ 	.short	(.L_646 - .L_645)


	//   ....[0]....
.L_645:
        /*1414*/ 	.word	0x00020e30


	//----- nvinfo : EIATTR_MAX_THREADS
	.align		4
.L_646:
        /*1418*/ 	.byte	0x04, 0x05
        /*141a*/ 	.short	(.L_648 - .L_647)
.L_647:
        /*141c*/ 	.word	0x00000180
        /*1420*/ 	.word	0x00000001
        /*1424*/ 	.word	0x00000001


	//----- nvinfo : EIATTR_CRS_STACK_SIZE
	.align		4
.L_648:
        /*1428*/ 	.byte	0x04, 0x1e
        /*142a*/ 	.short	(.L_650 - .L_649)
.L_649:
        /*142c*/ 	.word	0x00000000


	//----- nvinfo : EIATTR_CBANK_PARAM_SIZE
	.align		4
.L_650:
        /*1430*/ 	.byte	0x03, 0x19
        /*1432*/ 	.short	0x0bf0


	//----- nvinfo : EIATTR_PARAM_CBANK
	.align		4
        /*1434*/ 	.byte	0x04, 0x0a
        /*1436*/ 	.short	(.L_652 - .L_651)
	.align		4
.L_651:
        /*1438*/ 	.word	index@(.nv.constant0._ZN7cutlass13device_kernelIN5flash11enable_sm90INS1_16FlashAttnFwdSm90INS1_25CollectiveMainloopFwdSm90ILi2EN4cute5tupleIJNS5_1CILi1EEES8_S8_EEENS6_IJNS7_ILi64EEESA_SA_EEELi512ENS_10bfloat16_tEfNS_4arch4Sm90ELb1ELb0ELb0ELb1ELb0ELb1ELb1ELb0ELb0ELb1ELb0ELb0EEENS1_21CollectiveEpilogueFwdINS6_IJSA_NS7_ILi512EEESA_EEES9_SC_SE_Li256ELb1ELb1ELb0ELb0EEENS1_36VarlenDynamicPersistentTileSchedulerILi64ELi64ELi256ELi128ELb0ELb1ELb1ELb1ELb1ELb1EEEEEEEEEvNT_6ParamsE)
        /*143c*/ 	.short	0x0210
        /*143e*/ 	.short	0x0bf0


	//----- nvinfo : EIATTR_SW_WAR
	.align		4
.L_652:
        /*1440*/ 	.byte	0x04, 0x36
        /*1442*/ 	.short	(.L_654 - .L_653)
.L_653:
        /*1444*/ 	.word	0x00000008
.L_654:


//--------------------- .nv.callgraph             --------------------------
	.section	.nv.callgraph,"",@"SHT_CUDA_CALLGRAPH"
	.align	4
	.sectionentsize	8
	.align		4
        /*0000*/ 	.word	0x00000000
	.align		4
        /*0004*/ 	.word	0xffffffff
	.align		4
        /*0008*/ 	.word	index@(_ZN7cutlass13device_kernelIN5flash11enable_sm90INS1_16FlashAttnFwdSm90INS1_25CollectiveMainloopFwdSm90ILi2EN4cute5tupleIJNS5_1CILi1EEES8_S8_EEENS6_IJNS7_ILi64EEESA_SA_EEELi512ENS_10bfloat16_tEfNS_4arch4Sm90ELb0ELb0ELb0ELb0ELb0ELb0ELb0ELb0ELb0ELb1ELb0ELb0EEENS1_21CollectiveEpilogueFwdINS6_IJSA_NS7_ILi512EEESA_EEES9_SC_SE_Li256ELb0ELb1ELb0ELb0EEENS1_29StaticPersistentTileSchedulerILb0EEEEEEEEEvNT_6ParamsE)
	.align		4
        /*000c*/ 	.word	index@(__assertfail)
	.align		4
        /*0010*/ 	.word	index@(_ZN7cutlass13device_kernelIN5flash11enable_sm90INS1_16FlashAttnFwdSm90INS1_25CollectiveMainloopFwdSm90ILi2EN4cute5tupleIJNS5_1CILi1EEES8_S8_EEENS6_IJNS7_ILi64EEESA_SA_EEELi512ENS_10bfloat16_tEfNS_4arch4Sm90ELb0ELb0ELb0ELb0ELb0ELb0ELb1ELb0ELb0ELb1ELb0ELb0EEENS1_21CollectiveEpilogueFwdINS6_IJSA_NS7_ILi512EEESA_EEES9_SC_SE_Li256ELb0ELb1ELb0ELb0EEENS1_29StaticPersistentTileSchedulerILb0EEEEEEEEEvNT_6ParamsE)
	.align		4
        /*0014*/ 	.word	index@(__assertfail)
	.align		4
        /*0018*/ 	.word	index@(_ZN7cutlass13device_kernelIN5flash11enable_sm90INS1_16FlashAttnFwdSm90INS1_25CollectiveMainloopFwdSm90ILi2EN4cute5tupleIJNS5_1CILi1EEES8_S8_EEENS6_IJNS7_ILi64EEESA_SA_EEELi512ENS_10bfloat16_tEfNS_4arch4Sm90ELb0ELb0ELb0ELb1ELb0ELb0ELb0ELb0ELb0ELb1ELb0ELb0EEENS1_21CollectiveEpilogueFwdINS6_IJSA_NS7_ILi512EEESA_EEES9_SC_SE_Li256ELb1ELb1ELb0ELb0EEENS1_36VarlenDynamicPersistentTileSchedulerILi64ELi64ELi256ELi128ELb0ELb1ELb1ELb0ELb1ELb1EEEEEEEEEvNT_6ParamsE)
	.align		4
        /*001c*/ 	.word	index@(__assertfail)
	.align		4
        /*0020*/ 	.word	index@(_ZN7cutlass13device_kernelIN5flash11enable_sm90INS1_16FlashAttnFwdSm90INS1_25CollectiveMainloopFwdSm90ILi2EN4cute5tupleIJNS5_1CILi1EEES8_S8_EEENS6_IJNS7_ILi64EEESA_SA_EEELi512ENS_10bfloat16_tEfNS_4arch4Sm90ELb0ELb0ELb0ELb1ELb0ELb1ELb0ELb0ELb0ELb1ELb0ELb0EEENS1_21CollectiveEpilogueFwdINS6_IJSA_NS7_ILi512EEESA_EEES9_SC_SE_Li256ELb1ELb1ELb0ELb0EEENS1_36VarlenDynamicPersistentTileSchedulerILi64ELi64ELi256ELi128ELb0ELb1ELb1ELb0ELb1ELb1EEEEEEEEEvNT_6ParamsE)
	.align		4
        /*0024*/ 	.word	index@(__assertfail)
	.align		4
        /*0028*/ 	.word	index@(_ZN7cutlass13device_kernelIN5flash11enable_sm90INS1_16FlashAttnFwdSm90INS1_25CollectiveMainloopFwdSm90ILi2EN4cute5tupleIJNS5_1CILi1EEES8_S8_EEENS6_IJNS7_ILi64EEESA_SA_EEELi512ENS_10bfloat16_tEfNS_4arch4Sm90ELb0ELb0ELb0ELb1ELb0ELb0ELb1ELb0ELb0ELb1ELb0ELb0EEENS1_21CollectiveEpilogueFwdINS6_IJSA_NS7_ILi512EEESA_EEES9_SC_SE_Li256ELb1ELb1ELb0ELb0EEENS1_36VarlenDynamicPersistentTileSchedulerILi64ELi64ELi256ELi128ELb0ELb1ELb1ELb0ELb1ELb1EEEEEEEEEvNT_6ParamsE)
	.align		4
        /*002c*/ 	.word	index@(__assertfail)
	.align		4
        /*0030*/ 	.word	index@(_ZN7cutlass13device_kernelIN5flash11enable_sm90INS1_16FlashAttnFwdSm90INS1_25CollectiveMainloopFwdSm90ILi2EN4cute5tupleIJNS5_1CILi1EEES8_S8_EEENS6_IJNS7_ILi64EEESA_SA_EEELi512ENS_10bfloat16_tEfNS_4arch4Sm90ELb0ELb0ELb0ELb1ELb0ELb1ELb1ELb0ELb0ELb1ELb0ELb0EEENS1_21CollectiveEpilogueFwdINS6_IJSA_NS7_ILi512EEESA_EEES9_SC_SE_Li256ELb1ELb1ELb0ELb0EEENS1_36VarlenDynamicPersistentTileSchedulerILi64ELi64ELi256ELi128ELb0ELb1ELb1ELb0ELb1ELb1EEEEEEEEEvNT_6ParamsE)
	.align		4
        /*0034*/ 	.word	index@(__assertfail)
	.align		4
        /*0038*/ 	.word	index@(_ZN7cutlass13device_kernelIN5flash11enable_sm90INS1_16FlashAttnFwdSm90INS1_25CollectiveMainloopFwdSm90ILi2EN4cute5tupleIJNS5_1CILi1EEES8_S8_EEENS6_IJNS7_ILi64EEESA_SA_EEELi512ENS_10bfloat16_tEfNS_4arch4Sm90ELb0ELb1ELb0ELb0ELb0ELb0ELb0ELb0ELb0ELb1ELb0ELb0EEENS1_21CollectiveEpilogueFwdINS6_IJSA_NS7_ILi512EEESA_EEES9_SC_SE_Li256ELb0ELb1ELb0ELb0EEENS1_30DynamicPersistentTileSchedulerILi256ELi128ELb0ELb1ELb1EEEEEEEEEvNT_6ParamsE)
	.align		4
        /*003c*/ 	.word	index@(__assertfail)
	.align		4
        /*0040*/ 	.word	index@(_ZN7cutlass13device_kernelIN5flash11enable_sm90INS1_16FlashAttnFwdSm90INS1_25CollectiveMainloopFwdSm90ILi2EN4cute5tupleIJNS5_1CILi1EEES8_S8_EEENS6_IJNS7_ILi64EEESA_SA_EEELi512ENS_10bfloat16_tEfNS_4arch4Sm90ELb0ELb1ELb0ELb0ELb0ELb0ELb1ELb0ELb0ELb1ELb0ELb0EEENS1_21CollectiveEpilogueFwdINS6_IJSA_NS7_ILi512EEESA_EEES9_SC_SE_Li256ELb0ELb1ELb0ELb0EEENS1_30DynamicPersistentTileSchedulerILi256ELi128ELb0ELb1ELb1EEEEEEEEEvNT_6ParamsE)
	.align		4
        /*0044*/ 	.word	index@(__assertfail)
	.align		4
        /*0048*/ 	.word	index@(_ZN7cutlass13device_kernelIN5flash11enable_sm90INS1_16FlashAttnFwdSm90INS1_25CollectiveMainloopFwdSm90ILi2EN4cute5tupleIJNS5_1CILi1EEES8_S8_EEENS6_IJNS7_ILi64EEESA_SA_EEELi512ENS_10bfloat16_tEfNS_4arch4Sm90ELb0ELb1ELb0ELb1ELb0ELb0ELb0ELb0ELb0ELb1ELb0ELb0EEENS1_21CollectiveEpilogueFwdINS6_IJSA_NS7_ILi512EEESA_EEES9_SC_SE_Li256ELb1ELb1ELb0ELb0EEENS1_36VarlenDynamicPersistentTileSchedulerILi64ELi64ELi256ELi128ELb0ELb1ELb1ELb1ELb0ELb1EEEEEEEEEvNT_6ParamsE)
	.align		4
        /*004c*/ 	.word	index@(__assertfail)
	.align		4
        /*0050*/ 	.word	index@(_ZN7cutlass13device_kernelIN5flash11enable_sm90INS1_16FlashAttnFwdSm90INS1_25CollectiveMainloopFwdSm90ILi2EN4cute5tupleIJNS5_1CILi1EEES8_S8_EEENS6_IJNS7_ILi64EEESA_SA_EEELi512ENS_10bfloat16_tEfNS_4arch4Sm90ELb0ELb1ELb0ELb1ELb0ELb1ELb0ELb0ELb0ELb1ELb0ELb0EEENS1_21CollectiveEpilogueFwdINS6_IJSA_NS7_ILi512EEESA_EEES9_SC_SE_Li256ELb1ELb1ELb0ELb0EEENS1_36VarlenDynamicPersistentTileSchedulerILi64ELi64ELi256ELi128ELb0ELb1ELb1ELb1ELb0ELb1EEEEEEEEEvNT_6ParamsE)
	.align		4
        /*0054*/ 	.word	index@(__assertfail)
	.align		4
        /*0058*/ 	.word	index@(_ZN7cutlass13device_kernelIN5flash11enable_sm90INS1_16FlashAttnFwdSm90INS1_25CollectiveMainloopFwdSm90ILi2EN4cute5tupleIJNS5_1CILi1EEES8_S8_EEENS6_IJNS7_ILi64EEESA_SA_EEELi512ENS_10bfloat16_tEfNS_4arch4Sm90ELb0ELb1ELb0ELb1ELb0ELb0ELb1ELb0ELb0ELb1ELb0ELb0EEENS1_21CollectiveEpilogueFwdINS6_IJSA_NS7_ILi512EEESA_EEES9_SC_SE_Li256ELb1ELb1ELb0ELb0EEENS1_36VarlenDynamicPersistentTileSchedulerILi64ELi64ELi256ELi128ELb0ELb1ELb1ELb1ELb0ELb1EEEEEEEEEvNT_6ParamsE)
	.align		4
        /*005c*/ 	.word	index@(__assertfail)
	.align		4
        /*0060*/ 	.word	index@(_ZN7cutlass13device_kernelIN5flash11enable_sm90INS1_16FlashAttnFwdSm90INS1_25CollectiveMainloopFwdSm90ILi2EN4cute5tupleIJNS5_1CILi1EEES8_S8_EEENS6_IJNS7_ILi64EEESA_SA_EEELi512ENS_10bfloat16_tEfNS_4arch4Sm90ELb0ELb1ELb0ELb1ELb0ELb1ELb1ELb0ELb0ELb1ELb0ELb0EEENS1_21CollectiveEpilogueFwdINS6_IJSA_NS7_ILi512EEESA_EEES9_SC_SE_Li256ELb1ELb1ELb0ELb0EEENS1_36VarlenDynamicPersistentTileSchedulerILi64ELi64ELi256ELi128ELb0ELb1ELb1ELb1ELb0ELb1EEEEEEEEEvNT_6ParamsE)
	.align		4
        /*0064*/ 	.word	index@(__assertfail)
	.align		4
        /*0068*/ 	.word	index@(_ZN7cutlass13device_kernelIN5flash11enable_sm90INS1_16FlashAttnFwdSm90INS1_25CollectiveMainloopFwdSm90ILi2EN4cute5tupleIJNS5_1CILi1EEES8_S8_EEENS6_IJNS7_ILi64EEESA_SA_EEELi512ENS_10bfloat16_tEfNS_4arch4Sm90ELb1ELb0ELb0ELb0ELb0ELb0ELb0ELb0ELb0ELb1ELb0ELb0EEENS1_21CollectiveEpilogueFwdINS6_IJSA_NS7_ILi512EEESA_EEES9_SC_SE_Li256ELb0ELb1ELb0ELb0EEENS1_30DynamicPersistentTileSchedulerILi256ELi128ELb0ELb1ELb1EEEEEEEEEvNT_6ParamsE)
	.align		4
        /*006c*/ 	.word	index@(__assertfail)
	.align		4
        /*0070*/ 	.word	index@(_ZN7cutlass13device_kernelIN5flash11enable_sm90INS1_16FlashAttnFwdSm90INS1_25CollectiveMainloopFwdSm90ILi2EN4cute5tupleIJNS5_1CILi1EEES8_S8_EEENS6_IJNS7_ILi64EEESA_SA_EEELi512ENS_10bfloat16_tEfNS_4arch4Sm90ELb1ELb0ELb0ELb0ELb0ELb0ELb1ELb0ELb0ELb1ELb0ELb0EEENS1_21CollectiveEpilogueFwdINS6_IJSA_NS7_ILi512EEESA_EEES9_SC_SE_Li256ELb0ELb1ELb0ELb0EEENS1_30DynamicPersistentTileSchedulerILi256ELi128ELb0ELb1ELb1EEEEEEEEEvNT_6ParamsE)
	.align		4
        /*0074*/ 	.word	index@(__assertfail)
	.align		4
        /*0078*/ 	.word	index@(_ZN7cutlass13device_kernelIN5flash11enable_sm90INS1_16FlashAttnFwdSm90INS1_25CollectiveMainloopFwdSm90ILi2EN4cute5tupleIJNS5_1CILi1EEES8_S8_EEENS6_IJNS7_ILi64EEESA_SA_EEELi512ENS_10bfloat16_tEfNS_4arch4Sm90ELb1ELb0ELb0ELb1ELb0ELb0ELb0ELb0ELb0ELb1ELb0ELb0EEENS1_21CollectiveEpilogueFwdINS6_IJSA_NS7_ILi512EEESA_EEES9_SC_SE_Li256ELb1ELb1ELb0ELb0EEENS1_36VarlenDynamicPersistentTileSchedulerILi64ELi64ELi256ELi128ELb0ELb1ELb1ELb1ELb1ELb1EEEEEEEEEvNT_6ParamsE)
	.align		4
        /*007c*/ 	.word	index@(__assertfail)
	.align		4
        /*0080*/ 	.word	index@(_ZN7cutlass13device_kernelIN5flash11enable_sm90INS1_16FlashAttnFwdSm90INS1_25CollectiveMainloopFwdSm90ILi2EN4cute5tupleIJNS5_1CILi1EEES8_S8_EEENS6_IJNS7_ILi64EEESA_SA_EEELi512ENS_10bfloat16_tEfNS_4arch4Sm90ELb1ELb0ELb0ELb1ELb0ELb1ELb0ELb0ELb0ELb1ELb0ELb0EEENS1_21CollectiveEpilogueFwdINS6_IJSA_NS7_ILi512EEESA_EEES9_SC_SE_Li256ELb1ELb1ELb0ELb0EEENS1_36VarlenDynamicPersistentTileSchedulerILi64ELi64ELi256ELi128ELb0ELb1ELb1ELb1ELb1ELb1EEEEEEEEEvNT_6ParamsE)
	.align		4
        /*0084*/ 	.word	index@(__assertfail)
	.align		4
        /*0088*/ 	.word	index@(_ZN7cutlass13device_kernelIN5flash11enable_sm90INS1_16FlashAttnFwdSm90INS1_25CollectiveMainloopFwdSm90ILi2EN4cute5tupleIJNS5_1CILi1EEES8_S8_EEENS6_IJNS7_ILi64EEESA_SA_EEELi512ENS_10bfloat16_tEfNS_4arch4Sm90ELb1ELb0ELb0ELb1ELb0ELb0ELb1ELb0ELb0ELb1ELb0ELb0EEENS1_21CollectiveEpilogueFwdINS6_IJSA_NS7_ILi512EEESA_EEES9_SC_SE_Li256ELb1ELb1ELb0ELb0EEENS1_36VarlenDynamicPersistentTileSchedulerILi64ELi64ELi256ELi128ELb0ELb1ELb1ELb1ELb1ELb1EEEEEEEEEvNT_6ParamsE)
	.align		4
        /*008c*/ 	.word	index@(__assertfail)
	.align		4
        /*0090*/ 	.word	index@(_ZN7cutlass13device_kernelIN5flash11enable_sm90INS1_16FlashAttnFwdSm90INS1_25CollectiveMainloopFwdSm90ILi2EN4cute5tupleIJNS5_1CILi1EEES8_S8_EEENS6_IJNS7_ILi64EEESA_SA_EEELi512ENS_10bfloat16_tEfNS_4arch4Sm90ELb1ELb0ELb0ELb1ELb0ELb1ELb1ELb0ELb0ELb1ELb0ELb0EEENS1_21CollectiveEpilogueFwdINS6_IJSA_NS7_ILi512EEESA_EEES9_SC_SE_Li256ELb1ELb1ELb0ELb0EEENS1_36VarlenDynamicPersistentTileSchedulerILi64ELi64ELi256ELi128ELb0ELb1ELb1ELb1ELb1ELb1EEEEEEEEEvNT_6ParamsE)
	.align		4
        /*0094*/ 	.word	index@(__assertfail)
	.align		4
        /*0098*/ 	.word	0x00000000
	.align		4
        /*009c*/ 	.word	0xfffffffe
	.align		4
        /*00a0*/ 	.word	0x00000000
	.align		4
        /*00a4*/ 	.word	0xfffffffd
	.align		4
        /*00a8*/ 	.word	0x00000000
	.align		4
        /*00ac*/ 	.word	0xfffffffc


//--------------------- .nv.constant4             --------------------------
	.section	.nv.constant4,"a",@progbits
	.align	8
	.align		8
.nv.constant4:
        /*0000*/ 	.dword	__assertfail
	.align		8
        /*0008*/ 	.dword	__unnamed_1
	.align		8
        /*0010*/ 	.dword	__unnamed_2
	.align		8
        /*0018*/ 	.dword	__unnamed_3
	.align		8
        /*0020*/ 	.dword	__unnamed_4
	.align		8
        /*0028*/ 	.dword	__unnamed_5
	.align		8
        /*0030*/ 	.dword	__unnamed_6
	.align		8
        /*0038*/ 	.dword	_ZN77_INTERNAL_0c0c48d7_41_flash_fwd_hdim64_512_bf16_packgqa_sm90_cu_ceb34e2a_33964cuda3std3__45__cpo5beginE
	.align		8
        /*0040*/ 	.dword	_ZN77_INTERNAL_0c0c48d7_41_flash_fwd_hdim64_512_bf16_packgqa_sm90_cu_ceb34e2a_33964cuda3std3__45__cpo3endE
	.align		8
        /*0048*/ 	.dword	_ZN77_INTERNAL_0c0c48d7_41_flash_fwd_hdim64_512_bf16_packgqa_sm90_cu_ceb34e2a_33964cuda3std3__45__cpo6cbeginE
	.align		8
        /*0050*/ 	.dword	_ZN77_INTERNAL_0c0c48d7_41_flash_fwd_hdim64_512_bf16_packgqa_sm90_cu_ceb34e2a_33964cuda3std3__45__cpo4cendE
	.align		8
        /*0058*/ 	.dword	_ZN77_INTERNAL_0c0c48d7_41_flash_fwd_hdim64_512_bf16_packgqa_sm90_cu_ceb34e2a_33964cuda3std3__479_GLOBAL__N__0c0c48d7_41_flash_fwd_hdim64_512_bf16_packgqa_sm90_cu_ceb34e2a_33966ignoreE
	.align		8
        /*0060*/ 	.dword	_ZN77_INTERNAL_0c0c48d7_41_flash_fwd_hdim64_512_bf16_packgqa_sm90_cu_ceb34e2a_33964cuda3std3__419piecewise_constructE
	.align		8
        /*0068*/ 	.dword	_ZN77_INTERNAL_0c0c48d7_41_flash_fwd_hdim64_512_bf16_packgqa_sm90_cu_ceb34e2a_33964cuda3std3__48in_placeE
	.align		8
        /*0070*/ 	.dword	_ZN77_INTERNAL_0c0c48d7_41_flash_fwd_hdim64_512_bf16_packgqa_sm90_cu_ceb34e2a_33964cuda3std6ranges3__45__cpo4swapE
	.align		8
        /*0078*/ 	.dword	_ZN77_INTERNAL_0c0c48d7_41_flash_fwd_hdim64_512_bf16_packgqa_sm90_cu_ceb34e2a_33964cuda3std6ranges3__45__cpo9iter_moveE
	.align		8
        /*0080*/ 	.dword	_ZN77_INTERNAL_0c0c48d7_41_flash_fwd_hdim64_512_bf16_packgqa_sm90_cu_ceb34e2a_33964cute7productE
	.align		8
        /*0088*/ 	.dword	_ZN77_INTERNAL_0c0c48d7_41_flash_fwd_hdim64_512_bf16_packgqa_sm90_cu_ceb34e2a_33964cute1_E
	.align		8
        /*0090*/ 	.dword	$str$20
	.align		8
        /*0098*/ 	.dword	$str$21


//--------------------- .text._ZN7cutlass13device_kernelIN5flash11enable_sm90INS1_16FlashAttnFwdSm90INS1_25CollectiveMainloopFwdSm90ILi2EN4cute5tupleIJNS5_1CILi1EEES8_S8_EEENS6_IJNS7_ILi64EEESA_SA_EEELi512ENS_10bfloat16_tEfNS_4arch4Sm90ELb0ELb0ELb0ELb0ELb0ELb0ELb0ELb0ELb0ELb1ELb0ELb0EEENS1_21CollectiveEpilogueFwdINS6_IJSA_NS7_ILi512EEESA_EEES9_SC_SE_Li256ELb0ELb1ELb0ELb0EEENS1_29StaticPersistentTileSchedulerILb0EEEEEEEEEvNT_6ParamsE --------------------------
	.section	.text._ZN7cutlass13device_kernelIN5flash11enable_sm90INS1_16FlashAttnFwdSm90INS1_25CollectiveMainloopFwdSm90ILi2EN4cute5tupleIJNS5_1CILi1EEES8_S8_EEENS6_IJNS7_ILi64EEESA_SA_EEELi512ENS_10bfloat16_tEfNS_4arch4Sm90ELb0ELb0ELb0ELb0ELb0ELb0ELb0ELb0ELb0ELb1ELb0ELb0EEENS1_21CollectiveEpilogueFwdINS6_IJSA_NS7_ILi512EEESA_EEES9_SC_SE_Li256ELb0ELb1ELb0ELb0EEENS1_29StaticPersistentTileSchedulerILb0EEEEEEEEEvNT_6ParamsE,"ax",@progbits
	.align	128
.text._ZN7cutlass13device_kernelIN5flash11enable_sm90INS1_16FlashAttnFwdSm90INS1_25CollectiveMainloopFwdSm90ILi2EN4cute5tupleIJNS5_1CILi1EEES8_S8_EEENS6_IJNS7_ILi64EEESA_SA_EEELi512ENS_10bfloat16_tEfNS_4arch4Sm90ELb0ELb0ELb0ELb0ELb0ELb0ELb0ELb0ELb0ELb1ELb0ELb0EEENS1_21CollectiveEpilogueFwdINS6_IJSA_NS7_ILi512EEESA_EEES9_SC_SE_Li256ELb0ELb1ELb0ELb0EEENS1_29StaticPersistentTileSchedulerILb0EEEEEEEEEvNT_6ParamsE:
        .type           _ZN7cutlass13device_kernelIN5flash11enable_sm90INS1_16FlashAttnFwdSm90INS1_25CollectiveMainloopFwdSm90ILi2EN4cute5tupleIJNS5_1CILi1EEES8_S8_EEENS6_IJNS7_ILi64EEESA_SA_EEELi512ENS_10bfloat16_tEfNS_4arch4Sm90ELb0ELb0ELb0ELb0ELb0ELb0ELb0ELb0ELb0ELb1ELb0ELb0EEENS1_21CollectiveEpilogueFwdINS6_IJSA_NS7_ILi512EEESA_EEES9_SC_SE_Li256ELb0ELb1ELb0ELb0EEENS1_29StaticPersistentTileSchedulerILb0EEEEEEEEEvNT_6ParamsE,@function
        .size           _ZN7cutlass13device_kernelIN5flash11enable_sm90INS1_16FlashAttnFwdSm90INS1_25CollectiveMainloopFwdSm90ILi2EN4cute5tupleIJNS5_1CILi1EEES8_S8_EEENS6_IJNS7_ILi64EEESA_SA_EEELi512ENS_10bfloat16_tEfNS_4arch4Sm90ELb0ELb0ELb0ELb0ELb0ELb0ELb0ELb0ELb0ELb1ELb0ELb0EEENS1_21CollectiveEpilogueFwdINS6_IJSA_NS7_ILi512EEESA_EEES9_SC_SE_Li256ELb0ELb1ELb0ELb0EEENS1_29StaticPersistentTileSchedulerILb0EEEEEEEEEvNT_6ParamsE,(.L_x_5867 - _ZN7cutlass13device_kernelIN5flash11enable_sm90INS1_16FlashAttnFwdSm90INS1_25CollectiveMainloopFwdSm90ILi2EN4cute5tupleIJNS5_1CILi1EEES8_S8_EEENS6_IJNS7_ILi64EEESA_SA_EEELi512ENS_10bfloat16_tEfNS_4arch4Sm90ELb0ELb0ELb0ELb0ELb0ELb0ELb0ELb0ELb0ELb1ELb0ELb0EEENS1_21CollectiveEpilogueFwdINS6_IJSA_NS7_ILi512EEESA_EEES9_SC_SE_Li256ELb0ELb1ELb0ELb0EEENS1_29StaticPersistentTileSchedulerILb0EEEEEEEEEvNT_6ParamsE)
        .other          _ZN7cutlass13device_kernelIN5flash11enable_sm90INS1_16FlashAttnFwdSm90INS1_25CollectiveMainloopFwdSm90ILi2EN4cute5tupleIJNS5_1CILi1EEES8_S8_EEENS6_IJNS7_ILi64EEESA_SA_EEELi512ENS_10bfloat16_tEfNS_4arch4Sm90ELb0ELb0ELb0ELb0ELb0ELb0ELb0ELb0ELb0ELb1ELb0ELb0EEENS1_21CollectiveEpilogueFwdINS6_IJSA_NS7_ILi512EEESA_EEES9_SC_SE_Li256ELb0ELb1ELb0ELb0EEENS1_29StaticPersistentTileSchedulerILb0EEEEEEEEEvNT_6ParamsE,@"STO_CUDA_ENTRY STV_DEFAULT"
_ZN7cutlass13device_kernelIN5flash11enable_sm90INS1_16FlashAttnFwdSm90INS1_25CollectiveMainloopFwdSm90ILi2EN4cute5tupleIJNS5_1CILi1EEES8_S8_EEENS6_IJNS7_ILi64EEESA_SA_EEELi512ENS_10bfloat16_tEfNS_4arch4Sm90ELb0ELb0ELb0ELb0ELb0ELb0ELb0ELb0ELb0ELb1ELb0ELb0EEENS1_21CollectiveEpilogueFwdINS6_IJSA_NS7_ILi512EEESA_EEES9_SC_SE_Li256ELb0ELb1ELb0ELb0EEENS1_29StaticPersistentTileSchedulerILb0EEEEEEEEEvNT_6ParamsE:
[----:B------:R-:W0:Y:S02]  /*0000*/  LDC R1, c[0x0][0x28] ;  /* 0x00000a00ff017b82 */ /* 0x000e240000000800 */
[----:B0-----:R-:W-:Y:S01]  /*0010*/  VIADD R1, R1, 0xffffffc8 ;  /* 0xffffffc801017836 */ /* 0x001fe20000000000 */
[----:B------:R-:W0:Y:S01]  /*0020*/  S2R R0, SR_TID.X ;  /* 0x0000000000007919 */ /* 0x000e220000002100 */
[----:B------:R-:W-:Y:S01]  /*0030*/  ELECT P0, URZ, PT ;  /* 0x00000000003f782f */ /* 0x000fe20003800000 */
[----:B------:R-:W-:Y:S01]  /*0040*/  BSSY B0, `(.L_x_0) ;  /* 0x000000e000007945 */ /* 0x000fe20003800000 */
[----:B0-----:R-:W-:-:S05]  /*0050*/  SHF.R.U32.HI R2, RZ, 0x5, R0 ;  /* 0x00000005ff027819 */ /* 0x001fca0000011600 */
[----:B------:R-:W0:Y:S02]  /*0060*/  SHFL.IDX PT, R3, R2, RZ, 0x1f ;  /* 0x00001fff02037589 */ /* 0x000e2400000e0000 */
[----:B0-----:R-:W-:Y:S02]  /*0070*/  ISETP.EQ.AND P0, PT, R3, RZ, P0 ;  /* 0x000000ff0300720c */ /* 0x001fe40000702270 */
[----:B------:R-:W-:-:S11]  /*0080*/  SHF.R.U32.HI R3, RZ, 0x7, R0 ;  /* 0x00000007ff037819 */ /* 0x000fd60000011600 */
[----:B------:R-:W-:Y:S05]  /*0090*/  @!P0 BRA `(.L_x_1) ;  /* 0x0000000000208947 */ /* 0x000fea0003800000 */
[----:B------:R-:W-:Y:S02]  /*00a0*/  ULDC.64 UR4, c[0x0][0x198] ;  /* 0x0000660000047ab9 */ /* 0x000fe40000000a00 */
[----:B------:R-:W-:Y:S02]  /*00b0*/  UIADD3 UR6, UP0, UR4, 0x370, URZ ;  /* 0x0000037004067890 */ /* 0x000fe4000ff1e03f */
[----:B------:R-:W-:Y:S02]  /*00c0*/  UIADD3 UR4, UP1, UR4, 0x470, URZ ;  /* 0x0000047004047890 */ /* 0x000fe4000ff3e03f */
[----:B------:R-:W-:Y:S02]  /*00d0*/  UIADD3.X UR7, URZ, UR5, URZ, UP0, !UPT ;  /* 0x000000053f077290 */ /* 0x000fe400087fe43f */
[----:B------:R-:W-:-:S07]  /*00e0*/  UIADD3.X UR5, URZ, UR5, URZ, UP1, !UPT ;  /* 0x000000053f057290 */ /* 0x000fce0008ffe43f */
[----:B------:R0:W-:Y:S02]  /*00f0*/  UTMACCTL.PF [UR6] ;  /* 0x00000000060079b9 */ /* 0x0001e40008040000 */
[----:B------:R0:W-:Y:S02]  /*0100*/  UTMACCTL.PF [UR4] ;  /* 0x00000000040079b9 */ /* 0x0001e40008040000 */
[----:B0-----:R-:W-:Y:S01]  /*0110*/  NOP ;  /* 0x0000000000007918 */ /* 0x001fe20000000000 */
.L_x_1:
[----:B------:R-:W-:Y:S05]  /*0120*/  BSYNC B0 ;  /* 0x0000000000007941 */ /* 0x000fea0003800000 */
.L_x_0:
[----:B------:R-:W-:Y:S01]  /*0130*/  VOTEU.ANY UP0, P0 ;  /* 0x00000000003f7886 */ /* 0x000fe20000000100 */
[----:B------:R-:W0:Y:S01]  /*0140*/  SHFL.IDX PT, R3, R3, RZ, 0x1f ;  /* 0x00001fff03037589 */ /* 0x000e2200000e0000 */
[----:B------:R-:W-:Y:S01]  /*0150*/  UMOV UR4, 0x80 ;  /* 0x0000008000047882 */ /* 0x000fe20000000000 */
[----:B------:R-:W-:Y:S01]  /*0160*/  UMOV UR7, 0x100 ;  /* 0x0000010000077882 */ /* 0x000fe20000000000 */
[----:B------:R-:W-:Y:S01]  /*0170*/  VOTEU.ANY UP1, P0 ;  /* 0x00000000003f7886 */ /* 0x000fe20000020100 */
[----:B------:R-:W1:Y:S01]  /*0180*/  @UP0 S2UR UR8, SR_CgaCtaId ;  /* 0x00000000000809c3 */ /* 0x000e620000008800 */
[----:B------:R-:W2:Y:S01]  /*0190*/  SHFL.IDX PT, R4, R2, RZ, 0x1f ;  /* 0x00001fff02047589 */ /* 0x000ea200000e0000 */
[----:B------:R-:W-:Y:S01]  /*01a0*/  @UP0 UMOV UR6, 0x400 ;  /* 0x0000040000060882 */ /* 0x000fe20000000000 */
[----:B------:R-:W-:-:S04]  /*01b0*/  @UP0 UIADD3 UR4, -UR4, 0x100000, URZ ;  /* 0x0010000004040890 */ /* 0x000fc8000fffe13f */
[----:B------:R-:W-:Y:S02]  /*01c0*/  @UP0 USHF.L.U32 UR5, UR4, 0xb, URZ ;  /* 0x0000000b04050899 */ /* 0x000fe4000800063f */
[----:B------:R-:W-:Y:S01]  /*01d0*/  @UP0 USHF.L.U32 UR4, UR4, 0x1, URZ ;  /* 0x0000000104040899 */ /* 0x000fe2000800063f */
[----:B------:R-:W-:Y:S01]  /*01e0*/  VOTEU.ANY UP2, P0 ;  /* 0x00000000003f7886 */ /* 0x000fe20000040100 */
[----:B0-----:R-:W-:Y:S01]  /*01f0*/  R2UR UR48, R3 ;  /* 0x00000000033072ca */ /* 0x001fe200000e0000 */
[----:B-1----:R-:W-:Y:S01]  /*0200*/  @UP0 ULEA UR8, UR8, UR6, 0x18 ;  /* 0x0000000608080291 */ /* 0x002fe2000f8ec03f */
[----:B--2---:R-:W-:Y:S01]  /*0210*/  ISETP.NE.AND P1, PT, R4, RZ, PT ;  /* 0x000000ff0400720c */ /* 0x004fe20003f25270 */
[----:B------:R-:W-:-:S04]  /*0220*/  @UP0 UIADD3 UR6, -UR7, 0x100000, URZ ;  /* 0x0010000007060890 */ /* 0x000fc8000fffe13f */
[----:B------:R-:W-:Y:S02]  /*0230*/  @UP0 USHF.L.U32 UR7, UR6, 0xb, URZ ;  /* 0x0000000b06070899 */ /* 0x000fe4000800063f */
[----:B------:R-:W-:-:S04]  /*0240*/  @UP0 USHF.L.U32 UR6, UR6, 0x1, URZ ;  /* 0x0000000106060899 */ /* 0x000fc8000800063f */
[----:B------:R-:W-:Y:S01]  /*0250*/  UISETP.NE.AND UP0, UPT, UR48, URZ, UPT ;  /* 0x0000003f3000728c */ /* 0x000fe2000bf05270 */
[----:B------:R-:W0:Y:S02]  /*0260*/  FENCE.VIEW.ASYNC.S ;  /* 0x00000000000073c6 */ /* 0x000e240000000000 */
[----:B0-----:R0:W1:Y:S05]  /*0270*/  @UP1 SYNCS.EXCH.64 URZ, [UR8+0x28c00], UR4 ;  /* 0x028c0004083f15b2 */ /* 0x00106a0008000100 */
[----:B------:R0:W2:Y:S01]  /*0280*/  @UP2 SYNCS.EXCH.64 URZ, [UR8+0x28c20], UR6 ;  /* 0x028c2006083f25b2 */ /* 0x0000a20008000100 */
[----:B------:R-:W-:Y:S05]  /*0290*/  @P1 BRA `(.L_x_2) ;  /* 0x0000000000381947 */ /* 0x000fea0003800000 */
[----:B0-----:R-:W0:Y:S01]  /*02a0*/  S2UR UR5, SR_CgaCtaId ;  /* 0x00000000000579c3 */ /* 0x001e220000008800 */
[----:B------:R-:W-:Y:S01]  /*02b0*/  UMOV UR4, 0x400 ;  /* 0x0000040000047882 */ /* 0x000fe20000000000 */
[----:B------:R-:W-:Y:S01]  /*02c0*/  UMOV UR7, 0x1 ;  /* 0x0000000100077882 */ /* 0x000fe20000000000 */
[----:B------:R-:W-:Y:S01]  /*02d0*/  ELECT P0, URZ, PT ;  /* 0x00000000003f782f */ /* 0x000fe20003800000 */
[----:B0-----:R-:W-:Y:S02]  /*02e0*/  ULEA UR6, UR5, UR4, 0x18 ;  /* 0x0000000405067291 */ /* 0x001fe4000f8ec03f */
[----:B------:R-:W-:-:S04]  /*02f0*/  UIADD3 UR4, -UR7, 0x100000, URZ ;  /* 0x0010000007047890 */ /* 0x000fc8000fffe13f */
[----:B------:R-:W-:Y:S02]  /*0300*/  USHF.L.U32 UR5, UR4, 0xb, URZ ;  /* 0x0000000b04057899 */ /* 0x000fe4000800063f */
[----:B------:R-:W-:Y:S01]  /*0310*/  USHF.L.U32 UR4, UR4, 0x1, URZ ;  /* 0x0000000104047899 */ /* 0x000fe2000800063f */
[----:B------:R-:W0:Y:S11]  /*0320*/  FENCE.VIEW.ASYNC.S ;  /* 0x00000000000073c6 */ /* 0x000e360000000000 */
[----:B0-----:R3:W4:Y:S01]  /*0330*/  SYNCS.EXCH.64 URZ, [UR6+0x28c30], UR4 ;  /* 0x028c3004063f75b2 */ /* 0x0017220008000100 */
[----:B------:R3:W0:Y:S01]  /*0340*/  SYNCS.EXCH.64 URZ, [UR6+0x28c40], UR4 ;  /* 0x028c4004063f75b2 */ /* 0x0006220008000100 */
[----:B------:R3:W0:Y:S01]  /*0350*/  SYNCS.EXCH.64 URZ, [UR6+0x28c38], UR4 ;  /* 0x028c3804063f75b2 */ /* 0x0006220008000100 */
[----:B------:R3:W0:Y:S02]  /*0360*/  SYNCS.EXCH.64 URZ, [UR6+0x28c48], UR4 ;  /* 0x028c4804063f75b2 */ /* 0x0006240008000100 */
[----:B---3--:R-:W-:Y:S01]  /*0370*/  NOP ;  /* 0x0000000000007918 */ /* 0x008fe20000000000 */
.L_x_2:
[----:B------:R-:W3:Y:S01]  /*0380*/  SHFL.IDX PT, R3, R2, RZ, 0x1f ;  /* 0x00001fff02037589 */ /* 0x000ee200000e0000 */
[----:B------:R-:W-:Y:S01]  /*0390*/  NOP ;  /* 0x0000000000007918 */ /* 0x000fe20000000000 */
[----:B---3--:R-:W-:-:S13]  /*03a0*/  ISETP.NE.AND P0, PT, R3, RZ, PT ;  /* 0x000000ff0300720c */ /* 0x008fda0003f05270 */
[----:B------:R-:W-:Y:S05]  /*03b0*/  @P0 BRA `(.L_x_3) ;  /* 0x0000000000480947 */ /* 0x000fea0003800000 */
[----:B0-----:R-:W0:Y:S01]  /*03c0*/  S2UR UR5, SR_CgaCtaId ;  /* 0x00000000000579c3 */ /* 0x001e220000008800 */
[----:B------:R-:W-:Y:S01]  /*03d0*/  UMOV UR4, 0x400 ;  /* 0x0000040000047882 */ /* 0x000fe20000000000 */
[----:B------:R-:W-:Y:S01]  /*03e0*/  UMOV UR6, 0x1 ;  /* 0x0000000100067882 */ /* 0x000fe20000000000 */
[----:B------:R-:W-:Y:S01]  /*03f0*/  UMOV UR9, 0x2 ;  /* 0x0000000200097882 */ /* 0x000fe20000000000 */
[----:B------:R-:W-:-:S04]  /*0400*/  UIADD3 UR6, -UR6, 0x100000, URZ ;  /* 0x0010000006067890 */ /* 0x000fc8000fffe13f */
[----:B------:R-:W-:Y:S02]  /*0410*/  USHF.L.U32 UR7, UR6, 0xb, URZ ;  /* 0x0000000b06077899 */ /* 0x000fe4000800063f */
[----:B------:R-:W-:Y:S01]  /*0420*/  USHF.L.U32 UR6, UR6, 0x1, URZ ;  /* 0x0000000106067899 */ /* 0x000fe2000800063f */
[----:B------:R-:W-:Y:S01]  /*0430*/  ELECT P0, URZ, PT ;  /* 0x00000000003f782f */ /* 0x000fe20003800000 */
[----:B0-----:R-:W-:Y:S02]  /*0440*/  ULEA UR8, UR5, UR4, 0x18 ;  /* 0x0000000405087291 */ /* 0x001fe4000f8ec03f */
[----:B------:R-:W-:-:S04]  /*0450*/  UIADD3 UR4, -UR9, 0x100000, URZ ;  /* 0x0010000009047890 */ /* 0x000fc8000fffe13f */
[----:B------:R-:W-:Y:S02]  /*0460*/  USHF.L.U32 UR5, UR4, 0xb, URZ ;  /* 0x0000000b04057899 */ /* 0x000fe4000800063f */
[----:B------:R-:W-:Y:S01]  /*0470*/  USHF.L.U32 UR4, UR4, 0x1, URZ ;  /* 0x0000000104047899 */ /* 0x000fe2000800063f */
[----:B------:R-:W0:Y:S03]  /*0480*/  FENCE.VIEW.ASYNC.S ;  /* 0x00000000000073c6 */ /* 0x000e260000000000 */
[----:B0-----:R3:W0:Y:S08]  /*0490*/  SYNCS.EXCH.64 URZ, [UR8+0x28c50], UR6 ;  /* 0x028c5006083f75b2 */ /* 0x0016300008000100 */
[----:B------:R3:W0:Y:S01]  /*04a0*/  SYNCS.EXCH.64 URZ, [UR8+0x28c60], UR4 ;  /* 0x028c6004083f75b2 */ /* 0x0006220008000100 */
[----:B------:R3:W0:Y:S01]  /*04b0*/  SYNCS.EXCH.64 URZ, [UR8+0x28c58], UR6 ;  /* 0x028c5806083f75b2 */ /* 0x0006220008000100 */
[----:B------:R3:W0:Y:S02]  /*04c0*/  SYNCS.EXCH.64 URZ, [UR8+0x28c68], UR4 ;  /* 0x028c6804083f75b2 */ /* 0x0006240008000100 */
[----:B---3--:R-:W-:Y:S01]  /*04d0*/  NOP ;  /* 0x0000000000007918 */ /* 0x008fe20000000000 */
.L_x_3:
[----:B------:R-:W3:Y:S01]  /*04e0*/  SHFL.IDX PT, R3, R2, RZ, 0x1f ;  /* 0x00001fff02037589 */ /* 0x000ee200000e0000 */
[----:B------:R-:W-:Y:S01]  /*04f0*/  NOP ;  /* 0x0000000000007918 */ /* 0x000fe20000000000 */
[----:B---3--:R-:W-:-:S13]  /*0500*/  ISETP.NE.AND P0, PT, R3, RZ, PT ;  /* 0x000000ff0300720c */ /* 0x008fda0003f05270 */
        /* <DEDUP_REMOVED lines=10> */
[----:B0-----:R3:W0:Y:S01]  /*05b0*/  SYNCS.EXCH.64 URZ, [UR6+0x28c70], UR4 ;  /* 0x028c7004063f75b2 */ /* 0x0016220008000100 */
[----:B------:R3:W0:Y:S01]  /*05c0*/  SYNCS.EXCH.64 URZ, [UR6+0x28c80], UR4 ;  /* 0x028c8004063f75b2 */ /* 0x0006220008000100 */
[----:B------:R3:W0:Y:S01]  /*05d0*/  SYNCS.EXCH.64 URZ, [UR6+0x28c78], UR4 ;  /* 0x028c7804063f75b2 */ /* 0x0006220008000100 */
[----:B------:R3:W0:Y:S02]  /*05e0*/  SYNCS.EXCH.64 URZ, [UR6+0x28c88], UR4 ;  /* 0x028c8804063f75b2 */ /* 0x0006240008000100 */
[----:B---3--:R-:W-:Y:S01]  /*05f0*/  NOP ;  /* 0x0000000000007918 */ /* 0x008fe20000000000 */
.L_x_4:
        /* <DEDUP_REMOVED lines=8> */
[----:B------:R-:W-:Y:S01]  /*0680*/  ELECT P0, URZ, PT ;  /* 0x00000000003f782f */ /* 0x000fe20003800000 */
[----:B0-----:R-:W-:Y:S02]  /*0690*/  ULEA UR8, UR5, UR4, 0x18 ;  /* 0x0000000405087291 */ /* 0x001fe4000f8ec03f */
[----:B------:R-:W-:-:S04]  /*06a0*/  UIADD3 UR4, -UR6, 0x100000, URZ ;  /* 0x0010000006047890 */ /* 0x000fc8000fffe13f */
[----:B------:R-:W-:Y:S02]  /*06b0*/  USHF.L.U32 UR5, UR4, 0xb, URZ ;  /* 0x0000000b04057899 */ /* 0x000fe4000800063f */
[----:B------:R-:W-:Y:S02]  /*06c0*/  USHF.L.U32 UR4, UR4, 0x1, URZ ;  /* 0x0000000104047899 */ /* 0x000fe4000800063f */
        /* <DEDUP_REMOVED lines=9> */
.L_x_5:
        /* <DEDUP_REMOVED lines=22> */
.L_x_6:
[----:B------:R-:W-:Y:S01]  /*08c0*/  PLOP3.LUT P0, PT, PT, PT, UP0, 0x80, 0x0 ;  /* 0x000000000000781c */ /* 0x000fe20003f0f008 */
[----:B------:R-:W-:Y:S01]  /*08d0*/  UMOV UR37, 0x1 ;  /* 0x0000000100257882 */ /* 0x000fe20000000000 */
[----:B------:R-:W-:Y:S01]  /*08e0*/  NOP ;  /* 0x0000000000007918 */ /* 0x000fe20000000000 */
[----:B------:R-:W-:Y:S01]  /*08f0*/  USEL UR37, UR37, 0x2, !UP0 ;  /* 0x0000000225257887 */ /* 0x000fe2000c000000 */
[----:B------:R-:W-:Y:S01]  /*0900*/  ULDC.64 UR42, c[0x0][0x208] ;  /* 0x00008200002a7ab9 */ /* 0x000fe20000000a00 */
[----:B012-4-:R-:W-:Y:S08]  /*0910*/  BAR.SYNC.DEFER_BLOCKING 0x0 ;  /* 0x0000000000007b1d */ /* 0x017ff00000010000 */
[----:B------:R-:W-:Y:S05]  /*0920*/  @!P0 BRA `(.L_x_7) ;  /* 0x0000007800a48947 */ /* 0x000fea0003800000 */
.L_x_8:
[----:B------:R-:W-:-:S08]  /*0930*/  NOP ;  /* 0x0000000000007918 */ /* 0x000fd00000000000 */
[----:B------:R-:W0:Y:S02]  /*0940*/  USETMAXREG.TRY_ALLOC.CTAPOOL UP0, 0xf0 ;  /* 0x000000f0000079c8 */ /* 0x000e240008000600 */
[----:B0-----:R-:W-:-:S13]  /*0950*/  PLOP3.LUT P0, PT, PT, PT, UP0, 0x80, 0x0 ;  /* 0x000000000000781c */ /* 0x001fda0003f0f008 */
[----:B------:R-:W-:Y:S05]  /*0960*/  @!P0 BRA `(.L_x_8) ;  /* 0xfffffffc00f08947 */ /* 0x000fea000383ffff */
[----:B------:R-:W-:Y:S01]  /*0970*/  LOP3.LUT R2, R0, 0xffffff80, RZ, 0xc0, !PT ;  /* 0xffffff8000027812 */ /* 0x000fe200078ec0ff */
[----:B------:R-:W0:Y:S03]  /*0980*/  S2UR UR47, SR_CTAID.X ;  /* 0x00000000002f79c3 */ /* 0x000e260000002500 */
[----:B------:R-:W-:-:S05]  /*0990*/  ISETP.NE.AND P0, PT, R2, 0x80, PT ;  /* 0x000000800200780c */ /* 0x000fca0003f05270 */
[----:B------:R-:W0:Y:S08]  /*09a0*/  LDC R2, c[0x0][0xc34] ;  /* 0x00030d00ff027b82 */ /* 0x000e300000000800 */
[----:B------:R-:W-:Y:S06]  /*09b0*/  @!P0 BAR.ARV 0x8, 0x100 ;  /* 0x0204000000008b1d */ /* 0x000fec0000002000 */
[----:B------:R-:W-:-:S13]  /*09c0*/  ISETP.GE.U32.AND P0, PT, R0, 0x100, PT ;  /* 0x000001000000780c */ /* 0x000fda0003f06070 */
[----:B------:R-:W-:Y:S06]  /*09d0*/  @P0 BAR.ARV 0xf, 0x100 ;  /* 0x03c4000000000b1d */ /* 0x000fec0000002000 */
[----:B0-----:R-:W-:-:S13]  /*09e0*/  ISETP.LE.AND P0, PT, R2, UR47, PT ;  /* 0x0000002f02007c0c */ /* 0x001fda000bf03270 */
[----:B------:R-:W-:Y:S05]  /*09f0*/  @P0 EXIT ;  /* 0x000000000000094d */ /* 0x000fea0003800000 */
[----:B------:R-:W-:Y:S01]  /*0a00*/  VIADD R0, R0, 0xffffff80 ;  /* 0xffffff8000007836 */ /* 0x000fe20000000000 */
[----:B------:R-:W0:Y:S01]  /*0a10*/  S2UR UR4, SR_CgaCtaId ;  /* 0x00000000000479c3 */ /* 0x000e220000008800 */
[----:B------:R-:W-:Y:S01]  /*0a20*/  UMOV UR41, 0x400 ;  /* 0x0000040000297882 */ /* 0x000fe20000000000 */
[----:B------:R-:W-:Y:S01]  /*0a30*/  IMAD.MOV.U32 R23, RZ, RZ, 0x40 ;  /* 0x00000040ff177424 */ /* 0x000fe200078e00ff */
[----:B------:R-:W-:Y:S01]  /*0a40*/  ULOP3.LUT UR40, UR37, 0x1, URZ, 0xfc, !UPT ;  /* 0x0000000125287892 */ /* 0x000fe2000f8efc3f */
[----:B------:R-:W-:Y:S01]  /*0a50*/  SHF.R.S32.HI R3, RZ, 0x1f, R0 ;  /* 0x0000001fff037819 */ /* 0x000fe20000011400 */
[----:B------:R-:W-:Y:S01]  /*0a60*/  UMOV UR36, URZ ;  /* 0x0000003f00247c82 */ /* 0x000fe20008000000 */
[----:B------:R-:W-:Y:S01]  /*0a70*/  UMOV UR38, URZ ;  /* 0x0000003f00267c82 */ /* 0x000fe20008000000 */
[----:B------:R-:W-:Y:S01]  /*0a80*/  UMOV UR39, URZ ;  /* 0x0000003f00277c82 */ /* 0x000fe20008000000 */
[CC--:B------:R-:W-:Y:S02]  /*0a90*/  LEA.HI R2, R3.reuse, R0.reuse, RZ, 0x4 ;  /* 0x0000000003027211 */ /* 0x0c0fe400078f20ff */
[----:B------:R-:W-:-:S02]  /*0aa0*/  LEA.HI R4, R3, R0, RZ, 0x5 ;  /* 0x0000000003047211 */ /* 0x000fc400078f28ff */
[----:B------:R-:W-:Y:S02]  /*0ab0*/  SHF.R.S32.HI R9, RZ, 0x4, R2 ;  /* 0x00000004ff097819 */ /* 0x000fe40000011402 */
[CC--:B------:R-:W-:Y:S02]  /*0ac0*/  LEA.HI R5, R3.reuse, R0.reuse, RZ, 0x7 ;  /* 0x0000000003057211 */ /* 0x0c0fe400078f38ff */
[C---:B------:R-:W-:Y:S02]  /*0ad0*/  LOP3.LUT R7, R2.reuse, 0xfffffff0, RZ, 0xc0, !PT ;  /* 0xfffffff002077812 */ /* 0x040fe400078ec0ff */
[----:B------:R-:W-:Y:S02]  /*0ae0*/  LEA.HI R2, R2, R9, RZ, 0x1 ;  /* 0x0000000902027211 */ /* 0x000fe400078f08ff */
[CC--:B------:R-:W-:Y:S01]  /*0af0*/  LEA.HI R6, R3.reuse, R0.reuse, RZ, 0x2 ;  /* 0x0000000003067211 */ /* 0x0c0fe200078f10ff */
[----:B------:R-:W-:Y:S01]  /*0b00*/  IMAD.IADD R7, R0, 0x1, -R7 ;  /* 0x0000000100077824 */ /* 0x000fe200078e0a07 */
[----:B------:R-:W-:-:S02]  /*0b10*/  LEA.HI R211, R3, R0, RZ, 0x3 ;  /* 0x0000000003d37211 */ /* 0x000fc400078f18ff */
[--C-:B------:R-:W-:Y:S01]  /*0b20*/  SHF.R.S32.HI R11, RZ, 0x5, R4.reuse ;  /* 0x00000005ff0b7819 */ /* 0x100fe20000011404 */
[----:B0-----:R-:W-:Y:S01]  /*0b30*/  ULEA UR41, UR4, UR41, 0x18 ;  /* 0x0000002904297291 */ /* 0x001fe2000f8ec03f */
[----:B------:R-:W-:Y:S02]  /*0b40*/  SHF.R.S32.HI R4, RZ, 0x1f, R4 ;  /* 0x0000001fff047819 */ /* 0x000fe40000011404 */
[----:B------:R-:W-:Y:S02]  /*0b50*/  LOP3.LUT R3, R5, 0xffffff80, RZ, 0xc0, !PT ;  /* 0xffffff8005037812 */ /* 0x000fe400078ec0ff */
[----:B------:R-:W-:Y:S02]  /*0b60*/  LOP3.LUT R2, R2, 0x1ffffffe, RZ, 0xc0, !PT ;  /* 0x1ffffffe02027812 */ /* 0x000fe400078ec0ff */
[----:B------:R-:W-:Y:S01]  /*0b70*/  LOP3.LUT R13, R6, 0xfffffffc, RZ, 0xc0, !PT ;  /* 0xfffffffc060d7812 */ /* 0x000fe200078ec0ff */
[----:B------:R-:W-:Y:S01]  /*0b80*/  IMAD.IADD R3, R0, 0x1, -R3 ;  /* 0x0000000100037824 */ /* 0x000fe200078e0a03 */
[----:B------:R-:W-:Y:S01]  /*0b90*/  LOP3.LUT R209, R211, 0xfffffff8, RZ, 0xc0, !PT ;  /* 0xfffffff8d3d17812 */ /* 0x000fe200078ec0ff */
[----:B------:R-:W-:Y:S01]  /*0ba0*/  IMAD.IADD R9, R9, 0x1, -R2 ;  /* 0x0000000109097824 */ /* 0x000fe200078e0a02 */
[----:B------:R-:W-:Y:S01]  /*0bb0*/  LEA.HI R4, R4, R11, RZ, 0x2 ;  /* 0x0000000b04047211 */ /* 0x000fe200078f10ff */
[C---:B------:R-:W-:Y:S01]  /*0bc0*/  IMAD.IADD R13, R0.reuse, 0x1, -R13 ;  /* 0x00000001000d7824 */ /* 0x040fe200078e0a0d */
[----:B------:R-:W-:Y:S01]  /*0bd0*/  SHF.R.S32.HI R210, RZ, 0x7, R5 ;  /* 0x00000007ffd27819 */ /* 0x000fe20000011405 */
[----:B------:R-:W-:Y:S01]  /*0be0*/  IMAD.IADD R209, R0, 0x1, -R209 ;  /* 0x0000000100d17824 */ /* 0x000fe200078e0ad1 */
[----:B------:R-:W-:Y:S01]  /*0bf0*/  LOP3.LUT R4, R4, 0x3ffffc, RZ, 0xc0, !PT ;  /* 0x003ffffc04047812 */ /* 0x000fe200078ec0ff */
[----:B------:R-:W-:Y:S01]  /*0c00*/  IMAD.SHL.U32 R9, R9, 0x8, RZ ;  /* 0x0000000809097824 */ /* 0x000fe200078e00ff */
[--C-:B------:R-:W-:Y:S01]  /*0c10*/  SHF.R.S32.HI R2, RZ, 0x1f, R7.reuse ;  /* 0x0000001fff027819 */ /* 0x100fe20000011407 */
[----:B------:R-:W-:Y:S01]  /*0c20*/  IMAD R15, R210, 0x100, R7 ;  /* 0x00000100d20f7824 */ /* 0x000fe200078e0207 */
[----:B------:R-:W-:Y:S01]  /*0c30*/  SHF.R.S32.HI R0, RZ, 0x1f, R3 ;  /* 0x0000001fff007819 */ /* 0x000fe20000011403 */
[----:B------:R-:W-:Y:S01]  /*0c40*/  IMAD.IADD R8, R11, 0x1, -R4 ;  /* 0x000000010b087824 */ /* 0x000fe200078e0a04 */
[----:B------:R-:W-:Y:S01]  /*0c50*/  LEA.HI R6, R2, R7, RZ, 0x3 ;  /* 0x0000000702067211 */ /* 0x000fe200078f18ff */
[----:B------:R-:W-:Y:S01]  /*0c60*/  IMAD.SHL.U32 R16, R209, 0x8, RZ ;  /* 0x00000008d1107824 */ /* 0x000fe200078e00ff */
[----:B------:R-:W-:Y:S01]  /*0c70*/  LEA.HI R2, R0, R3, RZ, 0x2 ;  /* 0x0000000300027211 */ /* 0x000fe200078f10ff */
[----:B------:R-:W-:Y:S01]  /*0c80*/  IMAD R12, R8, 0x10, R15 ;  /* 0x00000010080c7824 */ /* 0x000fe200078e020f */
[C---:B------:R-:W-:Y:S01]  /*0c90*/  LOP3.LUT R4, R6.reuse, 0xfffffff8, RZ, 0xc0, !PT ;  /* 0xfffffff806047812 */ /* 0x040fe200078ec0ff */
[----:B------:R-:W-:Y:S01]  /*0ca0*/  IMAD.SHL.U32 R6, R6, 0x40, RZ ;  /* 0x0000004006067824 */ /* 0x000fe200078e00ff */
[----:B------:R-:W-:Y:S01]  /*0cb0*/  LOP3.LUT R8, R2, 0x7ffffffc, RZ, 0xc0, !PT ;  /* 0x7ffffffc02087812 */ /* 0x000fe200078ec0ff */
[--C-:B------:R-:W-:Y:S01]  /*0cc0*/  IMAD.U32 R215, R12, 0x40, R9.reuse ;  /* 0x000000400cd77824 */ /* 0x100fe200078e0009 */
[----:B------:R-:W-:Y:S01]  /*0cd0*/  LEA.HI R10, R13, R13, RZ, 0x1 ;  /* 0x0000000d0d0a7211 */ /* 0x000fe200078f08ff */
[----:B------:R-:W-:Y:S01]  /*0ce0*/  IMAD.IADD R7, R7, 0x1, -R4 ;  /* 0x0000000107077824 */ /* 0x000fe200078e0a04 */
[----:B------:R-:W-:Y:S01]  /*0cf0*/  LEA.HI R4, R0, R3, RZ, 0x5 ;  /* 0x0000000300047211 */ /* 0x000fe200078f28ff */
[----:B------:R-:W-:Y:S01]  /*0d00*/  IMAD.IADD R17, R3, 0x1, -R8 ;  /* 0x0000000103117824 */ /* 0x000fe200078e0a08 */
[--C-:B------:R-:W-:Y:S01]  /*0d10*/  SHF.R.S32.HI R0, RZ, 0x2, R2.reuse ;  /* 0x00000002ff007819 */ /* 0x100fe20000011402 */
[----:B------:R-:W-:Y:S01]  /*0d20*/  VIADD R189, R16, 0x40 ;  /* 0x0000004010bd7836 */ /* 0x000fe20000000000 */
[----:B------:R-:W-:Y:S01]  /*0d30*/  SHF.R.S32.HI R3, RZ, 0x1f, R2 ;  /* 0x0000001fff037819 */ /* 0x000fe20000011402 */
[----:B------:R-:W-:Y:S01]  /*0d40*/  IMAD.SHL.U32 R2, R7, 0x40, RZ ;  /* 0x0000004007027824 */ /* 0x000fe200078e00ff */
[----:B------:R-:W-:Y:S01]  /*0d50*/  LOP3.LUT R6, R6, 0x7ffffe00, RZ, 0xc0, !PT ;  /* 0x7ffffe0006067812 */ /* 0x000fe200078ec0ff */
[C---:B------:R-:W-:Y:S01]  /*0d60*/  VIADD R188, R16.reuse, 0x80 ;  /* 0x0000008010bc7836 */ /* 0x040fe20000000000 */
[----:B------:R-:W-:Y:S01]  /*0d70*/  LEA.HI R3, R3, R0, RZ, 0x3 ;  /* 0x0000000003037211 */ /* 0x000fe200078f18ff */
[----:B------:R-:W-:Y:S01]  /*0d80*/  VIADD R187, R16, 0xc0 ;  /* 0x000000c010bb7836 */ /* 0x000fe20000000000 */
[----:B------:R-:W-:Y:S01]  /*0d90*/  LOP3.LUT R2, R2, 0x1c0, RZ, 0xc0, !PT ;  /* 0x000001c002027812 */ /* 0x000fe200078ec0ff */
[----:B------:R-:W-:Y:S01]  /*0da0*/  IMAD R6, R11, 0x400, R6 ;  /* 0x000004000b067824 */ /* 0x000fe200078e0206 */
[----:B------:R-:W-:Y:S01]  /*0db0*/  R2P PR, R7, 0x6 ;  /* 0x0000000607007804 */ /* 0x000fe20000000000 */
[----:B------:R-:W-:Y:S01]  /*0dc0*/  VIADD R186, R16, 0x100 ;  /* 0x0000010010ba7836 */ /* 0x000fe20000000000 */
[----:B------:R-:W-:Y:S01]  /*0dd0*/  LOP3.LUT R9, R2, 0x8, R9, 0xf8, !PT ;  /* 0x0000000802097812 */ /* 0x000fe200078ef809 */
[C---:B------:R-:W-:Y:S01]  /*0de0*/  VIADD R185, R16.reuse, 0x140 ;  /* 0x0000014010b97836 */ /* 0x040fe20000000000 */
[----:B------:R-:W-:Y:S01]  /*0df0*/  SHF.R.U32.HI R8, RZ, 0x3, R2 ;  /* 0x00000003ff087819 */ /* 0x000fe20000011602 */
[C---:B------:R-:W-:Y:S01]  /*0e00*/  VIADD R213, R16.reuse, 0x180 ;  /* 0x0000018010d57836 */ /* 0x040fe20000000000 */
[----:B------:R-:W-:Y:S01]  /*0e10*/  LOP3.LUT R3, R3, 0xfffffff8, RZ, 0xc0, !PT ;  /* 0xfffffff803037812 */ /* 0x000fe200078ec0ff */
[----:B------:R-:W-:Y:S01]  /*0e20*/  VIADD R212, R16, 0x1c0 ;  /* 0x000001c010d47836 */ /* 0x000fe20000000000 */
[----:B------:R-:W-:Y:S01]  /*0e30*/  LOP3.LUT R9, R9, R8, RZ, 0x3c, !PT ;  /* 0x0000000809097212 */ /* 0x000fe200078e3cff */
[----:B------:R-:W-:Y:S01]  /*0e40*/  IMAD.SHL.U32 R17, R17, 0x2, RZ ;  /* 0x0000000211117824 */ /* 0x000fe200078e00ff */
[----:B------:R-:W-:Y:S01]  /*0e50*/  LEA.HI R5, R5, R210, RZ, 0x1 ;  /* 0x000000d205057211 */ /* 0x000fe200078f08ff */
[----:B------:R-:W-:Y:S01]  /*0e60*/  IMAD.IADD R3, R0, 0x1, -R3 ;  /* 0x0000000100037824 */ /* 0x000fe200078e0a03 */
[----:B------:R-:W-:Y:S01]  /*0e70*/  LOP3.LUT R10, R10, 0x1ffffffe, RZ, 0xc0, !PT ;  /* 0x1ffffffe0a0a7812 */ /* 0x000fe200078ec0ff */
[----:B------:R-:W-:Y:S01]  /*0e80*/  IMAD.IADD R6, R6, 0x1, R9 ;  /* 0x0000000106067824 */ /* 0x000fe200078e0209 */
[----:B------:R-:W-:-:S02]  /*0e90*/  SHF.R.S32.HI R2, RZ, 0x5, R4 ;  /* 0x00000005ff027819 */ /* 0x000fc40000011404 */
[----:B------:R-:W-:Y:S01]  /*0ea0*/  LOP3.LUT R5, R5, 0xfffffe, RZ, 0xc0, !PT ;  /* 0x00fffffe05057812 */ /* 0x000fe200078ec0ff */
[----:B------:R-:W-:Y:S01]  /*0eb0*/  IMAD.IADD R13, R13, 0x1, -R10 ;  /* 0x000000010d0d7824 */ /* 0x000fe200078e0a0a */
[----:B------:R-:W-:Y:S01]  /*0ec0*/  LEA R22, R6, UR41, 0x1 ;  /* 0x0000002906167c11 */ /* 0x000fe2000f8e08ff */
[----:B------:R-:W-:Y:S01]  /*0ed0*/  IMAD R2, R2, 0x10, R3 ;  /* 0x0000001002027824 */ /* 0x000fe200078e0203 */
[----:B------:R-:W-:Y:S01]  /*0ee0*/  SEL R23, R23, 0xffffffc0, !P2 ;  /* 0xffffffc017177807 */ /* 0x000fe20005000000 */
[----:B------:R-:W-:Y:S01]  /*0ef0*/  IMAD.IADD R5, R210, 0x1, -R5 ;  /* 0x00000001d2057824 */ /* 0x000fe200078e0a05 */
[----:B------:R-:W-:Y:S01]  /*0f00*/  SHF.R.S32.HI R211, RZ, 0x3, R211 ;  /* 0x00000003ffd37819 */ /* 0x000fe200000114d3 */
[C---:B------:R-:W-:Y:S01]  /*0f10*/  VIADD R184, R22.reuse, 0x26800 ;  /* 0x0002680016b87836 */ /* 0x040fe20000000000 */
[----:B------:R-:W-:Y:S01]  /*0f20*/  SHF.R.S32.HI R222, RZ, 0x1f, R189 ;  /* 0x0000001fffde7819 */ /* 0x000fe200000114bd */
[----:B------:R-:W-:Y:S01]  /*0f30*/  VIADD R19, R22, 0x26820 ;  /* 0x0002682016137836 */ /* 0x000fe20000000000 */
[----:B------:R-:W-:Y:S01]  /*0f40*/  SHF.R.S32.HI R221, RZ, 0x1f, R188 ;  /* 0x0000001fffdd7819 */ /* 0x000fe200000114bc */
[C---:B------:R-:W-:Y:S01]  /*0f50*/  @P1 VIADD R19, R184.reuse, 0xffffffe0 ;  /* 0xffffffe0b8131836 */ /* 0x040fe20000000000 */
[----:B------:R-:W-:Y:S01]  /*0f60*/  SHF.R.S32.HI R220, RZ, 0x1f, R187 ;  /* 0x0000001fffdc7819 */ /* 0x000fe200000114bb */
[----:B------:R-:W-:Y:S01]  /*0f70*/  IMAD.IADD R184, R184, 0x1, R23 ;  /* 0x00000001b8b87824 */ /* 0x000fe200078e0217 */
[----:B------:R-:W-:Y:S01]  /*0f80*/  SHF.R.S32.HI R219, RZ, 0x1f, R186 ;  /* 0x0000001fffdb7819 */ /* 0x000fe200000114ba */
[----:B------:R-:W-:Y:S01]  /*0f90*/  IMAD.SHL.U32 R18, R5, 0x100, RZ ;  /* 0x0000010005127824 */ /* 0x000fe200078e00ff */
[----:B------:R-:W-:Y:S01]  /*0fa0*/  SHF.R.S32.HI R218, RZ, 0x1f, R185 ;  /* 0x0000001fffda7819 */ /* 0x000fe200000114b9 */
[----:B------:R-:W-:Y:S01]  /*0fb0*/  IMAD R214, R13, 0x8, R2 ;  /* 0x000000080dd67824 */ /* 0x000fe200078e0202 */
[----:B------:R-:W-:Y:S01]  /*0fc0*/  SHF.R.S32.HI R217, RZ, 0x1f, R213 ;  /* 0x0000001fffd97819 */ /* 0x000fe200000114d5 */
[----:B------:R-:W-:Y:S01]  /*0fd0*/  IMAD.IADD R23, R23, 0x1, R19 ;  /* 0x0000000117177824 */ /* 0x000fe200078e0213 */
[----:B------:R-:W-:-:S07]  /*0fe0*/  SHF.R.S32.HI R216, RZ, 0x1f, R212 ;  /* 0x0000001fffd87819 */ /* 0x000fce00000114d4 */
.L_x_44:
[----:B------:R-:W-:Y:S01]  /*0ff0*/  ULDC UR4, c[0x0][0xc38] ;  /* 0x00030e0000047ab9 */ /* 0x000fe20000000800 */
[----:B------:R-:W-:Y:S01]  /*1000*/  ULDC UR50, c[0x0][0x424] ;  /* 0x0001090000327ab9 */ /* 0x000fe20000000800 */
[----:B------:R-:W-:Y:S01]  /*1010*/  UISETP.NE.AND UP1, UPT, UR4, 0x1, UPT ;  /* 0x000000010400788c */ /* 0x000fe2000bf25270 */
[----:B------:R-:W-:Y:S02]  /*1020*/  ULDC UR6, c[0x0][0x2f0] ;  /* 0x0000bc0000067ab9 */ /* 0x000fe40000000800 */
[----:B------:R-:W-:Y:S01]  /*1030*/  ULDC.64 UR4, c[0x0][0x418] ;  /* 0x0001060000047ab9 */ /* 0x000fe20000000a00 */
[----:B------:R-:W-:Y:S01]  /*1040*/  UMOV UR44, UR47 ;  /* 0x0000002f002c7c82 */ /* 0x000fe20008000000 */
[----:B------:R-:W-:Y:S01]  /*1050*/  UISETP.NE.U32.AND UP0, UPT, UR4, URZ, UPT ;  /* 0x0000003f0400728c */ /* 0x000fe2000bf05070 */
[----:B------:R-:W-:Y:S02]  /*1060*/  UMOV UR46, UR47 ;  /* 0x0000002f002e7c82 */ /* 0x000fe40008000000 */
[----:B------:R-:W-:Y:S01]  /*1070*/  ULDC UR4, c[0x0][0xc44] ;  /* 0x0003110000047ab9 */ /* 0x000fe20000000800 */
[----:B------:R-:W-:-:S02]  /*1080*/  UISETP.NE.AND.EX UP0, UPT, UR5, URZ, UPT, UP0 ;  /* 0x0000003f0500728c */ /* 0x000fc4000bf05300 */
[----:B------:R-:W-:Y:S02]  /*1090*/  UISETP.NE.AND UP2, UPT, UR4, 0x1, UPT ;  /* 0x000000010400788c */ /* 0x000fe4000bf45270 */
[----:B------:R-:W-:Y:S01]  /*10a0*/  USEL UR50, UR50, 0x1, UP0 ;  /* 0x0000000132327887 */ /* 0x000fe20008000000 */
[----:B------:R-:W-:Y:S01]  /*10b0*/  @UP1 ULDC UR4, c[0x0][0xc3c] ;  /* 0x00030f0000041ab9 */ /* 0x000fe20000000800 */
[----:B------:R-:W-:Y:S02]  /*10c0*/  UISETP.NE.AND UP0, UPT, UR48, 0x1, UPT ;  /* 0x000000013000788c */ /* 0x000fe4000bf05270 */
[----:B------:R-:W-:Y:S02]  /*10d0*/  UIMAD.WIDE.U32 UR4, UR47, UR4, URZ ;  /* 0x000000042f0472a5 */ /* 0x000fe4000f8e003f */
[----:B------:R-:W-:Y:S02]  /*10e0*/  UIMAD UR50, UR50, UR6, URZ ;  /* 0x00000006323272a4 */ /* 0x000fe4000f8e023f */
[----:B------:R-:W-:Y:S01]  /*10f0*/  PLOP3.LUT P0, PT, PT, PT, UP0, 0x80, 0x0 ;  /* 0x000000000000781c */ /* 0x000fe20003f0f008 */
[----:B------:R-:W-:Y:S01]  /*1100*/  @UP1 ULDC UR6, c[0x0][0xc40] ;  /* 0x0003100000061ab9 */ /* 0x000fe20000000800 */
[----:B------:R-:W-:Y:S01]  /*1110*/  @UP2 ULDC.64 UR8, c[0x0][0xc48] ;  /* 0x0003120000082ab9 */ /* 0x000fe20000000a00 */
[----:B------:R-:W-:-:S02]  /*1120*/  @UP1 USHF.R.U32.HI UR44, URZ, UR6, UR5 ;  /* 0x000000063f2c1299 */ /* 0x000fc40008011605 */
[----:B------:R-:W-:Y:S02]  /*1130*/  UIADD3 UR6, UR50, 0x3f, URZ ;  /* 0x0000003f32067890 */ /* 0x000fe4000fffe03f */
[----:B------:R-:W-:Y:S02]  /*1140*/  UIMAD.WIDE.U32 UR4, UR44, UR8, URZ ;  /* 0x000000082c0472a5 */ /* 0x000fe4000f8e003f */
[----:B------:R-:W-:Y:S01]  /*1150*/  USHF.R.S32.HI UR7, URZ, 0x1f, UR6 ;  /* 0x0000001f3f077899 */ /* 0x000fe20008011406 */
[----:B------:R-:W-:Y:S01]  /*1160*/  UMOV UR45, UR44 ;  /* 0x0000002c002d7c82 */ /* 0x000fe20008000000 */
[----:B------:R-:W-:Y:S02]  /*1170*/  @UP2 USHF.R.U32.HI UR45, URZ, UR9, UR5 ;  /* 0x000000093f2d2299 */ /* 0x000fe40008011605 */
[----:B------:R-:W-:-:S04]  /*1180*/  ULEA.HI UR7, UR7, UR6, URZ, 0x6 ;  /* 0x0000000607077291 */ /* 0x000fc8000f8f303f */
[----:B------:R-:W-:Y:S01]  /*1190*/  USHF.R.S32.HI UR49, URZ, 0x6, UR7 ;  /* 0x000000063f317899 */ /* 0x000fe20008011407 */
[----:B0123-5:R-:W-:Y:S11]  /*11a0*/  @!P0 BRA `(.L_x_9) ;  /* 0x0000001800488947 */ /* 0x02fff60003800000 */
[----:B------:R-:W0:Y:S01]  /*11b0*/  SHFL.IDX PT, R0, R210, RZ, 0x1f ;  /* 0x00001fffd2007589 */ /* 0x000e2200000e0000 */
[----:B------:R-:W-:-:S06]  /*11c0*/  UISETP.NE.AND UP0, UPT, UR40, 0x3, UPT ;  /* 0x000000032800788c */ /* 0x000fcc000bf05270 */
[----:B------:R-:W-:Y:S02]  /*11d0*/  PLOP3.LUT P0, PT, PT, PT, UP0, 0x80, 0x0 ;  /* 0x000000000000781c */ /* 0x000fe40003f0f008 */
[----:B0-----:R-:W-:-:S13]  /*11e0*/  R2UR UR4, R0 ;  /* 0x00000000000472ca */ /* 0x001fda00000e0000 */
[----:B------:R-:W-:-:S04]  /*11f0*/  ULEA.HI UR5, UR4, UR4, URZ, 0x1 ;  /* 0x0000000404057291 */ /* 0x000fc8000f8f083f */
[----:B------:R-:W-:-:S04]  /*1200*/  ULOP3.LUT UR5, UR5, 0x1fffe, URZ, 0xc0, !UPT ;  /* 0x0001fffe05057892 */ /* 0x000fc8000f8ec03f */
[----:B------:R-:W-:-:S04]  /*1210*/  UIADD3 UR5, UR4, -UR5, URZ ;  /* 0x8000000504057290 */ /* 0x000fc8000fffe03f */
[----:B------:R-:W-:-:S04]  /*1220*/  ULEA UR5, UR5, UR41, 0xf ;  /* 0x0000002905057291 */ /* 0x000fc8000f8e783f */
[----:B------:R-:W-:-:S04]  /*1230*/  UIADD3 UR5, UR5, 0x400, URZ ;  /* 0x0000040005057890 */ /* 0x000fc8000fffe03f */
[----:B------:R-:W-:-:S04]  /*1240*/  USHF.R.U32.HI UR5, URZ, 0x4, UR5 ;  /* 0x000000043f057899 */ /* 0x000fc80008011605 */
[----:B------:R-:W-:-:S04]  /*1250*/  ULOP3.LUT UR5, UR5, 0x3fff, URZ, 0xc0, !UPT ;  /* 0x00003fff05057892 */ /* 0x000fc8000f8ec03f */
[----:B------:R-:W-:Y:S01]  /*1260*/  ULOP3.LUT UR20, UR5, 0x2000000, URZ, 0xfc, !UPT ;  /* 0x0200000005147892 */ /* 0x000fe2000f8efc3f */
[----:B------:R-:W-:Y:S11]  /*1270*/  @!P0 BRA `(.L_x_10) ;  /* 0x0000000000048947 */ /* 0x000ff60003800000 */
[----:B------:R-:W-:Y:S01]  /*1280*/  BPT.TRAP 0x1 ;  /* 0x000000040000795c */ /* 0x000fe20000300000 */
.L_x_10:
[----:B------:R-:W-:Y:S01]  /*1290*/  ULEA UR16, UR39, UR41, 0x3 ;  /* 0x0000002927107291 */ /* 0x000fe2000f8e183f */
[----:B------:R-:W-:-:S05]  /*12a0*/  IMAD.U32 R0, RZ, RZ, UR38 ;  /* 0x00000026ff007e24 */ /* 0x000fca000f8e00ff */
[----:B------:R-:W-:-:S04]  /*12b0*/  SHF.L.U32 R0, R0, 0x1f, RZ ;  /* 0x0000001f00007819 */ /* 0x000fc800000006ff */
[----:B------:R-:W0:Y:S02]  /*12c0*/  SYNCS.PHASECHK.TRANS64.TRYWAIT P0, [UR16+0x28c50], R0 ;  /* 0x028c5000ff0075a7 */ /* 0x000e240008000150 */
[----:B0-----:R-:W-:Y:S05]  /*12d0*/  @!P0 BRA `(.L_x_11) ;  /* 0x000000bc00808947 */ /* 0x001fea0003800000 */
.L_x_150:
[----:B------:R-:W-:Y:S01]  /*12e0*/  BAR.SYNC.DEFER_BLOCKING 0xe, 0x100 ;  /* 0x0384000000007b1d */ /* 0x000fe20000010000 */
[----:B------:R-:W-:Y:S01]  /*12f0*/  UIADD3 UR4, UR41, 0x26800, URZ ;  /* 0x0002680029047890 */ /* 0x000fe2000fffe03f */
[----:B0-----:R-:W-:Y:S01]  /*1300*/  IMAD.U32 R0, RZ, RZ, UR16 ;  /* 0x00000010ff007e24 */ /* 0x001fe2000f8e00ff */
[----:B------:R-:W-:Y:S02]  /*1310*/  ULEA UR12, UR39, UR20, 0xc ;  /* 0x00000014270c7291 */ /* 0x000fe4000f8e603f */
[----:B------:R-:W-:Y:S01]  /*1320*/  USHF.R.U32.HI UR4, URZ, 0x4, UR4 ;  /* 0x000000043f047899 */ /* 0x000fe20008011604 */
[----:B------:R-:W-:Y:S01]  /*1330*/  UMOV UR7, 0x40000040 ;  /* 0x4000004000077882 */ /* 0x000fe20000000000 */
[----:B------:R-:W-:Y:S02]  /*1340*/  UMOV UR5, 0x40000040 ;  /* 0x4000004000057882 */ /* 0x000fe40000000000 */
[----:B------:R-:W-:Y:S01]  /*1350*/  ULOP3.LUT UR4, UR4, 0x3fff, URZ, 0xc0, !UPT ;  /* 0x00003fff04047892 */ /* 0x000fe2000f8ec03f */
[----:B------:R-:W0:Y:S01]  /*1360*/  S2R R3, SR_TID.X ;  /* 0x0000000000037919 */ /* 0x000e220000002100 */
[----:B------:R-:W-:Y:S01]  /*1370*/  UMOV UR6, UR12 ;  /* 0x0000000c00067c82 */ /* 0x000fe20008000000 */
[----:B------:R-:W-:-:S02]  /*1380*/  UIADD3 UR10, UR12, 0x100, URZ ;  /* 0x000001000c0a7890 */ /* 0x000fc4000fffe03f */
[----:B------:R-:W-:Y:S01]  /*1390*/  ULOP3.LUT UR13, UR4, 0x10000, URZ, 0xfc, !UPT ;  /* 0x00010000040d7892 */ /* 0x000fe2000f8efc3f */
[----:B------:R-:W-:Y:S01]  /*13a0*/  UMOV UR11, 0x40000040 ;  /* 0x40000040000b7882 */ /* 0x000fe20000000000 */
[----:B------:R-:W-:Y:S02]  /*13b0*/  UMOV UR9, 0x40000040 ;  /* 0x4000004000097882 */ /* 0x000fe40000000000 */
[----:B------:R-:W-:Y:S02]  /*13c0*/  UIADD3 UR8, UR13, 0x4, URZ ;  /* 0x000000040d087890 */ /* 0x000fe4000fffe03f */
[----:B------:R-:W-:Y:S01]  /*13d0*/  UIADD3 UR14, UR12, 0x180, URZ ;  /* 0x000001800c0e7890 */ /* 0x000fe2000fffe03f */
[----:B------:R-:W-:Y:S01]  /*13e0*/  UMOV UR4, UR13 ;  /* 0x0000000d00047c82 */ /* 0x000fe20008000000 */
[----:B------:R-:W-:Y:S01]  /*13f0*/  UMOV UR15, 0x40000040 ;  /* 0x40000040000f7882 */ /* 0x000fe20000000000 */
[----:B------:R-:W-:Y:S01]  /*1400*/  WARPGROUP.ARRIVE ;  /* 0x00000000000079c5 */ /* 0x000fe20000000000 */
[----:B------:R-:W-:-:S05]  /*1410*/  UISETP.GE.AND UP0, UPT, UR50, 0x41, UPT ;  /* 0x000000413200788c */ /* 0x000fca000bf06270 */
[----:B------:R-:W-:Y:S01]  /*1420*/  HGMMA.64x256x16.F32.BF16 R24, gdesc[UR4].tnspB, RZ, !UPT, gsb0 ;  /* 0x43e00000041879f0 */ /* 0x000fe2000c0018ff */
[----:B------:R-:W-:Y:S02]  /*1430*/  UIADD3 UR6, UR12, 0x80, URZ ;  /* 0x000000800c067890 */ /* 0x000fe4000fffe03f */
[----:B------:R-:W-:Y:S01]  /*1440*/  UIADD3 UR4, UR13, 0x2, URZ ;  /* 0x000000020d047890 */ /* 0x000fe2000fffe03f */
[----:B------:R-:W-:Y:S01]  /*1450*/  UMOV UR7, 0x40000040 ;  /* 0x4000004000077882 */ /* 0x000fe20000000000 */
[----:B------:R-:W-:Y:S01]  /*1460*/  UMOV UR5, 0x40000040 ;  /* 0x4000004000057882 */ /* 0x000fe20000000000 */
[----:B------:R-:W-:-:S03]  /*1470*/  UIADD3 UR12, UR13, 0x6, URZ ;  /* 0x000000060d0c7890 */ /* 0x000fc6000fffe03f */
[----:B------:R-:W-:Y:S01]  /*1480*/  UMOV UR13, 0x40000040 ;  /* 0x40000040000d7882 */ /* 0x000fe20000000000 */
[----:B0-----:R-:W-:-:S04]  /*1490*/  LOP3.LUT R3, R3, 0x7f, RZ, 0xc0, !PT ;  /* 0x0000007f03037812 */ /* 0x001fc800078ec0ff */
[----:B------:R-:W-:-:S13]  /*14a0*/  ISETP.NE.AND P0, PT, R3, RZ, PT ;  /* 0x000000ff0300720c */ /* 0x000fda0003f05270 */
[----:B------:R-:W-:-:S05]  /*14b0*/  @!P0 VIADD R0, R0, 0x28c60 ;  /* 0x00028c6000008836 */ /* 0x000fca0000000000 */
[----:B------:R-:W-:Y:S01]  /*14c0*/  @!P0 PRMT R0, RZ, 0x654, R0 ;  /* 0x00000654ff008816 */ /* 0x000fe20000000000 */
[----:B------:R-:W-:Y:S02]  /*14d0*/  WARPGROUP.DEPBAR.LE gsb0, 0x0 ;  /* 0x00008000000079c5 */ /* 0x000fe40000010000 */
[----:B------:R-:W-:-:S06]  /*14e0*/  WARPGROUP.ARRIVE ;  /* 0x00000000000079c5 */ /* 0x000fcc0000000000 */
[----:B------:R-:W-:Y:S03]  /*14f0*/  HGMMA.64x256x16.F32.BF16 R24, gdesc[UR4].tnspB, R24, gsb0 ;  /* 0x43e00000041879f0 */ /* 0x000fe60008001818 */
[----:B------:R-:W-:Y:S02]  /*1500*/  WARPGROUP.DEPBAR.LE gsb0, 0x0 ;  /* 0x00008000000079c5 */ /* 0x000fe40000010000 */
[----:B------:R-:W-:-:S15]  /*1510*/  WARPGROUP.ARRIVE ;  /* 0x00000000000079c5 */ /* 0x000fde0000000000 */
[----:B------:R-:W-:-:S08]  /*1520*/  NOP ;  /* 0x0000000000007918 */ /* 0x000fd00000000000 */
[----:B------:R-:W-:Y:S03]  /*1530*/  HGMMA.64x256x16.F32.BF16 R24, gdesc[UR8].tnspB, R24, gsb0 ;  /* 0x43e00000081879f0 */ /* 0x000fe60008001818 */
[----:B------:R-:W-:Y:S02]  /*1540*/  WARPGROUP.DEPBAR.LE gsb0, 0x0 ;  /* 0x00008000000079c5 */ /* 0x000fe40000010000 */
[----:B------:R-:W-:-:S15]  /*1550*/  WARPGROUP.ARRIVE ;  /* 0x00000000000079c5 */ /* 0x000fde0000000000 */
[----:B------:R-:W-:-:S08]  /*1560*/  NOP ;  /* 0x0000000000007918 */ /* 0x000fd00000000000 */
[----:B------:R-:W-:Y:S03]  /*1570*/  HGMMA.64x256x16.F32.BF16 R24, gdesc[UR12].tnspB, R24, gsb0 ;  /* 0x43e000000c1879f0 */ /* 0x000fe60008001818 */
[----:B------:R-:W-:Y:S02]  /*1580*/  WARPGROUP.DEPBAR.LE gsb0, 0x0 ;  /* 0x00008000000079c5 */ /* 0x000fe40000010000 */
[----:B------:R-:W-:Y:S06]  /*1590*/  BAR.ARV 0xf, 0x100 ;  /* 0x03c4000000007b1d */ /* 0x000fec0000002000 */
[----:B------:R0:W-:Y:S01]  /*15a0*/  @!P0 SYNCS.ARRIVE.TRANS64.RED.A1T0 RZ, [R0+URZ], RZ ;  /* 0x000000ff00ff89a7 */ /* 0x0001e2000810043f */
[----:B------:R-:W-:-:S13]  /*15b0*/  PLOP3.LUT P0, PT, PT, PT, UP0, 0x80, 0x0 ;  /* 0x000000000000781c */ /* 0x000fda0003f0f008 */
[----:B0-----:R-:W-:Y:S05]  /*15c0*/  @!P0 BRA `(.L_x_12) ;  /* 0x0000000c00048947 */ /* 0x001fea0003800000 */
[----:B------:R-:W-:-:S06]  /*15d0*/  UIADD3 UR49, UR49, -0x2, URZ ;  /* 0xfffffffe31317890 */ /* 0x000fcc000fffe03f */
[----:B------:R-:W-:-:S07]  /*15e0*/  IMAD.U32 R0, RZ, RZ, UR49 ;  /* 0x00000031ff007e24 */ /* 0x000fce000f8e00ff */
.L_x_17:
[----:B------:R-:W-:Y:S01]  /*15f0*/  BAR.SYNC.DEFER_BLOCKING 0xe, 0x100 ;  /* 0x0384000000007b1d */ /* 0x000fe20000010000 */
[----:B0-----:R-:W-:Y:S01]  /*1600*/  IMAD.U32 R3, RZ, RZ, UR39 ;  /* 0x00000027ff037e24 */ /* 0x001fe2000f8e00ff */
[----:B------:R-:W-:Y:S01]  /*1610*/  UISETP.NE.AND UP1, UPT, UR40, 0x3, UPT ;  /* 0x000000032800788c */ /* 0x000fe2000bf25270 */
[C---:B------:R-:W-:Y:S01]  /*1620*/  ISETP.GT.AND P1, PT, R0.reuse, RZ, PT ;  /* 0x000000ff0000720c */ /* 0x040fe20003f24270 */
[----:B------:R-:W-:Y:S01]  /*1630*/  UIADD3 UR39, UR39, 0x1, URZ ;  /* 0x0000000127277890 */ /* 0x000fe2000fffe03f */
[----:B------:R-:W-:Y:S02]  /*1640*/  IMAD R3, R3, 0x40, R2 ;  /* 0x0000004003037824 */ /* 0x000fe400078e0202 */
[----:B------:R-:W-:Y:S01]  /*1650*/  VIADD R0, R0, 0xffffffff ;  /* 0xffffffff00007836 */ /* 0x000fe20000000000 */
[----:B------:R-:W-:Y:S01]  /*1660*/  PLOP3.LUT P2, PT, PT, PT, UP1, 0x80, 0x0 ;  /* 0x000000000000781c */ /* 0x000fe20003f4f018 */
[----:B------:R-:W-:Y:S01]  /*1670*/  UISETP.NE.AND UP0, UPT, UR39, 0x2, UPT ;  /* 0x000000022700788c */ /* 0x000fe2000bf05270 */
[----:B------:R-:W-:-:S03]  /*1680*/  LEA R3, R3, UR41, 0x2 ;  /* 0x0000002903037c11 */ /* 0x000fc6000f8e10ff */
[----:B------:R-:W-:Y:S02]  /*1690*/  USEL UR6, URZ, 0x1, UP0 ;  /* 0x000000013f067887 */ /* 0x000fe40008000000 */
[----:B------:R-:W-:Y:S02]  /*16a0*/  USEL UR39, UR39, URZ, UP0 ;  /* 0x0000003f27277287 */ /* 0x000fe40008000000 */
[----:B------:R-:W-:Y:S01]  /*16b0*/  ULOP3.LUT UR38, UR38, UR6, URZ, 0x3c, !UPT ;  /* 0x0000000626267292 */ /* 0x000fe2000f8e3c3f */
[----:B------:R-:W0:Y:S04]  /*16c0*/  LDS R4, [R3+0x28800] ;  /* 0x0288000003047984 */ /* 0x000e280000000800 */
[----:B------:R-:W1:Y:S01]  /*16d0*/  LDS R5, [R3+0x28820] ;  /* 0x0288200003057984 */ /* 0x000e620000000800 */
[-C--:B0-----:R-:W-:Y:S01]  /*16e0*/  FMUL.FTZ R24, R24, R4.reuse ;  /* 0x0000000418187220 */ /* 0x081fe20000410000 */
[-C--:B------:R-:W-:Y:S01]  /*16f0*/  FMUL.FTZ R25, R25, R4.reuse ;  /* 0x0000000419197220 */ /* 0x080fe20000410000 */
        /* <DEDUP_REMOVED lines=61> */
[----:B------:R-:W-:Y:S01]  /*1ad0*/  FMUL.FTZ R149, R149, R4 ;  /* 0x0000000495957220 */ /* 0x000fe20000410000 */
[-C--:B-1----:R-:W-:Y:S01]  /*1ae0*/  FMUL.FTZ R26, R26, R5.reuse ;  /* 0x000000051a1a7220 */ /* 0x082fe20000410000 */
        /* <DEDUP_REMOVED lines=63> */
[----:B------:R-:W-:Y:S06]  /*1ee0*/  @!P2 BRA `(.L_x_13) ;  /* 0x000000000004a947 */ /* 0x000fec0003800000 */
[----:B------:R-:W-:Y:S01]  /*1ef0*/  BPT.TRAP 0x1 ;  /* 0x000000040000795c */ /* 0x000fe20000300000 */
.L_x_13:
[----:B------:R-:W-:Y:S01]  /*1f00*/  ULEA UR6, UR39, UR41, 0x3 ;  /* 0x0000002927067291 */ /* 0x000fe2000f8e183f */
[----:B------:R-:W-:-:S05]  /*1f10*/  IMAD.U32 R3, RZ, RZ, UR38 ;  /* 0x00000026ff037e24 */ /* 0x000fca000f8e00ff */
[----:B------:R-:W-:-:S04]  /*1f20*/  SHF.L.U32 R3, R3, 0x1f, RZ ;  /* 0x0000001f03037819 */ /* 0x000fc800000006ff */
[----:B------:R0:W1:Y:S01]  /*1f30*/  SYNCS.PHASECHK.TRANS64.TRYWAIT P0, [UR6+0x28c50], R3 ;  /* 0x028c5003ff0075a7 */ /* 0x0000620008000146 */
[----:B------:R-:W-:Y:S05]  /*1f40*/  @!P2 BRA `(.L_x_14) ;  /* 0x000000000004a947 */ /* 0x000fea0003800000 */
[----:B------:R-:W-:Y:S01]  /*1f50*/  BPT.TRAP 0x1 ;  /* 0x000000040000795c */ /* 0x000fe20000300000 */
.L_x_14:
[----:B-1----:R-:W-:Y:S05]  /*1f60*/  @P0 BRA `(.L_x_15) ;  /* 0x0000000000080947 */ /* 0x002fea0003800000 */
[----:B------:R-:W1:Y:S02]  /*1f70*/  SYNCS.PHASECHK.TRANS64.TRYWAIT P0, [UR6+0x28c50], R3 ;  /* 0x028c5003ff0075a7 */ /* 0x000e640008000146 */
[----:B-1----:R-:W-:Y:S05]  /*1f80*/  @!P0 BRA `(.L_x_16) ;  /* 0x000000b0006c8947 */ /* 0x002fea0003800000 */
.L_x_15:
[----:B------:R-:W-:Y:S01]  /*1f90*/  UIADD3 UR6, UR41, 0x26800, URZ ;  /* 0x0002680029067890 */ /* 0x000fe2000fffe03f */
[----:B------:R-:W-:Y:S01]  /*1fa0*/  WARPGROUP.ARRIVE ;  /* 0x00000000000079c5 */ /* 0x000fe20000000000 */
[----:B------:R-:W-:-:S05]  /*1fb0*/  ULEA UR18, UR39, UR20, 0xc ;  /* 0x0000001427127291 */ /* 0x000fca000f8e603f */
[----:B-1----:R-:W1:Y:S01]  /*1fc0*/  S2R R4, SR_TID.X ;  /* 0x0000000000047919 */ /* 0x002e620000002100 */
[----:B------:R-:W-:Y:S01]  /*1fd0*/  USHF.R.U32.HI UR6, URZ, 0x4, UR6 ;  /* 0x000000043f067899 */ /* 0x000fe20008011606 */
[----:B0-----:R-:W-:Y:S01]  /*1fe0*/  IMAD.U32 R3, RZ, RZ, UR39 ;  /* 0x00000027ff037e24 */ /* 0x001fe2000f8e00ff */
[----:B------:R-:W-:Y:S01]  /*1ff0*/  UMOV UR19, 0x40000040 ;  /* 0x4000004000137882 */ /* 0x000fe20000000000 */
[----:B------:R-:W-:Y:S01]  /*2000*/  UMOV UR17, 0x40000040 ;  /* 0x4000004000117882 */ /* 0x000fe20000000000 */
[----:B------:R-:W-:Y:S01]  /*2010*/  ULOP3.LUT UR6, UR6, 0x3fff, URZ, 0xc0, !UPT ;  /* 0x00003fff06067892 */ /* 0x000fe2000f8ec03f */
[----:B------:R-:W-:Y:S01]  /*2020*/  UMOV UR7, 0x40000040 ;  /* 0x4000004000077882 */ /* 0x000fe20000000000 */
[----:B------:R-:W-:Y:S02]  /*2030*/  UIADD3 UR10, UR18, 0x100, URZ ;  /* 0x00000100120a7890 */ /* 0x000fe4000fffe03f */
[----:B------:R-:W-:Y:S02]  /*2040*/  ULOP3.LUT UR16, UR6, 0x10000, URZ, 0xfc, !UPT ;  /* 0x0001000006107892 */ /* 0x000fe4000f8efc3f */
[----:B------:R-:W-:Y:S01]  /*2050*/  UIADD3 UR6, UR18, 0x80, URZ ;  /* 0x0000008012067890 */ /* 0x000fe2000fffe03f */
[----:B------:R-:W-:Y:S01]  /*2060*/  UMOV UR11, 0x40000040 ;  /* 0x40000040000b7882 */ /* 0x000fe20000000000 */
[----:B------:R-:W-:Y:S01]  /*2070*/  UIADD3 UR14, UR18, 0x180, URZ ;  /* 0x00000180120e7890 */ /* 0x000fe2000fffe03f */
[----:B------:R-:W-:-:S04]  /*2080*/  UMOV UR15, 0x40000040 ;  /* 0x40000040000f7882 */ /* 0x000fc80000000000 */
[----:B------:R-:W-:Y:S01]  /*2090*/  HGMMA.64x256x16.F32.BF16 R24, gdesc[UR16].tnspB, R24, gsb0 ;  /* 0x43e00000101879f0 */ /* 0x000fe20008001818 */
[----:B-1----:R-:W-:-:S04]  /*20a0*/  LOP3.LUT R4, R4, 0x7f, RZ, 0xc0, !PT ;  /* 0x0000007f04047812 */ /* 0x002fc800078ec0ff */
[----:B------:R-:W-:-:S13]  /*20b0*/  ISETP.NE.AND P0, PT, R4, RZ, PT ;  /* 0x000000ff0400720c */ /* 0x000fda0003f05270 */
[----:B------:R-:W-:-:S05]  /*20c0*/  @!P0 LEA R3, R3, UR41, 0x3 ;  /* 0x0000002903038c11 */ /* 0x000fca000f8e18ff */
        /* <DEDUP_REMOVED lines=16> */
[----:B------:R-:W-:Y:S05]  /*21d0*/  @P1 BRA `(.L_x_17) ;  /* 0xfffffff400041947 */ /* 0x000fea000383ffff */
.L_x_12:
[----:B------:R-:W-:Y:S01]  /*21e0*/  BAR.SYNC.DEFER_BLOCKING 0xe, 0x100 ;  /* 0x0384000000007b1d */ /* 0x000fe20000010000 */
[----:B0-----:R-:W-:Y:S01]  /*21f0*/  IMAD.U32 R3, RZ, RZ, UR39 ;  /* 0x00000027ff037e24 */ /* 0x001fe2000f8e00ff */
[----:B------:R-:W-:Y:S01]  /*2200*/  UIADD3 UR39, UR39, 0x1, URZ ;  /* 0x0000000127277890 */ /* 0x000fe2000fffe03f */
[----:B------:R-:W-:Y:S02]  /*2210*/  IMAD.MOV.U32 R20, RZ, RZ, RZ ;  /* 0x000000ffff147224 */ /* 0x000fe400078e00ff */
[----:B------:R-:W-:Y:S01]  /*2220*/  IMAD R0, R3, 0x40, R2 ;  /* 0x0000004003007824 */ /* 0x000fe200078e0202 */
[----:B------:R-:W-:-:S04]  /*2230*/  UISETP.NE.AND UP0, UPT, UR39, 0x2, UPT ;  /* 0x000000022700788c */ /* 0x000fc8000bf05270 */
[----:B------:R-:W-:Y:S01]  /*2240*/  LEA R3, R0, UR41, 0x2 ;  /* 0x0000002900037c11 */ /* 0x000fe2000f8e10ff */
[----:B------:R-:W-:Y:S02]  /*2250*/  USEL UR4, URZ, 0x1, UP0 ;  /* 0x000000013f047887 */ /* 0x000fe40008000000 */
[----:B------:R-:W-:Y:S02]  /*2260*/  USEL UR39, UR39, URZ, UP0 ;  /* 0x0000003f27277287 */ /* 0x000fe40008000000 */
[----:B------:R-:W-:Y:S01]  /*2270*/  ULOP3.LUT UR38, UR38, UR4, URZ, 0x3c, !UPT ;  /* 0x0000000426267292 */ /* 0x000fe2000f8e3c3f */
[----:B------:R-:W0:Y:S04]  /*2280*/  LDS R4, [R3+0x28800] ;  /* 0x0288000003047984 */ /* 0x000e280000000800 */
[----:B------:R1:W2:Y:S02]  /*2290*/  LDS R0, [R3+0x28820] ;  /* 0x0288200003007984 */ /* 0x0002a40000000800 */
[----:B-1----:R-:W-:-:S02]  /*22a0*/  IMAD.MOV.U32 R3, RZ, RZ, RZ ;  /* 0x000000ffff037224 */ /* 0x002fc400078e00ff */
        /* <DEDUP_REMOVED lines=64> */
[-C--:B--2---:R-:W-:Y:S01]  /*26b0*/  FMUL.FTZ R26, R26, R0.reuse ;  /* 0x000000001a1a7220 */ /* 0x084fe20000410000 */
        /* <DEDUP_REMOVED lines=63> */
[----:B------:R-:W-:Y:S06]  /*2ab0*/  BAR.ARV 0xf, 0x100 ;  /* 0x03c4000000007b1d */ /* 0x000fec0000002000 */
[----:B------:R-:W-:Y:S05]  /*2ac0*/  BRA `(.L_x_18) ;  /* 0x0000003800747947 */ /* 0x000fea0003800000 */
.L_x_9:
[----:B------:R-:W0:Y:S02]  /*2ad0*/  SHFL.IDX PT, R0, R210, RZ, 0x1f ;  /* 0x00001fffd2007589 */ /* 0x000e2400000e0000 */
[----:B0-----:R-:W-:-:S13]  /*2ae0*/  R2UR UR4, R0 ;  /* 0x00000000000472ca */ /* 0x001fda00000e0000 */
[----:B------:R-:W-:-:S04]  /*2af0*/  ULEA.HI UR5, UR4, UR4, URZ, 0x1 ;  /* 0x0000000404057291 */ /* 0x000fc8000f8f083f */
[----:B------:R-:W-:-:S04]  /*2b00*/  ULOP3.LUT UR5, UR5, 0x1fffe, URZ, 0xc0, !UPT ;  /* 0x0001fffe05057892 */ /* 0x000fc8000f8ec03f */
[----:B------:R-:W-:Y:S02]  /*2b10*/  UIADD3 UR5, UR4, -UR5, URZ ;  /* 0x8000000504057290 */ /* 0x000fe4000fffe03f */
[----:B------:R-:W-:Y:S02]  /*2b20*/  UIADD3 UR4, UR41, 0x26800, URZ ;  /* 0x0002680029047890 */ /* 0x000fe4000fffe03f */
[----:B------:R-:W-:Y:S02]  /*2b30*/  ULEA UR5, UR5, UR41, 0xf ;  /* 0x0000002905057291 */ /* 0x000fe4000f8e783f */
[----:B------:R-:W-:Y:S02]  /*2b40*/  ULOP3.LUT UP0, URZ, UR4, 0x3ff, URZ, 0xc0, !UPT ;  /* 0x000003ff043f7892 */ /* 0x000fe4000f80c03f */
[----:B------:R-:W-:-:S04]  /*2b50*/  UIADD3 UR5, UR5, 0x400, URZ ;  /* 0x0000040005057890 */ /* 0x000fc8000fffe03f */
[----:B------:R-:W-:Y:S01]  /*2b60*/  PLOP3.LUT P0, PT, PT, PT, UP0, 0x80, 0x0 ;  /* 0x000000000000781c */ /* 0x000fe20003f0f008 */
[----:B------:R-:W-:-:S04]  /*2b70*/  USHF.R.U32.HI UR5, URZ, 0x4, UR5 ;  /* 0x000000043f057899 */ /* 0x000fc80008011605 */
[----:B------:R-:W-:-:S08]  /*2b80*/  ULOP3.LUT UR51, UR5, 0x3fff, URZ, 0xc0, !UPT ;  /* 0x00003fff05337892 */ /* 0x000fd0000f8ec03f */
[----:B------:R-:W-:Y:S05]  /*2b90*/  @!P0 BRA `(.L_x_19) ;  /* 0x0000000000408947 */ /* 0x000fea0003800000 */
[----:B------:R-:W-:Y:S01]  /*2ba0*/  MOV R0, 0x0 ;  /* 0x0000000000007802 */ /* 0x000fe20000000f00 */
[----:B------:R-:W-:Y:S01]  /*2bb0*/  ULDC.64 UR4, c[0x4][0x90] ;  /* 0x0100240000047ab9 */ /* 0x000fe20000000a00 */
[----:B------:R-:W-:Y:S01]  /*2bc0*/  ULDC.64 UR6, c[0x4][0x20] ;  /* 0x0100080000067ab9 */ /* 0x000fe20000000a00 */
[----:B------:R-:W-:Y:S01]  /*2bd0*/  IMAD.U32 R4, RZ, RZ, UR4 ;  /* 0x00000004ff047e24 */ /* 0x000fe2000f8e00ff */
[----:B------:R0:W1:Y:S01]  /*2be0*/  LDC.64 R14, c[0x4][R0] ;  /* 0x01000000000e7b82 */ /* 0x0000620000000a00 */
[----:B------:R-:W-:Y:S01]  /*2bf0*/  IMAD.U32 R5, RZ, RZ, UR5 ;  /* 0x00000005ff057e24 */ /* 0x000fe2000f8e00ff */
[----:B------:R-:W-:Y:S01]  /*2c00*/  ULDC.64 UR4, c[0x4][0x98] ;  /* 0x0100260000047ab9 */ /* 0x000fe20000000a00 */
[----:B------:R-:W-:Y:S02]  /*2c10*/  IMAD.U32 R10, RZ, RZ, UR6 ;  /* 0x00000006ff0a7e24 */ /* 0x000fe4000f8e00ff */
[----:B------:R-:W-:Y:S02]  /*2c20*/  IMAD.U32 R6, RZ, RZ, UR4 ;  /* 0x00000004ff067e24 */ /* 0x000fe4000f8e00ff */
[----:B------:R-:W-:-:S02]  /*2c30*/  IMAD.U32 R7, RZ, RZ, UR5 ;  /* 0x00000005ff077e24 */ /* 0x000fc4000f8e00ff */
[----:B------:R-:W-:Y:S02]  /*2c40*/  IMAD.U32 R11, RZ, RZ, UR7 ;  /* 0x00000007ff0b7e24 */ /* 0x000fe4000f8e00ff */
[----:B------:R-:W-:Y:S02]  /*2c50*/  IMAD.MOV.U32 R8, RZ, RZ, 0x70 ;  /* 0x00000070ff087424 */ /* 0x000fe400078e00ff */
[----:B------:R-:W-:Y:S02]  /*2c60*/  IMAD.MOV.U32 R12, RZ, RZ, 0x1 ;  /* 0x00000001ff0c7424 */ /* 0x000fe400078e00ff */
[----:B0-----:R-:W-:-:S07]  /*2c70*/  IMAD.MOV.U32 R13, RZ, RZ, RZ ;  /* 0x000000ffff0d7224 */ /* 0x001fce00078e00ff */
[----:B------:R-:W-:-:S07]  /*2c80*/  LEPC R20, `(.L_x_19) ;  /* 0x000000001014794e */ /* 0x000fce0000000000 */
[----:B-1----:R-:W-:Y:S05]  /*2c90*/  CALL.ABS.NOINC R14 ;  /* 0x000000000e007343 */ /* 0x002fea0003c00000 */
.L_x_19:
[----:B------:R-:W-:Y:S01]  /*2ca0*/  ULEA.HI UR4, UR36, UR36, URZ, 0x1 ;  /* 0x0000002424047291 */ /* 0x000fe2000f8f083f */
[----:B------:R-:W-:-:S03]  /*2cb0*/  IMAD.U32 R3, RZ, RZ, UR40 ;  /* 0x00000028ff037e24 */ /* 0x000fc6000f8e00ff */
[----:B------:R-:W-:Y:S02]  /*2cc0*/  ULOP3.LUT UR4, UR4, 0xfffffffe, URZ, 0xc0, !UPT ;  /* 0xfffffffe04047892 */ /* 0x000fe4000f8ec03f */
[----:B------:R-:W-:Y:S02]  /*2cd0*/  ISETP.NE.AND P0, PT, R3, 0x3, PT ;  /* 0x000000030300780c */ /* 0x000fe40003f05270 */
[----:B------:R-:W-:-:S06]  /*2ce0*/  UIADD3 UR4, UR36, -UR4, URZ ;  /* 0x8000000424047290 */ /* 0x000fcc000fffe03f */
[----:B------:R-:W-:-:S05]  /*2cf0*/  IMAD.U32 R0, RZ, RZ, UR4 ;  /* 0x00000004ff007e24 */ /* 0x000fca000f8e00ff */
[----:B------:R-:W-:-:S04]  /*2d00*/  SHF.L.U32 R0, R0, 0x1f, RZ ;  /* 0x0000001f00007819 */ /* 0x000fc800000006ff */
[----:B------:R-:W0:Y:S02]  /*2d10*/  SYNCS.PHASECHK.TRANS64.TRYWAIT P1, [UR41+0x28c00], R0 ;  /* 0x028c0000ff0075a7 */ /* 0x000e240008020169 */
[----:B0-----:R-:W-:Y:S05]  /*2d20*/  @!P1 BRA `(.L_x_20) ;  /* 0x000000a4001c9947 */ /* 0x001fea0003800000 */
.L_x_151:
[----:B------:R-:W-:Y:S05]  /*2d30*/  @!P0 BRA `(.L_x_21) ;  /* 0x0000000000048947 */ /* 0x000fea0003800000 */
[----:B------:R-:W-:Y:S01]  /*2d40*/  BPT.TRAP 0x1 ;  /* 0x000000040000795c */ /* 0x000fe20000300000 */
.L_x_21:
[----:B------:R-:W-:Y:S02]  /*2d50*/  IMAD.U32 R7, RZ, RZ, UR39 ;  /* 0x00000027ff077e24 */ /* 0x000fe4000f8e00ff */
[----:B------:R-:W-:-:S03]  /*2d60*/  IMAD.U32 R8, RZ, RZ, UR38 ;  /* 0x00000026ff087e24 */ /* 0x000fc6000f8e00ff */
[----:B------:R-:W-:Y:S02]  /*2d70*/  LEA R7, R7, UR41, 0x3 ;  /* 0x0000002907077c11 */ /* 0x000fe4000f8e18ff */
[----:B------:R-:W-:-:S04]  /*2d80*/  SHF.L.U32 R8, R8, 0x1f, RZ ;  /* 0x0000001f08087819 */ /* 0x000fc800000006ff */
[----:B------:R1:W2:Y:S01]  /*2d90*/  SYNCS.PHASECHK.TRANS64.TRYWAIT P1, [R7+URZ+0x28c30], R8 ;  /* 0x028c3008070075a7 */ /* 0x0002a2000802017f */
[----:B------:R-:W-:Y:S05]  /*2da0*/  @!P0 BRA `(.L_x_22) ;  /* 0x0000000000048947 */ /* 0x000fea0003800000 */
[----:B------:R-:W-:Y:S01]  /*2db0*/  BPT.TRAP 0x1 ;  /* 0x000000040000795c */ /* 0x000fe20000300000 */
.L_x_22:
[----:B--2---:R-:W-:Y:S05]  /*2dc0*/  @P1 BRA `(.L_x_23) ;  /* 0x0000000000081947 */ /* 0x004fea0003800000 */
[----:B------:R-:W2:Y:S02]  /*2dd0*/  SYNCS.PHASECHK.TRANS64.TRYWAIT P1, [R7+URZ+0x28c30], R8 ;  /* 0x028c3008070075a7 */ /* 0x000ea4000802017f */
[----:B--2---:R-:W-:Y:S05]  /*2de0*/  @!P1 BRA `(.L_x_24) ;  /* 0x000000a400049947 */ /* 0x004fea0003800000 */
.L_x_23:
[----:B0-----:R-:W0:Y:S01]  /*2df0*/  S2R R0, SR_TID.X ;  /* 0x0000000000007919 */ /* 0x001e220000002100 */
[----:B------:R-:W-:-:S04]  /*2e00*/  UIADD3 UR4, UR41, 0x22400, URZ ;  /* 0x0002240029047890 */ /* 0x000fc8000fffe03f */
[----:B------:R-:W-:-:S04]  /*2e10*/  USHF.R.U32.HI UR4, URZ, 0x4, UR4 ;  /* 0x000000043f047899 */ /* 0x000fc80008011604 */
[----:B------:R-:W-:-:S06]  /*2e20*/  ULOP3.LUT UR4, UR4, 0x3fff, URZ, 0xc0, !UPT ;  /* 0x00003fff04047892 */ /* 0x000fcc000f8ec03f */
[----:B------:R-:W-:Y:S01]  /*2e30*/  IMAD.U32 R3, RZ, RZ, UR4 ;  /* 0x00000004ff037e24 */ /* 0x000fe2000f8e00ff */
[----:B------:R-:W-:Y:S05]  /*2e40*/  WARPSYNC.ALL ;  /* 0x0000000000007948 */ /* 0x000fea0003800000 */
[----:B------:R-:W-:Y:S02]  /*2e50*/  LOP3.LUT R3, R3, 0x10000, RZ, 0xfc, !PT ;  /* 0x0001000003037812 */ /* 0x000fe400078efcff */
[----:B0-----:R-:W-:-:S04]  /*2e60*/  LOP3.LUT R0, R0, 0x7f, RZ, 0xc0, !PT ;  /* 0x0000007f00007812 */ /* 0x001fc800078ec0ff */
[----:B------:R-:W-:Y:S02]  /*2e70*/  ISETP.NE.AND P1, PT, R0, RZ, PT ;  /* 0x000000ff0000720c */ /* 0x000fe40003f25270 */
[----:B------:R-:W-:Y:S01]  /*2e80*/  R2UR UR12, R3 ;  /* 0x00000000030c72ca */ /* 0x000fe200000e0000 */
[----:B------:R-:W-:Y:S01]  /*2e90*/  UIADD3 UR4, UR41, 0x20400, URZ ;  /* 0x0002040029047890 */ /* 0x000fe2000fffe03f */
[----:B------:R-:W-:Y:S01]  /*2ea0*/  WARPGROUP.ARRIVE ;  /* 0x00000000000079c5 */ /* 0x000fe20000000000 */
[----:B------:R-:W-:Y:S01]  /*2eb0*/  UMOV UR7, 0x40000040 ;  /* 0x4000004000077882 */ /* 0x000fe20000000000 */
[----:B------:R-:W-:Y:S01]  /*2ec0*/  UMOV UR5, 0x40000040 ;  /* 0x4000004000057882 */ /* 0x000fe20000000000 */
[----:B------:R-:W-:Y:S01]  /*2ed0*/  USHF.R.U32.HI UR4, URZ, 0x4, UR4 ;  /* 0x000000043f047899 */ /* 0x000fe20008011604 */
[----:B------:R-:W-:Y:S01]  /*2ee0*/  UMOV UR11, 0x40000040 ;  /* 0x40000040000b7882 */ /* 0x000fe20000000000 */
[----:B------:R-:W-:Y:S02]  /*2ef0*/  UMOV UR9, 0x40000040 ;  /* 0x4000004000097882 */ /* 0x000fe40000000000 */
[----:B------:R-:W-:Y:S01]  /*2f00*/  ULOP3.LUT UR4, UR4, 0x3fff, URZ, 0xc0, !UPT ;  /* 0x00003fff04047892 */ /* 0x000fe2000f8ec03f */
[----:B------:R-:W-:Y:S01]  /*2f10*/  UMOV UR15, 0x40000040 ;  /* 0x40000040000f7882 */ /* 0x000fe20000000000 */
[----:B------:R-:W-:-:S02]  /*2f20*/  ULDC UR20, c[0x0][0x988] ;  /* 0x0002620000147ab9 */ /* 0x000fc40000000800 */
[----:B------:R-:W-:Y:S02]  /*2f30*/  ULEA UR12, UR39, UR12, 0x9 ;  /* 0x0000000c270c7291 */ /* 0x000fe4000f8e483f */
[----:B------:R-:W-:Y:S02]  /*2f40*/  ULOP3.LUT UR13, UR4, 0x10000, URZ, 0xfc, !UPT ;  /* 0x00010000040d7892 */ /* 0x000fe4000f8efc3f */
[----:B------:R-:W-:Y:S02]  /*2f50*/  UIADD3 UR10, UR12, 0x4, URZ ;  /* 0x000000040c0a7890 */ /* 0x000fe4000fffe03f */
[----:B------:R-:W-:Y:S01]  /*2f60*/  UIADD3 UR8, UR13, 0x4, URZ ;  /* 0x000000040d087890 */ /* 0x000fe2000fffe03f */
[----:B------:R-:W-:Y:S02]  /*2f70*/  UMOV UR6, UR12 ;  /* 0x0000000c00067c82 */ /* 0x000fe40008000000 */
[----:B------:R-:W-:Y:S01]  /*2f80*/  UMOV UR4, UR13 ;  /* 0x0000000d00047c82 */ /* 0x000fe20008000000 */
[----:B------:R-:W-:Y:S01]  /*2f90*/  UIADD3 UR14, UR12, 0x6, URZ ;  /* 0x000000060c0e7890 */ /* 0x000fe2000fffe03f */
[----:B------:R-:W-:Y:S01]  /*2fa0*/  HGMMA.64x64x16.F32.BF16 R24, gdesc[UR4], RZ, !UPT, gsb0 ;  /* 0x00e00000041879f0 */ /* 0x000fe2000c0018ff */
[----:B------:R-:W-:-:S02]  /*2fb0*/  UIADD3 UR6, UR12, 0x2, URZ ;  /* 0x000000020c067890 */ /* 0x000fc4000fffe03f */
[----:B------:R-:W-:Y:S01]  /*2fc0*/  UIADD3 UR4, UR13, 0x2, URZ ;  /* 0x000000020d047890 */ /* 0x000fe2000fffe03f */
[----:B------:R-:W-:Y:S01]  /*2fd0*/  UMOV UR7, 0x40000040 ;  /* 0x4000004000077882 */ /* 0x000fe20000000000 */
[----:B------:R-:W-:Y:S01]  /*2fe0*/  UMOV UR5, 0x40000040 ;  /* 0x4000004000057882 */ /* 0x000fe20000000000 */
[----:B------:R-:W-:-:S03]  /*2ff0*/  UIADD3 UR12, UR13, 0x6, URZ ;  /* 0x000000060d0c7890 */ /* 0x000fc6000fffe03f */
[----:B------:R-:W-:Y:S01]  /*3000*/  UMOV UR13, 0x40000040 ;  /* 0x40000040000d7882 */ /* 0x000fe20000000000 */
[----:B------:R-:W-:Y:S02]  /*3010*/  WARPGROUP.DEPBAR.LE gsb0, 0x0 ;  /* 0x00008000000079c5 */ /* 0x000fe40000010000 */
[----:B------:R-:W-:-:S06]  /*3020*/  WARPGROUP.ARRIVE ;  /* 0x00000000000079c5 */ /* 0x000fcc0000000000 */
[----:B------:R-:W-:Y:S01]  /*3030*/  HGMMA.64x64x16.F32.BF16 R24, gdesc[UR4], R24, gsb0 ;  /* 0x00e00000041879f0 */ /* 0x000fe20008001818 */
[----:B------:R-:W-:-:S06]  /*3040*/  UIMAD UR6, UR49, -0x40, UR50 ;  /* 0xffffffc0310678a4 */ /* 0x000fcc000f8e0232 */
[----:B------:R-:W-:-:S05]  /*3050*/  IMAD.U32 R0, RZ, RZ, UR6 ;  /* 0x00000006ff007e24 */ /* 0x000fca000f8e00ff */
[----:B------:R-:W-:-:S04]  /*3060*/  IADD3 R0, -R17, 0x40, R0 ;  /* 0x0000004011007810 */ /* 0x000fc80007ffe100 */
[C---:B------:R-:W-:Y:S02]  /*3070*/  ISETP.GT.AND P6, PT, R0.reuse, RZ, PT ;  /* 0x000000ff0000720c */ /* 0x040fe40003fc4270 */
[C---:B------:R-:W-:Y:S02]  /*3080*/  ISETP.GT.AND P2, PT, R0.reuse, 0x1, PT ;  /* 0x000000010000780c */ /* 0x040fe40003f44270 */
[C---:B------:R-:W-:Y:S02]  /*3090*/  ISETP.GT.AND P3, PT, R0.reuse, 0x8, PT ;  /* 0x000000080000780c */ /* 0x040fe40003f64270 */
[C---:B------:R-:W-:Y:S02]  /*30a0*/  ISETP.GT.AND P4, PT, R0.reuse, 0x9, PT ;  /* 0x000000090000780c */ /* 0x040fe40003f84270 */
[----:B------:R-:W-:Y:S01]  /*30b0*/  ISETP.GT.AND P5, PT, R0, 0x10, PT ;  /* 0x000000100000780c */ /* 0x000fe20003fa4270 */
[----:B------:R-:W-:Y:S02]  /*30c0*/  WARPGROUP.DEPBAR.LE gsb0, 0x0 ;  /* 0x00008000000079c5 */ /* 0x000fe40000010000 */
[----:B------:R-:W-:-:S06]  /*30d0*/  WARPGROUP.ARRIVE ;  /* 0x00000000000079c5 */ /* 0x000fcc0000000000 */
[----:B------:R-:W-:Y:S03]  /*30e0*/  HGMMA.64x64x16.F32.BF16 R24, gdesc[UR8], R24, gsb0 ;  /* 0x00e00000081879f0 */ /* 0x000fe60008001818 */
[----:B------:R-:W-:Y:S02]  /*30f0*/  WARPGROUP.DEPBAR.LE gsb0, 0x0 ;  /* 0x00008000000079c5 */ /* 0x000fe40000010000 */
[----:B------:R-:W-:-:S06]  /*3100*/  WARPGROUP.ARRIVE ;  /* 0x00000000000079c5 */ /* 0x000fcc0000000000 */
[----:B------:R-:W-:Y:S03]  /*3110*/  HGMMA.64x64x16.F32.BF16 R24, gdesc[UR12], R24, gsb0 ;  /* 0x00e000000c1879f0 */ /* 0x000fe60008001818 */
[----:B------:R-:W-:Y:S02]  /*3120*/  WARPGROUP.DEPBAR.LE gsb0, 0x0 ;  /* 0x00008000000079c5 */ /* 0x000fe40000010000 */
[----:B------:R-:W-:Y:S02]  /*3130*/  FSEL R24, R24, -INF , P6 ;  /* 0xff80000018187808 */ /* 0x000fe40003000000 */
[----:B------:R-:W-:Y:S02]  /*3140*/  FSEL R25, R25, -INF , P2 ;  /* 0xff80000019197808 */ /* 0x000fe40001000000 */
[----:B------:R-:W-:Y:S02]  /*3150*/  FSEL R28, R28, -INF , P3 ;  /* 0xff8000001c1c7808 */ /* 0x000fe40001800000 */
[----:B------:R-:W-:-:S02]  /*3160*/  FMNMX.FTZ R5, R24, R25, !PT ;  /* 0x0000001918057209 */ /* 0x000fc40007810000 */
[----:B------:R-:W-:Y:S02]  /*3170*/  FSEL R29, R29, -INF , P4 ;  /* 0xff8000001d1d7808 */ /* 0x000fe40002000000 */
[----:B------:R-:W-:Y:S02]  /*3180*/  FMNMX.FTZ R4, R28, R5, !PT ;  /* 0x000000051c047209 */ /* 0x000fe40007810000 */
[----:B------:R-:W-:Y:S02]  /*3190*/  FSEL R26, R26, -INF , P6 ;  /* 0xff8000001a1a7808 */ /* 0x000fe40003000000 */
[----:B------:R-:W-:Y:S02]  /*31a0*/  ISETP.GT.AND P6, PT, R0, 0x11, PT ;  /* 0x000000110000780c */ /* 0x000fe40003fc4270 */
[----:B------:R-:W-:Y:S02]  /*31b0*/  FSEL R32, R32, -INF , P5 ;  /* 0xff80000020207808 */ /* 0x000fe40002800000 */
[----:B------:R-:W-:-:S02]  /*31c0*/  FMNMX.FTZ R5, R29, R4, !PT ;  /* 0x000000041d057209 */ /* 0x000fc40007810000 */
[----:B------:R-:W-:Y:S02]  /*31d0*/  FSEL R27, R27, -INF , P2 ;  /* 0xff8000001b1b7808 */ /* 0x000fe40001000000 */
[----:B------:R-:W-:Y:S02]  /*31e0*/  ISETP.GT.AND P2, PT, R0, 0x18, PT ;  /* 0x000000180000780c */ /* 0x000fe40003f44270 */
[----:B------:R-:W-:Y:S02]  /*31f0*/  FSEL R33, R33, -INF , P6 ;  /* 0xff80000021217808 */ /* 0x000fe40003000000 */
[----:B------:R-:W-:Y:S02]  /*3200*/  FMNMX.FTZ R4, R32, R5, !PT ;  /* 0x0000000520047209 */ /* 0x000fe40007810000 */
[----:B------:R-:W-:Y:S02]  /*3210*/  FSEL R30, R30, -INF , P3 ;  /* 0xff8000001e1e7808 */ /* 0x000fe40001800000 */
[----:B------:R-:W-:-:S02]  /*3220*/  ISETP.GT.AND P3, PT, R0, 0x19, PT ;  /* 0x000000190000780c */ /* 0x000fc40003f64270 */
        /* <DEDUP_REMOVED lines=35> */
[----:B------:R-:W-:-:S02]  /*3460*/  FMNMX.FTZ R0, R52, R5, !PT ;  /* 0x0000000534007209 */ /* 0x000fc40007810000 */
[----:B------:R-:W-:Y:S02]  /*3470*/  FSEL R47, R47, -INF , P2 ;  /* 0xff8000002f2f7808 */ /* 0x000fe40001000000 */
[----:B------:R-:W-:Y:S02]  /*3480*/  FMNMX.FTZ R6, R53, R0, !PT ;  /* 0x0000000035067209 */ /* 0x000fe40007810000 */
[----:B------:R-:W-:Y:S02]  /*3490*/  FSEL R50, R50, -INF , P3 ;  /* 0xff80000032327808 */ /* 0x000fe40001800000 */
[----:B------:R-:W-:Y:S01]  /*34a0*/  FSEL R51, R51, -INF , P4 ;  /* 0xff80000033337808 */ /* 0x000fe20002000000 */
[----:B------:R-:W0:Y:S01]  /*34b0*/  SHFL.BFLY PT, R5, R6, 0x2, 0x1f ;  /* 0x0c401f0006057f89 */ /* 0x000e2200000e0000 */
[----:B------:R-:W-:Y:S02]  /*34c0*/  FSEL R54, R54, -INF , P5 ;  /* 0xff80000036367808 */ /* 0x000fe40002800000 */
[----:B------:R-:W-:-:S02]  /*34d0*/  FSEL R55, R55, -INF , P6 ;  /* 0xff80000037377808 */ /* 0x000fc40003000000 */
[----:B0-----:R-:W-:Y:S02]  /*34e0*/  FMNMX.FTZ R9, R6, R5, !PT ;  /* 0x0000000506097209 */ /* 0x001fe40007810000 */
[----:B------:R-:W-:-:S03]  /*34f0*/  FMNMX.FTZ R5, R26, R27, !PT ;  /* 0x0000001b1a057209 */ /* 0x000fc60007810000 */
[----:B------:R-:W0:Y:S01]  /*3500*/  SHFL.BFLY PT, R10, R9, 0x1, 0x1f ;  /* 0x0c201f00090a7f89 */ /* 0x000e2200000e0000 */
[----:B------:R-:W-:-:S04]  /*3510*/  FMNMX.FTZ R0, R30, R5, !PT ;  /* 0x000000051e007209 */ /* 0x000fc80007810000 */
[----:B------:R-:W-:-:S04]  /*3520*/  FMNMX.FTZ R5, R31, R0, !PT ;  /* 0x000000001f057209 */ /* 0x000fc80007810000 */
[----:B------:R-:W-:-:S04]  /*3530*/  FMNMX.FTZ R0, R34, R5, !PT ;  /* 0x0000000522007209 */ /* 0x000fc80007810000 */
[----:B------:R-:W-:-:S04]  /*3540*/  FMNMX.FTZ R5, R35, R0, !PT ;  /* 0x0000000023057209 */ /* 0x000fc80007810000 */
[----:B------:R-:W-:-:S04]  /*3550*/  FMNMX.FTZ R4, R38, R5, !PT ;  /* 0x0000000526047209 */ /* 0x000fc80007810000 */
[----:B------:R-:W-:Y:S02]  /*3560*/  FMNMX.FTZ R5, R39, R4, !PT ;  /* 0x0000000427057209 */ /* 0x000fe40007810000 */
[----:B0-----:R-:W-:Y:S02]  /*3570*/  FMNMX.FTZ R0, R9, R10, !PT ;  /* 0x0000000a09007209 */ /* 0x001fe40007810000 */
[----:B------:R-:W-:Y:S02]  /*3580*/  FMNMX.FTZ R4, R42, R5, !PT ;  /* 0x000000052a047209 */ /* 0x000fe40007810000 */
[C---:B------:R-:W-:Y:S01]  /*3590*/  FSETP.NEU.FTZ.AND P2, PT, R0.reuse, -INF , PT ;  /* 0xff8000000000780b */ /* 0x040fe20003f5d000 */
[----:B------:R-:W-:Y:S01]  /*35a0*/  FMUL.FTZ R6, R0, UR20 ;  /* 0x0000001400067c20 */ /* 0x000fe20008410000 */
[----:B------:R-:W-:-:S04]  /*35b0*/  FMNMX.FTZ R5, R43, R4, !PT ;  /* 0x000000042b057209 */ /* 0x000fc80007810000 */
[----:B------:R-:W-:Y:S02]  /*35c0*/  FMNMX.FTZ R4, R46, R5, !PT ;  /* 0x000000052e047209 */ /* 0x000fe40007810000 */
[----:B------:R-:W-:Y:S02]  /*35d0*/  FSEL R6, R6, RZ, P2 ;  /* 0x000000ff06067208 */ /* 0x000fe40001000000 */
[----:B------:R-:W-:-:S03]  /*35e0*/  FMNMX.FTZ R5, R47, R4, !PT ;  /* 0x000000042f057209 */ /* 0x000fc60007810000 */
[--C-:B------:R-:W-:Y:S01]  /*35f0*/  FFMA.FTZ R24, R24, UR20, -R6.reuse ;  /* 0x0000001418187c23 */ /* 0x100fe20008010806 */
[----:B------:R-:W-:Y:S01]  /*3600*/  FMNMX.FTZ R4, R50, R5, !PT ;  /* 0x0000000532047209 */ /* 0x000fe20007810000 */
[--C-:B------:R-:W-:Y:S01]  /*3610*/  FFMA.FTZ R25, R25, UR20, -R6.reuse ;  /* 0x0000001419197c23 */ /* 0x100fe20008010806 */
[--C-:B------:R-:W-:Y:S01]  /*3620*/  FFMA.FTZ R28, R28, UR20, -R6.reuse ;  /* 0x000000141c1c7c23 */ /* 0x100fe20008010806 */
[--C-:B------:R-:W-:Y:S01]  /*3630*/  FFMA.FTZ R29, R29, UR20, -R6.reuse ;  /* 0x000000141d1d7c23 */ /* 0x100fe20008010806 */
[----:B------:R-:W-:Y:S01]  /*3640*/  FMNMX.FTZ R5, R51, R4, !PT ;  /* 0x0000000433057209 */ /* 0x000fe20007810000 */
[----:B------:R-:W-:Y:S01]  /*3650*/  MUFU.EX2 R24, R24 ;  /* 0x0000001800187308 */ /* 0x000fe20000000800 */
[--C-:B------:R-:W-:Y:S01]  /*3660*/  FFMA.FTZ R32, R32, UR20, -R6.reuse ;  /* 0x0000001420207c23 */ /* 0x100fe20008010806 */
[--C-:B------:R-:W-:Y:S01]  /*3670*/  FFMA.FTZ R33, R33, UR20, -R6.reuse ;  /* 0x0000001421217c23 */ /* 0x100fe20008010806 */
[----:B------:R-:W-:Y:S01]  /*3680*/  FMNMX.FTZ R4, R54, R5, !PT ;  /* 0x0000000536047209 */ /* 0x000fe20007810000 */
[--C-:B------:R-:W-:Y:S01]  /*3690*/  FFMA.FTZ R36, R36, UR20, -R6.reuse ;  /* 0x0000001424247c23 */ /* 0x100fe20008010806 */
[--C-:B------:R-:W-:Y:S01]  /*36a0*/  FFMA.FTZ R37, R37, UR20, -R6.reuse ;  /* 0x0000001425257c23 */ /* 0x100fe20008010806 */
[--C-:B------:R-:W-:Y:S01]  /*36b0*/  FFMA.FTZ R40, R40, UR20, -R6.reuse ;  /* 0x0000001428287c23 */ /* 0x100fe20008010806 */
[----:B------:R-:W-:Y:S01]  /*36c0*/  FMNMX.FTZ R4, R55, R4, !PT ;  /* 0x0000000437047209 */ /* 0x000fe20007810000 */
[----:B------:R-:W0:Y:S01]  /*36d0*/  MUFU.EX2 R25, R25 ;  /* 0x0000001900197308 */ /* 0x000e220000000800 */
[--C-:B------:R-:W-:Y:S01]  /*36e0*/  FFMA.FTZ R41, R41, UR20, -R6.reuse ;  /* 0x0000001429297c23 */ /* 0x100fe20008010806 */
[--C-:B------:R-:W-:Y:S01]  /*36f0*/  FFMA.FTZ R44, R44, UR20, -R6.reuse ;  /* 0x000000142c2c7c23 */ /* 0x100fe20008010806 */
[--C-:B------:R-:W-:Y:S01]  /*3700*/  FFMA.FTZ R45, R45, UR20, -R6.reuse ;  /* 0x000000142d2d7c23 */ /* 0x100fe20008010806 */
[----:B------:R-:W3:Y:S01]  /*3710*/  SHFL.BFLY PT, R5, R4, 0x2, 0x1f ;  /* 0x0c401f0004057f89 */ /* 0x000ee200000e0000 */
[--C-:B------:R-:W-:Y:S01]  /*3720*/  FFMA.FTZ R48, R48, UR20, -R6.reuse ;  /* 0x0000001430307c23 */ /* 0x100fe20008010806 */
[--C-:B------:R-:W-:Y:S01]  /*3730*/  FFMA.FTZ R49, R49, UR20, -R6.reuse ;  /* 0x0000001431317c23 */ /* 0x100fe20008010806 */
[--C-:B------:R-:W-:Y:S01]  /*3740*/  FFMA.FTZ R52, R52, UR20, -R6.reuse ;  /* 0x0000001434347c23 */ /* 0x100fe20008010806 */
[----:B------:R-:W-:Y:S01]  /*3750*/  MUFU.EX2 R28, R28 ;  /* 0x0000001c001c7308 */ /* 0x000fe20000000800 */
[----:B------:R-:W-:-:S07]  /*3760*/  FFMA.FTZ R6, R53, UR20, -R6 ;  /* 0x0000001435067c23 */ /* 0x000fce0008010806 */
[----:B------:R-:W4:Y:S01]  /*3770*/  MUFU.EX2 R29, R29 ;  /* 0x0000001d001d7308 */ /* 0x000f220000000800 */
[----:B0-----:R-:W-:-:S07]  /*3780*/  F2FP.BF16.F32.PACK_AB R152, R25, R24 ;  /* 0x000000181998723e */ /* 0x001fce00000010ff */
[----:B------:R-:W-:Y:S01]  /*3790*/  MUFU.EX2 R32, R32 ;  /* 0x0000002000207308 */ /* 0x000fe20000000800 */
[----:B---3--:R-:W-:-:S07]  /*37a0*/  FMNMX.FTZ R5, R4, R5, !PT ;  /* 0x0000000504057209 */ /* 0x008fce0007810000 */
[----:B------:R-:W0:Y:S01]  /*37b0*/  MUFU.EX2 R33, R33 ;  /* 0x0000002100217308 */ /* 0x000e220000000800 */
[----:B------:R-:W3:Y:S01]  /*37c0*/  SHFL.BFLY PT, R4, R5, 0x1, 0x1f ;  /* 0x0c201f0005047f89 */ /* 0x000ee200000e0000 */
[----:B----4-:R-:W-:-:S06]  /*37d0*/  F2FP.BF16.F32.PACK_AB R154, R29, R28 ;  /* 0x0000001c1d9a723e */ /* 0x010fcc00000010ff */
[----:B------:R4:W-:Y:S08]  /*37e0*/  MUFU.EX2 R9, R6 ;  /* 0x0000000600097308 */ /* 0x0009f00000000800 */
[----:B------:R-:W-:Y:S01]  /*37f0*/  MUFU.EX2 R36, R36 ;  /* 0x0000002400247308 */ /* 0x000fe20000000800 */
[----:B0-----:R-:W-:-:S07]  /*3800*/  F2FP.BF16.F32.PACK_AB R156, R33, R32 ;  /* 0x00000020219c723e */ /* 0x001fce00000010ff */
[----:B------:R-:W0:Y:S01]  /*3810*/  MUFU.EX2 R37, R37 ;  /* 0x0000002500257308 */ /* 0x000e220000000800 */
[----:B---3--:R-:W-:-:S04]  /*3820*/  FMNMX.FTZ R4, R5, R4, !PT ;  /* 0x0000000405047209 */ /* 0x008fc80007810000 */
[C---:B------:R-:W-:Y:S01]  /*3830*/  FSETP.NEU.FTZ.AND P2, PT, R4.reuse, -INF , PT ;  /* 0xff8000000400780b */ /* 0x040fe20003f5d000 */
[----:B------:R-:W-:Y:S02]  /*3840*/  FMUL.FTZ R5, R4, UR20 ;  /* 0x0000001404057c20 */ /* 0x000fe40008410000 */
[----:B------:R-:W-:Y:S03]  /*3850*/  MUFU.EX2 R40, R40 ;  /* 0x0000002800287308 */ /* 0x000fe60000000800 */
[----:B------:R-:W-:Y:S01]  /*3860*/  FSEL R10, R5, RZ, P2 ;  /* 0x000000ff050a7208 */ /* 0x000fe20001000000 */
[----:B------:R-:W-:-:S04]  /*3870*/  FADD.FTZ R5, R24, R25 ;  /* 0x0000001918057221 */ /* 0x000fc80000010000 */
[--C-:B------:R-:W-:Y:S01]  /*3880*/  FFMA.FTZ R26, R26, UR20, -R10.reuse ;  /* 0x000000141a1a7c23 */ /* 0x100fe2000801080a */
[--C-:B------:R-:W-:Y:S01]  /*3890*/  FFMA.FTZ R27, R27, UR20, -R10.reuse ;  /* 0x000000141b1b7c23 */ /* 0x100fe2000801080a */
[--C-:B------:R-:W-:Y:S01]  /*38a0*/  FFMA.FTZ R30, R30, UR20, -R10.reuse ;  /* 0x000000141e1e7c23 */ /* 0x100fe2000801080a */
[--C-:B------:R-:W-:Y:S01]  /*38b0*/  FFMA.FTZ R31, R31, UR20, -R10.reuse ;  /* 0x000000141f1f7c23 */ /* 0x100fe2000801080a */
[--C-:B------:R-:W-:Y:S01]  /*38c0*/  FFMA.FTZ R34, R34, UR20, -R10.reuse ;  /* 0x0000001422227c23 */ /* 0x100fe2000801080a */
[--C-:B------:R-:W-:Y:S01]  /*38d0*/  FFMA.FTZ R35, R35, UR20, -R10.reuse ;  /* 0x0000001423237c23 */ /* 0x100fe2000801080a */
[----:B------:R-:W-:Y:S01]  /*38e0*/  MUFU.EX2 R26, R26 ;  /* 0x0000001a001a7308 */ /* 0x000fe20000000800 */
[--C-:B------:R-:W-:Y:S01]  /*38f0*/  FFMA.FTZ R38, R38, UR20, -R10.reuse ;  /* 0x0000001426267c23 */ /* 0x100fe2000801080a */
[----:B----4-:R-:W-:Y:S01]  /*3900*/  FADD.FTZ R6, R28, R5 ;  /* 0x000000051c067221 */ /* 0x010fe20000010000 */
[----:B------:R-:W-:Y:S02]  /*3910*/  @!P1 VIADD R5, R7, 0x28c40 ;  /* 0x00028c4007059836 */ /* 0x000fe40000000000 */
[--C-:B------:R-:W-:Y:S01]  /*3920*/  FFMA.FTZ R39, R39, UR20, -R10.reuse ;  /* 0x0000001427277c23 */ /* 0x100fe2000801080a */
[----:B------:R-:W-:Y:S01]  /*3930*/  FFMA.FTZ R42, R42, UR20, -R10 ;  /* 0x000000142a2a7c23 */ /* 0x000fe2000801080a */
[----:B------:R-:W-:Y:S01]  /*3940*/  FADD.FTZ R13, R29, R6 ;  /* 0x000000061d0d7221 */ /* 0x000fe20000010000 */
[--C-:B------:R-:W-:Y:S01]  /*3950*/  FFMA.FTZ R43, R43, UR20, -R10.reuse ;  /* 0x000000142b2b7c23 */ /* 0x100fe2000801080a */
[----:B------:R-:W3:Y:S01]  /*3960*/  MUFU.EX2 R27, R27 ;  /* 0x0000001b001b7308 */ /* 0x000ee20000000800 */
[----:B------:R-:W-:Y:S01]  /*3970*/  @!P1 PRMT R5, RZ, 0x654, R5 ;  /* 0x00000654ff059816 */ /* 0x000fe20000000005 */
[----:B------:R-:W-:Y:S01]  /*3980*/  FADD.FTZ R12, R32, R13 ;  /* 0x0000000d200c7221 */ /* 0x000fe20000010000 */
[--C-:B------:R-:W-:Y:S01]  /*3990*/  FFMA.FTZ R46, R46, UR20, -R10.reuse ;  /* 0x000000142e2e7c23 */ /* 0x100fe2000801080a */
[--C-:B------:R-:W-:Y:S01]  /*39a0*/  FFMA.FTZ R47, R47, UR20, -R10.reuse ;  /* 0x000000142f2f7c23 */ /* 0x100fe2000801080a */
[----:B------:R4:W-:Y:S01]  /*39b0*/  @!P1 SYNCS.ARRIVE.TRANS64.RED.A1T0 RZ, [R5+URZ], RZ ;  /* 0x000000ff05ff99a7 */ /* 0x0009e2000810043f */
[--C-:B------:R-:W-:Y:S01]  /*39c0*/  FFMA.FTZ R50, R50, UR20, -R10.reuse ;  /* 0x0000001432327c23 */ /* 0x100fe2000801080a */
[--C-:B------:R-:W-:Y:S01]  /*39d0*/  FFMA.FTZ R51, R51, UR20, -R10.reuse ;  /* 0x0000001433337c23 */ /* 0x100fe2000801080a */
[----:B------:R-:W5:Y:S01]  /*39e0*/  MUFU.EX2 R30, R30 ;  /* 0x0000001e001e7308 */ /* 0x000f620000000800 */
[--C-:B------:R-:W-:Y:S01]  /*39f0*/  FFMA.FTZ R54, R54, UR20, -R10.reuse ;  /* 0x0000001436367c23 */ /* 0x100fe2000801080a */
[----:B------:R-:W-:Y:S01]  /*3a00*/  FFMA.FTZ R10, R55, UR20, -R10 ;  /* 0x00000014370a7c23 */ /* 0x000fe2000801080a */
[----:B0-----:R-:W-:-:S05]  /*3a10*/  F2FP.BF16.F32.PACK_AB R158, R37, R36 ;  /* 0x00000024259e723e */ /* 0x001fca00000010ff */
[----:B------:R-:W4:Y:S01]  /*3a20*/  MUFU.EX2 R31, R31 ;  /* 0x0000001f001f7308 */ /* 0x000f220000000800 */
[----:B---3--:R-:W-:Y:S01]  /*3a30*/  FADD.FTZ R11, R26, R27 ;  /* 0x0000001b1a0b7221 */ /* 0x008fe20000010000 */
[----:B------:R-:W-:-:S06]  /*3a40*/  F2FP.BF16.F32.PACK_AB R153, R27, R26 ;  /* 0x0000001a1b99723e */ /* 0x000fcc00000010ff */
[----:B------:R-:W0:Y:S01]  /*3a50*/  MUFU.EX2 R34, R34 ;  /* 0x0000002200227308 */ /* 0x000e220000000800 */
[----:B-----5:R-:W-:Y:S01]  /*3a60*/  FADD.FTZ R6, R30, R11 ;  /* 0x0000000b1e067221 */ /* 0x020fe20000010000 */
[----:B------:R-:W-:-:S04]  /*3a70*/  FADD.FTZ R11, R33, R12 ;  /* 0x0000000c210b7221 */ /* 0x000fc80000010000 */
[----:B------:R-:W-:Y:S02]  /*3a80*/  FADD.FTZ R12, R36, R11 ;  /* 0x0000000b240c7221 */ /* 0x000fe40000010000 */
[----:B------:R-:W3:Y:S01]  /*3a90*/  MUFU.EX2 R35, R35 ;  /* 0x0000002300237308 */ /* 0x000ee20000000800 */
[----:B----4-:R-:W-:Y:S01]  /*3aa0*/  FADD.FTZ R5, R31, R6 ;  /* 0x000000061f057221 */ /* 0x010fe20000010000 */
[----:B------:R-:W-:Y:S01]  /*3ab0*/  FADD.FTZ R11, R37, R12 ;  /* 0x0000000c250b7221 */ /* 0x000fe20000010000 */
[----:B------:R-:W-:Y:S01]  /*3ac0*/  F2FP.BF16.F32.PACK_AB R155, R31, R30 ;  /* 0x0000001e1f9b723e */ /* 0x000fe200000010ff */
[----:B------:R-:W-:Y:S02]  /*3ad0*/  BAR.SYNC.DEFER_BLOCKING 0xf, 0x100 ;  /* 0x03c4000000007b1d */ /* 0x000fe40000010000 */
[----:B------:R-:W-:Y:S01]  /*3ae0*/  FADD.FTZ R12, R40, R11 ;  /* 0x0000000b280c7221 */ /* 0x000fe20000010000 */
[----:B0-----:R-:W-:-:S03]  /*3af0*/  FADD.FTZ R6, R34, R5 ;  /* 0x0000000522067221 */ /* 0x001fc60000010000 */
[----:B------:R-:W0:Y:S01]  /*3b00*/  MUFU.EX2 R38, R38 ;  /* 0x0000002600267308 */ /* 0x000e220000000800 */
[----:B---3--:R-:W-:-:S07]  /*3b10*/  FADD.FTZ R5, R35, R6 ;  /* 0x0000000623057221 */ /* 0x008fce0000010000 */
[----:B------:R-:W3:Y:S01]  /*3b20*/  MUFU.EX2 R39, R39 ;  /* 0x0000002700277308 */ /* 0x000ee20000000800 */
[----:B------:R-:W-:-:S07]  /*3b30*/  F2FP.BF16.F32.PACK_AB R157, R35, R34 ;  /* 0x00000022239d723e */ /* 0x000fce00000010ff */
[----:B------:R-:W4:Y:S01]  /*3b40*/  MUFU.EX2 R42, R42 ;  /* 0x0000002a002a7308 */ /* 0x000f220000000800 */
[----:B0-----:R-:W-:Y:S01]  /*3b50*/  FADD.FTZ R6, R38, R5 ;  /* 0x0000000526067221 */ /* 0x001fe20000010000 */
[----:B------:R0:W-:Y:S06]  /*3b60*/  STSM.16.M88.4 [R22+0x26800], R152 ;  /* 0x0268009816007844 */ /* 0x0001ec0000000200 */
[----:B------:R-:W5:Y:S01]  /*3b70*/  MUFU.EX2 R41, R41 ;  /* 0x0000002900297308 */ /* 0x000f620000000800 */
[C---:B---3--:R-:W-:Y:S01]  /*3b80*/  FADD.FTZ R11, R39.reuse, R6 ;  /* 0x00000006270b7221 */ /* 0x048fe20000010000 */
[----:B------:R-:W-:-:S05]  /*3b90*/  F2FP.BF16.F32.PACK_AB R159, R39, R38 ;  /* 0x00000026279f723e */ /* 0x000fca00000010ff */
[----:B------:R0:W-:Y:S01]  /*3ba0*/  STSM.16.M88.4 [R19], R156 ;  /* 0x0000009c13007844 */ /* 0x0001e20000000200 */
[----:B------:R-:W3:Y:S01]  /*3bb0*/  MUFU.EX2 R43, R43 ;  /* 0x0000002b002b7308 */ /* 0x000ee20000000800 */
[----:B----4-:R-:W-:-:S07]  /*3bc0*/  FADD.FTZ R6, R42, R11 ;  /* 0x0000000b2a067221 */ /* 0x010fce0000010000 */
[----:B------:R-:W4:Y:S01]  /*3bd0*/  MUFU.EX2 R44, R44 ;  /* 0x0000002c002c7308 */ /* 0x000f220000000800 */
[C---:B-----5:R-:W-:Y:S01]  /*3be0*/  FADD.FTZ R13, R41.reuse, R12 ;  /* 0x0000000c290d7221 */ /* 0x060fe20000010000 */
[----:B------:R-:W-:-:S06]  /*3bf0*/  F2FP.BF16.F32.PACK_AB R160, R41, R40 ;  /* 0x0000002829a0723e */ /* 0x000fcc00000010ff */
[----:B------:R-:W-:Y:S01]  /*3c00*/  MUFU.EX2 R46, R46 ;  /* 0x0000002e002e7308 */ /* 0x000fe20000000800 */
[C---:B---3--:R-:W-:Y:S01]  /*3c10*/  FADD.FTZ R11, R43.reuse, R6 ;  /* 0x000000062b0b7221 */ /* 0x048fe20000010000 */
[----:B------:R-:W-:-:S06]  /*3c20*/  F2FP.BF16.F32.PACK_AB R161, R43, R42 ;  /* 0x0000002a2ba1723e */ /* 0x000fcc00000010ff */
[----:B------:R-:W3:Y:S01]  /*3c30*/  MUFU.EX2 R45, R45 ;  /* 0x0000002d002d7308 */ /* 0x000ee20000000800 */
[----:B----4-:R-:W-:-:S07]  /*3c40*/  FADD.FTZ R6, R44, R13 ;  /* 0x0000000d2c067221 */ /* 0x010fce0000010000 */
[----:B------:R-:W4:Y:S08]  /*3c50*/  MUFU.EX2 R47, R47 ;  /* 0x0000002f002f7308 */ /* 0x000f300000000800 */
[----:B------:R-:W-:Y:S01]  /*3c60*/  MUFU.EX2 R48, R48 ;  /* 0x0000003000307308 */ /* 0x000fe20000000800 */
[C---:B---3--:R-:W-:Y:S01]  /*3c70*/  F2FP.BF16.F32.PACK_AB R162, R45.reuse, R44 ;  /* 0x0000002c2da2723e */ /* 0x048fe200000010ff */
[----:B------:R-:W-:-:S06]  /*3c80*/  FADD.FTZ R45, R45, R6 ;  /* 0x000000062d2d7221 */ /* 0x000fcc0000010000 */
[----:B------:R-:W3:Y:S01]  /*3c90*/  MUFU.EX2 R49, R49 ;  /* 0x0000003100317308 */ /* 0x000ee20000000800 */
[----:B----4-:R-:W-:-:S05]  /*3ca0*/  F2FP.BF16.F32.PACK_AB R163, R47, R46 ;  /* 0x0000002e2fa3723e */ /* 0x010fca00000010ff */
[----:B------:R0:W-:Y:S02]  /*3cb0*/  STSM.16.M88.4 [R184], R160 ;  /* 0x000000a0b8007844 */ /* 0x0001e40000000200 */
[----:B------:R-:W-:Y:S08]  /*3cc0*/  MUFU.EX2 R50, R50 ;  /* 0x0000003200327308 */ /* 0x000ff00000000800 */
[----:B------:R-:W4:Y:S01]  /*3cd0*/  MUFU.EX2 R51, R51 ;  /* 0x0000003300337308 */ /* 0x000f220000000800 */
[----:B---3--:R-:W-:Y:S01]  /*3ce0*/  F2FP.BF16.F32.PACK_AB R164, R49, R48 ;  /* 0x0000003031a4723e */ /* 0x008fe200000010ff */
[----:B------:R-:W-:-:S04]  /*3cf0*/  FADD.FTZ R48, R48, R45 ;  /* 0x0000002d30307221 */ /* 0x000fc80000010000 */
[----:B------:R-:W-:Y:S02]  /*3d00*/  FADD.FTZ R49, R49, R48 ;  /* 0x0000003031317221 */ /* 0x000fe40000010000 */
[----:B------:R-:W3:Y:S08]  /*3d10*/  MUFU.EX2 R52, R52 ;  /* 0x0000003400347308 */ /* 0x000ef00000000800 */
[----:B------:R-:W-:Y:S01]  /*3d20*/  MUFU.EX2 R54, R54 ;  /* 0x0000003600367308 */ /* 0x000fe20000000800 */
[----:B----4-:R-:W-:-:S07]  /*3d30*/  F2FP.BF16.F32.PACK_AB R165, R51, R50 ;  /* 0x0000003233a5723e */ /* 0x010fce00000010ff */
[----:B------:R4:W5:Y:S01]  /*3d40*/  MUFU.EX2 R5, R10 ;  /* 0x0000000a00057308 */ /* 0x0009620000000800 */
[----:B---3--:R-:W-:Y:S01]  /*3d50*/  F2FP.BF16.F32.PACK_AB R166, R9, R52 ;  /* 0x0000003409a6723e */ /* 0x008fe200000010ff */
[----:B------:R-:W-:-:S04]  /*3d60*/  FADD.FTZ R6, R52, R49 ;  /* 0x0000003134067221 */ /* 0x000fc80000010000 */
[----:B------:R-:W-:Y:S01]  /*3d70*/  FADD.FTZ R6, R9, R6 ;  /* 0x0000000609067221 */ /* 0x000fe20000010000 */
[----:B----4-:R-:W-:-:S04]  /*3d80*/  FADD.FTZ R10, R46, R11 ;  /* 0x0000000b2e0a7221 */ /* 0x010fc80000010000 */
[----:B------:R-:W-:-:S04]  /*3d90*/  FADD.FTZ R47, R47, R10 ;  /* 0x0000000a2f2f7221 */ /* 0x000fc80000010000 */
[----:B------:R-:W-:Y:S01]  /*3da0*/  FADD.FTZ R50, R50, R47 ;  /* 0x0000002f32327221 */ /* 0x000fe20000010000 */
[----:B-----5:R-:W-:-:S03]  /*3db0*/  F2FP.BF16.F32.PACK_AB R167, R5, R54 ;  /* 0x0000003605a7723e */ /* 0x020fc600000010ff */
[----:B------:R-:W-:Y:S02]  /*3dc0*/  FADD.FTZ R51, R51, R50 ;  /* 0x0000003233337221 */ /* 0x000fe40000010000 */
[----:B------:R0:W-:Y:S02]  /*3dd0*/  STSM.16.M88.4 [R23], R164 ;  /* 0x000000a417007844 */ /* 0x0001e40000000200 */
[----:B------:R-:W-:-:S04]  /*3de0*/  FADD.FTZ R54, R54, R51 ;  /* 0x0000003336367221 */ /* 0x000fc80000010000 */
[----:B------:R-:W-:Y:S01]  /*3df0*/  FADD.FTZ R5, R5, R54 ;  /* 0x0000003605057221 */ /* 0x000fe20000010000 */
[----:B------:R-:W-:Y:S06]  /*3e00*/  @!P0 BRA `(.L_x_25) ;  /* 0x0000000000048947 */ /* 0x000fec0003800000 */
[----:B------:R-:W-:Y:S01]  /*3e10*/  BPT.TRAP 0x1 ;  /* 0x000000040000795c */ /* 0x000fe20000300000 */
.L_x_25:
[----:B------:R3:W4:Y:S01]  /*3e20*/  SYNCS.PHASECHK.TRANS64.TRYWAIT P2, [R7+URZ+0x28c50], R8 ;  /* 0x028c5008070075a7 */ /* 0x000722000804017f */
[----:B------:R-:W-:Y:S05]  /*3e30*/  @!P0 BRA `(.L_x_26) ;  /* 0x0000000000048947 */ /* 0x000fea0003800000 */
[----:B------:R-:W-:Y:S01]  /*3e40*/  BPT.TRAP 0x1 ;  /* 0x000000040000795c */ /* 0x000fe20000300000 */
.L_x_26:
[----:B------:R-:W-:Y:S01]  /*3e50*/  ULOP3.LUT UR51, UR51, 0x2000000, URZ, 0xfc, !UPT ;  /* 0x0200000033337892 */ /* 0x000fe2000f8efc3f */
[----:B----4-:R-:W-:Y:S11]  /*3e60*/  @P2 BRA `(.L_x_27) ;  /* 0x0000000000082947 */ /* 0x010ff60003800000 */
[----:B------:R-:W4:Y:S02]  /*3e70*/  SYNCS.PHASECHK.TRANS64.TRYWAIT P2, [R7+URZ+0x28c50], R8 ;  /* 0x028c5008070075a7 */ /* 0x000f24000804017f */
[----:B----4-:R-:W-:Y:S05]  /*3e80*/  @!P2 BRA `(.L_x_28) ;  /* 0x0000009000f0a947 */ /* 0x010fea0003800000 */
.L_x_27:
[----:B------:R-:W-:Y:S01]  /*3e90*/  ULEA UR10, UR39, UR51, 0xc ;  /* 0x00000033270a7291 */ /* 0x000fe2000f8e603f */
[----:B------:R-:W-:Y:S01]  /*3ea0*/  WARPGROUP.ARRIVE ;  /* 0x00000000000079c5 */ /* 0x000fe20000000000 */
[----:B------:R-:W-:Y:S01]  /*3eb0*/  UMOV UR7, 0x40000040 ;  /* 0x4000004000077882 */ /* 0x000fe20000000000 */
[----:B------:R-:W-:Y:S01]  /*3ec0*/  UISETP.GE.AND UP0, UPT, UR50, 0x41, UPT ;  /* 0x000000413200788c */ /* 0x000fe2000bf06270 */
[----:B-1234-:R-:W-:-:S03]  /*3ed0*/  @!P1 VIADD R7, R7, 0x28c60 ;  /* 0x00028c6007079836 */ /* 0x01efc60000000000 */
[----:B------:R-:W-:Y:S02]  /*3ee0*/  UMOV UR6, UR10 ;  /* 0x0000000a00067c82 */ /* 0x000fe40008000000 */
[----:B------:R-:W-:Y:S01]  /*3ef0*/  HGMMA.64x256x16.F32.BF16 R24, R152, gdesc[UR4].tnspB, RZ, !UPT, gsb0 ;  /* 0x43e0000498187df0 */ /* 0x000fe2000c0018ff */
[----:B------:R-:W-:Y:S01]  /*3f00*/  UIADD3 UR6, UR10, 0x80, URZ ;  /* 0x000000800a067890 */ /* 0x000fe2000fffe03f */
[----:B------:R-:W-:Y:S01]  /*3f10*/  PLOP3.LUT P2, PT, PT, PT, UP0, 0x80, 0x0 ;  /* 0x000000000000781c */ /* 0x000fe20003f4f008 */
[----:B------:R-:W-:Y:S01]  /*3f20*/  UMOV UR7, 0x40000040 ;  /* 0x4000004000077882 */ /* 0x000fe20000000000 */
[----:B------:R-:W-:Y:S01]  /*3f30*/  @!P1 PRMT R7, RZ, 0x654, R7 ;  /* 0x00000654ff079816 */ /* 0x000fe20000000007 */
[----:B------:R-:W-:Y:S02]  /*3f40*/  WARPGROUP.DEPBAR.LE gsb0, 0x0 ;  /* 0x00008000000079c5 */ /* 0x000fe40000010000 */
[----:B------:R-:W-:-:S15]  /*3f50*/  WARPGROUP.ARRIVE ;  /* 0x00000000000079c5 */ /* 0x000fde0000000000 */
[----:B------:R-:W-:-:S06]  /*3f60*/  NOP ;  /* 0x0000000000007918 */ /* 0x000fcc0000000000 */
[----:B------:R-:W-:Y:S01]  /*3f70*/  HGMMA.64x256x16.F32.BF16 R24, R156, gdesc[UR4].tnspB, R24, gsb0 ;  /* 0x43e000049c187df0 */ /* 0x000fe20008001818 */
[----:B------:R-:W-:Y:S01]  /*3f80*/  UIADD3 UR6, UR10, 0x100, URZ ;  /* 0x000001000a067890 */ /* 0x000fe2000fffe03f */
[----:B------:R-:W-:Y:S01]  /*3f90*/  UMOV UR7, 0x40000040 ;  /* 0x4000004000077882 */ /* 0x000fe20000000000 */
[----:B------:R-:W-:Y:S02]  /*3fa0*/  WARPGROUP.DEPBAR.LE gsb0, 0x0 ;  /* 0x00008000000079c5 */ /* 0x000fe40000010000 */
[----:B------:R-:W-:-:S15]  /*3fb0*/  WARPGROUP.ARRIVE ;  /* 0x00000000000079c5 */ /* 0x000fde0000000000 */
[----:B------:R-:W-:-:S08]  /*3fc0*/  NOP ;  /* 0x0000000000007918 */ /* 0x000fd00000000000 */
[----:B------:R-:W-:Y:S01]  /*3fd0*/  HGMMA.64x256x16.F32.BF16 R24, R160, gdesc[UR4].tnspB, R24, gsb0 ;  /* 0x43e00004a0187df0 */ /* 0x000fe20008001818 */
[----:B------:R-:W-:Y:S01]  /*3fe0*/  UIADD3 UR6, UR10, 0x180, URZ ;  /* 0x000001800a067890 */ /* 0x000fe2000fffe03f */
[----:B------:R-:W-:Y:S01]  /*3ff0*/  UMOV UR7, 0x40000040 ;  /* 0x4000004000077882 */ /* 0x000fe20000000000 */
[----:B------:R-:W-:Y:S02]  /*4000*/  WARPGROUP.DEPBAR.LE gsb0, 0x0 ;  /* 0x00008000000079c5 */ /* 0x000fe40000010000 */
[----:B------:R-:W-:-:S15]  /*4010*/  WARPGROUP.ARRIVE ;  /* 0x00000000000079c5 */ /* 0x000fde0000000000 */
[----:B------:R-:W-:-:S08]  /*4020*/  NOP ;  /* 0x0000000000007918 */ /* 0x000fd00000000000 */
[----:B------:R-:W-:Y:S03]  /*4030*/  HGMMA.64x256x16.F32.BF16 R24, R164, gdesc[UR4].tnspB, R24, gsb0 ;  /* 0x43e00004a4187df0 */ /* 0x000fe60008001818 */
[----:B------:R-:W-:Y:S02]  /*4040*/  WARPGROUP.DEPBAR.LE gsb0, 0x0 ;  /* 0x00008000000079c5 */ /* 0x000fe40000010000 */
[----:B------:R-:W-:Y:S01]  /*4050*/  @!PT LDS RZ, [RZ] ;  /* 0x00000000fffff984 */ /* 0x000fe20000000800 */
[----:B------:R-:W-:Y:S01]  /*4060*/  @!PT LDS RZ, [RZ] ;  /* 0x00000000fffff984 */ /* 0x000fe20000000800 */
[----:B------:R-:W-:Y:S01]  /*4070*/  @!PT LDS RZ, [RZ] ;  /* 0x00000000fffff984 */ /* 0x000fe20000000800 */
[----:B------:R-:W-:Y:S01]  /*4080*/  @!PT LDS RZ, [RZ] ;  /* 0x00000000fffff984 */ /* 0x000fe20000000800 */
[----:B------:R1:W-:Y:S06]  /*4090*/  MEMBAR.ALL.CTA ;  /* 0x0000000000007992 */ /* 0x0003ec0000008000 */
[----:B-1----:R-:W1:Y:S02]  /*40a0*/  FENCE.VIEW.ASYNC.S ;  /* 0x00000000000073c6 */ /* 0x002e640000000000 */
[----:B-1----:R-:W-:Y:S01]  /*40b0*/  NOP ;  /* 0x0000000000007918 */ /* 0x002fe20000000000 */
[----:B------:R-:W-:Y:S06]  /*40c0*/  BAR.ARV 0xe, 0x100 ;  /* 0x0384000000007b1d */ /* 0x000fec0000002000 */
[----:B------:R1:W-:Y:S01]  /*40d0*/  @!P1 SYNCS.ARRIVE.TRANS64.RED.A1T0 RZ, [R7+URZ], RZ ;  /* 0x000000ff07ff99a7 */ /* 0x0003e2000810043f */
[----:B------:R-:W-:Y:S05]  /*40e0*/  @!P2 BRA `(.L_x_29) ;  /* 0x000000180044a947 */ /* 0x000fea0003800000 */
[----:B------:R-:W-:Y:S01]  /*40f0*/  IMAD.MOV.U32 R9, RZ, RZ, R4 ;  /* 0x000000ffff097224 */ /* 0x000fe200078e0004 */
[----:B------:R-:W-:Y:S01]  /*4100*/  UIADD3 UR49, UR49, -0x2, URZ ;  /* 0xfffffffe31317890 */ /* 0x000fe2000fffe03f */
[----:B------:R-:W-:Y:S01]  /*4110*/  IMAD.MOV.U32 R11, RZ, RZ, R0 ;  /* 0x000000ffff0b7224 */ /* 0x000fe200078e0000 */
[----:B------:R-:W-:Y:S01]  /*4120*/  UMOV UR21, UR39 ;  /* 0x0000002700157c82 */ /* 0x000fe20008000000 */
[----:B------:R-:W-:-:S09]  /*4130*/  ULDC UR20, c[0x0][0x988] ;  /* 0x0002620000147ab9 */ /* 0x000fd20000000800 */
.L_x_38:
[----:B------:R-:W-:Y:S01]  /*4140*/  UIADD3 UR39, UR21, 0x1, URZ ;  /* 0x0000000115277890 */ /* 0x000fe2000fffe03f */
[----:B------:R-:W-:Y:S01]  /*4150*/  IMAD.U32 R0, RZ, RZ, UR49 ;  /* 0x00000031ff007e24 */ /* 0x000fe2000f8e00ff */
[----:B------:R-:W-:Y:S02]  /*4160*/  UIADD3 UR49, UR49, -0x1, URZ ;  /* 0xffffffff31317890 */ /* 0x000fe4000fffe03f */
[----:B------:R-:W-:Y:S02]  /*4170*/  UISETP.NE.AND UP0, UPT, UR39, 0x2, UPT ;  /* 0x000000022700788c */ /* 0x000fe4000bf05270 */
[----:B------:R-:W-:Y:S02]  /*4180*/  ISETP.GT.AND P2, PT, R0, RZ, PT ;  /* 0x000000ff0000720c */ /* 0x000fe40003f44270 */
[----:B------:R-:W-:Y:S02]  /*4190*/  USEL UR6, URZ, 0x1, UP0 ;  /* 0x000000013f067887 */ /* 0x000fe40008000000 */
[----:B------:R-:W-:-:S02]  /*41a0*/  USEL UR39, UR39, URZ, UP0 ;  /* 0x0000003f27277287 */ /* 0x000fc40008000000 */
[----:B------:R-:W-:Y:S01]  /*41b0*/  ULOP3.LUT UR38, UR38, UR6, URZ, 0x3c, !UPT ;  /* 0x0000000626267292 */ /* 0x000fe2000f8e3c3f */
[----:B--23--:R-:W-:Y:S11]  /*41c0*/  @!P0 BRA `(.L_x_30) ;  /* 0x0000000000048947 */ /* 0x00cff60003800000 */
[----:B------:R-:W-:Y:S01]  /*41d0*/  BPT.TRAP 0x1 ;  /* 0x000000040000795c */ /* 0x000fe20000300000 */
.L_x_30:
[----:B------:R-:W-:Y:S01]  /*41e0*/  ULEA UR22, UR39, UR41, 0x3 ;  /* 0x0000002927167291 */ /* 0x000fe2000f8e183f */
[----:B-1----:R-:W-:-:S05]  /*41f0*/  IMAD.U32 R7, RZ, RZ, UR38 ;  /* 0x00000026ff077e24 */ /* 0x002fca000f8e00ff */
[----:B------:R-:W-:-:S04]  /*4200*/  SHF.L.U32 R7, R7, 0x1f, RZ ;  /* 0x0000001f07077819 */ /* 0x000fc800000006ff */
[----:B------:R1:W2:Y:S01]  /*4210*/  SYNCS.PHASECHK.TRANS64.TRYWAIT P3, [UR22+0x28c30], R7 ;  /* 0x028c3007ff0075a7 */ /* 0x0002a20008060156 */
[----:B------:R-:W-:Y:S05]  /*4220*/  @!P0 BRA `(.L_x_31) ;  /* 0x0000000000048947 */ /* 0x000fea0003800000 */
[----:B------:R-:W-:Y:S01]  /*4230*/  BPT.TRAP 0x1 ;  /* 0x000000040000795c */ /* 0x000fe20000300000 */
.L_x_31:
[----:B--2---:R-:W-:Y:S05]  /*4240*/  @P3 BRA `(.L_x_32) ;  /* 0x0000000000083947 */ /* 0x004fea0003800000 */
[----:B------:R-:W2:Y:S02]  /*4250*/  SYNCS.PHASECHK.TRANS64.TRYWAIT P3, [UR22+0x28c30], R7 ;  /* 0x028c3007ff0075a7 */ /* 0x000ea40008060156 */
[----:B--2---:R-:W-:Y:S05]  /*4260*/  @!P3 BRA `(.L_x_33) ;  /* 0x00000090000cb947 */ /* 0x004fea0003800000 */
.L_x_32:
[----:B------:R-:W-:Y:S01]  /*4270*/  R2UR UR18, R3 ;  /* 0x00000000031272ca */ /* 0x000fe200000e0000 */
[----:B------:R-:W-:Y:S01]  /*4280*/  UIADD3 UR6, UR41, 0x20400, URZ ;  /* 0x0002040029067890 */ /* 0x000fe2000fffe03f */
[----:B0-----:R-:W-:Y:S01]  /*4290*/  WARPGROUP.ARRIVE ;  /* 0x00000000000079c5 */ /* 0x001fe20000000000 */
[----:B------:R-:W-:Y:S01]  /*42a0*/  UMOV UR19, 0x40000040 ;  /* 0x4000004000137882 */ /* 0x000fe20000000000 */
[----:B------:R-:W-:Y:S01]  /*42b0*/  UMOV UR17, 0x40000040 ;  /* 0x4000004000117882 */ /* 0x000fe20000000000 */
[----:B------:R-:W-:Y:S01]  /*42c0*/  USHF.R.U32.HI UR6, URZ, 0x4, UR6 ;  /* 0x000000043f067899 */ /* 0x000fe20008011606 */
[----:B------:R-:W-:Y:S01]  /*42d0*/  UMOV UR7, 0x40000040 ;  /* 0x4000004000077882 */ /* 0x000fe20000000000 */
[----:B------:R-:W-:Y:S02]  /*42e0*/  UMOV UR11, 0x40000040 ;  /* 0x40000040000b7882 */ /* 0x000fe40000000000 */
[----:B------:R-:W-:Y:S01]  /*42f0*/  ULOP3.LUT UR6, UR6, 0x3fff, URZ, 0xc0, !UPT ;  /* 0x00003fff06067892 */ /* 0x000fe2000f8ec03f */
[----:B------:R-:W-:-:S03]  /*4300*/  UMOV UR15, 0x40000040 ;  /* 0x40000040000f7882 */ /* 0x000fc60000000000 */
[----:B------:R-:W-:Y:S02]  /*4310*/  ULEA UR18, UR39, UR18, 0x9 ;  /* 0x0000001227127291 */ /* 0x000fe4000f8e483f */
[----:B------:R-:W-:Y:S02]  /*4320*/  ULOP3.LUT UR16, UR6, 0x10000, URZ, 0xfc, !UPT ;  /* 0x0001000006107892 */ /* 0x000fe4000f8efc3f */
[----:B------:R-:W-:Y:S02]  /*4330*/  UIADD3 UR6, UR18, 0x2, URZ ;  /* 0x0000000212067890 */ /* 0x000fe4000fffe03f */
[----:B------:R-:W-:Y:S02]  /*4340*/  UIADD3 UR10, UR18, 0x4, URZ ;  /* 0x00000004120a7890 */ /* 0x000fe4000fffe03f */
[----:B------:R-:W-:-:S03]  /*4350*/  UIADD3 UR14, UR18, 0x6, URZ ;  /* 0x00000006120e7890 */ /* 0x000fc6000fffe03f */
[----:B------:R-:W-:Y:S03]  /*4360*/  HGMMA.64x64x16.F32.BF16 R152, gdesc[UR16], RZ, !UPT, gsb0 ;  /* 0x00e00000109879f0 */ /* 0x000fe6000c0018ff */
[----:B------:R-:W-:Y:S02]  /*4370*/  WARPGROUP.DEPBAR.LE gsb0, 0x0 ;  /* 0x00008000000079c5 */ /* 0x000fe40000010000 */
[----:B------:R-:W-:-:S06]  /*4380*/  WARPGROUP.ARRIVE ;  /* 0x00000000000079c5 */ /* 0x000fcc0000000000 */
[----:B------:R-:W-:Y:S03]  /*4390*/  HGMMA.64x64x16.F32.BF16 R152, gdesc[UR4], R152, gsb0 ;  /* 0x00e00000049879f0 */ /* 0x000fe60008001898 */
[----:B------:R-:W-:Y:S02]  /*43a0*/  WARPGROUP.DEPBAR.LE gsb0, 0x0 ;  /* 0x00008000000079c5 */ /* 0x000fe40000010000 */
[----:B------:R-:W-:-:S06]  /*43b0*/  WARPGROUP.ARRIVE ;  /* 0x00000000000079c5 */ /* 0x000fcc0000000000 */
[----:B------:R-:W-:Y:S03]  /*43c0*/  HGMMA.64x64x16.F32.BF16 R152, gdesc[UR8], R152, gsb0 ;  /* 0x00e00000089879f0 */ /* 0x000fe60008001898 */
[----:B------:R-:W-:Y:S02]  /*43d0*/  WARPGROUP.DEPBAR.LE gsb0, 0x0 ;  /* 0x00008000000079c5 */ /* 0x000fe40000010000 */
[----:B------:R-:W-:-:S06]  /*43e0*/  WARPGROUP.ARRIVE ;  /* 0x00000000000079c5 */ /* 0x000fcc0000000000 */
[----:B------:R-:W-:Y:S03]  /*43f0*/  HGMMA.64x64x16.F32.BF16 R152, gdesc[UR12], R152, gsb0 ;  /* 0x00e000000c9879f0 */ /* 0x000fe60008001898 */
[----:B------:R-:W-:Y:S02]  /*4400*/  WARPGROUP.DEPBAR.LE gsb0, 0x0 ;  /* 0x00008000000079c5 */ /* 0x000fe40000010000 */
[----:B--2---:R-:W-:-:S04]  /*4410*/  FMNMX.FTZ R0, R152, R11, !PT ;  /* 0x0000000b98007209 */ /* 0x004fc80007810000 */
[----:B------:R-:W-:-:S04]  /*4420*/  FMNMX.FTZ R13, R153, R0, !PT ;  /* 0x00000000990d7209 */ /* 0x000fc80007810000 */
        /* <DEDUP_REMOVED lines=13> */
[----:B------:R-:W-:Y:S02]  /*4500*/  FMNMX.FTZ R8, R181, R0, !PT ;  /* 0x00000000b5087209 */ /* 0x000fe40007810000 */
[----:B------:R-:W-:-:S03]  /*4510*/  FMNMX.FTZ R0, R154, R9, !PT ;  /* 0x000000099a007209 */ /* 0x000fc60007810000 */
[----:B------:R-:W0:Y:S02]  /*4520*/  SHFL.BFLY PT, R13, R8, 0x2, 0x1f ;  /* 0x0c401f00080d7f89 */ /* 0x000e2400000e0000 */
        /* <DEDUP_REMOVED lines=10> */
[----:B------:R-:W-:-:S03]  /*45d0*/  FMNMX.FTZ R4, R170, R13, !PT ;  /* 0x0000000daa047209 */ /* 0x000fc60007810000 */
[C---:B------:R-:W-:Y:S01]  /*45e0*/  FMUL.FTZ R12, R0.reuse, UR20 ;  /* 0x00000014000c7c20 */ /* 0x040fe20008410000 */
[----:B------:R-:W-:Y:S01]  /*45f0*/  FMNMX.FTZ R13, R171, R4, !PT ;  /* 0x00000004ab0d7209 */ /* 0x000fe20007810000 */
[----:B------:R-:W-:Y:S02]  /*4600*/  FADD.FTZ R11, -R0, R11 ;  /* 0x0000000b000b7221 */ /* 0x000fe40000010100 */
[--C-:B------:R-:W-:Y:S01]  /*4610*/  FFMA.FTZ R152, R152, UR20, -R12.reuse ;  /* 0x0000001498987c23 */ /* 0x100fe2000801080c */
[----:B------:R-:W-:Y:S01]  /*4620*/  FMNMX.FTZ R4, R174, R13, !PT ;  /* 0x0000000dae047209 */ /* 0x000fe20007810000 */
[----:B------:R-:W-:Y:S01]  /*4630*/  FMUL.FTZ R11, R11, UR20 ;  /* 0x000000140b0b7c20 */ /* 0x000fe20008410000 */
[--C-:B------:R-:W-:Y:S01]  /*4640*/  FFMA.FTZ R13, R153, UR20, -R12.reuse ;  /* 0x00000014990d7c23 */ /* 0x100fe2000801080c */
[--C-:B------:R-:W-:Y:S01]  /*4650*/  FFMA.FTZ R153, R165, UR20, -R12.reuse ;  /* 0x00000014a5997c23 */ /* 0x100fe2000801080c */
[----:B------:R-:W-:Y:S01]  /*4660*/  FMNMX.FTZ R15, R175, R4, !PT ;  /* 0x00000004af0f7209 */ /* 0x000fe20007810000 */
[--C-:B------:R-:W-:Y:S01]  /*4670*/  FFMA.FTZ R8, R156, UR20, -R12.reuse ;  /* 0x000000149c087c23 */ /* 0x100fe2000801080c */
        /* <DEDUP_REMOVED lines=13> */
[----:B------:R-:W-:Y:S01]  /*4750*/  FFMA.FTZ R181, R181, UR20, -R12 ;  /* 0x00000014b5b57c23 */ /* 0x000fe2000801080c */
[----:B------:R-:W-:Y:S01]  /*4760*/  FMNMX.FTZ R4, R183, R4, !PT ;  /* 0x00000004b7047209 */ /* 0x000fe20007810000 */
[----:B------:R-:W0:Y:S04]  /*4770*/  MUFU.EX2 R11, R11 ;  /* 0x0000000b000b7308 */ /* 0x000e280000000800 */
[----:B------:R-:W2:Y:S04]  /*4780*/  SHFL.BFLY PT, R157, R4, 0x2, 0x1f ;  /* 0x0c401f00049d7f89 */ /* 0x000ea800000e0000 */
[----:B------:R-:W3:Y:S08]  /*4790*/  MUFU.EX2 R152, R152 ;  /* 0x0000009800987308 */ /* 0x000ef00000000800 */
[----:B------:R-:W4:Y:S01]  /*47a0*/  MUFU.EX2 R13, R13 ;  /* 0x0000000d000d7308 */ /* 0x000f220000000800 */
[-C--:B0-----:R-:W-:Y:S01]  /*47b0*/  FMUL.FTZ R24, R24, R11.reuse ;  /* 0x0000000b18187220 */ /* 0x081fe20000410000 */
[-C--:B------:R-:W-:Y:S01]  /*47c0*/  FMUL.FTZ R25, R25, R11.reuse ;  /* 0x0000000b19197220 */ /* 0x080fe20000410000 */
[-C--:B------:R-:W-:Y:S01]  /*47d0*/  FMUL.FTZ R28, R28, R11.reuse ;  /* 0x0000000b1c1c7220 */ /* 0x080fe20000410000 */
[-C--:B------:R-:W-:Y:S01]  /*47e0*/  FMUL.FTZ R29, R29, R11.reuse ;  /* 0x0000000b1d1d7220 */ /* 0x080fe20000410000 */
[-C--:B------:R-:W-:Y:S01]  /*47f0*/  FMUL.FTZ R32, R32, R11.reuse ;  /* 0x0000000b20207220 */ /* 0x080fe20000410000 */
[-C--:B------:R-:W-:Y:S01]  /*4800*/  FMUL.FTZ R33, R33, R11.reuse ;  /* 0x0000000b21217220 */ /* 0x080fe20000410000 */
[-C--:B------:R-:W-:Y:S01]  /*4810*/  FMUL.FTZ R36, R36, R11.reuse ;  /* 0x0000000b24247220 */ /* 0x080fe20000410000 */
[----:B------:R-:W0:Y:S01]  /*4820*/  MUFU.EX2 R8, R8 ;  /* 0x0000000800087308 */ /* 0x000e220000000800 */
[----:B---3--:R-:W-:Y:S01]  /*4830*/  FFMA.FTZ R6, R11, R6, R152 ;  /* 0x000000060b067223 */ /* 0x008fe20000010098 */
[-C--:B------:R-:W-:Y:S01]  /*4840*/  FMUL.FTZ R37, R37, R11.reuse ;  /* 0x0000000b25257220 */ /* 0x080fe20000410000 */
[----:B------:R-:W-:Y:S01]  /*4850*/  FMUL.FTZ R40, R40, R11 ;  /* 0x0000000b28287220 */ /* 0x000fe20000410000 */
[----:B--2---:R-:W-:Y:S01]  /*4860*/  FMNMX.FTZ R20, R4, R157, !PT ;  /* 0x0000009d04147209 */ /* 0x004fe20007810000 */
[----:B------:R-:W-:Y:S01]  /*4870*/  FFMA.FTZ R157, R169, UR20, -R12 ;  /* 0x00000014a99d7c23 */ /* 0x000fe2000801080c */
[-C--:B------:R-:W-:Y:S01]  /*4880*/  FMUL.FTZ R41, R41, R11.reuse ;  /* 0x0000000b29297220 */ /* 0x080fe20000410000 */
[-C--:B------:R-:W-:Y:S01]  /*4890*/  FMUL.FTZ R44, R44, R11.reuse ;  /* 0x0000000b2c2c7220 */ /* 0x080fe20000410000 */
[----:B------:R-:W2:Y:S01]  /*48a0*/  MUFU.EX2 R15, R15 ;  /* 0x0000000f000f7308 */ /* 0x000ea20000000800 */
[----:B------:R-:W3:Y:S01]  /*48b0*/  SHFL.BFLY PT, R169, R20, 0x1, 0x1f ;  /* 0x0c201f0014a97f89 */ /* 0x000ee200000e0000 */
[-C--:B------:R-:W-:Y:S01]  /*48c0*/  FMUL.FTZ R45, R45, R11.reuse ;  /* 0x0000000b2d2d7220 */ /* 0x080fe20000410000 */
[-C--:B------:R-:W-:Y:S01]  /*48d0*/  FMUL.FTZ R48, R48, R11.reuse ;  /* 0x0000000b30307220 */ /* 0x080fe20000410000 */
[-C--:B------:R-:W-:Y:S01]  /*48e0*/  FMUL.FTZ R49, R49, R11.reuse ;  /* 0x0000000b31317220 */ /* 0x080fe20000410000 */
[-C--:B------:R-:W-:Y:S01]  /*48f0*/  FMUL.FTZ R52, R52, R11.reuse ;  /* 0x0000000b34347220 */ /* 0x080fe20000410000 */
[-C--:B------:R-:W-:Y:S01]  /*4900*/  FMUL.FTZ R53, R53, R11.reuse ;  /* 0x0000000b35357220 */ /* 0x080fe20000410000 */
[-C--:B------:R-:W-:Y:S01]  /*4910*/  FMUL.FTZ R56, R56, R11.reuse ;  /* 0x0000000b38387220 */ /* 0x080fe20000410000 */
[----:B------:R-:W-:Y:S01]  /*4920*/  MUFU.EX2 R156, R156 ;  /* 0x0000009c009c7308 */ /* 0x000fe20000000800 */
[-C--:B------:R-:W-:Y:S01]  /*4930*/  FMUL.FTZ R57, R57, R11.reuse ;  /* 0x0000000b39397220 */ /* 0x080fe20000410000 */
        /* <DEDUP_REMOVED lines=13> */
[----:B------:R-:W-:Y:S01]  /*4a10*/  FMUL.FTZ R84, R84, R11 ;  /* 0x0000000b54547220 */ /* 0x000fe20000410000 */
[----:B------:R-:W-:Y:S01]  /*4a20*/  MUFU.EX2 R10, R10 ;  /* 0x0000000a000a7308 */ /* 0x000fe20000000800 */
[----:B---3--:R-:W-:Y:S01]  /*4a30*/  FMNMX.FTZ R4, R20, R169, !PT ;  /* 0x000000a914047209 */ /* 0x008fe20007810000 */
[-C--:B------:R-:W-:Y:S01]  /*4a40*/  FMUL.FTZ R85, R85, R11.reuse ;  /* 0x0000000b55557220 */ /* 0x080fe20000410000 */
[-C--:B------:R-:W-:Y:S01]  /*4a50*/  FMUL.FTZ R88, R88, R11.reuse ;  /* 0x0000000b58587220 */ /* 0x080fe20000410000 */
[-C--:B------:R-:W-:Y:S01]  /*4a60*/  FMUL.FTZ R89, R89, R11.reuse ;  /* 0x0000000b59597220 */ /* 0x080fe20000410000 */
[-C--:B------:R-:W-:Y:S01]  /*4a70*/  FMUL.FTZ R92, R92, R11.reuse ;  /* 0x0000000b5c5c7220 */ /* 0x080fe20000410000 */
[C---:B------:R-:W-:Y:S01]  /*4a80*/  FMUL.FTZ R177, R4.reuse, UR20 ;  /* 0x0000001404b17c20 */ /* 0x040fe20008410000 */
[----:B------:R-:W-:Y:S01]  /*4a90*/  FADD.FTZ R12, -R4, R9 ;  /* 0x00000009040c7221 */ /* 0x000fe20000010100 */
[----:B------:R3:W-:Y:S01]  /*4aa0*/  MUFU.EX2 R20, R180 ;  /* 0x000000b400147308 */ /* 0x0007e20000000800 */
[----:B------:R-:W-:Y:S01]  /*4ab0*/  FMUL.FTZ R93, R93, R11 ;  /* 0x0000000b5d5d7220 */ /* 0x000fe20000410000 */
[----:B------:R-:W-:Y:S01]  /*4ac0*/  FFMA.FTZ R169, R154, UR20, -R177 ;  /* 0x000000149aa97c23 */ /* 0x000fe200080108b1 */
[----:B------:R-:W-:-:S02]  /*4ad0*/  IMAD.MOV R154, RZ, RZ, -R18 ;  /* 0x000000ffff9a7224 */ /* 0x000fc400078e0a12 */
[----:B------:R-:W-:Y:S01]  /*4ae0*/  FMUL.FTZ R12, R12, UR20 ;  /* 0x000000140c0c7c20 */ /* 0x000fe20008410000 */
[--C-:B------:R-:W-:Y:S01]  /*4af0*/  FFMA.FTZ R168, R155, UR20, -R177.reuse ;  /* 0x000000149ba87c23 */ /* 0x100fe200080108b1 */
[--C-:B------:R-:W-:Y:S01]  /*4b00*/  FFMA.FTZ R155, R158, UR20, -R177.reuse ;  /* 0x000000149e9b7c23 */ /* 0x100fe200080108b1 */
[--C-:B------:R-:W-:Y:S01]  /*4b10*/  FFMA.FTZ R190, R171, UR20, -R177.reuse ;  /* 0x00000014abbe7c23 */ /* 0x100fe200080108b1 */
[----:B------:R-:W-:Y:S01]  /*4b20*/  ISETP.NE.AND P3, PT, R17, R154, PT ;  /* 0x0000009a1100720c */ /* 0x000fe20003f65270 */
[----:B------:R-:W-:Y:S01]  /*4b30*/  MUFU.EX2 R169, R169 ;  /* 0x000000a900a97308 */ /* 0x000fe20000000800 */
[--C-:B------:R-:W-:Y:S01]  /*4b40*/  FFMA.FTZ R171, R174, UR20, -R177.reuse ;  /* 0x00000014aeab7c23 */ /* 0x100fe200080108b1 */
[--C-:B------:R-:W-:Y:S01]  /*4b50*/  FFMA.FTZ R172, R159, UR20, -R177.reuse ;  /* 0x000000149fac7c23 */ /* 0x100fe200080108b1 */
[--C-:B------:R-:W-:Y:S01]  /*4b60*/  FFMA.FTZ R174, R175, UR20, -R177.reuse ;  /* 0x00000014afae7c23 */ /* 0x100fe200080108b1 */
[----:B------:R-:W-:Y:S02]  /*4b70*/  IMAD.U32 R175, RZ, RZ, UR21 ;  /* 0x00000015ffaf7e24 */ /* 0x000fe4000f8e00ff */
[--C-:B------:R-:W-:Y:S01]  /*4b80*/  FFMA.FTZ R159, R162, UR20, -R177.reuse ;  /* 0x00000014a29f7c23 */ /* 0x100fe200080108b1 */
[--C-:B---3--:R-:W-:Y:S01]  /*4b90*/  FFMA.FTZ R180, R167, UR20, -R177.reuse ;  /* 0x00000014a7b47c23 */ /* 0x108fe200080108b1 */
[--C-:B------:R-:W-:Y:S01]  /*4ba0*/  FFMA.FTZ R167, R170, UR20, -R177.reuse ;  /* 0x00000014aaa77c23 */ /* 0x100fe200080108b1 */
[----:B------:R-:W3:Y:S01]  /*4bb0*/  MUFU.EX2 R12, R12 ;  /* 0x0000000c000c7308 */ /* 0x000ee20000000800 */
[----:B------:R-:W-:Y:S01]  /*4bc0*/  FFMA.FTZ R176, R163, UR20, -R177 ;  /* 0x00000014a3b07c23 */ /* 0x000fe200080108b1 */
[----:B------:R-:W-:-:S02]  /*4bd0*/  IMAD.U32 R170, RZ, RZ, UR22 ;  /* 0x00000016ffaa7e24 */ /* 0x000fc4000f8e00ff */
[--C-:B------:R-:W-:Y:S01]  /*4be0*/  FFMA.FTZ R163, R166, UR20, -R177.reuse ;  /* 0x00000014a6a37c23 */ /* 0x100fe200080108b1 */
[----:B------:R-:W-:Y:S02]  /*4bf0*/  @!P3 IMAD R158, R175, 0x40, R2 ;  /* 0x00000040af9eb824 */ /* 0x000fe400078e0202 */
[----:B----4-:R-:W-:Y:S01]  /*4c00*/  FADD.FTZ R175, R13, R6 ;  /* 0x000000060daf7221 */ /* 0x010fe20000010000 */
[----:B------:R-:W-:Y:S02]  /*4c10*/  @!P1 VIADD R154, R170, 0x28c40 ;  /* 0x00028c40aa9a9836 */ /* 0x000fe40000000000 */
[----:B------:R-:W-:Y:S01]  /*4c20*/  FFMA.FTZ R173, R178, UR20, -R177 ;  /* 0x00000014b2ad7c23 */ /* 0x000fe200080108b1 */
[----:B------:R-:W4:Y:S01]  /*4c30*/  MUFU.EX2 R168, R168 ;  /* 0x000000a800a87308 */ /* 0x000f220000000800 */
[----:B0-----:R-:W-:Y:S01]  /*4c40*/  FADD.FTZ R6, R8, R175 ;  /* 0x000000af08067221 */ /* 0x001fe20000010000 */
[----:B------:R-:W-:Y:S01]  /*4c50*/  @!P3 LEA R158, R158, UR41, 0x2 ;  /* 0x000000299e9ebc11 */ /* 0x000fe2000f8e10ff */
[--C-:B------:R-:W-:Y:S01]  /*4c60*/  FFMA.FTZ R178, R179, UR20, -R177.reuse ;  /* 0x00000014b3b27c23 */ /* 0x100fe200080108b1 */
[----:B------:R-:W-:Y:S01]  /*4c70*/  @!P1 PRMT R154, RZ, 0x654, R154 ;  /* 0x00000654ff9a9816 */ /* 0x000fe2000000009a */
[----:B--2---:R-:W-:Y:S01]  /*4c80*/  FADD.FTZ R175, R15, R6 ;  /* 0x000000060faf7221 */ /* 0x004fe20000010000 */
[--C-:B------:R-:W-:Y:S01]  /*4c90*/  FFMA.FTZ R182, R182, UR20, -R177.reuse ;  /* 0x00000014b6b67c23 */ /* 0x100fe200080108b1 */
[----:B------:R-:W-:Y:S01]  /*4ca0*/  FFMA.FTZ R177, R183, UR20, -R177 ;  /* 0x00000014b7b17c23 */ /* 0x000fe200080108b1 */
[----:B------:R-:W0:Y:S01]  /*4cb0*/  MUFU.EX2 R155, R155 ;  /* 0x0000009b009b7308 */ /* 0x000e220000000800 */
[----:B---3--:R-:W-:Y:S01]  /*4cc0*/  FFMA.FTZ R5, R12, R5, R169 ;  /* 0x000000050c057223 */ /* 0x008fe200000100a9 */
[----:B------:R2:W-:Y:S01]  /*4cd0*/  @!P1 SYNCS.ARRIVE.TRANS64.RED.A1T0 RZ, [R154+URZ], RZ ;  /* 0x000000ff9aff99a7 */ /* 0x0005e2000810043f */
[----:B------:R-:W-:Y:S01]  /*4ce0*/  @!P3 STS [R158+0x28800], R11 ;  /* 0x0288000b9e00b388 */ /* 0x000fe20000000800 */
[-C--:B------:R-:W-:Y:S01]  /*4cf0*/  FMUL.FTZ R96, R96, R11.reuse ;  /* 0x0000000b60607220 */ /* 0x080fe20000410000 */
[-C--:B------:R-:W-:Y:S01]  /*4d00*/  FMUL.FTZ R97, R97, R11.reuse ;  /* 0x0000000b61617220 */ /* 0x080fe20000410000 */
[-C--:B------:R-:W-:Y:S01]  /*4d10*/  FMUL.FTZ R100, R100, R11.reuse ;  /* 0x0000000b64647220 */ /* 0x080fe20000410000 */
[----:B------:R3:W-:Y:S01]  /*4d20*/  @!P3 STS [R158+0x28820], R12 ;  /* 0x0288200c9e00b388 */ /* 0x0007e20000000800 */
[----:B------:R-:W5:Y:S01]  /*4d30*/  MUFU.EX2 R172, R172 ;  /* 0x000000ac00ac7308 */ /* 0x000f620000000800 */
[----:B----4-:R-:W-:Y:S01]  /*4d40*/  FADD.FTZ R6, R168, R5 ;  /* 0x00000005a8067221 */ /* 0x010fe20000010000 */
[----:B--2---:R-:W-:Y:S01]  /*4d50*/  FADD.FTZ R154, R156, R175 ;  /* 0x000000af9c9a7221 */ /* 0x004fe20000010000 */
[-C--:B------:R-:W-:Y:S01]  /*4d60*/  FMUL.FTZ R101, R101, R11.reuse ;  /* 0x0000000b65657220 */ /* 0x080fe20000410000 */
[-C--:B------:R-:W-:Y:S01]  /*4d70*/  FMUL.FTZ R104, R104, R11.reuse ;  /* 0x0000000b68687220 */ /* 0x080fe20000410000 */
[-C--:B------:R-:W-:Y:S01]  /*4d80*/  FMUL.FTZ R105, R105, R11.reuse ;  /* 0x0000000b69697220 */ /* 0x080fe20000410000 */
[----:B------:R-:W-:Y:S01]  /*4d90*/  FADD.FTZ R175, R21, R154 ;  /* 0x0000009a15af7221 */ /* 0x000fe20000010000 */
[-C--:B------:R-:W-:Y:S01]  /*4da0*/  FMUL.FTZ R108, R108, R11.reuse ;  /* 0x0000000b6c6c7220 */ /* 0x080fe20000410000 */
[----:B------:R-:W2:Y:S01]  /*4db0*/  MUFU.EX2 R159, R159 ;  /* 0x0000009f009f7308 */ /* 0x000ea20000000800 */
[----:B0-----:R-:W-:Y:S01]  /*4dc0*/  FADD.FTZ R5, R155, R6 ;  /* 0x000000069b057221 */ /* 0x001fe20000010000 */
[----:B------:R-:W-:Y:S01]  /*4dd0*/  FADD.FTZ R154, R10, R175 ;  /* 0x000000af0a9a7221 */ /* 0x000fe20000010000 */
[-C--:B------:R-:W-:Y:S01]  /*4de0*/  FMUL.FTZ R109, R109, R11.reuse ;  /* 0x0000000b6d6d7220 */ /* 0x080fe20000410000 */
[-C--:B------:R-:W-:Y:S01]  /*4df0*/  FMUL.FTZ R112, R112, R11.reuse ;  /* 0x0000000b70707220 */ /* 0x080fe20000410000 */
[-C--:B------:R-:W-:Y:S01]  /*4e00*/  FMUL.FTZ R113, R113, R11.reuse ;  /* 0x0000000b71717220 */ /* 0x080fe20000410000 */
[-C--:B------:R-:W-:Y:S01]  /*4e10*/  FMUL.FTZ R116, R116, R11.reuse ;  /* 0x0000000b74747220 */ /* 0x080fe20000410000 */
[-C--:B------:R-:W-:Y:S01]  /*4e20*/  FMUL.FTZ R117, R117, R11.reuse ;  /* 0x0000000b75757220 */ /* 0x080fe20000410000 */
[----:B------:R-:W0:Y:S01]  /*4e30*/  MUFU.EX2 R176, R176 ;  /* 0x000000b000b07308 */ /* 0x000e220000000800 */
[----:B-----5:R-:W-:Y:S01]  /*4e40*/  FADD.FTZ R6, R172, R5 ;  /* 0x00000005ac067221 */ /* 0x020fe20000010000 */
[-C--:B------:R-:W-:Y:S01]  /*4e50*/  FMUL.FTZ R120, R120, R11.reuse ;  /* 0x0000000b78787220 */ /* 0x080fe20000410000 */
[-C--:B------:R-:W-:Y:S01]  /*4e60*/  FMUL.FTZ R121, R121, R11.reuse ;  /* 0x0000000b79797220 */ /* 0x080fe20000410000 */
[-C--:B------:R-:W-:Y:S01]  /*4e70*/  FMUL.FTZ R124, R124, R11.reuse ;  /* 0x0000000b7c7c7220 */ /* 0x080fe20000410000 */
[-C--:B------:R-:W-:Y:S01]  /*4e80*/  FMUL.FTZ R125, R125, R11.reuse ;  /* 0x0000000b7d7d7220 */ /* 0x080fe20000410000 */
[-C--:B------:R-:W-:Y:S01]  /*4e90*/  FMUL.FTZ R128, R128, R11.reuse ;  /* 0x0000000b80807220 */ /* 0x080fe20000410000 */
[-C--:B------:R-:W-:Y:S01]  /*4ea0*/  FMUL.FTZ R129, R129, R11.reuse ;  /* 0x0000000b81817220 */ /* 0x080fe20000410000 */
[----:B------:R-:W4:Y:S01]  /*4eb0*/  MUFU.EX2 R153, R153 ;  /* 0x0000009900997308 */ /* 0x000f220000000800 */
[----:B--2---:R-:W-:Y:S01]  /*4ec0*/  FADD.FTZ R5, R159, R6 ;  /* 0x000000069f057221 */ /* 0x004fe20000010000 */
[-C--:B------:R-:W-:Y:S01]  /*4ed0*/  FMUL.FTZ R132, R132, R11.reuse ;  /* 0x0000000b84847220 */ /* 0x080fe20000410000 */
[-C--:B------:R-:W-:Y:S01]  /*4ee0*/  FMUL.FTZ R133, R133, R11.reuse ;  /* 0x0000000b85857220 */ /* 0x080fe20000410000 */
[-C--:B------:R-:W-:Y:S01]  /*4ef0*/  FMUL.FTZ R136, R136, R11.reuse ;  /* 0x0000000b88887220 */ /* 0x080fe20000410000 */
[-C--:B------:R-:W-:Y:S01]  /*4f00*/  FMUL.FTZ R137, R137, R11.reuse ;  /* 0x0000000b89897220 */ /* 0x080fe20000410000 */
[-C--:B------:R-:W-:Y:S01]  /*4f10*/  FMUL.FTZ R140, R140, R11.reuse ;  /* 0x0000000b8c8c7220 */ /* 0x080fe20000410000 */
[-C--:B------:R-:W-:Y:S01]  /*4f20*/  FMUL.FTZ R141, R141, R11.reuse ;  /* 0x0000000b8d8d7220 */ /* 0x080fe20000410000 */
[----:B------:R-:W2:Y:S01]  /*4f30*/  MUFU.EX2 R163, R163 ;  /* 0x000000a300a37308 */ /* 0x000ea20000000800 */
[----:B0-----:R-:W-:Y:S01]  /*4f40*/  FADD.FTZ R6, R176, R5 ;  /* 0x00000005b0067221 */ /* 0x001fe20000010000 */
[-C--:B------:R-:W-:Y:S01]  /*4f50*/  FMUL.FTZ R144, R144, R11.reuse ;  /* 0x0000000b90907220 */ /* 0x080fe20000410000 */
[-C--:B------:R-:W-:Y:S01]  /*4f60*/  FMUL.FTZ R145, R145, R11.reuse ;  /* 0x0000000b91917220 */ /* 0x080fe20000410000 */
[-C--:B------:R-:W-:Y:S01]  /*4f70*/  FMUL.FTZ R148, R148, R11.reuse ;  /* 0x0000000b94947220 */ /* 0x080fe20000410000 */
[----:B------:R-:W-:Y:S01]  /*4f80*/  FMUL.FTZ R149, R149, R11 ;  /* 0x0000000b95957220 */ /* 0x000fe20000410000 */
[----:B------:R-:W-:Y:S01]  /*4f90*/  F2FP.BF16.F32.PACK_AB R152, R13, R152 ;  /* 0x000000980d98723e */ /* 0x000fe200000010ff */
[----:B------:R-:W-:Y:S01]  /*4fa0*/  FMUL.FTZ R26, R26, R12 ;  /* 0x0000000c1a1a7220 */ /* 0x000fe20000410000 */
[----:B------:R-:W0:Y:S01]  /*4fb0*/  MUFU.EX2 R160, R160 ;  /* 0x000000a000a07308 */ /* 0x000e220000000800 */
[C---:B----4-:R-:W-:Y:S01]  /*4fc0*/  FADD.FTZ R175, R153.reuse, R154 ;  /* 0x0000009a99af7221 */ /* 0x050fe20000010000 */
[----:B---3--:R-:W-:Y:S01]  /*4fd0*/  F2FP.BF16.F32.PACK_AB R158, R153, R10 ;  /* 0x0000000a999e723e */ /* 0x008fe200000010ff */
[-C--:B------:R-:W-:Y:S01]  /*4fe0*/  FMUL.FTZ R27, R27, R12.reuse ;  /* 0x0000000c1b1b7220 */ /* 0x080fe20000410000 */
[----:B------:R-:W-:Y:S01]  /*4ff0*/  F2FP.BF16.F32.PACK_AB R153, R168, R169 ;  /* 0x000000a9a899723e */ /* 0x000fe200000010ff */
[-C--:B------:R-:W-:Y:S01]  /*5000*/  FMUL.FTZ R30, R30, R12.reuse ;  /* 0x0000000c1e1e7220 */ /* 0x080fe20000410000 */
[----:B------:R-:W-:Y:S01]  /*5010*/  F2FP.BF16.F32.PACK_AB R155, R172, R155 ;  /* 0x0000009bac9b723e */ /* 0x000fe200000010ff */
[----:B------:R-:W-:Y:S01]  /*5020*/  FMUL.FTZ R31, R31, R12 ;  /* 0x0000000c1f1f7220 */ /* 0x000fe20000410000 */
[----:B------:R-:W3:Y:S01]  /*5030*/  MUFU.EX2 R180, R180 ;  /* 0x000000b400b47308 */ /* 0x000ee20000000800 */
[----:B--2---:R-:W-:Y:S01]  /*5040*/  FADD.FTZ R5, R163, R6 ;  /* 0x00000006a3057221 */ /* 0x004fe20000010000 */
[----:B------:R-:W-:Y:S01]  /*5050*/  F2FP.BF16.F32.PACK_AB R156, R21, R156 ;  /* 0x0000009c159c723e */ /* 0x000fe200000010ff */
        /* <DEDUP_REMOVED lines=10> */
[-C--:B------:R-:W-:Y:S01]  /*5100*/  FMUL.FTZ R50, R50, R12.reuse ;  /* 0x0000000c32327220 */ /* 0x080fe20000410000 */
[-C--:B------:R-:W-:Y:S01]  /*5110*/  FMUL.FTZ R51, R51, R12.reuse ;  /* 0x0000000c33337220 */ /* 0x080fe20000410000 */
[-C--:B------:R-:W-:Y:S01]  /*5120*/  FMUL.FTZ R54, R54, R12.reuse ;  /* 0x0000000c36367220 */ /* 0x080fe20000410000 */
[----:B------:R-:W0:Y:S01]  /*5130*/  MUFU.EX2 R167, R167 ;  /* 0x000000a700a77308 */ /* 0x000e220000000800 */
[----:B---3--:R-:W-:Y:S01]  /*5140*/  FADD.FTZ R6, R180, R5 ;  /* 0x00000005b4067221 */ /* 0x008fe20000010000 */
[-C--:B------:R-:W-:Y:S01]  /*5150*/  FMUL.FTZ R55, R55, R12.reuse ;  /* 0x0000000c37377220 */ /* 0x080fe20000410000 */
[-C--:B------:R-:W-:Y:S01]  /*5160*/  FMUL.FTZ R58, R58, R12.reuse ;  /* 0x0000000c3a3a7220 */ /* 0x080fe20000410000 */
[-C--:B------:R-:W-:Y:S01]  /*5170*/  FMUL.FTZ R59, R59, R12.reuse ;  /* 0x0000000c3b3b7220 */ /* 0x080fe20000410000 */
[-C--:B------:R-:W-:Y:S01]  /*5180*/  FMUL.FTZ R62, R62, R12.reuse ;  /* 0x0000000c3e3e7220 */ /* 0x080fe20000410000 */
[-C--:B------:R-:W-:Y:S01]  /*5190*/  FMUL.FTZ R63, R63, R12.reuse ;  /* 0x0000000c3f3f7220 */ /* 0x080fe20000410000 */
[----:B------:R-:W-:Y:S01]  /*51a0*/  FMUL.FTZ R66, R66, R12 ;  /* 0x0000000c42427220 */ /* 0x000fe20000410000 */
[----:B------:R-:W3:Y:S01]  /*51b0*/  MUFU.EX2 R14, R14 ;  /* 0x0000000e000e7308 */ /* 0x000ee20000000800 */
[C---:B--2---:R-:W-:Y:S01]  /*51c0*/  FADD.FTZ R175, R157.reuse, R154 ;  /* 0x0000009a9daf7221 */ /* 0x044fe20000010000 */
[----:B------:R-:W-:Y:S01]  /*51d0*/  F2FP.BF16.F32.PACK_AB R160, R157, R160 ;  /* 0x000000a09da0723e */ /* 0x000fe200000010ff */
[-C--:B------:R-:W-:Y:S01]  /*51e0*/  FMUL.FTZ R67, R67, R12.reuse ;  /* 0x0000000c43437220 */ /* 0x080fe20000410000 */
[----:B------:R-:W-:Y:S01]  /*51f0*/  F2FP.BF16.F32.PACK_AB R157, R176, R159 ;  /* 0x0000009fb09d723e */ /* 0x000fe200000010ff */
[-C--:B------:R-:W-:Y:S01]  /*5200*/  FMUL.FTZ R70, R70, R12.reuse ;  /* 0x0000000c46467220 */ /* 0x080fe20000410000 */
[----:B------:R-:W-:Y:S01]  /*5210*/  F2FP.BF16.F32.PACK_AB R159, R180, R163 ;  /* 0x000000a3b49f723e */ /* 0x000fe200000010ff */
        /* <DEDUP_REMOVED lines=16> */
[-C--:B------:R-:W-:Y:S01]  /*5320*/  FMUL.FTZ R95, R95, R12.reuse ;  /* 0x0000000c5f5f7220 */ /* 0x080fe20000410000 */
[----:B------:R-:W3:Y:S01]  /*5330*/  MUFU.EX2 R171, R171 ;  /* 0x000000ab00ab7308 */ /* 0x000ee20000000800 */
[----:B--2---:R-:W-:Y:S01]  /*5340*/  FADD.FTZ R6, R190, R5 ;  /* 0x00000005be067221 */ /* 0x004fe20000010000 */
[-C--:B------:R-:W-:Y:S01]  /*5350*/  FMUL.FTZ R98, R98, R12.reuse ;  /* 0x0000000c62627220 */ /* 0x080fe20000410000 */
[-C--:B------:R-:W-:Y:S01]  /*5360*/  FMUL.FTZ R99, R99, R12.reuse ;  /* 0x0000000c63637220 */ /* 0x080fe20000410000 */
[-C--:B------:R-:W-:Y:S01]  /*5370*/  FMUL.FTZ R102, R102, R12.reuse ;  /* 0x0000000c66667220 */ /* 0x080fe20000410000 */
[-C--:B------:R-:W-:Y:S01]  /*5380*/  FMUL.FTZ R103, R103, R12.reuse ;  /* 0x0000000c67677220 */ /* 0x080fe20000410000 */
[-C--:B------:R-:W-:Y:S01]  /*5390*/  FMUL.FTZ R106, R106, R12.reuse ;  /* 0x0000000c6a6a7220 */ /* 0x080fe20000410000 */
[----:B------:R-:W-:Y:S01]  /*53a0*/  FMUL.FTZ R107, R107, R12 ;  /* 0x0000000c6b6b7220 */ /* 0x000fe20000410000 */
[----:B------:R-:W2:Y:S01]  /*53b0*/  MUFU.EX2 R164, R164 ;  /* 0x000000a400a47308 */ /* 0x000ea20000000800 */
[----:B0-----:R-:W-:Y:S01]  /*53c0*/  FADD.FTZ R11, R161, R154 ;  /* 0x0000009aa10b7221 */ /* 0x001fe20000010000 */
[----:B------:R-:W-:Y:S01]  /*53d0*/  F2FP.BF16.F32.PACK_AB R154, R15, R8 ;  /* 0x000000080f9a723e */ /* 0x000fe200000010ff */
[----:B------:R-:W-:Y:S01]  /*53e0*/  BAR.SYNC.DEFER_BLOCKING 0xf, 0x100 ;  /* 0x03c4000000007b1d */ /* 0x000fe20000010000 */
[----:B------:R-:W-:Y:S01]  /*53f0*/  F2FP.BF16.F32.PACK_AB R162, R161, R14 ;  /* 0x0000000ea1a2723e */ /* 0x000fe200000010ff */
[-C--:B------:R-:W-:Y:S01]  /*5400*/  FMUL.FTZ R110, R110, R12.reuse ;  /* 0x0000000c6e6e7220 */ /* 0x080fe20000410000 */
[----:B------:R-:W-:Y:S01]  /*5410*/  F2FP.BF16.F32.PACK_AB R161, R190, R167 ;  /* 0x000000a7bea1723e */ /* 0x000fe200000010ff */
        /* <DEDUP_REMOVED lines=19> */
[C---:B0-----:R-:W-:Y:S01]  /*5550*/  FADD.FTZ R6, R174.reuse, R5 ;  /* 0x00000005ae067221 */ /* 0x041fe20000010000 */
[----:B------:R-:W-:Y:S01]  /*5560*/  F2FP.BF16.F32.PACK_AB R163, R174, R171 ;  /* 0x000000abaea3723e */ /* 0x000fe200000010ff */
[----:B------:R0:W-:Y:S01]  /*5570*/  STSM.16.M88.4 [R22+0x26800], R152 ;  /* 0x0268009816007844 */ /* 0x0001e20000000200 */
[-C--:B------:R-:W-:Y:S01]  /*5580*/  FMUL.FTZ R139, R139, R12.reuse ;  /* 0x0000000c8b8b7220 */ /* 0x080fe20000410000 */
[-C--:B------:R-:W-:Y:S01]  /*5590*/  FMUL.FTZ R142, R142, R12.reuse ;  /* 0x0000000c8e8e7220 */ /* 0x080fe20000410000 */
[----:B------:R-:W-:Y:S01]  /*55a0*/  FMUL.FTZ R143, R143, R12 ;  /* 0x0000000c8f8f7220 */ /* 0x000fe20000410000 */
[----:B------:R0:W-:Y:S01]  /*55b0*/  STSM.16.M88.4 [R19], R156 ;  /* 0x0000009c13007844 */ /* 0x0001e20000000200 */
[----:B------:R-:W4:Y:S01]  /*55c0*/  MUFU.EX2 R9, R181 ;  /* 0x000000b500097308 */ /* 0x000f220000000800 */
[C---:B---3--:R-:W-:Y:S01]  /*55d0*/  FADD.FTZ R11, R165.reuse, R8 ;  /* 0x00000008a50b7221 */ /* 0x048fe20000010000 */
[----:B------:R-:W-:Y:S01]  /*55e0*/  F2FP.BF16.F32.PACK_AB R164, R165, R164 ;  /* 0x000000a4a5a4723e */ /* 0x000fe200000010ff */
[----:B------:R0:W-:Y:S01]  /*55f0*/  STSM.16.M88.4 [R184], R160 ;  /* 0x000000a0b8007844 */ /* 0x0001e20000000200 */
[-C--:B------:R-:W-:Y:S01]  /*5600*/  FMUL.FTZ R146, R146, R12.reuse ;  /* 0x0000000c92927220 */ /* 0x080fe20000410000 */
[----:B------:R-:W-:Y:S01]  /*5610*/  FADD.FTZ R8, R20, R11 ;  /* 0x0000000b14087221 */ /* 0x000fe20000010000 */
[-C--:B------:R-:W-:Y:S01]  /*5620*/  FMUL.FTZ R147, R147, R12.reuse ;  /* 0x0000000c93937220 */ /* 0x080fe20000410000 */
[-C--:B------:R-:W-:Y:S01]  /*5630*/  FMUL.FTZ R150, R150, R12.reuse ;  /* 0x0000000c96967220 */ /* 0x080fe20000410000 */
[----:B------:R-:W3:Y:S01]  /*5640*/  MUFU.EX2 R178, R178 ;  /* 0x000000b200b27308 */ /* 0x000ee20000000800 */
[----:B--2---:R-:W-:Y:S01]  /*5650*/  FADD.FTZ R5, R173, R6 ;  /* 0x00000006ad057221 */ /* 0x004fe20000010000 */
[----:B------:R-:W-:-:S06]  /*5660*/  FMUL.FTZ R151, R151, R12 ;  /* 0x0000000c97977220 */ /* 0x000fcc0000410000 */
[----:B------:R-:W2:Y:S01]  /*5670*/  MUFU.EX2 R182, R182 ;  /* 0x000000b600b67308 */ /* 0x000ea20000000800 */
[C---:B----4-:R-:W-:Y:S01]  /*5680*/  F2FP.BF16.F32.PACK_AB R166, R9.reuse, R20 ;  /* 0x0000001409a6723e */ /* 0x050fe200000010ff */
[----:B------:R-:W-:-:S06]  /*5690*/  FADD.FTZ R6, R9, R8 ;  /* 0x0000000809067221 */ /* 0x000fcc0000010000 */
[----:B------:R-:W4:Y:S01]  /*56a0*/  MUFU.EX2 R177, R177 ;  /* 0x000000b100b17308 */ /* 0x000f220000000800 */
[C---:B---3--:R-:W-:Y:S01]  /*56b0*/  FADD.FTZ R5, R178.reuse, R5 ;  /* 0x00000005b2057221 */ /* 0x048fe20000010000 */
[----:B------:R-:W-:-:S03]  /*56c0*/  F2FP.BF16.F32.PACK_AB R165, R178, R173 ;  /* 0x000000adb2a5723e */ /* 0x000fc600000010ff */
[----:B--2---:R-:W-:Y:S01]  /*56d0*/  FADD.FTZ R8, R182, R5 ;  /* 0x00000005b6087221 */ /* 0x004fe20000010000 */
[----:B----4-:R-:W-:-:S03]  /*56e0*/  F2FP.BF16.F32.PACK_AB R167, R177, R182 ;  /* 0x000000b6b1a7723e */ /* 0x010fc600000010ff */
[----:B------:R-:W-:Y:S02]  /*56f0*/  FADD.FTZ R5, R177, R8 ;  /* 0x00000008b1057221 */ /* 0x000fe40000010000 */
[----:B------:R0:W-:Y:S01]  /*5700*/  STSM.16.M88.4 [R23], R164 ;  /* 0x000000a417007844 */ /* 0x0001e20000000200 */
[----:B------:R-:W-:Y:S05]  /*5710*/  @!P0 BRA `(.L_x_34) ;  /* 0x0000000000048947 */ /* 0x000fea0003800000 */
[----:B------:R-:W-:Y:S01]  /*5720*/  BPT.TRAP 0x1 ;  /* 0x000000040000795c */ /* 0x000fe20000300000 */
.L_x_34:
[----:B------:R2:W3:Y:S01]  /*5730*/  SYNCS.PHASECHK.TRANS64.TRYWAIT P3, [UR22+0x28c50], R7 ;  /* 0x028c5007ff0075a7 */ /* 0x0004e20008060156 */
[----:B------:R-:W-:Y:S05]  /*5740*/  @!P0 BRA `(.L_x_35) ;  /* 0x0000000000048947 */ /* 0x000fea0003800000 */
[----:B------:R-:W-:Y:S01]  /*5750*/  BPT.TRAP 0x1 ;  /* 0x000000040000795c */ /* 0x000fe20000300000 */
.L_x_35:
[----:B---3--:R-:W-:Y:S05]  /*5760*/  @P3 BRA `(.L_x_36) ;  /* 0x0000000000083947 */ /* 0x008fea0003800000 */
[----:B------:R-:W3:Y:S02]  /*5770*/  SYNCS.PHASECHK.TRANS64.TRYWAIT P3, [UR22+0x28c50], R7 ;  /* 0x028c5007ff0075a7 */ /* 0x000ee40008060156 */
[----:B---3--:R-:W-:Y:S05]  /*5780*/  @!P3 BRA `(.L_x_37) ;  /* 0x0000007800dcb947 */ /* 0x008fea0003800000 */
.L_x_36:
[----:B------:R-:W-:Y:S01]  /*5790*/  ULEA UR10, UR39, UR51, 0xc ;  /* 0x00000033270a7291 */ /* 0x000fe2000f8e603f */
[----:B------:R-:W-:Y:S01]  /*57a0*/  WARPGROUP.ARRIVE ;  /* 0x00000000000079c5 */ /* 0x000fe20000000000 */
[----:B------:R-:W-:Y:S01]  /*57b0*/  UMOV UR7, 0x40000040 ;  /* 0x4000004000077882 */ /* 0x000fe20000000000 */
[----:B---3--:R-:W-:Y:S01]  /*57c0*/  @!P1 VIADD R170, R170, 0x28c60 ;  /* 0x00028c60aaaa9836 */ /* 0x008fe20000000000 */
[----:B------:R-:W-:Y:S01]  /*57d0*/  UMOV UR21, UR39 ;  /* 0x0000002700157c82 */ /* 0x000fe20008000000 */
[----:B------:R-:W-:Y:S02]  /*57e0*/  IMAD.MOV.U32 R9, RZ, RZ, R4 ;  /* 0x000000ffff097224 */ /* 0x000fe400078e0004 */
[----:B------:R-:W-:Y:S01]  /*57f0*/  UMOV UR6, UR10 ;  /* 0x0000000a00067c82 */ /* 0x000fe20008000000 */
[----:B------:R-:W-:Y:S01]  /*5800*/  @!P1 PRMT R170, RZ, 0x654, R170 ;  /* 0x00000654ffaa9816 */ /* 0x000fe200000000aa */
[----:B------:R-:W-:Y:S01]  /*5810*/  HGMMA.64x256x16.F32.BF16 R24, R152, gdesc[UR4].tnspB, R24, gsb0 ;  /* 0x43e0000498187df0 */ /* 0x000fe20008001818 */
[----:B------:R-:W-:Y:S01]  /*5820*/  UIADD3 UR6, UR10, 0x80, URZ ;  /* 0x000000800a067890 */ /* 0x000fe2000fffe03f */
[----:B------:R-:W-:Y:S01]  /*5830*/  IMAD.MOV.U32 R11, RZ, RZ, R0 ;  /* 0x000000ffff0b7224 */ /* 0x000fe200078e0000 */
[----:B------:R-:W-:Y:S01]  /*5840*/  UMOV UR7, 0x40000040 ;  /* 0x4000004000077882 */ /* 0x000fe20000000000 */
[----:B------:R-:W-:-:S02]  /*5850*/  WARPGROUP.DEPBAR.LE gsb0, 0x0 ;  /* 0x00008000000079c5 */ /* 0x000fc40000010000 */
[----:B------:R-:W-:-:S15]  /*5860*/  WARPGROUP.ARRIVE ;  /* 0x00000000000079c5 */ /* 0x000fde0000000000 */
[----:B------:R-:W-:-:S07]  /*5870*/  NOP ;  /* 0x0000000000007918 */ /* 0x000fce0000000000 */
        /* <DEDUP_REMOVED lines=19> */
[----:B---3--:R-:W3:Y:S02]  /*59b0*/  FENCE.VIEW.ASYNC.S ;  /* 0x00000000000073c6 */ /* 0x008ee40000000000 */
[----:B---3--:R-:W-:Y:S01]  /*59c0*/  NOP ;  /* 0x0000000000007918 */ /* 0x008fe20000000000 */
[----:B------:R-:W-:Y:S06]  /*59d0*/  BAR.ARV 0xe, 0x100 ;  /* 0x0384000000007b1d */ /* 0x000fec0000002000 */
[----:B------:R3:W-:Y:S01]  /*59e0*/  @!P1 SYNCS.ARRIVE.TRANS64.RED.A1T0 RZ, [R170+URZ], RZ ;  /* 0x000000ffaaff99a7 */ /* 0x0007e2000810043f */
[----:B------:R-:W-:Y:S05]  /*59f0*/  @P2 BRA `(.L_x_38) ;  /* 0xffffffe400d02947 */ /* 0x000fea000383ffff */
.L_x_29:
[----:B------:R-:W4:Y:S01]  /*5a00*/  SHFL.BFLY PT, R3, R6, 0x2, 0x1f ;  /* 0x0c401f0006037f89 */ /* 0x000f2200000e0000 */
[----:B------:R-:W-:Y:S01]  /*5a10*/  IMAD.MOV R14, RZ, RZ, -R18 ;  /* 0x000000ffff0e7224 */ /* 0x000fe200078e0a12 */
[----:B------:R-:W-:Y:S01]  /*5a20*/  UIADD3 UR36, UR36, 0x1, URZ ;  /* 0x0000000124247890 */ /* 0x000fe2000fffe03f */
[----:B------:R-:W-:Y:S01]  /*5a30*/  IMAD.U32 R9, RZ, RZ, UR20 ;  /* 0x00000014ff097e24 */ /* 0x000fe2000f8e00ff */
[----:B------:R-:W5:Y:S01]  /*5a40*/  SHFL.BFLY PT, R10, R5, 0x2, 0x1f ;  /* 0x0c401f00050a7f89 */ /* 0x000f6200000e0000 */
[----:B------:R-:W-:Y:S01]  /*5a50*/  IMAD.MOV.U32 R20, RZ, RZ, -0x800000 ;  /* 0xff800000ff147424 */ /* 0x000fe200078e00ff */
[----:B------:R-:W-:Y:S08]  /*5a60*/  BAR.ARV 0x8, 0x100 ;  /* 0x0204000000007b1d */ /* 0x000ff00000002000 */
[----:B------:R-:W-:Y:S01]  /*5a70*/  BAR.SYNC.DEFER_BLOCKING 0xf, 0x100 ;  /* 0x03c4000000007b1d */ /* 0x000fe20000010000 */
[----:B------:R-:W-:Y:S01]  /*5a80*/  ISETP.NE.AND P2, PT, R17, R14, PT ;  /* 0x0000000e1100720c */ /* 0x000fe20003f45270 */
[----:B------:R-:W-:-:S02]  /*5a90*/  IMAD.U32 R14, RZ, RZ, UR20 ;  /* 0x00000014ff0e7e24 */ /* 0x000fc4000f8e00ff */
[----:B----4-:R-:W-:Y:S01]  /*5aa0*/  FADD.FTZ R3, R3, R6 ;  /* 0x0000000603037221 */ /* 0x010fe20000010000 */
[----:B-----5:R-:W-:-:S04]  /*5ab0*/  FADD.FTZ R10, R10, R5 ;  /* 0x000000050a0a7221 */ /* 0x020fc80000010000 */
[----:B------:R-:W4:Y:S01]  /*5ac0*/  SHFL.BFLY PT, R8, R3, 0x1, 0x1f ;  /* 0x0c201f0003087f89 */ /* 0x000f2200000e0000 */
[----:B------:R-:W-:-:S03]  /*5ad0*/  IMAD.MOV.U32 R5, RZ, RZ, RZ ;  /* 0x000000ffff057224 */ /* 0x000fc600078e00ff */
[----:B-12---:R-:W1:Y:S01]  /*5ae0*/  SHFL.BFLY PT, R7, R10, 0x1, 0x1f ;  /* 0x0c201f000a077f89 */ /* 0x006e6200000e0000 */
[----:B----4-:R-:W-:Y:S01]  /*5af0*/  FADD.FTZ R12, R3, R8 ;  /* 0x00000008030c7221 */ /* 0x010fe20000010000 */
[----:B------:R-:W-:Y:S02]  /*5b00*/  IMAD.MOV.U32 R8, RZ, RZ, RZ ;  /* 0x000000ffff087224 */ /* 0x000fe400078e00ff */
[----:B------:R-:W-:Y:S02]  /*5b10*/  IMAD.U32 R3, RZ, RZ, UR39 ;  /* 0x00000027ff037e24 */ /* 0x000fe4000f8e00ff */
[----:B-1----:R-:W-:Y:S01]  /*5b20*/  FADD.FTZ R13, R10, R7 ;  /* 0x000000070a0d7221 */ /* 0x002fe20000010000 */
[----:B------:R-:W-:Y:S01]  /*5b30*/  FSETP.NE.FTZ.AND P0, PT, R12, RZ, PT ;  /* 0x000000ff0c00720b */ /* 0x000fe20003f15000 */
[----:B------:R-:W-:Y:S01]  /*5b40*/  UIADD3 UR39, UR39, 0x1, URZ ;  /* 0x0000000127277890 */ /* 0x000fe2000fffe03f */
[----:B------:R-:W-:Y:S02]  /*5b50*/  @!P2 IMAD R3, R3, 0x40, R2 ;  /* 0x000000400303a824 */ /* 0x000fe400078e0202 */
[----:B------:R-:W-:Y:S01]  /*5b60*/  FSETP.NE.FTZ.AND P1, PT, R13, RZ, PT ;  /* 0x000000ff0d00720b */ /* 0x000fe20003f35000 */
[----:B------:R-:W-:-:S02]  /*5b70*/  UISETP.NE.AND UP0, UPT, UR39, 0x2, UPT ;  /* 0x000000022700788c */ /* 0x000fc4000bf05270 */
[----:B------:R-:W-:Y:S01]  /*5b80*/  @!P2 LEA R11, R3, UR41, 0x2 ;  /* 0x00000029030bac11 */ /* 0x000fe2000f8e10ff */
[----:B------:R-:W-:Y:S01]  /*5b90*/  IMAD.MOV.U32 R3, RZ, RZ, -0x800000 ;  /* 0xff800000ff037424 */ /* 0x000fe200078e00ff */
[----:B------:R-:W-:Y:S02]  /*5ba0*/  USEL UR4, URZ, 0x1, UP0 ;  /* 0x000000013f047887 */ /* 0x000fe40008000000 */
[----:B------:R-:W-:Y:S02]  /*5bb0*/  USEL UR39, UR39, URZ, UP0 ;  /* 0x0000003f27277287 */ /* 0x000fe40008000000 */
[----:B------:R-:W1:Y:S01]  /*5bc0*/  @P0 MUFU.RCP R8, R12 ;  /* 0x0000000c00080308 */ /* 0x000e620000001000 */
[----:B------:R-:W-:Y:S01]  /*5bd0*/  @P0 FMUL.FTZ R9, R9, 0.69314718246459960938 ;  /* 0x3f31721809090820 */ /* 0x000fe20000410000 */
[----:B------:R-:W-:Y:S02]  /*5be0*/  ULOP3.LUT UR38, UR38, UR4, URZ, 0x3c, !UPT ;  /* 0x0000000426267292 */ /* 0x000fe4000f8e3c3f */
[----:B------:R-:W-:-:S04]  /*5bf0*/  @P1 FMUL.FTZ R14, R14, 0.69314718246459960938 ;  /* 0x3f3172180e0e1820 */ /* 0x000fc80000410000 */
[----:B------:R-:W-:Y:S08]  /*5c00*/  @P1 MUFU.RCP R5, R13 ;  /* 0x0000000d00051308 */ /* 0x000ff00000001000 */
[----:B------:R-:W2:Y:S01]  /*5c10*/  @P0 MUFU.LG2 R10, R12 ;  /* 0x0000000c000a0308 */ /* 0x000ea20000000c00 */
        /* <DEDUP_REMOVED lines=64> */
[----:B------:R0:W-:Y:S01]  /*6020*/  @!P2 STS [R11+0x28800], R8 ;  /* 0x028800080b00a388 */ /* 0x0001e20000000800 */
[----:B--2---:R-:W-:Y:S01]  /*6030*/  @P0 FMUL.FTZ R10, R10, 0.69314718246459960938 ;  /* 0x3f3172180a0a0820 */ /* 0x004fe20000410000 */
[-C--:B------:R-:W-:Y:S01]  /*6040*/  FMUL.FTZ R26, R26, R5.reuse ;  /* 0x000000051a1a7220 */ /* 0x080fe20000410000 */
[-C--:B------:R-:W-:Y:S01]  /*6050*/  FMUL.FTZ R27, R27, R5.reuse ;  /* 0x000000051b1b7220 */ /* 0x080fe20000410000 */
[----:B------:R1:W-:Y:S01]  /*6060*/  @!P2 STS [R11+0x28820], R5 ;  /* 0x028820050b00a388 */ /* 0x0003e20000000800 */
[-C--:B------:R-:W-:Y:S01]  /*6070*/  FMUL.FTZ R30, R30, R5.reuse ;  /* 0x000000051e1e7220 */ /* 0x080fe20000410000 */
[-C--:B------:R-:W-:Y:S01]  /*6080*/  FMUL.FTZ R31, R31, R5.reuse ;  /* 0x000000051f1f7220 */ /* 0x080fe20000410000 */
[-C--:B------:R-:W-:Y:S01]  /*6090*/  FMUL.FTZ R34, R34, R5.reuse ;  /* 0x0000000522227220 */ /* 0x080fe20000410000 */
[-C--:B------:R-:W-:Y:S01]  /*60a0*/  FMUL.FTZ R35, R35, R5.reuse ;  /* 0x0000000523237220 */ /* 0x080fe20000410000 */
[-C--:B------:R-:W-:Y:S01]  /*60b0*/  FMUL.FTZ R38, R38, R5.reuse ;  /* 0x0000000526267220 */ /* 0x080fe20000410000 */
[----:B0-----:R-:W1:Y:S01]  /*60c0*/  @P1 MUFU.LG2 R8, R13 ;  /* 0x0000000d00081308 */ /* 0x001e620000000c00 */
        /* <DEDUP_REMOVED lines=16> */
[----:B-1----:R-:W-:Y:S01]  /*61d0*/  @P1 FMUL.FTZ R11, R8, 0.69314718246459960938 ;  /* 0x3f317218080b1820 */ /* 0x002fe20000410000 */
        /* <DEDUP_REMOVED lines=35> */
[-C--:B---3--:R-:W-:Y:S01]  /*6410*/  FMUL.FTZ R170, R142, R5.reuse ;  /* 0x000000058eaa7220 */ /* 0x088fe20000410000 */
[-C--:B------:R-:W-:Y:S01]  /*6420*/  FMUL.FTZ R171, R143, R5.reuse ;  /* 0x000000058fab7220 */ /* 0x080fe20000410000 */
[-C--:B------:R-:W-:Y:S01]  /*6430*/  FMUL.FTZ R146, R146, R5.reuse ;  /* 0x0000000592927220 */ /* 0x080fe20000410000 */
[-C--:B------:R-:W-:Y:S01]  /*6440*/  FMUL.FTZ R147, R147, R5.reuse ;  /* 0x0000000593937220 */ /* 0x080fe20000410000 */
[-C--:B------:R-:W-:Y:S01]  /*6450*/  FMUL.FTZ R150, R150, R5.reuse ;  /* 0x0000000596967220 */ /* 0x080fe20000410000 */
[----:B------:R-:W-:Y:S01]  /*6460*/  FMUL.FTZ R151, R151, R5 ;  /* 0x0000000597977220 */ /* 0x000fe20000410000 */
[----:B------:R-:W-:Y:S01]  /*6470*/  @P0 FFMA.FTZ R20, R9, R0, R10 ;  /* 0x0000000009140223 */ /* 0x000fe2000001000a */
[----:B------:R-:W-:Y:S01]  /*6480*/  @P1 FFMA.FTZ R3, R14, R4, R11 ;  /* 0x000000040e031223 */ /* 0x000fe2000001000b */
[----:B------:R-:W-:Y:S06]  /*6490*/  BAR.ARV 0xe, 0x100 ;  /* 0x0384000000007b1d */ /* 0x000fec0000002000 */
.L_x_18:
[----:B------:R-:W0:Y:S01]  /*64a0*/  S2UR UR6, SR_SWINHI ;  /* 0x00000000000679c3 */ /* 0x000e220000002f00 */
[----:B------:R-:W1:Y:S01]  /*64b0*/  SHFL.IDX PT, R0, R210, RZ, 0x1f ;  /* 0x00001fffd2007589 */ /* 0x000e6200000e0000 */
[----:B------:R-:W-:Y:S01]  /*64c0*/  IMAD R9, R211, 0x40, R16 ;  /* 0x00000040d3097824 */ /* 0x000fe200078e0210 */
[----:B------:R-:W-:Y:S01]  /*64d0*/  F2FP.BF16.F32.PACK_AB R6, R6, R7 ;  /* 0x000000070606723e */ /* 0x000fe200000010ff */
[----:B------:R-:W-:Y:S01]  /*64e0*/  ULDC UR7, c[0x0][0xc44] ;  /* 0x0003110000077ab9 */ /* 0x000fe20000000800 */
[----:B------:R-:W-:Y:S01]  /*64f0*/  F2FP.BF16.F32.PACK_AB R7, R31, R30 ;  /* 0x0000001e1f07723e */ /* 0x000fe200000010ff */
[----:B------:R-:W-:Y:S01]  /*6500*/  USHF.R.S32.HI UR11, URZ, 0x1f, UR45 ;  /* 0x0000001f3f0b7899 */ /* 0x000fe2000801142d */
[----:B------:R-:W-:Y:S02]  /*6510*/  F2FP.BF16.F32.PACK_AB R96, R97, R96 ;  /* 0x000000606160723e */ /* 0x000fe400000010ff */
[----:B------:R-:W-:Y:S02]  /*6520*/  F2FP.BF16.F32.PACK_AB R97, R99, R98 ;  /* 0x000000626361723e */ /* 0x000fe400000010ff */
[----:B------:R-:W-:-:S02]  /*6530*/  F2FP.BF16.F32.PACK_AB R104, R105, R104 ;  /* 0x000000686968723e */ /* 0x000fc400000010ff */
[----:B------:R-:W-:Y:S02]  /*6540*/  F2FP.BF16.F32.PACK_AB R98, R101, R100 ;  /* 0x000000646562723e */ /* 0x000fe400000010ff */
[----:B------:R-:W-:Y:S02]  /*6550*/  F2FP.BF16.F32.PACK_AB R99, R103, R102 ;  /* 0x000000666763723e */ /* 0x000fe400000010ff */
[----:B------:R-:W-:Y:S02]  /*6560*/  F2FP.BF16.F32.PACK_AB R105, R107, R106 ;  /* 0x0000006a6b69723e */ /* 0x000fe400000010ff */
[----:B------:R-:W-:Y:S02]  /*6570*/  F2FP.BF16.F32.PACK_AB R106, R109, R108 ;  /* 0x0000006c6d6a723e */ /* 0x000fe400000010ff */
[----:B------:R-:W-:Y:S02]  /*6580*/  F2FP.BF16.F32.PACK_AB R107, R152, R21 ;  /* 0x00000015986b723e */ /* 0x000fe400000010ff */
[----:B------:R-:W-:Y:S01]  /*6590*/  F2FP.BF16.F32.PACK_AB R153, R154, R153 ;  /* 0x000000999a99723e */ /* 0x000fe200000010ff */
[----:B------:R-:W-:Y:S01]  /*65a0*/  UMOV UR4, UR41 ;  /* 0x0000002900047c82 */ /* 0x000fe20008000000 */
[----:B0-----:R-:W-:Y:S01]  /*65b0*/  UMOV UR5, UR6 ;  /* 0x0000000600057c82 */ /* 0x001fe20008000000 */
[----:B-1----:R-:W-:Y:S01]  /*65c0*/  ISETP.NE.AND P0, PT, R0, RZ, PT ;  /* 0x000000ff0000720c */ /* 0x002fe20003f05270 */
[----:B------:R-:W-:Y:S01]  /*65d0*/  IMAD.U32 R110, RZ, RZ, UR4 ;  /* 0x00000004ff6e7e24 */ /* 0x000fe2000f8e00ff */
[----:B------:R-:W-:Y:S01]  /*65e0*/  F2FP.BF16.F32.PACK_AB R152, R113, R112 ;  /* 0x000000707198723e */ /* 0x000fe200000010ff */
[----:B------:R-:W-:Y:S01]  /*65f0*/  IMAD.U32 R111, RZ, RZ, UR5 ;  /* 0x00000005ff6f7e24 */ /* 0x000fe2000f8e00ff */
[----:B------:R-:W-:Y:S01]  /*6600*/  F2FP.BF16.F32.PACK_AB R154, R117, R116 ;  /* 0x00000074759a723e */ /* 0x000fe200000010ff */
[----:B------:R-:W-:Y:S01]  /*6610*/  UIADD3 UR5, -UR45, URZ, URZ ;  /* 0x0000003f2d057290 */ /* 0x000fe2000fffe13f */
[----:B------:R-:W-:Y:S01]  /*6620*/  F2FP.BF16.F32.PACK_AB R155, R156, R155 ;  /* 0x0000009b9c9b723e */ /* 0x000fe200000010ff */
[--C-:B------:R-:W-:Y:S01]  /*6630*/  IMAD.WIDE R4, R215, 0x2, R110.reuse ;  /* 0x00000002d7047825 */ /* 0x100fe200078e026e */
[----:B------:R-:W-:Y:S01]  /*6640*/  F2FP.BF16.F32.PACK_AB R120, R121, R120 ;  /* 0x000000787978723e */ /* 0x000fe200000010ff */
[----:B------:R-:W-:Y:S01]  /*6650*/  UIMAD UR7, UR7, UR5, UR44 ;  /* 0x00000005070772a4 */ /* 0x000fe2000f8e022c */
[----:B------:R-:W-:Y:S01]  /*6660*/  F2FP.BF16.F32.PACK_AB R121, R158, R157 ;  /* 0x0000009d9e79723e */ /* 0x000fe200000010ff */
[----:B------:R-:W-:Y:S01]  /*6670*/  IMAD.WIDE R110, R9, 0x2, R110 ;  /* 0x00000002096e7825 */ /* 0x000fe200078e026e */
[C---:B------:R-:W-:Y:S01]  /*6680*/  IADD3 R33, P2, R4.reuse, 0x20, RZ ;  /* 0x0000002004217810 */ /* 0x040fe20007f5e0ff */
[----:B------:R-:W-:Y:S01]  /*6690*/  ULDC UR4, c[0x0][0xc] ;  /* 0x0000030000047ab9 */ /* 0x000fe20000000800 */
[C---:B------:R-:W-:Y:S01]  /*66a0*/  IADD3 R37, P3, R4.reuse, 0x40, RZ ;  /* 0x0000004004257810 */ /* 0x040fe20007f7e0ff */
[----:B------:R-:W-:Y:S01]  /*66b0*/  UIADD3 UR47, UR4, UR47, URZ ;  /* 0x0000002f042f7290 */ /* 0x000fe2000fffe03f */
[C---:B------:R-:W-:Y:S01]  /*66c0*/  IADD3 R41, P4, R4.reuse, 0x60, RZ ;  /* 0x0000006004297810 */ /* 0x040fe20007f9e0ff */
[--C-:B------:R-:W-:Y:S01]  /*66d0*/  IMAD.X R9, RZ, RZ, R5.reuse, P2 ;  /* 0x000000ffff097224 */ /* 0x100fe200010e0605 */
[C---:B------:R-:W-:Y:S01]  /*66e0*/  IADD3 R49, P6, R4.reuse, 0x2020, RZ ;  /* 0x0000202004317810 */ /* 0x040fe20007fde0ff */
[--C-:B------:R-:W-:Y:S01]  /*66f0*/  IMAD.X R11, RZ, RZ, R5.reuse, P3 ;  /* 0x000000ffff0b7224 */ /* 0x100fe200018e0605 */
[----:B------:R-:W-:Y:S01]  /*6700*/  LOP3.LUT R8, R33, 0x380, RZ, 0xc0, !PT ;  /* 0x0000038021087812 */ /* 0x000fe200078ec0ff */
[--C-:B------:R-:W-:Y:S01]  /*6710*/  IMAD.X R25, RZ, RZ, R5.reuse, P4 ;  /* 0x000000ffff197224 */ /* 0x100fe200020e0605 */
[----:B------:R-:W-:Y:S01]  /*6720*/  IADD3 R36, P3, R4, 0x4000, RZ ;  /* 0x0000400004247810 */ /* 0x000fe20007f7e0ff */
[--C-:B------:R-:W-:Y:S01]  /*6730*/  IMAD.X R53, RZ, RZ, R5.reuse, P6 ;  /* 0x000000ffff357224 */ /* 0x100fe200030e0605 */
[----:B------:R-:W-:Y:S01]  /*6740*/  LOP3.LUT R14, R41, 0x380, RZ, 0xc0, !PT ;  /* 0x00000380290e7812 */ /* 0x000fe200078ec0ff */
[----:B------:R-:W-:Y:S01]  /*6750*/  USHF.R.S32.HI UR10, URZ, 0x1f, UR7 ;  /* 0x0000001f3f0a7899 */ /* 0x000fe20008011407 */
[----:B------:R-:W-:Y:S01]  /*6760*/  SHF.R.U64 R8, R8, 0x3, RZ ;  /* 0x0000000308087819 */ /* 0x000fe200000012ff */
[----:B------:R-:W-:Y:S01]  /*6770*/  IMAD.X R123, RZ, RZ, R5, P3 ;  /* 0x000000ffff7b7224 */ /* 0x000fe200018e0605 */
[----:B------:R-:W-:-:S02]  /*6780*/  LOP3.LUT R32, R49, 0x380, RZ, 0xc0, !PT ;  /* 0x0000038031207812 */ /* 0x000fc400078ec0ff */
[----:B------:R-:W-:Y:S02]  /*6790*/  LOP3.LUT R10, R37, 0x380, RZ, 0xc0, !PT ;  /* 0x00000380250a7812 */ /* 0x000fe400078ec0ff */
[----:B------:R-:W-:Y:S02]  /*67a0*/  SHF.R.U64 R14, R14, 0x3, RZ ;  /* 0x000000030e0e7819 */ /* 0x000fe400000012ff */
[C---:B------:R-:W-:Y:S02]  /*67b0*/  IADD3 R57, P1, R4.reuse, 0x2040, RZ ;  /* 0x0000204004397810 */ /* 0x040fe40007f3e0ff */
[----:B------:R-:W-:Y:S02]  /*67c0*/  IADD3 R12, P3, R4, 0x6040, RZ ;  /* 0x00006040040c7810 */ /* 0x000fe40007f7e0ff */
[----:B------:R-:W-:Y:S01]  /*67d0*/  LOP3.LUT R8, R8, R33, RZ, 0x3c, !PT ;  /* 0x0000002108087212 */ /* 0x000fe200078e3cff */
[----:B------:R-:W-:Y:S01]  /*67e0*/  IMAD.X R115, RZ, RZ, R5, P1 ;  /* 0x000000ffff737224 */ /* 0x000fe200008e0605 */
[----:B------:R-:W-:-:S02]  /*67f0*/  SHF.R.U64 R32, R32, 0x3, RZ ;  /* 0x0000000320207819 */ /* 0x000fc400000012ff */
[----:B------:R-:W-:Y:S02]  /*6800*/  IADD3 R61, P2, R4, 0x2060, RZ ;  /* 0x00002060043d7810 */ /* 0x000fe40007f5e0ff */
[----:B------:R-:W-:Y:S02]  /*6810*/  LOP3.LUT R33, R36, 0x380, RZ, 0xc0, !PT ;  /* 0x0000038024217812 */ /* 0x000fe400078ec0ff */
[----:B------:R-:W-:Y:S01]  /*6820*/  SHF.R.U64 R10, R10, 0x3, RZ ;  /* 0x000000030a0a7819 */ /* 0x000fe200000012ff */
[----:B------:R-:W-:Y:S01]  /*6830*/  IMAD.X R119, RZ, RZ, R5, P2 ;  /* 0x000000ffff777224 */ /* 0x000fe200010e0605 */
[----:B------:R-:W-:Y:S02]  /*6840*/  LOP3.LUT R24, R14, R41, RZ, 0x3c, !PT ;  /* 0x000000290e187212 */ /* 0x000fe400078e3cff */
[----:B------:R-:W-:Y:S02]  /*6850*/  IADD3 R40, P4, R4, 0x4020, RZ ;  /* 0x0000402004287810 */ /* 0x000fe40007f9e0ff */
[----:B------:R-:W-:-:S02]  /*6860*/  LOP3.LUT R52, R32, R49, RZ, 0x3c, !PT ;  /* 0x0000003120347212 */ /* 0x000fc400078e3cff */
[----:B------:R-:W-:Y:S01]  /*6870*/  LOP3.LUT R41, R12, 0x380, RZ, 0xc0, !PT ;  /* 0x000003800c297812 */ /* 0x000fe200078ec0ff */
[--C-:B------:R-:W-:Y:S01]  /*6880*/  IMAD.X R127, RZ, RZ, R5.reuse, P4 ;  /* 0x000000ffff7f7224 */ /* 0x100fe200020e0605 */
[----:B------:R-:W-:Y:S02]  /*6890*/  LOP3.LUT R32, R61, 0x380, RZ, 0xc0, !PT ;  /* 0x000003803d207812 */ /* 0x000fe400078ec0ff */
[----:B------:R-:W-:Y:S02]  /*68a0*/  SHF.R.U64 R33, R33, 0x3, RZ ;  /* 0x0000000321217819 */ /* 0x000fe400000012ff */
[C---:B------:R-:W-:Y:S02]  /*68b0*/  IADD3 R44, P1, R4.reuse, 0x6000, RZ ;  /* 0x00006000042c7810 */ /* 0x040fe40007f3e0ff */
[----:B------:R-:W-:Y:S02]  /*68c0*/  IADD3 R73, P2, R4, 0x6020, RZ ;  /* 0x0000602004497810 */ /* 0x000fe40007f5e0ff */
[----:B------:R-:W-:Y:S01]  /*68d0*/  LOP3.LUT R10, R10, R37, RZ, 0x3c, !PT ;  /* 0x000000250a0a7212 */ /* 0x000fe200078e3cff */
[--C-:B------:R-:W-:Y:S01]  /*68e0*/  IMAD.X R139, RZ, RZ, R5.reuse, P1 ;  /* 0x000000ffff8b7224 */ /* 0x100fe200008e0605 */
[----:B------:R-:W-:Y:S01]  /*68f0*/  LOP3.LUT R37, R40, 0x380, RZ, 0xc0, !PT ;  /* 0x0000038028257812 */ /* 0x000fe200078ec0ff */
[----:B------:R-:W-:Y:S01]  /*6900*/  IMAD.X R143, RZ, RZ, R5, P2 ;  /* 0x000000ffff8f7224 */ /* 0x000fe200010e0605 */
[----:B------:R-:W-:-:S02]  /*6910*/  SHF.R.U64 R41, R41, 0x3, RZ ;  /* 0x0000000329297819 */ /* 0x000fc400000012ff */
[----:B------:R-:W-:Y:S02]  /*6920*/  LOP3.LUT R13, R4, 0x380, RZ, 0xc0, !PT ;  /* 0x00000380040d7812 */ /* 0x000fe400078ec0ff */
[----:B------:R-:W-:Y:S02]  /*6930*/  SHF.R.U64 R32, R32, 0x3, RZ ;  /* 0x0000000320207819 */ /* 0x000fe400000012ff */
[----:B------:R-:W-:Y:S02]  /*6940*/  LOP3.LUT R122, R33, R36, RZ, 0x3c, !PT ;  /* 0x00000024217a7212 */ /* 0x000fe400078e3cff */
[C---:B------:R-:W-:Y:S02]  /*6950*/  IADD3 R45, P5, R4.reuse, 0x2000, RZ ;  /* 0x00002000042d7810 */ /* 0x040fe40007fbe0ff */
[----:B------:R-:W-:Y:S02]  /*6960*/  IADD3 R69, P6, R4, 0x4060, RZ ;  /* 0x0000406004457810 */ /* 0x000fe40007fde0ff */
[----:B------:R-:W-:Y:S01]  /*6970*/  LOP3.LUT R33, R44, 0x380, RZ, 0xc0, !PT ;  /* 0x000003802c217812 */ /* 0x000fe200078ec0ff */
[--C-:B------:R-:W-:Y:S01]  /*6980*/  IMAD.X R29, RZ, RZ, R5.reuse, P5 ;  /* 0x000000ffff1d7224 */ /* 0x100fe200028e0605 */
[----:B------:R-:W-:Y:S01]  /*6990*/  SHF.R.U64 R37, R37, 0x3, RZ ;  /* 0x0000000325257819 */ /* 0x000fe200000012ff */
[----:B------:R-:W-:Y:S01]  /*69a0*/  IMAD.X R135, RZ, RZ, R5, P6 ;  /* 0x000000ffff877224 */ /* 0x000fe200030e0605 */
[----:B------:R-:W-:-:S02]  /*69b0*/  LOP3.LUT R12, R41, R12, RZ, 0x3c, !PT ;  /* 0x0000000c290c7212 */ /* 0x000fc400078e3cff */
[----:B------:R-:W-:Y:S02]  /*69c0*/  IADD3 R0, P4, R4, 0x6060, RZ ;  /* 0x0000606004007810 */ /* 0x000fe40007f9e0ff */
[----:B------:R-:W-:Y:S02]  /*69d0*/  SHF.R.U64 R13, R13, 0x3, RZ ;  /* 0x000000030d0d7819 */ /* 0x000fe400000012ff */
[----:B------:R-:W-:Y:S01]  /*69e0*/  LOP3.LUT R118, R32, R61, RZ, 0x3c, !PT ;  /* 0x0000003d20767212 */ /* 0x000fe200078e3cff */
[----:B------:R-:W-:Y:S01]  /*69f0*/  IMAD.X R15, RZ, RZ, R5, P4 ;  /* 0x000000ffff0f7224 */ /* 0x000fe200020e0605 */
[----:B------:R-:W-:Y:S02]  /*6a00*/  IADD3 R41, P2, R110, 0x3000, RZ ;  /* 0x000030006e297810 */ /* 0x000fe40007f5e0ff */
[----:B------:R-:W-:Y:S02]  /*6a10*/  LOP3.LUT R14, R57, 0x380, RZ, 0xc0, !PT ;  /* 0x00000380390e7812 */ /* 0x000fe400078ec0ff */
[----:B------:R-:W-:-:S02]  /*6a20*/  LOP3.LUT R32, R69, 0x380, RZ, 0xc0, !PT ;  /* 0x0000038045207812 */ /* 0x000fc400078ec0ff */
[----:B------:R-:W-:Y:S02]  /*6a30*/  LOP3.LUT R36, R73, 0x380, RZ, 0xc0, !PT ;  /* 0x0000038049247812 */ /* 0x000fe400078ec0ff */
[----:B------:R-:W-:Y:S02]  /*6a40*/  SHF.R.U64 R33, R33, 0x3, RZ ;  /* 0x0000000321217819 */ /* 0x000fe400000012ff */
[----:B------:R-:W-:Y:S02]  /*6a50*/  LOP3.LUT R28, R45, 0x380, RZ, 0xc0, !PT ;  /* 0x000003802d1c7812 */ /* 0x000fe400078ec0ff */
[----:B------:R-:W-:Y:S02]  /*6a60*/  IADD3 R65, P5, R4, 0x4040, RZ ;  /* 0x0000404004417810 */ /* 0x000fe40007fbe0ff */
[----:B------:R-:W-:Y:S02]  /*6a70*/  LOP3.LUT R126, R37, R40, RZ, 0x3c, !PT ;  /* 0x00000028257e7212 */ /* 0x000fe400078e3cff */
[----:B------:R-:W-:Y:S01]  /*6a80*/  LOP3.LUT R4, R13, R4, RZ, 0x3c, !PT ;  /* 0x000000040d047212 */ /* 0x000fe200078e3cff */
[--C-:B------:R-:W-:Y:S01]  /*6a90*/  IMAD.X R13, RZ, RZ, R5.reuse, P3 ;  /* 0x000000ffff0d7224 */ /* 0x100fe200018e0605 */
[----:B------:R-:W-:Y:S01]  /*6aa0*/  LOP3.LUT R40, R41, 0x380, RZ, 0xc0, !PT ;  /* 0x0000038029287812 */ /* 0x000fe200078ec0ff */
[----:B------:R-:W-:Y:S01]  /*6ab0*/  IMAD.X R131, RZ, RZ, R5, P5 ;  /* 0x000000ffff837224 */ /* 0x000fe200028e0605 */
[----:B------:R-:W-:-:S02]  /*6ac0*/  SHF.R.U64 R14, R14, 0x3, RZ ;  /* 0x000000030e0e7819 */ /* 0x000fc400000012ff */
[----:B------:R-:W-:Y:S02]  /*6ad0*/  SHF.R.U64 R32, R32, 0x3, RZ ;  /* 0x0000000320207819 */ /* 0x000fe400000012ff */
[----:B------:R-:W-:Y:S02]  /*6ae0*/  SHF.R.U64 R36, R36, 0x3, RZ ;  /* 0x0000000324247819 */ /* 0x000fe400000012ff */
[----:B------:R-:W-:Y:S02]  /*6af0*/  LOP3.LUT R138, R33, R44, RZ, 0x3c, !PT ;  /* 0x0000002c218a7212 */ /* 0x000fe400078e3cff */
[----:B------:R-:W-:Y:S02]  /*6b00*/  SHF.R.U64 R28, R28, 0x3, RZ ;  /* 0x000000031c1c7819 */ /* 0x000fe400000012ff */
[C---:B------:R-:W-:Y:S02]  /*6b10*/  IADD3 R33, P4, R110.reuse, 0x1000, RZ ;  /* 0x000010006e217810 */ /* 0x040fe40007f9e0ff */
[----:B------:R-:W-:-:S02]  /*6b20*/  IADD3 R37, P3, R110, 0x2000, RZ ;  /* 0x000020006e257810 */ /* 0x000fc40007f7e0ff */
[----:B------:R-:W-:Y:S02]  /*6b30*/  SHF.R.U64 R40, R40, 0x3, RZ ;  /* 0x0000000328287819 */ /* 0x000fe400000012ff */
[----:B------:R-:W-:Y:S02]  /*6b40*/  LOP3.LUT R114, R14, R57, RZ, 0x3c, !PT ;  /* 0x000000390e727212 */ /* 0x000fe400078e3cff */
[----:B------:R-:W-:Y:S02]  /*6b50*/  LOP3.LUT R134, R32, R69, RZ, 0x3c, !PT ;  /* 0x0000004520867212 */ /* 0x000fe400078e3cff */
[----:B------:R-:W-:Y:S02]  /*6b60*/  LOP3.LUT R142, R36, R73, RZ, 0x3c, !PT ;  /* 0x00000049248e7212 */ /* 0x000fe400078e3cff */
[----:B------:R-:W-:Y:S02]  /*6b70*/  LOP3.LUT R28, R28, R45, RZ, 0x3c, !PT ;  /* 0x0000002d1c1c7212 */ /* 0x000fe400078e3cff */
[----:B------:R-:W-:-:S02]  /*6b80*/  LOP3.LUT R14, R65, 0x380, RZ, 0xc0, !PT ;  /* 0x00000380410e7812 */ /* 0x000fc400078ec0ff */
[----:B------:R-:W-:Y:S02]  /*6b90*/  LOP3.LUT R32, R33, 0x380, RZ, 0xc0, !PT ;  /* 0x0000038021207812 */ /* 0x000fe400078ec0ff */
[----:B------:R-:W-:Y:S02]  /*6ba0*/  LOP3.LUT R36, R37, 0x380, RZ, 0xc0, !PT ;  /* 0x0000038025247812 */ /* 0x000fe400078ec0ff */
[----:B------:R-:W-:Y:S02]  /*6bb0*/  LOP3.LUT R45, R0, 0x380, RZ, 0xc0, !PT ;  /* 0x00000380002d7812 */ /* 0x000fe400078ec0ff */
[----:B------:R-:W-:Y:S01]  /*6bc0*/  LOP3.LUT R40, R40, R41, RZ, 0x3c, !PT ;  /* 0x0000002928287212 */ /* 0x000fe200078e3cff */
[----:B------:R-:W-:Y:S01]  /*6bd0*/  IMAD.X R41, RZ, RZ, R111, P2 ;  /* 0x000000ffff297224 */ /* 0x000fe200010e066f */
[----:B------:R-:W-:Y:S02]  /*6be0*/  SHF.R.U64 R14, R14, 0x3, RZ ;  /* 0x000000030e0e7819 */ /* 0x000fe400000012ff */
[----:B------:R-:W-:-:S02]  /*6bf0*/  SHF.R.U64 R32, R32, 0x3, RZ ;  /* 0x0000000320207819 */ /* 0x000fc400000012ff */
[----:B------:R-:W-:Y:S02]  /*6c00*/  SHF.R.U64 R36, R36, 0x3, RZ ;  /* 0x0000000324247819 */ /* 0x000fe400000012ff */
[----:B------:R-:W-:Y:S02]  /*6c10*/  IADD3 R69, P2, R110, 0x9000, RZ ;  /* 0x000090006e457810 */ /* 0x000fe40007f5e0ff */
[----:B------:R-:W-:Y:S02]  /*6c20*/  SHF.R.U64 R45, R45, 0x3, RZ ;  /* 0x000000032d2d7819 */ /* 0x000fe400000012ff */
[----:B------:R-:W-:Y:S02]  /*6c30*/  LOP3.LUT R130, R14, R65, RZ, 0x3c, !PT ;  /* 0x000000410e827212 */ /* 0x000fe400078e3cff */
[----:B------:R-:W-:Y:S01]  /*6c40*/  LOP3.LUT R32, R32, R33, RZ, 0x3c, !PT ;  /* 0x0000002120207212 */ /* 0x000fe200078e3cff */
[--C-:B------:R-:W-:Y:S01]  /*6c50*/  IMAD.X R33, RZ, RZ, R111.reuse, P4 ;  /* 0x000000ffff217224 */ /* 0x100fe200020e066f */
[----:B------:R-:W-:Y:S01]  /*6c60*/  LOP3.LUT R36, R36, R37, RZ, 0x3c, !PT ;  /* 0x0000002524247212 */ /* 0x000fe200078e3cff */
[----:B------:R-:W-:Y:S01]  /*6c70*/  IMAD.X R37, RZ, RZ, R111, P3 ;  /* 0x000000ffff257224 */ /* 0x000fe200018e066f */
[----:B------:R-:W-:-:S02]  /*6c80*/  LOP3.LUT R68, R69, 0x380, RZ, 0xc0, !PT ;  /* 0x0000038045447812 */ /* 0x000fc400078ec0ff */
[----:B------:R-:W-:Y:S02]  /*6c90*/  LOP3.LUT R14, R45, R0, RZ, 0x3c, !PT ;  /* 0x000000002d0e7212 */ /* 0x000fe400078e3cff */
[C---:B------:R-:W-:Y:S02]  /*6ca0*/  IADD3 R45, P1, R110.reuse, 0x4000, RZ ;  /* 0x000040006e2d7810 */ /* 0x040fe40007f3e0ff */
[C---:B------:R-:W-:Y:S02]  /*6cb0*/  IADD3 R49, P6, R110.reuse, 0x5000, RZ ;  /* 0x000050006e317810 */ /* 0x040fe40007fde0ff */
[C---:B------:R-:W-:Y:S02]  /*6cc0*/  IADD3 R57, P5, R110.reuse, 0x6000, RZ ;  /* 0x000060006e397810 */ /* 0x040fe40007fbe0ff */
[C---:B------:R-:W-:Y:S02]  /*6cd0*/  IADD3 R61, P4, R110.reuse, 0x7000, RZ ;  /* 0x000070006e3d7810 */ /* 0x040fe40007f9e0ff */
[----:B------:R-:W-:-:S02]  /*6ce0*/  IADD3 R65, P3, R110, 0x8000, RZ ;  /* 0x000080006e417810 */ /* 0x000fc40007f7e0ff */
[----:B------:R-:W-:Y:S02]  /*6cf0*/  SHF.R.U64 R68, R68, 0x3, RZ ;  /* 0x0000000344447819 */ /* 0x000fe400000012ff */
[----:B------:R-:W-:Y:S02]  /*6d00*/  LOP3.LUT R44, R45, 0x380, RZ, 0xc0, !PT ;  /* 0x000003802d2c7812 */ /* 0x000fe400078ec0ff */
[----:B------:R-:W-:Y:S02]  /*6d10*/  LOP3.LUT R48, R49, 0x380, RZ, 0xc0, !PT ;  /* 0x0000038031307812 */ /* 0x000fe400078ec0ff */
[----:B------:R-:W-:Y:S02]  /*6d20*/  LOP3.LUT R56, R57, 0x380, RZ, 0xc0, !PT ;  /* 0x0000038039387812 */ /* 0x000fe400078ec0ff */
[----:B------:R-:W-:Y:S02]  /*6d30*/  LOP3.LUT R60, R61, 0x380, RZ, 0xc0, !PT ;  /* 0x000003803d3c7812 */ /* 0x000fe400078ec0ff */
[----:B------:R-:W-:-:S02]  /*6d40*/  LOP3.LUT R64, R65, 0x380, RZ, 0xc0, !PT ;  /* 0x0000038041407812 */ /* 0x000fc400078ec0ff */
[----:B------:R-:W-:Y:S01]  /*6d50*/  LOP3.LUT R68, R68, R69, RZ, 0x3c, !PT ;  /* 0x0000004544447212 */ /* 0x000fe200078e3cff */
[----:B------:R-:W-:Y:S01]  /*6d60*/  IMAD.X R69, RZ, RZ, R111, P2 ;  /* 0x000000ffff457224 */ /* 0x000fe200010e066f */
[----:B------:R-:W-:Y:S02]  /*6d70*/  MOV R223, R4 ;  /* 0x0000000400df7202 */ /* 0x000fe40000000f00 */
[----:B------:R-:W-:Y:S02]  /*6d80*/  F2FP.BF16.F32.PACK_AB R5, R27, R26 ;  /* 0x0000001a1b05723e */ /* 0x000fe400000010ff */
[----:B------:R-:W-:Y:S02]  /*6d90*/  LOP3.LUT R0, R110, 0x380, RZ, 0xc0, !PT ;  /* 0x000003806e007812 */ /* 0x000fe400078ec0ff */
[----:B------:R-:W-:Y:S02]  /*6da0*/  SHF.R.U64 R44, R44, 0x3, RZ ;  /* 0x000000032c2c7819 */ /* 0x000fe400000012ff */
[----:B------:R-:W-:-:S02]  /*6db0*/  SHF.R.U64 R48, R48, 0x3, RZ ;  /* 0x0000000330307819 */ /* 0x000fc400000012ff */
[----:B------:R-:W-:Y:S02]  /*6dc0*/  SHF.R.U64 R56, R56, 0x3, RZ ;  /* 0x0000000338387819 */ /* 0x000fe400000012ff */
[----:B------:R-:W-:Y:S02]  /*6dd0*/  SHF.R.U64 R60, R60, 0x3, RZ ;  /* 0x000000033c3c7819 */ /* 0x000fe400000012ff */
[----:B------:R-:W-:Y:S02]  /*6de0*/  SHF.R.U64 R64, R64, 0x3, RZ ;  /* 0x0000000340407819 */ /* 0x000fe400000012ff */
[----:B------:R-:W-:Y:S02]  /*6df0*/  IADD3 R27, P2, R110, 0xf000, RZ ;  /* 0x0000f0006e1b7810 */ /* 0x000fe40007f5e0ff */
[----:B------:R-:W-:Y:S01]  /*6e00*/  F2FP.BF16.F32.PACK_AB R4, R206, R208 ;  /* 0x000000d0ce04723e */ /* 0x000fe200000010ff */
[----:B------:R-:W-:Y:S01]  /*6e10*/  BAR.SYNC.DEFER_BLOCKING 0x1, 0x100 ;  /* 0x0044000000007b1d */ /* 0x000fe20000010000 */
[----:B------:R-:W-:Y:S01]  /*6e20*/  SHF.R.U64 R31, R0, 0x3, RZ ;  /* 0x00000003001f7819 */ /* 0x000fe200000012ff */
[--C-:B------:R-:W-:Y:S01]  /*6e30*/  IMAD.X R93, RZ, RZ, R111.reuse, P2 ;  /* 0x000000ffff5d7224 */ /* 0x100fe200010e066f */
[----:B------:R-:W-:Y:S01]  /*6e40*/  LOP3.LUT R44, R44, R45, RZ, 0x3c, !PT ;  /* 0x0000002d2c2c7212 */ /* 0x000fe200078e3cff */
        /* <DEDUP_REMOVED lines=8> */
[----:B------:R-:W-:Y:S01]  /*6ed0*/  IMAD.X R65, RZ, RZ, R111, P3 ;  /* 0x000000ffff417224 */ /* 0x000fe200018e066f */
[----:B------:R-:W-:-:S02]  /*6ee0*/  LOP3.LUT R0, R27, 0x380, RZ, 0xc0, !PT ;  /* 0x000003801b007812 */ /* 0x000fc400078ec0ff */
[C---:B------:R-:W-:Y:S02]  /*6ef0*/  IADD3 R73, P1, R110.reuse, 0xa000, RZ ;  /* 0x0000a0006e497810 */ /* 0x040fe40007f3e0ff */
[C---:B------:R-:W-:Y:S02]  /*6f00*/  IADD3 R77, P6, R110.reuse, 0xb000, RZ ;  /* 0x0000b0006e4d7810 */ /* 0x040fe40007fde0ff */
[C---:B------:R-:W-:Y:S02]  /*6f10*/  IADD3 R81, P5, R110.reuse, 0xc000, RZ ;  /* 0x0000c0006e517810 */ /* 0x040fe40007fbe0ff */
[C---:B------:R-:W-:Y:S02]  /*6f20*/  IADD3 R85, P4, R110.reuse, 0xd000, RZ ;  /* 0x0000d0006e557810 */ /* 0x040fe40007f9e0ff */
[----:B------:R-:W-:Y:S01]  /*6f30*/  IADD3 R89, P3, R110, 0xe000, RZ ;  /* 0x0000e0006e597810 */ /* 0x000fe20007f7e0ff */
[----:B------:R0:W-:Y:S01]  /*6f40*/  STSM.16.M88.4 [R223], R4 ;  /* 0x00000004df007844 */ /* 0x0001e20000000200 */
[----:B------:R-:W-:-:S02]  /*6f50*/  LOP3.LUT R110, R31, R110, RZ, 0x3c, !PT ;  /* 0x0000006e1f6e7212 */ /* 0x000fc400078e3cff */
[----:B------:R-:W-:Y:S02]  /*6f60*/  SHF.R.U64 R0, R0, 0x3, RZ ;  /* 0x0000000300007819 */ /* 0x000fe400000012ff */
[----:B------:R-:W-:Y:S02]  /*6f70*/  MOV R31, R8 ;  /* 0x00000008001f7202 */ /* 0x000fe40000000f00 */
[----:B------:R-:W-:Y:S02]  /*6f80*/  MOV R30, R10 ;  /* 0x0000000a001e7202 */ /* 0x000fe40000000f00 */
[----:B------:R-:W-:Y:S02]  /*6f90*/  F2FP.BF16.F32.PACK_AB R8, R201, R202 ;  /* 0x000000cac908723e */ /* 0x000fe400000010ff */
[----:B------:R-:W-:Y:S02]  /*6fa0*/  F2FP.BF16.F32.PACK_AB R9, R43, R42 ;  /* 0x0000002a2b09723e */ /* 0x000fe400000010ff */
[----:B------:R-:W-:-:S02]  /*6fb0*/  F2FP.BF16.F32.PACK_AB R10, R199, R200 ;  /* 0x000000c8c70a723e */ /* 0x000fc400000010ff */
[----:B------:R-:W-:Y:S02]  /*6fc0*/  F2FP.BF16.F32.PACK_AB R11, R47, R46 ;  /* 0x0000002e2f0b723e */ /* 0x000fe400000010ff */
[----:B0-----:R-:W-:Y:S02]  /*6fd0*/  F2FP.BF16.F32.PACK_AB R4, R205, R207 ;  /* 0x000000cfcd04723e */ /* 0x001fe400000010ff */
[----:B------:R-:W-:Y:S02]  /*6fe0*/  F2FP.BF16.F32.PACK_AB R5, R35, R34 ;  /* 0x000000222305723e */ /* 0x000fe400000010ff */
[----:B------:R-:W-:Y:S02]  /*6ff0*/  F2FP.BF16.F32.PACK_AB R6, R203, R204 ;  /* 0x000000cccb06723e */ /* 0x000fe400000010ff */
[----:B------:R-:W-:Y:S02]  /*7000*/  F2FP.BF16.F32.PACK_AB R7, R39, R38 ;  /* 0x000000262707723e */ /* 0x000fe400000010ff */
[----:B------:R-:W-:-:S02]  /*7010*/  MOV R34, R12 ;  /* 0x0000000c00227202 */ /* 0x000fc40000000f00 */
[----:B------:R-:W-:Y:S01]  /*7020*/  MOV R35, R14 ;  /* 0x0000000e00237202 */ /* 0x000fe20000000f00 */
[----:B------:R0:W-:Y:S01]  /*7030*/  STSM.16.M88.4 [R31], R4 ;  /* 0x000000041f007844 */ /* 0x0001e20000000200 */
[----:B------:R-:W-:Y:S02]  /*7040*/  LOP3.LUT R92, R0, R27, RZ, 0x3c, !PT ;  /* 0x0000001b005c7212 */ /* 0x000fe400078e3cff */
[----:B------:R-:W-:Y:S01]  /*7050*/  MOV R206, R24 ;  /* 0x0000001800ce7202 */ /* 0x000fe20000000f00 */
[----:B------:R1:W-:Y:S01]  /*7060*/  STSM.16.M88.4 [R30], R8 ;  /* 0x000000081e007844 */ /* 0x0003e20000000200 */
[----:B------:R-:W-:Y:S02]  /*7070*/  F2FP.BF16.F32.PACK_AB R12, R197, R198 ;  /* 0x000000c6c50c723e */ /* 0x000fe400000010ff */
[----:B------:R-:W-:Y:S02]  /*7080*/  F2FP.BF16.F32.PACK_AB R13, R51, R50 ;  /* 0x00000032330d723e */ /* 0x000fe400000010ff */
[----:B------:R-:W-:-:S02]  /*7090*/  F2FP.BF16.F32.PACK_AB R14, R195, R196 ;  /* 0x000000c4c30e723e */ /* 0x000fc400000010ff */
[----:B------:R-:W-:Y:S02]  /*70a0*/  F2FP.BF16.F32.PACK_AB R15, R55, R54 ;  /* 0x00000036370f723e */ /* 0x000fe400000010ff */
[----:B------:R-:W-:Y:S02]  /*70b0*/  MOV R208, R28 ;  /* 0x0000001c00d07202 */ /* 0x000fe40000000f00 */
[----:B------:R-:W-:Y:S01]  /*70c0*/  F2FP.BF16.F32.PACK_AB R24, R193, R194 ;  /* 0x000000c2c118723e */ /* 0x000fe200000010ff */
[----:B------:R-:W-:Y:S01]  /*70d0*/  STSM.16.M88.4 [R206], R12 ;  /* 0x0000000cce007844 */ /* 0x000fe20000000200 */
[----:B------:R-:W-:Y:S02]  /*70e0*/  F2FP.BF16.F32.PACK_AB R25, R59, R58 ;  /* 0x0000003a3b19723e */ /* 0x000fe400000010ff */
[----:B------:R-:W-:Y:S02]  /*70f0*/  F2FP.BF16.F32.PACK_AB R26, R191, R192 ;  /* 0x000000c0bf1a723e */ /* 0x000fe400000010ff */
[----:B------:R-:W-:-:S02]  /*7100*/  F2FP.BF16.F32.PACK_AB R27, R63, R62 ;  /* 0x0000003e3f1b723e */ /* 0x000fc400000010ff */
[----:B------:R-:W-:Y:S02]  /*7110*/  MOV R52, R52 ;  /* 0x0000003400347202 */ /* 0x000fe40000000f00 */
[----:B0-----:R-:W-:Y:S01]  /*7120*/  F2FP.BF16.F32.PACK_AB R4, R183, R190 ;  /* 0x000000beb704723e */ /* 0x001fe200000010ff */
[----:B------:R-:W-:Y:S01]  /*7130*/  STSM.16.M88.4 [R208], R24 ;  /* 0x00000018d0007844 */ /* 0x000fe20000000200 */
[----:B------:R-:W-:Y:S02]  /*7140*/  F2FP.BF16.F32.PACK_AB R5, R67, R66 ;  /* 0x000000424305723e */ /* 0x000fe400000010ff */
[----:B------:R-:W-:Y:S02]  /*7150*/  F2FP.BF16.F32.PACK_AB R6, R181, R182 ;  /* 0x000000b6b506723e */ /* 0x000fe400000010ff */
[----:B------:R-:W-:Y:S02]  /*7160*/  F2FP.BF16.F32.PACK_AB R7, R71, R70 ;  /* 0x000000464707723e */ /* 0x000fe400000010ff */
[----:B------:R-:W-:-:S02]  /*7170*/  MOV R114, R114 ;  /* 0x0000007200727202 */ /* 0x000fc40000000f00 */
[----:B-1----:R-:W-:Y:S01]  /*7180*/  F2FP.BF16.F32.PACK_AB R8, R179, R180 ;  /* 0x000000b4b308723e */ /* 0x002fe200000010ff */
[----:B------:R0:W-:Y:S01]  /*7190*/  STSM.16.M88.4 [R52], R4 ;  /* 0x0000000434007844 */ /* 0x0001e20000000200 */
[----:B------:R-:W-:Y:S02]  /*71a0*/  F2FP.BF16.F32.PACK_AB R9, R75, R74 ;  /* 0x0000004a4b09723e */ /* 0x000fe400000010ff */
[----:B------:R-:W-:Y:S02]  /*71b0*/  F2FP.BF16.F32.PACK_AB R10, R177, R178 ;  /* 0x000000b2b10a723e */ /* 0x000fe400000010ff */
[----:B------:R-:W-:Y:S02]  /*71c0*/  F2FP.BF16.F32.PACK_AB R11, R79, R78 ;  /* 0x0000004e4f0b723e */ /* 0x000fe400000010ff */
[----:B------:R-:W-:Y:S02]  /*71d0*/  MOV R118, R118 ;  /* 0x0000007600767202 */ /* 0x000fe40000000f00 */
[----:B------:R-:W-:Y:S01]  /*71e0*/  F2FP.BF16.F32.PACK_AB R28, R175, R176 ;  /* 0x000000b0af1c723e */ /* 0x000fe200000010ff */
[----:B------:R-:W-:Y:S01]  /*71f0*/  STSM.16.M88.4 [R114], R8 ;  /* 0x0000000872007844 */ /* 0x000fe20000000200 */
[----:B------:R-:W-:-:S02]  /*7200*/  F2FP.BF16.F32.PACK_AB R29, R83, R82 ;  /* 0x00000052531d723e */ /* 0x000fc400000010ff */
[----:B------:R-:W-:Y:S02]  /*7210*/  F2FP.BF16.F32.PACK_AB R30, R173, R174 ;  /* 0x000000aead1e723e */ /* 0x000fe400000010ff */
[----:B------:R-:W-:Y:S02]  /*7220*/  F2FP.BF16.F32.PACK_AB R31, R87, R86 ;  /* 0x00000056571f723e */ /* 0x000fe400000010ff */
[----:B------:R-:W-:Y:S02]  /*7230*/  MOV R0, R122 ;  /* 0x0000007a00007202 */ /* 0x000fe40000000f00 */
[----:B0-----:R-:W-:Y:S01]  /*7240*/  F2FP.BF16.F32.PACK_AB R52, R169, R172 ;  /* 0x000000aca934723e */ /* 0x001fe200000010ff */
[----:B------:R-:W-:Y:S01]  /*7250*/  STSM.16.M88.4 [R118], R28 ;  /* 0x0000001c76007844 */ /* 0x000fe20000000200 */
[----:B------:R-:W-:Y:S02]  /*7260*/  F2FP.BF16.F32.PACK_AB R53, R91, R90 ;  /* 0x0000005a5b35723e */ /* 0x000fe400000010ff */
[----:B------:R-:W-:-:S02]  /*7270*/  F2FP.BF16.F32.PACK_AB R54, R159, R167 ;  /* 0x000000a79f36723e */ /* 0x000fc400000010ff */
[----:B------:R-:W-:Y:S02]  /*7280*/  F2FP.BF16.F32.PACK_AB R55, R95, R94 ;  /* 0x0000005e5f37723e */ /* 0x000fe400000010ff */
[----:B------:R-:W-:Y:S02]  /*7290*/  MOV R126, R126 ;  /* 0x0000007e007e7202 */ /* 0x000fe40000000f00 */
[----:B------:R-:W-:Y:S01]  /*72a0*/  MOV R130, R130 ;  /* 0x0000008200827202 */ /* 0x000fe20000000f00 */
[----:B------:R-:W-:Y:S01]  /*72b0*/  STSM.16.M88.4 [R0], R52 ;  /* 0x0000003400007844 */ /* 0x000fe20000000200 */
[----:B------:R-:W-:Y:S02]  /*72c0*/  MOV R134, R134 ;  /* 0x0000008600867202 */ /* 0x000fe40000000f00 */
[----:B------:R-:W-:Y:S01]  /*72d0*/  MOV R138, R138 ;  /* 0x0000008a008a7202 */ /* 0x000fe20000000f00 */
[----:B------:R-:W-:Y:S01]  /*72e0*/  STSM.16.M88.4 [R126], R96 ;  /* 0x000000607e007844 */ /* 0x000fe20000000200 */
[----:B------:R-:W-:-:S02]  /*72f0*/  F2FP.BF16.F32.PACK_AB R122, R125, R124 ;  /* 0x0000007c7d7a723e */ /* 0x000fc400000010ff */
[----:B------:R-:W-:Y:S01]  /*7300*/  F2FP.BF16.F32.PACK_AB R123, R161, R160 ;  /* 0x000000a0a17b723e */ /* 0x000fe200000010ff */
[----:B------:R0:W-:Y:S01]  /*7310*/  STSM.16.M88.4 [R130], R104 ;  /* 0x0000006882007844 */ /* 0x0001e20000000200 */
[----:B------:R-:W-:Y:S02]  /*7320*/  F2FP.BF16.F32.PACK_AB R128, R129, R128 ;  /* 0x000000808180723e */ /* 0x000fe400000010ff */
[----:B------:R-:W-:Y:S01]  /*7330*/  MOV R142, R142 ;  /* 0x0000008e008e7202 */ /* 0x000fe20000000f00 */
[----:B------:R1:W-:Y:S01]  /*7340*/  STSM.16.M88.4 [R134], R152 ;  /* 0x0000009886007844 */ /* 0x0003e20000000200 */
[----:B------:R-:W-:Y:S02]  /*7350*/  F2FP.BF16.F32.PACK_AB R129, R163, R162 ;  /* 0x000000a2a381723e */ /* 0x000fe400000010ff */
[----:B------:R-:W-:Y:S01]  /*7360*/  F2FP.BF16.F32.PACK_AB R131, R165, R164 ;  /* 0x000000a4a583723e */ /* 0x000fe200000010ff */
[----:B------:R1:W-:Y:S01]  /*7370*/  STSM.16.M88.4 [R138], R120 ;  /* 0x000000788a007844 */ /* 0x0003e20000000200 */
[----:B------:R-:W-:-:S02]  /*7380*/  F2FP.BF16.F32.PACK_AB R144, R145, R144 ;  /* 0x000000909190723e */ /* 0x000fc400000010ff */
[----:B------:R-:W-:Y:S02]  /*7390*/  F2FP.BF16.F32.PACK_AB R4, R137, R136 ;  /* 0x000000888904723e */ /* 0x000fe400000010ff */
[----:B------:R-:W-:Y:S02]  /*73a0*/  F2FP.BF16.F32.PACK_AB R5, R168, R166 ;  /* 0x000000a6a805723e */ /* 0x000fe400000010ff */
[----:B------:R-:W-:Y:S02]  /*73b0*/  F2FP.BF16.F32.PACK_AB R6, R141, R140 ;  /* 0x0000008c8d06723e */ /* 0x000fe400000010ff */
[----:B0-----:R-:W-:Y:S02]  /*73c0*/  F2FP.BF16.F32.PACK_AB R130, R133, R132 ;  /* 0x000000848582723e */ /* 0x001fe400000010ff */
[----:B------:R-:W-:Y:S02]  /*73d0*/  F2FP.BF16.F32.PACK_AB R7, R171, R170 ;  /* 0x000000aaab07723e */ /* 0x000fe400000010ff */
[----:B------:R-:W-:Y:S01]  /*73e0*/  F2FP.BF16.F32.PACK_AB R145, R147, R146 ;  /* 0x000000929391723e */ /* 0x000fe200000010ff */
[----:B------:R1:W-:Y:S01]  /*73f0*/  STSM.16.M88.4 [R142], R128 ;  /* 0x000000808e007844 */ /* 0x0003e20000000200 */
[----:B------:R-:W-:-:S02]  /*7400*/  LOP3.LUT R72, R73, 0x380, RZ, 0xc0, !PT ;  /* 0x0000038049487812 */ /* 0x000fc400078ec0ff */
[----:B------:R-:W-:Y:S01]  /*7410*/  LOP3.LUT R76, R77, 0x380, RZ, 0xc0, !PT ;  /* 0x000003804d4c7812 */ /* 0x000fe200078ec0ff */
[----:B------:R1:W-:Y:S01]  /*7420*/  STSM.16.M88.4 [R34], R4 ;  /* 0x0000000422007844 */ /* 0x0003e20000000200 */
[----:B------:R-:W-:Y:S02]  /*7430*/  LOP3.LUT R80, R81, 0x380, RZ, 0xc0, !PT ;  /* 0x0000038051507812 */ /* 0x000fe400078ec0ff */
[----:B------:R-:W-:Y:S02]  /*7440*/  LOP3.LUT R84, R85, 0x380, RZ, 0xc0, !PT ;  /* 0x0000038055547812 */ /* 0x000fe400078ec0ff */
[----:B------:R-:W-:Y:S02]  /*7450*/  LOP3.LUT R88, R89, 0x380, RZ, 0xc0, !PT ;  /* 0x0000038059587812 */ /* 0x000fe400078ec0ff */
[----:B------:R-:W-:Y:S02]  /*7460*/  F2FP.BF16.F32.PACK_AB R146, R149, R148 ;  /* 0x000000949592723e */ /* 0x000fe400000010ff */
[----:B------:R-:W-:-:S02]  /*7470*/  F2FP.BF16.F32.PACK_AB R147, R151, R150 ;  /* 0x000000969793723e */ /* 0x000fc400000010ff */
[----:B------:R-:W-:Y:S02]  /*7480*/  SHF.R.U64 R72, R72, 0x3, RZ ;  /* 0x0000000348487819 */ /* 0x000fe400000012ff */
[----:B------:R-:W-:Y:S01]  /*7490*/  SHF.R.U64 R76, R76, 0x3, RZ ;  /* 0x000000034c4c7819 */ /* 0x000fe200000012ff */
[----:B------:R1:W-:Y:S01]  /*74a0*/  STSM.16.M88.4 [R35], R144 ;  /* 0x0000009023007844 */ /* 0x0003e20000000200 */
[----:B------:R-:W-:Y:S02]  /*74b0*/  SHF.R.U64 R80, R80, 0x3, RZ ;  /* 0x0000000350507819 */ /* 0x000fe400000012ff */
[----:B------:R-:W-:Y:S02]  /*74c0*/  SHF.R.U64 R84, R84, 0x3, RZ ;  /* 0x0000000354547819 */ /* 0x000fe400000012ff */
[----:B------:R-:W-:Y:S02]  /*74d0*/  SHF.R.U64 R88, R88, 0x3, RZ ;  /* 0x0000000358587819 */ /* 0x000fe400000012ff */
        /* <DEDUP_REMOVED lines=10> */
[----:B------:R-:W-:Y:S06]  /*7580*/  BAR.SYNC.DEFER_BLOCKING 0x1, 0x100 ;  /* 0x0044000000007b1d */ /* 0x000fec0000010000 */
[----:B-1----:R-:W-:Y:S05]  /*7590*/  @P0 BRA `(.L_x_39) ;  /* 0x0000000000cc0947 */ /* 0x002fea0003800000 */
[----:B------:R-:W0:Y:S01]  /*75a0*/  LDC R8, c[0x0][0xbe8] ;  /* 0x0002fa00ff087b82 */ /* 0x000e220000000800 */
[----:B------:R-:W-:Y:S01]  /*75b0*/  IMAD R0, RZ, RZ, -UR44 ;  /* 0x8000002cff007e24 */ /* 0x000fe2000f8e02ff */
[----:B------:R-:W-:Y:S01]  /*75c0*/  ULDC.64 UR8, c[0x0][0xb90] ;  /* 0x0002e40000087ab9 */ /* 0x000fe20000000a00 */
[----:B------:R-:W-:Y:S01]  /*75d0*/  IMAD.MOV R12, RZ, RZ, -R18 ;  /* 0x000000ffff0c7224 */ /* 0x000fe200078e0a12 */
[----:B------:R-:W-:Y:S02]  /*75e0*/  UIMAD UR6, UR10, UR8, URZ ;  /* 0x000000080a0672a4 */ /* 0x000fe4000f8e023f */
[----:B------:R-:W-:Y:S02]  /*75f0*/  UIMAD.WIDE.U32 UR4, UR7, UR8, URZ ;  /* 0x00000008070472a5 */ /* 0x000fe4000f8e003f */
[----:B------:R-:W1:Y:S01]  /*7600*/  LDC R13, c[0x0][0xc38] ;  /* 0x00030e00ff0d7b82 */ /* 0x000e620000000800 */
[----:B------:R-:W-:-:S04]  /*7610*/  UIMAD UR6, UR7, UR9, UR6 ;  /* 0x00000009070672a4 */ /* 0x000fc8000f8e0206 */
[----:B------:R-:W-:-:S03]  /*7620*/  UIADD3 UR6, UR5, UR6, URZ ;  /* 0x0000000605067290 */ /* 0x000fc6000fffe03f */
[----:B------:R-:W2:Y:S01]  /*7630*/  LDC.64 R10, c[0x0][0xb98] ;  /* 0x0002e600ff0a7b82 */ /* 0x000ea20000000a00 */
[----:B0-----:R-:W-:Y:S01]  /*7640*/  ISETP.NE.AND P0, PT, R8, 0x1, PT ;  /* 0x000000010800780c */ /* 0x001fe20003f05270 */
[----:B-1----:R-:W-:-:S04]  /*7650*/  IMAD R13, R13, R0, UR46 ;  /* 0x0000002e0d0d7e24 */ /* 0x002fc8000f8e0200 */
[----:B------:R-:W-:-:S08]  /*7660*/  IMAD R15, R13, 0x40, R214 ;  /* 0x000000400d0f7824 */ /* 0x000fd000078e02d6 */
[----:B------:R-:W0:Y:S01]  /*7670*/  @P0 LDC R4, c[0x0][0xbec] ;  /* 0x0002fb00ff040b82 */ /* 0x000e220000000800 */
[----:B------:R-:W-:Y:S02]  /*7680*/  IMAD R13, R13, 0x40, R2 ;  /* 0x000000400d0d7824 */ /* 0x000fe400078e0202 */
[----:B------:R-:W-:-:S05]  /*7690*/  IMAD.MOV.U32 R7, RZ, RZ, R15 ;  /* 0x000000ffff077224 */ /* 0x000fca00078e000f */
[----:B------:R-:W1:Y:S01]  /*76a0*/  @P0 LDC R5, c[0x0][0xbf0] ;  /* 0x0002fc00ff050b82 */ /* 0x000e620000000800 */
[----:B0-----:R-:W-:-:S04]  /*76b0*/  @P0 IMAD.HI.U32 R0, R15, R4, RZ ;  /* 0x000000040f000227 */ /* 0x001fc800078e00ff */
[----:B------:R-:W-:Y:S01]  /*76c0*/  IMAD.U32 R4, RZ, RZ, UR4 ;  /* 0x00000004ff047e24 */ /* 0x000fe2000f8e00ff */
[----:B-1----:R-:W-:Y:S01]  /*76d0*/  @P0 SHF.R.U32.HI R7, RZ, R5, R0 ;  /* 0x00000005ff070219 */ /* 0x002fe20000011600 */
[----:B------:R-:W-:Y:S01]  /*76e0*/  IMAD.U32 R5, RZ, RZ, UR5 ;  /* 0x00000005ff057e24 */ /* 0x000fe2000f8e00ff */
[----:B------:R-:W-:Y:S01]  /*76f0*/  ULDC.64 UR4, c[0x0][0xb88] ;  /* 0x0002e20000047ab9 */ /* 0x000fe20000000a00 */
[----:B------:R-:W-:Y:S02]  /*7700*/  IMAD.U32 R5, RZ, RZ, UR6 ;  /* 0x00000006ff057e24 */ /* 0x000fe4000f8e00ff */
[----:B------:R-:W-:Y:S02]  /*7710*/  IMAD.MOV R9, RZ, RZ, -R7 ;  /* 0x000000ffff097224 */ /* 0x000fe400078e0a07 */
[----:B--2---:R-:W-:Y:S02]  /*7720*/  IMAD R0, R10, UR11, RZ ;  /* 0x0000000b0a007c24 */ /* 0x004fe4000f8e02ff */
[----:B------:R-:W-:-:S02]  /*7730*/  IMAD R9, R8, R9, R15 ;  /* 0x0000000908097224 */ /* 0x000fc400078e020f */
[----:B------:R-:W-:-:S04]  /*7740*/  IMAD.WIDE.U32 R4, R10, UR45, R4 ;  /* 0x0000002d0a047c25 */ /* 0x000fc8000f8e0004 */
[----:B------:R-:W-:Y:S01]  /*7750*/  IMAD R6, R11, UR45, R0 ;  /* 0x0000002d0b067c24 */ /* 0x000fe2000f8e0200 */
[----:B------:R-:W-:Y:S02]  /*7760*/  SHF.R.S32.HI R11, RZ, 0x1f, R7 ;  /* 0x0000001fff0b7819 */ /* 0x000fe40000011407 */
[----:B------:R-:W-:Y:S02]  /*7770*/  SHF.R.S32.HI R0, RZ, 0x1f, R9 ;  /* 0x0000001fff007819 */ /* 0x000fe40000011409 */
[----:B------:R-:W-:-:S03]  /*7780*/  IADD3 R4, P0, R7, R4, RZ ;  /* 0x0000000407047210 */ /* 0x000fc60007f1e0ff */
[----:B------:R-:W-:Y:S01]  /*7790*/  IMAD R0, R0, UR4, RZ ;  /* 0x0000000400007c24 */ /* 0x000fe2000f8e02ff */
[----:B------:R-:W-:-:S03]  /*77a0*/  IADD3.X R5, R11, R5, R6, P0, !PT ;  /* 0x000000050b057210 */ /* 0x000fc600007fe406 */
[C---:B------:R-:W-:Y:S02]  /*77b0*/  IMAD R7, R9.reuse, UR5, R0 ;  /* 0x0000000509077c24 */ /* 0x040fe4000f8e0200 */
[----:B------:R-:W-:Y:S01]  /*77c0*/  IMAD.WIDE.U32 R4, R9, UR4, R4 ;  /* 0x0000000409047c25 */ /* 0x000fe2000f8e0004 */
[----:B------:R-:W-:-:S03]  /*77d0*/  ULDC.64 UR4, c[0x0][0xb50] ;  /* 0x0002d40000047ab9 */ /* 0x000fc60000000a00 */
[----:B------:R-:W-:Y:S01]  /*77e0*/  IMAD.IADD R5, R5, 0x1, R7 ;  /* 0x0000000105057824 */ /* 0x000fe200078e0207 */
[C---:B------:R-:W-:Y:S01]  /*77f0*/  LEA R10, P0, R4.reuse, UR4, 0x2 ;  /* 0x00000004040a7c11 */ /* 0x040fe2000f8010ff */
[----:B------:R-:W-:Y:S01]  /*7800*/  ULDC UR4, c[0x0][0xa88] ;  /* 0x0002a20000047ab9 */ /* 0x000fe20000000800 */
[----:B------:R-:W-:Y:S02]  /*7810*/  VIADD R9, R13, 0x8 ;  /* 0x000000080d097836 */ /* 0x000fe40000000000 */
[----:B------:R-:W-:Y:S01]  /*7820*/  LEA.HI.X R11, R4, UR5, R5, 0x2, P0 ;  /* 0x00000005040b7c11 */ /* 0x000fe200080f1405 */
[----:B------:R-:W-:Y:S01]  /*7830*/  SHFL.IDX PT, R6, R10, 0x1, 0x1c1f ;  /* 0x003c1f000a067f89 */ /* 0x000fe200000e0000 */
[----:B------:R-:W-:Y:S01]  /*7840*/  IMAD R0, R8, UR4, RZ ;  /* 0x0000000408007c24 */ /* 0x000fe2000f8e02ff */
[----:B------:R-:W-:Y:S02]  /*7850*/  ISETP.NE.AND P0, PT, R17, R12, PT ;  /* 0x0000000c1100720c */ /* 0x000fe40003f05270 */
[----:B------:R-:W-:Y:S02]  /*7860*/  SHFL.IDX PT, R4, R10, RZ, 0x1c1f ;  /* 0x001c1fff0a047589 */ /* 0x000fe400000e0000 */
[----:B------:R-:W-:-:S02]  /*7870*/  ISETP.GE.OR P1, PT, R13, R0, P0 ;  /* 0x000000000d00720c */ /* 0x000fc40000726670 */
[----:B------:R-:W0:Y:S01]  /*7880*/  SHFL.IDX PT, R5, R11, RZ, 0x1c1f ;  /* 0x001c1fff0b057589 */ /* 0x000e2200000e0000 */
[----:B------:R-:W-:-:S03]  /*7890*/  ISETP.GE.OR P0, PT, R9, R0, P0 ;  /* 0x000000000900720c */ /* 0x000fc60000706670 */
[----:B------:R-:W1:Y:S07]  /*78a0*/  SHFL.IDX PT, R7, R11, 0x1, 0x1c1f ;  /* 0x003c1f000b077f89 */ /* 0x000e6e00000e0000 */
[----:B0-----:R0:W-:Y:S04]  /*78b0*/  @!P1 ST.E desc[UR42][R4.64], R20 ;  /* 0x0000001404009985 */ /* 0x0011e8000c10192a */
[----:B-1----:R0:W-:Y:S02]  /*78c0*/  @!P0 ST.E desc[UR42][R6.64], R3 ;  /* 0x0000000306008985 */ /* 0x0021e4000c10192a */
.L_x_39:
[----:B------:R-:W1:Y:S01]  /*78d0*/  LDC R10, c[0x0][0xbe8] ;  /* 0x0002fa00ff0a7b82 */ /* 0x000e620000000800 */
[----:B------:R-:W-:Y:S01]  /*78e0*/  ULDC UR12, c[0x0][0xac8] ;  /* 0x0002b200000c7ab9 */ /* 0x000fe20000000800 */
[----:B------:R-:W5:Y:S04]  /*78f0*/  LD.E.128 R108, desc[UR42][R110.64] ;  /* 0x0000002a6e6c7980 */ /* 0x000f68000c101d00 */
[----:B------:R-:W5:Y:S02]  /*7900*/  LD.E.128 R32, desc[UR42][R32.64] ;  /* 0x0000002a20207980 */ /* 0x000f64000c101d00 */
[----:B0-----:R-:W0:Y:S01]  /*7910*/  LDC R6, c[0x0][0xc38] ;  /* 0x00030e00ff067b82 */ /* 0x001e220000000800 */
[----:B------:R-:W-:Y:S01]  /*7920*/  ISETP.GE.AND P1, PT, R189, UR12, PT ;  /* 0x0000000cbd007c0c */ /* 0x000fe2000bf26270 */
[----:B------:R-:W-:Y:S01]  /*7930*/  IMAD R5, RZ, RZ, -UR44 ;  /* 0x8000002cff057e24 */ /* 0x000fe2000f8e02ff */
[----:B------:R-:W-:Y:S01]  /*7940*/  ULDC.64 UR8, c[0x0][0xae8] ;  /* 0x0002ba0000087ab9 */ /* 0x000fe20000000a00 */
[----:B------:R-:W5:Y:S04]  /*7950*/  LD.E.128 R36, desc[UR42][R36.64] ;  /* 0x0000002a24247980 */ /* 0x000f68000c101d00 */
[----:B------:R-:W2:Y:S01]  /*7960*/  LDC.64 R8, c[0x0][0xae0] ;  /* 0x0002b800ff087b82 */ /* 0x000ea20000000a00 */
[----:B------:R-:W5:Y:S04]  /*7970*/  LD.E.128 R40, desc[UR42][R40.64] ;  /* 0x0000002a28287980 */ /* 0x000f68000c101d00 */
[----:B------:R-:W5:Y:S01]  /*7980*/  LD.E.128 R44, desc[UR42][R44.64] ;  /* 0x0000002a2c2c7980 */ /* 0x000f62000c101d00 */
[----:B-1----:R-:W-:-:S03]  /*7990*/  ISETP.NE.AND P3, PT, R10, 0x1, PT ;  /* 0x000000010a00780c */ /* 0x002fc60003f65270 */
[----:B------:R-:W5:Y:S01]  /*79a0*/  LD.E.128 R48, desc[UR42][R48.64] ;  /* 0x0000002a30307980 */ /* 0x000f62000c101d00 */
[----:B------:R-:W-:Y:S02]  /*79b0*/  ISETP.GE.AND P0, PT, R188, UR12, PT ;  /* 0x0000000cbc007c0c */ /* 0x000fe4000bf06270 */
[----:B------:R-:W-:Y:S01]  /*79c0*/  SEL R3, RZ, 0xffffffff, P1 ;  /* 0xffffffffff037807 */ /* 0x000fe20000800000 */
[----:B------:R-:W5:Y:S01]  /*79d0*/  LD.E.128 R56, desc[UR42][R56.64] ;  /* 0x0000002a38387980 */ /* 0x000f62000c101d00 */
[----:B------:R-:W-:-:S03]  /*79e0*/  ISETP.GE.AND P2, PT, R16, UR12, PT ;  /* 0x0000000c10007c0c */ /* 0x000fc6000bf46270 */
[----:B------:R-:W5:Y:S02]  /*79f0*/  LD.E.128 R60, desc[UR42][R60.64] ;  /* 0x0000002a3c3c7980 */ /* 0x000f64000c101d00 */
[----:B------:R-:W1:Y:S01]  /*7a00*/  @P3 LDC R12, c[0x0][0xbec] ;  /* 0x0002fb00ff0c3b82 */ /* 0x000e620000000800 */
[----:B------:R-:W-:Y:S01]  /*7a10*/  SEL R4, RZ, 0xffffffff, P0 ;  /* 0xffffffffff047807 */ /* 0x000fe20000000000 */
[----:B------:R-:W-:Y:S01]  /*7a20*/  IMAD.SHL.U32 R3, R3, 0x2, RZ ;  /* 0x0000000203037824 */ /* 0x000fe200078e00ff */
[----:B------:R-:W-:Y:S01]  /*7a30*/  SEL R0, RZ, 0x1, P2 ;  /* 0x00000001ff007807 */ /* 0x000fe20001000000 */
[----:B------:R-:W5:Y:S04]  /*7a40*/  LD.E.128 R64, desc[UR42][R64.64] ;  /* 0x0000002a40407980 */ /* 0x000f68000c101d00 */
[----:B------:R-:W3:Y:S01]  /*7a50*/  @P3 LDC R7, c[0x0][0xbf0] ;  /* 0x0002fc00ff073b82 */ /* 0x000ee20000000800 */
[----:B------:R-:W-:Y:S01]  /*7a60*/  IMAD.SHL.U32 R4, R4, 0x4, RZ ;  /* 0x0000000404047824 */ /* 0x000fe200078e00ff */
[----:B------:R-:W-:Y:S01]  /*7a70*/  LOP3.LUT R3, R3, 0x2, R0, 0xe2, !PT ;  /* 0x0000000203037812 */ /* 0x000fe200078ee200 */
[----:B------:R-:W5:Y:S01]  /*7a80*/  LD.E.128 R68, desc[UR42][R68.64] ;  /* 0x0000002a44447980 */ /* 0x000f62000c101d00 */
[----:B------:R-:W-:Y:S01]  /*7a90*/  ISETP.GE.AND P0, PT, R187, UR12, PT ;  /* 0x0000000cbb007c0c */ /* 0x000fe2000bf06270 */
[----:B0-----:R-:W-:Y:S01]  /*7aa0*/  IMAD R24, R6, R5, UR46 ;  /* 0x0000002e06187e24 */ /* 0x001fe2000f8e0205 */
[----:B------:R-:W-:Y:S01]  /*7ab0*/  LOP3.LUT R3, R4, 0x4, R3, 0xe2, !PT ;  /* 0x0000000404037812 */ /* 0x000fe200078ee203 */
[----:B------:R-:W-:Y:S01]  /*7ac0*/  IMAD R0, R209, 0x20, R211 ;  /* 0x00000020d1007824 */ /* 0x000fe200078e02d3 */
[----:B------:R-:W-:Y:S01]  /*7ad0*/  SEL R4, RZ, 0xffffffff, P0 ;  /* 0xffffffffff047807 */ /* 0x000fe20000000000 */
[----:B------:R-:W5:Y:S02]  /*7ae0*/  LD.E.128 R72, desc[UR42][R72.64] ;  /* 0x0000002a48487980 */ /* 0x000f64000c101d00 */
[----:B------:R-:W-:-:S02]  /*7af0*/  IMAD R11, R24, 0x40, R0 ;  /* 0x00000040180b7824 */ /* 0x000fc400078e0200 */
[----:B------:R-:W-:Y:S01]  /*7b00*/  IMAD.SHL.U32 R4, R4, 0x8, RZ ;  /* 0x0000000804047824 */ /* 0x000fe200078e00ff */
[----:B------:R-:W-:Y:S01]  /*7b10*/  UIMAD UR6, UR10, UR8, URZ ;  /* 0x000000080a0672a4 */ /* 0x000fe2000f8e023f */
[----:B------:R-:W5:Y:S01]  /*7b20*/  LD.E.128 R76, desc[UR42][R76.64] ;  /* 0x0000002a4c4c7980 */ /* 0x000f62000c101d00 */
[----:B-1----:R-:W-:Y:S01]  /*7b30*/  @P3 IMAD.HI.U32 R0, R11, R12, RZ ;  /* 0x0000000c0b003227 */ /* 0x002fe200078e00ff */
[----:B------:R-:W-:Y:S02]  /*7b40*/  ISETP.GE.AND P1, PT, R186, UR12, PT ;  /* 0x0000000cba007c0c */ /* 0x000fe4000bf26270 */
[----:B------:R-:W-:Y:S01]  /*7b50*/  LOP3.LUT R3, R4, 0x8, R3, 0xe2, !PT ;  /* 0x0000000804037812 */ /* 0x000fe200078ee203 */
[----:B------:R-:W-:Y:S01]  /*7b60*/  IMAD.MOV.U32 R4, RZ, RZ, R11 ;  /* 0x000000ffff047224 */ /* 0x000fe200078e000b */
[----:B------:R-:W-:Y:S01]  /*7b70*/  UIMAD.WIDE.U32 UR4, UR7, UR8, URZ ;  /* 0x00000008070472a5 */ /* 0x000fe2000f8e003f */
[----:B------:R-:W5:Y:S01]  /*7b80*/  LD.E.128 R80, desc[UR42][R80.64] ;  /* 0x0000002a50507980 */ /* 0x000f62000c101d00 */
[----:B------:R-:W-:Y:S01]  /*7b90*/  UIMAD UR6, UR7, UR9, UR6 ;  /* 0x00000009070672a4 */ /* 0x000fe2000f8e0206 */
[----:B---3--:R-:W-:-:S02]  /*7ba0*/  @P3 SHF.R.U32.HI R4, RZ, R7, R0 ;  /* 0x00000007ff043219 */ /* 0x008fc40000011600 */
[----:B------:R-:W-:Y:S01]  /*7bb0*/  SEL R0, RZ, 0xffffffff, P1 ;  /* 0xffffffffff007807 */ /* 0x000fe20000800000 */
[----:B------:R-:W-:Y:S01]  /*7bc0*/  ULDC.64 UR8, c[0x0][0xaf0] ;  /* 0x0002bc0000087ab9 */ /* 0x000fe20000000a00 */
[----:B------:R-:W-:Y:S01]  /*7bd0*/  UIADD3 UR5, UR5, UR6, URZ ;  /* 0x0000000605057290 */ /* 0x000fe2000fffe03f */
[--C-:B------:R-:W-:Y:S01]  /*7be0*/  SHF.R.S32.HI R7, RZ, 0x1f, R4.reuse ;  /* 0x0000001fff077819 */ /* 0x100fe20000011404 */
[----:B------:R-:W-:Y:S01]  /*7bf0*/  UIMAD UR6, UR11, UR8, URZ ;  /* 0x000000080b0672a4 */ /* 0x000fe2000f8e023f */
[----:B------:R-:W-:Y:S01]  /*7c00*/  ISETP.GE.AND P0, PT, R185, UR12, PT ;  /* 0x0000000cb9007c0c */ /* 0x000fe2000bf06270 */
[----:B------:R-:W-:Y:S01]  /*7c10*/  IMAD.SHL.U32 R0, R0, 0x10, RZ ;  /* 0x0000001000007824 */ /* 0x000fe200078e00ff */
[----:B------:R-:W-:Y:S01]  /*7c20*/  UIMAD.WIDE.U32 UR4, UR45, UR8, UR4 ;  /* 0x000000082d0472a5 */ /* 0x000fe2000f8e0004 */
[----:B------:R-:W-:Y:S01]  /*7c30*/  IMAD.MOV R6, RZ, RZ, -R4 ;  /* 0x000000ffff067224 */ /* 0x000fe200078e0a04 */
[----:B------:R-:W-:Y:S01]  /*7c40*/  UIMAD UR6, UR45, UR9, UR6 ;  /* 0x000000092d0672a4 */ /* 0x000fe2000f8e0206 */
[----:B------:R-:W-:Y:S01]  /*7c50*/  SEL R5, RZ, 0xffffffff, P0 ;  /* 0xffffffffff057807 */ /* 0x000fe20000000000 */
[----:B--2---:R-:W-:Y:S01]  /*7c60*/  IMAD R7, R7, R8, RZ ;  /* 0x0000000807077224 */ /* 0x004fe200078e02ff */
[----:B------:R-:W-:Y:S01]  /*7c70*/  LOP3.LUT R0, R0, 0x10, R3, 0xe2, !PT ;  /* 0x0000001000007812 */ /* 0x000fe200078ee203 */
[----:B------:R-:W-:Y:S01]  /*7c80*/  IMAD R3, R10, R6, R11 ;  /* 0x000000060a037224 */ /* 0x000fe200078e020b */
[----:B------:R-:W-:Y:S01]  /*7c90*/  UIADD3 UR5, UR5, UR6, URZ ;  /* 0x0000000605057290 */ /* 0x000fe2000fffe03f */
[----:B------:R-:W-:Y:S01]  /*7ca0*/  IMAD R9, R4, R9, R7 ;  /* 0x0000000904097224 */ /* 0x000fe200078e0207 */
[----:B------:R-:W5:Y:S01]  /*7cb0*/  LD.E.128 R84, desc[UR42][R84.64] ;  /* 0x0000002a54547980 */ /* 0x000f62000c101d00 */
[----:B------:R-:W-:Y:S01]  /*7cc0*/  IMAD.SHL.U32 R7, R5, 0x20, RZ ;  /* 0x0000002005077824 */ /* 0x000fe200078e00ff */
[----:B------:R-:W-:-:S02]  /*7cd0*/  ISETP.GE.AND P0, PT, R213, UR12, PT ;  /* 0x0000000cd5007c0c */ /* 0x000fc4000bf06270 */
[----:B------:R-:W5:Y:S01]  /*7ce0*/  LD.E.128 R88, desc[UR42][R88.64] ;  /* 0x0000002a58587980 */ /* 0x000f62000c101d00 */
[----:B------:R-:W-:Y:S01]  /*7cf0*/  SHF.R.S32.HI R6, RZ, 0x1f, R3 ;  /* 0x0000001fff067819 */ /* 0x000fe20000011403 */
[----:B------:R-:W-:Y:S01]  /*7d00*/  IMAD.WIDE.U32 R4, R4, R8, UR4 ;  /* 0x0000000404047e25 */ /* 0x000fe2000f8e0008 */
[----:B------:R-:W-:Y:S01]  /*7d10*/  LOP3.LUT R0, R7, 0x20, R0, 0xe2, !PT ;  /* 0x0000002007007812 */ /* 0x000fe200078ee200 */
[----:B------:R-:W-:Y:S01]  /*7d20*/  ULDC.64 UR4, c[0x0][0xad8] ;  /* 0x0002b60000047ab9 */ /* 0x000fe20000000a00 */
[----:B------:R-:W5:Y:S01]  /*7d30*/  LD.E.128 R92, desc[UR42][R92.64] ;  /* 0x0000002a5c5c7980 */ /* 0x000f62000c101d00 */
[----:B------:R-:W-:Y:S01]  /*7d40*/  SEL R7, RZ, 0x40, P0 ;  /* 0x00000040ff077807 */ /* 0x000fe20000000000 */
[----:B------:R-:W-:Y:S01]  /*7d50*/  IMAD R6, R6, UR4, RZ ;  /* 0x0000000406067c24 */ /* 0x000fe2000f8e02ff */
[----:B------:R-:W-:Y:S01]  /*7d60*/  ISETP.GE.AND P0, PT, R212, UR12, PT ;  /* 0x0000000cd4007c0c */ /* 0x000fe2000bf06270 */
[----:B------:R-:W-:Y:S01]  /*7d70*/  @!PT LDS RZ, [RZ] ;  /* 0x00000000fffff984 */ /* 0x000fe20000000800 */
[----:B------:R-:W-:Y:S01]  /*7d80*/  @!PT LDS RZ, [RZ] ;  /* 0x00000000fffff984 */ /* 0x000fe20000000800 */
[----:B------:R-:W-:Y:S01]  /*7d90*/  @!PT LDS RZ, [RZ] ;  /* 0x00000000fffff984 */ /* 0x000fe20000000800 */
[----:B------:R-:W-:Y:S01]  /*7da0*/  @!PT LDS RZ, [RZ] ;  /* 0x00000000fffff984 */ /* 0x000fe20000000800 */
[----:B------:R0:W-:Y:S06]  /*7db0*/  MEMBAR.ALL.CTA ;  /* 0x0000000000007992 */ /* 0x0001ec0000008000 */
[----:B0-----:R-:W0:Y:S01]  /*7dc0*/  FENCE.VIEW.ASYNC.S ;  /* 0x00000000000073c6 */ /* 0x001e220000000000 */
[----:B------:R-:W-:Y:S01]  /*7dd0*/  LOP3.LUT R0, R0, R7, RZ, 0xfc, !PT ;  /* 0x0000000700007212 */ /* 0x000fe200078efcff */
[----:B------:R-:W-:Y:S01]  /*7de0*/  IMAD R7, R3, UR5, R6 ;  /* 0x0000000503077c24 */ /* 0x000fe2000f8e0206 */
[----:B------:R-:W-:Y:S01]  /*7df0*/  ULDC UR5, c[0x0][0xa88] ;  /* 0x0002a20000057ab9 */ /* 0x000fe20000000800 */
[----:B------:R-:W-:Y:S01]  /*7e00*/  IMAD.IADD R5, R5, 0x1, R9 ;  /* 0x0000000105057824 */ /* 0x000fe200078e0209 */
[----:B------:R-:W-:Y:S01]  /*7e10*/  ULDC.64 UR6, c[0x0][0xa80] ;  /* 0x0002a00000067ab9 */ /* 0x000fe20000000a00 */
[----:B------:R-:W-:Y:S01]  /*7e20*/  IMAD R25, R10, UR5, RZ ;  /* 0x000000050a197c24 */ /* 0x000fe2000f8e02ff */
[----:B------:R-:W-:Y:S01]  /*7e30*/  BSSY B0, `(.L_x_40) ;  /* 0x000002e000007945 */ /* 0x000fe20003800000 */
[----:B------:R-:W-:-:S02]  /*7e40*/  IMAD R24, R24, 0x40, R211 ;  /* 0x0000004018187824 */ /* 0x000fc400078e02d3 */
[----:B------:R-:W-:Y:S01]  /*7e50*/  IMAD.WIDE.U32 R4, R3, UR4, R4 ;  /* 0x0000000403047c25 */ /* 0x000fe2000f8e0004 */
[----:B------:R-:W-:Y:S01]  /*7e60*/  SEL R3, RZ, 0x80, P0 ;  /* 0x00000080ff037807 */ /* 0x000fe20000000000 */
[----:B------:R-:W-:Y:S01]  /*7e70*/  UIADD3 UR4, UR41, 0x28c20, URZ ;  /* 0x00028c2029047890 */ /* 0x000fe2000fffe03f */
[----:B------:R-:W-:Y:S01]  /*7e80*/  ISETP.GE.AND P0, PT, R24, R25, PT ;  /* 0x000000191800720c */ /* 0x000fe20003f06270 */
[----:B------:R-:W-:Y:S01]  /*7e90*/  IMAD.IADD R5, R5, 0x1, R7 ;  /* 0x0000000105057824 */ /* 0x000fe200078e0207 */
[----:B------:R-:W-:Y:S01]  /*7ea0*/  LEA R20, P1, R4, UR6, 0x1 ;  /* 0x0000000604147c11 */ /* 0x000fe2000f8208ff */
[----:B------:R-:W-:Y:S01]  /*7eb0*/  UPRMT UR4, URZ, 0x654, UR4 ;  /* 0x000006543f047896 */ /* 0x000fe20008000004 */
[----:B------:R-:W-:Y:S02]  /*7ec0*/  LOP3.LUT R3, R0, R3, RZ, 0xfc, !PT ;  /* 0x0000000300037212 */ /* 0x000fe400078efcff */
[----:B------:R-:W-:Y:S01]  /*7ed0*/  LEA.HI.X R21, R4, UR7, R5, 0x1, P1 ;  /* 0x0000000704157c11 */ /* 0x000fe200088f0c05 */
[----:B0-----:R0:W1:Y:S04]  /*7ee0*/  SHFL.IDX PT, R6, R20, RZ, 0x181f ;  /* 0x00181fff14067589 */ /* 0x00106800000e0000 */
[----:B------:R0:W2:Y:S01]  /*7ef0*/  SHFL.IDX PT, R7, R21, RZ, 0x181f ;  /* 0x00181fff15077589 */ /* 0x0000a200000e0000 */
[----:B------:R-:W-:Y:S01]  /*7f00*/  SYNCS.ARRIVE.TRANS64.RED.A1T0 RZ, [UR4], RZ ;  /* 0x000000ffffff79a7 */ /* 0x000fe20008100404 */
[----:B------:R-:W-:Y:S05]  /*7f10*/  @P0 BRA `(.L_x_41) ;  /* 0x00000000007c0947 */ /* 0x000fea0003800000 */
[----:B------:R-:W-:Y:S02]  /*7f20*/  ISETP.GE.AND P1, PT, R189, UR12, PT ;  /* 0x0000000cbd007c0c */ /* 0x000fe4000bf26270 */
[----:B------:R-:W-:Y:S02]  /*7f30*/  ISETP.GE.AND P0, PT, R16, UR12, PT ;  /* 0x0000000c10007c0c */ /* 0x000fe4000bf06270 */
[----:B------:R-:W-:Y:S02]  /*7f40*/  ISETP.GE.AND P5, PT, R188, UR12, PT ;  /* 0x0000000cbc007c0c */ /* 0x000fe4000bfa6270 */
[----:B------:R-:W-:-:S07]  /*7f50*/  ISETP.GE.AND P3, PT, R187, UR12, PT ;  /* 0x0000000cbb007c0c */ /* 0x000fce000bf66270 */
[CC--:B-1----:R-:W-:Y:S02]  /*7f60*/  @!P1 LEA R8, P2, R189.reuse, R6.reuse, 0x1 ;  /* 0x00000006bd089211 */ /* 0x0c2fe400078408ff */
[----:B--2---:R-:W-:Y:S02]  /*7f70*/  @!P0 IMAD.WIDE R4, R16, 0x2, R6 ;  /* 0x0000000210048825 */ /* 0x004fe400078e0206 */
[----:B------:R-:W-:Y:S02]  /*7f80*/  @!P1 LEA.HI.X R9, R189, R7, R222, 0x1, P2 ;  /* 0x00000007bd099211 */ /* 0x000fe400010f0cde */
[----:B------:R-:W-:Y:S01]  /*7f90*/  ISETP.GE.AND P2, PT, R186, UR12, PT ;  /* 0x0000000cba007c0c */ /* 0x000fe2000bf46270 */
[----:B-----5:R1:W-:Y:S01]  /*7fa0*/  @!P0 ST.E.128 desc[UR42][R4.64], R108 ;  /* 0x0000006c04008985 */ /* 0x0203e2000c101d2a */
[----:B------:R-:W-:Y:S02]  /*7fb0*/  @!P5 LEA R10, P4, R188, R6, 0x1 ;  /* 0x00000006bc0ad211 */ /* 0x000fe400078808ff */
[----:B------:R-:W-:Y:S01]  /*7fc0*/  LOP3.LUT P0, RZ, R0, 0x40, RZ, 0xc0, !PT ;  /* 0x0000004000ff7812 */ /* 0x000fe2000780c0ff */
[----:B------:R2:W-:Y:S01]  /*7fd0*/  @!P1 ST.E.128 desc[UR42][R8.64], R36 ;  /* 0x0000002408009985 */ /* 0x0005e2000c101d2a */
[----:B------:R-:W-:-:S02]  /*7fe0*/  ISETP.GE.AND P1, PT, R185, UR12, PT ;  /* 0x0000000cb9007c0c */ /* 0x000fc4000bf26270 */
[-C--:B------:R-:W-:Y:S02]  /*7ff0*/  @!P5 LEA.HI.X R11, R188, R7.reuse, R221, 0x1, P4 ;  /* 0x00000007bc0bd211 */ /* 0x080fe400020f0cdd */
[----:B------:R-:W-:Y:S02]  /*8000*/  LOP3.LUT P4, RZ, R3, 0x80, RZ, 0xc0, !PT ;  /* 0x0000008003ff7812 */ /* 0x000fe4000788c0ff */
[CC--:B------:R-:W-:Y:S01]  /*8010*/  @!P3 LEA R12, P6, R187.reuse, R6.reuse, 0x1 ;  /* 0x00000006bb0cb211 */ /* 0x0c0fe200078c08ff */
[----:B------:R3:W-:Y:S03]  /*8020*/  @!P5 ST.E.128 desc[UR42][R10.64], R44 ;  /* 0x0000002c0a00d985 */ /* 0x0007e6000c101d2a */
[----:B------:R-:W-:Y:S02]  /*8030*/  @!P3 LEA.HI.X R13, R187, R7, R220, 0x1, P6 ;  /* 0x00000007bb0db211 */ /* 0x000fe400030f0cdc */
[----:B-1----:R-:W-:-:S03]  /*8040*/  @!P2 LEA R4, P5, R186, R6, 0x1 ;  /* 0x00000006ba04a211 */ /* 0x002fc600078a08ff */
[----:B------:R3:W-:Y:S01]  /*8050*/  @!P3 ST.E.128 desc[UR42][R12.64], R56 ;  /* 0x000000380c00b985 */ /* 0x0007e2000c101d2a */
[-C--:B------:R-:W-:Y:S02]  /*8060*/  @P0 LEA R14, P3, R213, R6.reuse, 0x1 ;  /* 0x00000006d50e0211 */ /* 0x080fe400078608ff */
[CC--:B--2---:R-:W-:Y:S02]  /*8070*/  @!P1 LEA R8, P6, R185.reuse, R6.reuse, 0x1 ;  /* 0x00000006b9089211 */ /* 0x0c4fe400078c08ff */
[-C--:B------:R-:W-:Y:S02]  /*8080*/  @!P2 LEA.HI.X R5, R186, R7.reuse, R219, 0x1, P5 ;  /* 0x00000007ba05a211 */ /* 0x080fe400028f0cdb */
[----:B------:R-:W-:Y:S02]  /*8090*/  @P4 LEA R6, P5, R212, R6, 0x1 ;  /* 0x00000006d4064211 */ /* 0x000fe400078a08ff */
[-C--:B------:R-:W-:Y:S01]  /*80a0*/  @!P1 LEA.HI.X R9, R185, R7.reuse, R218, 0x1, P6 ;  /* 0x00000007b9099211 */ /* 0x080fe200030f0cda */
[----:B------:R3:W-:Y:S01]  /*80b0*/  @!P2 ST.E.128 desc[UR42][R4.64], R64 ;  /* 0x000000400400a985 */ /* 0x0007e2000c101d2a */
[----:B------:R-:W-:-:S02]  /*80c0*/  @P0 LEA.HI.X R15, R213, R7, R217, 0x1, P3 ;  /* 0x00000007d50f0211 */ /* 0x000fc400018f0cd9 */
[----:B------:R-:W-:Y:S01]  /*80d0*/  @P4 LEA.HI.X R7, R212, R7, R216, 0x1, P5 ;  /* 0x00000007d4074211 */ /* 0x000fe200028f0cd8 */
[----:B------:R3:W-:Y:S04]  /*80e0*/  @!P1 ST.E.128 desc[UR42][R8.64], R72 ;  /* 0x0000004808009985 */ /* 0x0007e8000c101d2a */
[----:B------:R3:W-:Y:S04]  /*80f0*/  @P0 ST.E.128 desc[UR42][R14.64], R80 ;  /* 0x000000500e000985 */ /* 0x0007e8000c101d2a */
[----:B------:R3:W-:Y:S02]  /*8100*/  @P4 ST.E.128 desc[UR42][R6.64], R88 ;  /* 0x0000005806004985 */ /* 0x0007e4000c101d2a */
.L_x_41:
[----:B------:R-:W-:Y:S05]  /*8110*/  BSYNC B0 ;  /* 0x0000000000007941 */ /* 0x000fea0003800000 */
.L_x_40:
[----:B---3--:R-:W-:Y:S01]  /*8120*/  VIADD R4, R24, 0x20 ;  /* 0x0000002018047836 */ /* 0x008fe20000000000 */
[----:B--2---:R2:W3:Y:S01]  /*8130*/  SHFL.IDX PT, R7, R21, 0x1, 0x181f ;  /* 0x00381f0015077f89 */ /* 0x0044e200000e0000 */
[----:B------:R-:W-:Y:S03]  /*8140*/  BSSY B0, `(.L_x_42) ;  /* 0x0000023000007945 */ /* 0x000fe60003800000 */
[----:B------:R-:W-:Y:S01]  /*8150*/  ISETP.GE.AND P0, PT, R4, R25, PT ;  /* 0x000000190400720c */ /* 0x000fe20003f06270 */
[----:B-1----:R2:W1:-:S12]  /*8160*/  SHFL.IDX PT, R6, R20, 0x1, 0x181f ;  /* 0x00381f0014067f89 */ /* 0x00245800000e0000 */
[----:B--2---:R-:W-:Y:S05]  /*8170*/  @P0 BRA `(.L_x_43) ;  /* 0x00000000007c0947 */ /* 0x004fea0003800000 */
[----:B------:R-:W-:Y:S02]  /*8180*/  ISETP.GE.AND P2, PT, R189, UR12, PT ;  /* 0x0000000cbd007c0c */ /* 0x000fe4000bf46270 */
[----:B------:R-:W-:Y:S02]  /*8190*/  ISETP.GE.AND P3, PT, R16, UR12, PT ;  /* 0x0000000c10007c0c */ /* 0x000fe4000bf66270 */
[----:B------:R-:W-:Y:S02]  /*81a0*/  ISETP.GE.AND P5, PT, R188, UR12, PT ;  /* 0x0000000cbc007c0c */ /* 0x000fe4000bfa6270 */
[----:B------:R-:W-:Y:S02]  /*81b0*/  ISETP.GE.AND P4, PT, R187, UR12, PT ;  /* 0x0000000cbb007c0c */ /* 0x000fe4000bf86270 */
[----:B------:R-:W-:-:S05]  /*81c0*/  LOP3.LUT P1, RZ, R0, 0x40, RZ, 0xc0, !PT ;  /* 0x0000004000ff7812 */ /* 0x000fca000782c0ff */
[CC--:B-1----:R-:W-:Y:S02]  /*81d0*/  @!P2 LEA R8, P0, R189.reuse, R6.reuse, 0x1 ;  /* 0x00000006bd08a211 */ /* 0x0c2fe400078008ff */
[----:B---3--:R-:W-:Y:S02]  /*81e0*/  @!P3 IMAD.WIDE R4, R16, 0x2, R6 ;  /* 0x000000021004b825 */ /* 0x008fe400078e0206 */
[-C--:B------:R-:W-:Y:S02]  /*81f0*/  @!P2 LEA.HI.X R9, R189, R7.reuse, R222, 0x1, P0 ;  /* 0x00000007bd09a211 */ /* 0x080fe400000f0cde */
[----:B------:R-:W-:Y:S01]  /*8200*/  @!P5 LEA R10, P0, R188, R6, 0x1 ;  /* 0x00000006bc0ad211 */ /* 0x000fe200078008ff */
[----:B-----5:R1:W-:Y:S01]  /*8210*/  @!P3 ST.E.128 desc[UR42][R4.64], R32 ;  /* 0x000000200400b985 */ /* 0x0203e2000c101d2a */
[----:B------:R-:W-:Y:S02]  /*8220*/  ISETP.GE.AND P3, PT, R186, UR12, PT ;  /* 0x0000000cba007c0c */ /* 0x000fe4000bf66270 */
[----:B------:R-:W-:Y:S01]  /*8230*/  @!P5 LEA.HI.X R11, R188, R7, R221, 0x1, P0 ;  /* 0x00000007bc0bd211 */ /* 0x000fe200000f0cdd */
[----:B------:R2:W-:Y:S01]  /*8240*/  @!P2 ST.E.128 desc[UR42][R8.64], R40 ;  /* 0x000000280800a985 */ /* 0x0005e2000c101d2a */
[----:B------:R-:W-:-:S02]  /*8250*/  ISETP.GE.AND P2, PT, R185, UR12, PT ;  /* 0x0000000cb9007c0c */ /* 0x000fc4000bf46270 */
[----:B------:R-:W-:Y:S01]  /*8260*/  LOP3.LUT P0, RZ, R3, 0x80, RZ, 0xc0, !PT ;  /* 0x0000008003ff7812 */ /* 0x000fe2000780c0ff */
[----:B------:R2:W-:Y:S01]  /*8270*/  @!P5 ST.E.128 desc[UR42][R10.64], R48 ;  /* 0x000000300a00d985 */ /* 0x0005e2000c101d2a */
[----:B------:R-:W-:-:S04]  /*8280*/  @!P4 LEA R12, P6, R187, R6, 0x1 ;  /* 0x00000006bb0cc211 */ /* 0x000fc800078c08ff */
[----:B------:R-:W-:Y:S02]  /*8290*/  @!P4 LEA.HI.X R13, R187, R7, R220, 0x1, P6 ;  /* 0x00000007bb0dc211 */ /* 0x000fe400030f0cdc */
[----:B------:R-:W-:-:S03]  /*82a0*/  @!P3 LEA R14, P5, R186, R6, 0x1 ;  /* 0x00000006ba0eb211 */ /* 0x000fc600078a08ff */
[----:B------:R2:W-:Y:S01]  /*82b0*/  @!P4 ST.E.128 desc[UR42][R12.64], R60 ;  /* 0x0000003c0c00c985 */ /* 0x0005e2000c101d2a */
[-C--:B-1----:R-:W-:Y:S02]  /*82c0*/  @!P2 LEA R4, P6, R185, R6.reuse, 0x1 ;  /* 0x00000006b904a211 */ /* 0x082fe400078c08ff */
[-C--:B0-----:R-:W-:Y:S02]  /*82d0*/  @P1 LEA R20, P4, R213, R6.reuse, 0x1 ;  /* 0x00000006d5141211 */ /* 0x081fe400078808ff */
        /* <DEDUP_REMOVED lines=9> */
.L_x_43:
[----:B------:R-:W-:Y:S05]  /*8370*/  BSYNC B0 ;  /* 0x0000000000007941 */ /* 0x000fea0003800000 */
.L_x_42:
[----:B------:R-:W4:Y:S02]  /*8380*/  LDC R0, c[0x0][0xc34] ;  /* 0x00030d00ff007b82 */ /* 0x000f240000000800 */
[----:B----4-:R-:W-:-:S13]  /*8390*/  ISETP.LE.AND P0, PT, R0, UR47, PT ;  /* 0x0000002f00007c0c */ /* 0x010fda000bf03270 */
[----:B------:R-:W-:Y:S05]  /*83a0*/  @!P0 BRA `(.L_x_44) ;  /* 0xffffff8c00108947 */ /* 0x000fea000383ffff */
[----:B------:R-:W-:Y:S05]  /*83b0*/  EXIT ;  /* 0x000000000000794d */ /* 0x000fea0003800000 */
.L_x_7:
[----:B------:R-:W-:-:S08]  /*83c0*/  NOP ;  /* 0x0000000000007918 */ /* 0x000fd00000000000 */
[----:B------:R-:W0:-:S00]  /*83d0*/  USETMAXREG.DEALLOC.CTAPOOL 0x18 ;  /* 0x00000018000079c8 */ /* 0x000e0000080e0500 */
[----:B------:R-:W1:Y:S01]  /*83e0*/  S2UR UR5, SR_CTAID.X ;  /* 0x00000000000579c3 */ /* 0x000e620000002500 */
[----:B0-----:R-:W-:Y:S02]  /*83f0*/  IMAD.MOV.U32 R2, RZ, RZ, 0x1 ;  /* 0x00000001ff027424 */ /* 0x001fe400078e00ff */
[----:B------:R-:W-:-:S05]  /*8400*/  IMAD.MOV.U32 R18, RZ, RZ, RZ ;  /* 0x000000ffff127224 */ /* 0x000fca00078e00ff */
[----:B------:R-:W1:Y:S02]  /*8410*/  LDC R3, c[0x0][0xc34] ;  /* 0x00030d00ff037b82 */ /* 0x000e640000000800 */
[----:B-1----:R-:W-:Y:S01]  /*8420*/  ISETP.LE.AND P0, PT, R3, UR5, PT ;  /* 0x0000000503007c0c */ /* 0x002fe2000bf03270 */
[----:B------:R-:W-:-:S05]  /*8430*/  IMAD.MOV.U32 R3, RZ, RZ, 0x1 ;  /* 0x00000001ff037424 */ /* 0x000fca00078e00ff */
[----:B------:R0:W-:Y:S07]  /*8440*/  STL [R1], R3 ;  /* 0x0000000301007387 */ /* 0x0001ee0000100800 */
[----:B------:R-:W-:Y:S05]  /*8450*/  @P0 BRA `(.L_x_45) ;  /* 0x0000004800480947 */ /* 0x000fea0003800000 */
[----:B------:R-:W1:Y:S01]  /*8460*/  S2UR UR4, SR_CgaCtaId ;  /* 0x00000000000479c3 */ /* 0x000e620000008800 */
[C---:B------:R-:W-:Y:S01]  /*8470*/  IMAD.SHL.U32 R2, R0.reuse, 0x8, RZ ;  /* 0x0000000800027824 */ /* 0x040fe200078e00ff */
[----:B------:R-:W-:Y:S01]  /*8480*/  LOP3.LUT R5, R0, 0x7f, RZ, 0xc0, !PT ;  /* 0x0000007f00057812 */ /* 0x000fe200078ec0ff */
[----:B------:R-:W-:Y:S01]  /*8490*/  UMOV UR36, 0x400 ;  /* 0x0000040000247882 */ /* 0x000fe20000000000 */
[----:B------:R-:W-:Y:S01]  /*84a0*/  IMAD.MOV.U32 R18, RZ, RZ, RZ ;  /* 0x000000ffff127224 */ /* 0x000fe200078e00ff */
[----:B------:R-:W-:Y:S01]  /*84b0*/  ULDC.64 UR40, c[0x0][0x198] ;  /* 0x0000660000287ab9 */ /* 0x000fe20000000a00 */
[----:B0-----:R-:W-:Y:S01]  /*84c0*/  LOP3.LUT R3, R2, 0x1f8, RZ, 0xc0, !PT ;  /* 0x000001f802037812 */ /* 0x001fe200078ec0ff */
[----:B------:R-:W-:Y:S01]  /*84d0*/  IMAD.U32 R2, RZ, RZ, UR5 ;  /* 0x00000005ff027e24 */ /* 0x000fe2000f8e00ff */
[----:B------:R-:W-:Y:S02]  /*84e0*/  ULDC UR38, c[0x0][0xc] ;  /* 0x0000030000267ab9 */ /* 0x000fe40000000800 */
[----:B------:R-:W-:Y:S01]  /*84f0*/  LOP3.LUT R4, R3, 0x38, R0, 0x78, !PT ;  /* 0x0000003803047812 */ /* 0x000fe200078e7800 */
[----:B------:R-:W-:Y:S01]  /*8500*/  IMAD.SHL.U32 R3, R5, 0x8, RZ ;  /* 0x0000000805037824 */ /* 0x000fe200078e00ff */
[----:B------:R-:W-:-:S04]  /*8510*/  SHF.R.U32.HI R5, RZ, 0x3, R5 ;  /* 0x00000003ff057819 */ /* 0x000fc80000011605 */
[----:B------:R-:W-:Y:S01]  /*8520*/  LOP3.LUT R3, R4, 0x200, R3, 0xf8, !PT ;  /* 0x0000020004037812 */ /* 0x000fe200078ef803 */
[----:B------:R-:W-:-:S05]  /*8530*/  IMAD.SHL.U32 R4, R0, 0x10, RZ ;  /* 0x0000001000047824 */ /* 0x000fca00078e00ff */
[----:B------:R-:W-:Y:S01]  /*8540*/  LOP3.LUT R0, R5, 0x70, R4, 0xf8, !PT ;  /* 0x0000007005007812 */ /* 0x000fe200078ef804 */
[----:B------:R-:W-:Y:S01]  /*8550*/  IMAD.MOV.U32 R0, RZ, RZ, 0x1 ;  /* 0x00000001ff007424 */ /* 0x000fe200078e00ff */
[----:B-1----:R-:W-:-:S06]  /*8560*/  ULEA UR36, UR4, UR36, 0x18 ;  /* 0x0000002404247291 */ /* 0x002fcc000f8ec03f */
[----:B------:R-:W-:-:S05]  /*8570*/  LEA R3, R3, UR36, 0x1 ;  /* 0x0000002403037c11 */ /* 0x000fca000f8e08ff */
[----:B------:R0:W-:Y:S04]  /*8580*/  STL [R1+0x28], R3 ;  /* 0x0000280301007387 */ /* 0x0001e80000100800 */
[----:B------:R0:W-:Y:S04]  /*8590*/  STL [R1+0x20], R2 ;  /* 0x0000200201007387 */ /* 0x0001e80000100800 */
[----:B------:R0:W-:Y:S04]  /*85a0*/  STL [R1], R0 ;  /* 0x0000000001007387 */ /* 0x0001e80000100800 */
[----:B------:R0:W-:Y:S02]  /*85b0*/  STL [R1+0x30], RZ ;  /* 0x000030ff01007387 */ /* 0x0001e40000100800 */
.L_x_137:
[----:B------:R-:W2:Y:S01]  /*85c0*/  LDL R4, [R1+0x20] ;  /* 0x0000200001047983 */ /* 0x000ea20000100800 */
[----:B0-----:R-:W0:Y:S01]  /*85d0*/  LDC R0, c[0x0][0xc38] ;  /* 0x00030e00ff007b82 */ /* 0x001e220000000800 */
[----:B------:R-:W-:Y:S05]  /*85e0*/  YIELD ;  /* 0x0000000000007946 */ /* 0x000fea0003800000 */
[----:B------:R-:W-:Y:S02]  /*85f0*/  ULDC.64 UR4, c[0x0][0x418] ;  /* 0x0001060000047ab9 */ /* 0x000fe40000000a00 */
[----:B-1----:R-:W1:Y:S01]  /*8600*/  LDC R17, c[0x0][0xc44] ;  /* 0x00031100ff117b82 */ /* 0x002e620000000800 */
[----:B------:R-:W-:-:S03]  /*8610*/  UISETP.NE.U32.AND UP0, UPT, UR4, URZ, UPT ;  /* 0x0000003f0400728c */ /* 0x000fc6000bf05070 */
[----:B------:R-:W-:Y:S01]  /*8620*/  ULDC UR4, c[0x0][0x424] ;  /* 0x0001090000047ab9 */ /* 0x000fe20000000800 */
[----:B------:R-:W-:Y:S02]  /*8630*/  UISETP.NE.AND.EX UP0, UPT, UR5, URZ, UPT, UP0 ;  /* 0x0000003f0500728c */ /* 0x000fe4000bf05300 */
[----:B------:R-:W-:Y:S02]  /*8640*/  UIADD3 UR5, UR36, 0x22400, URZ ;  /* 0x0002240024057890 */ /* 0x000fe4000fffe03f */
[----:B------:R-:W-:Y:S02]  /*8650*/  USEL UR4, UR4, 0x1, UP0 ;  /* 0x0000000104047887 */ /* 0x000fe40008000000 */
[----:B------:R-:W-:Y:S01]  /*8660*/  ULOP3.LUT UP0, URZ, UR5, 0x3ff, URZ, 0xc0, !UPT ;  /* 0x000003ff053f7892 */ /* 0x000fe2000f80c03f */
[----:B0-----:R-:W-:Y:S02]  /*8670*/  ISETP.NE.AND P0, PT, R0, 0x1, PT ;  /* 0x000000010000780c */ /* 0x001fe40003f05270 */
[----:B-1----:R-:W-:-:S11]  /*8680*/  ISETP.NE.AND P1, PT, R17, 0x1, PT ;  /* 0x000000011100780c */ /* 0x002fd60003f25270 */
[----:B------:R-:W2:Y:S08]  /*8690*/  @P0 LDC R0, c[0x0][0xc3c] ;  /* 0x00030f00ff000b82 */ /* 0x000eb00000000800 */
[----:B------:R-:W0:Y:S08]  /*86a0*/  @P0 LDC R5, c[0x0][0xc40] ;  /* 0x00031000ff050b82 */ /* 0x000e300000000800 */
[----:B------:R-:W1:Y:S01]  /*86b0*/  @P1 LDC.64 R2, c[0x0][0xc48] ;  /* 0x00031200ff021b82 */ /* 0x000e620000000a00 */
[----:B--2---:R-:W-:-:S04]  /*86c0*/  @P0 IMAD.HI.U32 R0, R4, R0, RZ ;  /* 0x0000000004000227 */ /* 0x004fc800078e00ff */
[----:B------:R-:W-:Y:S01]  /*86d0*/  IMAD.MOV.U32 R6, RZ, RZ, R4 ;  /* 0x000000ffff067224 */ /* 0x000fe200078e0004 */
[----:B0-----:R-:W-:Y:S02]  /*86e0*/  @P0 SHF.R.U32.HI R6, RZ, R5, R0 ;  /* 0x00000005ff060219 */ /* 0x001fe40000011600 */
[----:B------:R-:W-:-:S03]  /*86f0*/  PLOP3.LUT P0, PT, PT, PT, UP0, 0x80, 0x0 ;  /* 0x000000000000781c */ /* 0x000fc60003f0f008 */
[----:B-1----:R-:W-:Y:S01]  /*8700*/  @P1 IMAD.HI.U32 R2, R6, R2, RZ ;  /* 0x0000000206021227 */ /* 0x002fe200078e00ff */
[----:B------:R0:W-:Y:S03]  /*8710*/  STL [R1+0x18], R6 ;  /* 0x0000180601007387 */ /* 0x0001e60000100800 */
[----:B------:R-:W-:Y:S01]  /*8720*/  IMAD.MOV.U32 R19, RZ, RZ, R6 ;  /* 0x000000ffff137224 */ /* 0x000fe200078e0006 */
[----:B------:R-:W-:Y:S02]  /*8730*/  @P1 SHF.R.U32.HI R19, RZ, R3, R2 ;  /* 0x00000003ff131219 */ /* 0x000fe40000011602 */
[----:B------:R-:W1:Y:S03]  /*8740*/  LDC R2, c[0x0][0x2f0] ;  /* 0x0000bc00ff027b82 */ /* 0x000e660000000800 */
[----:B------:R-:W-:Y:S01]  /*8750*/  IMAD.MOV R0, RZ, RZ, -R19 ;  /* 0x000000ffff007224 */ /* 0x000fe200078e0a13 */
[----:B------:R0:W-:Y:S03]  /*8760*/  STL [R1+0x10], R19 ;  /* 0x0000101301007387 */ /* 0x0001e60000100800 */
[----:B------:R-:W-:-:S02]  /*8770*/  IMAD R17, R17, R0, R6 ;  /* 0x0000000011117224 */ /* 0x000fc400078e0206 */
[----:B-1----:R-:W-:-:S04]  /*8780*/  IMAD R4, R2, UR4, RZ ;  /* 0x0000000402047c24 */ /* 0x002fc8000f8e02ff */
[----:B------:R-:W-:Y:S01]  /*8790*/  VIADD R0, R4, 0x3f ;  /* 0x0000003f04007836 */ /* 0x000fe20000000000 */
[----:B------:R0:W-:Y:S04]  /*87a0*/  STL [R1+0x2c], R4 ;  /* 0x00002c0401007387 */ /* 0x0001e80000100800 */
[----:B------:R-:W-:-:S04]  /*87b0*/  SHF.R.S32.HI R3, RZ, 0x1f, R0 ;  /* 0x0000001fff037819 */ /* 0x000fc80000011400 */
[----:B------:R-:W-:-:S04]  /*87c0*/  LEA.HI R3, R3, R0, RZ, 0x6 ;  /* 0x0000000003037211 */ /* 0x000fc800078f30ff */
[----:B------:R-:W-:-:S05]  /*87d0*/  SHF.R.S32.HI R0, RZ, 0x6, R3 ;  /* 0x00000006ff007819 */ /* 0x000fca0000011403 */
[----:B------:R0:W-:Y:S01]  /*87e0*/  STL [R1+0x1c], R0 ;  /* 0x00001c0001007387 */ /* 0x0001e20000100800 */
[----:B------:R-:W-:Y:S05]  /*87f0*/  @!P0 BRA `(.L_x_46) ;  /* 0x0000000000408947 */ /* 0x000fea0003800000 */
[----:B------:R-:W-:Y:S01]  /*8800*/  MOV R2, 0x0 ;  /* 0x0000000000027802 */ /* 0x000fe20000000f00 */
[----:B------:R-:W-:Y:S01]  /*8810*/  ULDC.64 UR6, c[0x4][0x90] ;  /* 0x0100240000067ab9 */ /* 0x000fe20000000a00 */
[----:B------:R-:W-:Y:S01]  /*8820*/  ULDC.64 UR8, c[0x4][0x98] ;  /* 0x0100260000087ab9 */ /* 0x000fe20000000a00 */
[----:B------:R-:W-:Y:S01]  /*8830*/  ULDC.64 UR4, c[0x4][0x8] ;  /* 0x0100020000047ab9 */ /* 0x000fe20000000a00 */
[----:B0-----:R-:W-:Y:S02]  /*8840*/  IMAD.U32 R4, RZ, RZ, UR6 ;  /* 0x00000006ff047e24 */ /* 0x001fe4000f8e00ff */
[----:B------:R-:W0:Y:S01]  /*8850*/  LDC.64 R2, c[0x4][R2] ;  /* 0x0100000002027b82 */ /* 0x000e220000000a00 */
[----:B------:R-:W-:Y:S02]  /*8860*/  IMAD.U32 R5, RZ, RZ, UR7 ;  /* 0x00000007ff057e24 */ /* 0x000fe4000f8e00ff */
[----:B------:R-:W-:Y:S02]  /*8870*/  IMAD.U32 R6, RZ, RZ, UR8 ;  /* 0x00000008ff067e24 */ /* 0x000fe4000f8e00ff */
[----:B------:R-:W-:-:S02]  /*8880*/  IMAD.U32 R7, RZ, RZ, UR9 ;  /* 0x00000009ff077e24 */ /* 0x000fc4000f8e00ff */
[----:B------:R-:W-:Y:S02]  /*8890*/  IMAD.U32 R10, RZ, RZ, UR4 ;  /* 0x00000004ff0a7e24 */ /* 0x000fe4000f8e00ff */
[----:B------:R-:W-:Y:S02]  /*88a0*/  IMAD.U32 R11, RZ, RZ, UR5 ;  /* 0x00000005ff0b7e24 */ /* 0x000fe4000f8e00ff */
[----:B------:R-:W-:Y:S02]  /*88b0*/  IMAD.MOV.U32 R8, RZ, RZ, 0x70 ;  /* 0x00000070ff087424 */ /* 0x000fe400078e00ff */
[----:B------:R-:W-:Y:S02]  /*88c0*/  IMAD.MOV.U32 R12, RZ, RZ, 0x1 ;  /* 0x00000001ff0c7424 */ /* 0x000fe400078e00ff */
[----:B------:R-:W-:-:S07]  /*88d0*/  IMAD.MOV.U32 R13, RZ, RZ, RZ ;  /* 0x000000ffff0d7224 */ /* 0x000fce00078e00ff */
[----:B------:R-:W-:-:S07]  /*88e0*/  LEPC R20, `(.L_x_46) ;  /* 0x000000001014794e */ /* 0x000fce0000000000 */
[----:B0-----:R-:W-:Y:S05]  /*88f0*/  CALL.ABS.NOINC R2 ;  /* 0x0000000002007343 */ /* 0x001fea0003c00000 */
.L_x_46:
[----:B------:R-:W-:-:S04]  /*8900*/  UIADD3 UR4, UR36, 0x400, URZ ;  /* 0x0000040024047890 */ /* 0x000fc8000fffe03f */
[----:B------:R-:W-:-:S06]  /*8910*/  ULOP3.LUT UP0, URZ, UR4, 0x3ff, URZ, 0xc0, !UPT ;  /* 0x000003ff043f7892 */ /* 0x000fcc000f80c03f */
[----:B------:R-:W-:-:S13]  /*8920*/  PLOP3.LUT P0, PT, PT, PT, UP0, 0x80, 0x0 ;  /* 0x000000000000781c */ /* 0x000fda0003f0f008 */
[----:B------:R-:W-:Y:S05]  /*8930*/  @!P0 BRA `(.L_x_47) ;  /* 0x00000000007c8947 */ /* 0x000fea0003800000 */
[----:B------:R-:W-:Y:S01]  /*8940*/  MOV R16, 0x0 ;  /* 0x0000000000107802 */ /* 0x000fe20000000f00 */
[----:B------:R-:W-:Y:S01]  /*8950*/  ULDC.64 UR6, c[0x4][0x90] ;  /* 0x0100240000067ab9 */ /* 0x000fe20000000a00 */
[----:B------:R-:W-:Y:S01]  /*8960*/  ULDC.64 UR8, c[0x4][0x98] ;  /* 0x0100260000087ab9 */ /* 0x000fe20000000a00 */
[----:B------:R-:W-:Y:S01]  /*8970*/  ULDC.64 UR4, c[0x4][0x10] ;  /* 0x0100040000047ab9 */ /* 0x000fe20000000a00 */
[----:B------:R1:W2:Y:S01]  /*8980*/  LDC.64 R2, c[0x4][R16] ;  /* 0x0100000010027b82 */ /* 0x0002a20000000a00 */
[----:B0-----:R-:W-:Y:S02]  /*8990*/  IMAD.U32 R4, RZ, RZ, UR6 ;  /* 0x00000006ff047e24 */ /* 0x001fe4000f8e00ff */
[----:B------:R-:W-:Y:S02]  /*89a0*/  IMAD.U32 R5, RZ, RZ, UR7 ;  /* 0x00000007ff057e24 */ /* 0x000fe4000f8e00ff */
[----:B------:R-:W-:Y:S02]  /*89b0*/  IMAD.U32 R6, RZ, RZ, UR8 ;  /* 0x00000008ff067e24 */ /* 0x000fe4000f8e00ff */
[----:B------:R-:W-:-:S02]  /*89c0*/  IMAD.U32 R7, RZ, RZ, UR9 ;  /* 0x00000009ff077e24 */ /* 0x000fc4000f8e00ff */
[----:B------:R-:W-:Y:S02]  /*89d0*/  IMAD.U32 R10, RZ, RZ, UR4 ;  /* 0x00000004ff0a7e24 */ /* 0x000fe4000f8e00ff */
[----:B------:R-:W-:Y:S02]  /*89e0*/  IMAD.U32 R11, RZ, RZ, UR5 ;  /* 0x00000005ff0b7e24 */ /* 0x000fe4000f8e00ff */
[----:B------:R-:W-:Y:S02]  /*89f0*/  IMAD.MOV.U32 R8, RZ, RZ, 0x70 ;  /* 0x00000070ff087424 */ /* 0x000fe400078e00ff */
[----:B------:R-:W-:Y:S02]  /*8a00*/  IMAD.MOV.U32 R12, RZ, RZ, 0x1 ;  /* 0x00000001ff0c7424 */ /* 0x000fe400078e00ff */
[----:B-1----:R-:W-:-:S07]  /*8a10*/  IMAD.MOV.U32 R13, RZ, RZ, RZ ;  /* 0x000000ffff0d7224 */ /* 0x002fce00078e00ff */
[----:B------:R-:W-:-:S07]  /*8a20*/  LEPC R20, `(.L_x_48) ;  /* 0x000000001014794e */ /* 0x000fce0000000000 */
[----:B--2---:R-:W-:Y:S05]  /*8a30*/  CALL.ABS.NOINC R2 ;  /* 0x0000000002007343 */ /* 0x004fea0003c00000 */
.L_x_48:
[----:B------:R0:W1:Y:S01]  /*8a40*/  LDC.64 R2, c[0x4][R16] ;  /* 0x0100000010027b82 */ /* 0x0000620000000a00 */
[----:B------:R-:W-:Y:S01]  /*8a50*/  ULDC.64 UR6, c[0x4][0x90] ;  /* 0x0100240000067ab9 */ /* 0x000fe20000000a00 */
[----:B------:R-:W-:Y:S01]  /*8a60*/  ULDC.64 UR8, c[0x4][0x98] ;  /* 0x0100260000087ab9 */ /* 0x000fe20000000a00 */
[----:B------:R-:W-:Y:S01]  /*8a70*/  ULDC.64 UR4, c[0x4][0x18] ;  /* 0x0100060000047ab9 */ /* 0x000fe20000000a00 */
[----:B------:R-:W-:Y:S02]  /*8a80*/  IMAD.U32 R4, RZ, RZ, UR6 ;  /* 0x00000006ff047e24 */ /* 0x000fe4000f8e00ff */
[----:B------:R-:W-:Y:S02]  /*8a90*/  IMAD.U32 R5, RZ, RZ, UR7 ;  /* 0x00000007ff057e24 */ /* 0x000fe4000f8e00ff */
[----:B------:R-:W-:Y:S02]  /*8aa0*/  IMAD.U32 R6, RZ, RZ, UR8 ;  /* 0x00000008ff067e24 */ /* 0x000fe4000f8e00ff */
[----:B------:R-:W-:-:S02]  /*8ab0*/  IMAD.U32 R7, RZ, RZ, UR9 ;  /* 0x00000009ff077e24 */ /* 0x000fc4000f8e00ff */
[----:B------:R-:W-:Y:S02]  /*8ac0*/  IMAD.U32 R10, RZ, RZ, UR4 ;  /* 0x00000004ff0a7e24 */ /* 0x000fe4000f8e00ff */
[----:B------:R-:W-:Y:S02]  /*8ad0*/  IMAD.U32 R11, RZ, RZ, UR5 ;  /* 0x00000005ff0b7e24 */ /* 0x000fe4000f8e00ff */
[----:B------:R-:W-:Y:S02]  /*8ae0*/  IMAD.MOV.U32 R8, RZ, RZ, 0x70 ;  /* 0x00000070ff087424 */ /* 0x000fe400078e00ff */
[----:B------:R-:W-:Y:S02]  /*8af0*/  IMAD.MOV.U32 R12, RZ, RZ, 0x1 ;  /* 0x00000001ff0c7424 */ /* 0x000fe400078e00ff */
[----:B0-----:R-:W-:-:S07]  /*8b00*/  IMAD.MOV.U32 R13, RZ, RZ, RZ ;  /* 0x000000ffff0d7224 */ /* 0x001fce00078e00ff */
[----:B------:R-:W-:-:S07]  /*8b10*/  LEPC R20, `(.L_x_47) ;  /* 0x000000001014794e */ /* 0x000fce0000000000 */
[----:B-1----:R-:W-:Y:S05]  /*8b20*/  CALL.ABS.NOINC R2 ;  /* 0x0000000002007343 */ /* 0x002fea0003c00000 */
.L_x_47:
[----:B------:R-:W-:Y:S01]  /*8b30*/  ULDC.64 UR4, c[0x0][0x9f8] ;  /* 0x00027e0000047ab9 */ /* 0x000fe20000000a00 */
[----:B------:R-:W2:Y:S01]  /*8b40*/  LDL R16, [R1+0x1c] ;  /* 0x00001c0001107983 */ /* 0x000ea20000100800 */
[----:B------:R-:W-:-:S04]  /*8b50*/  ISETP.NE.U32.AND P0, PT, RZ, UR4, PT ;  /* 0x00000004ff007c0c */ /* 0x000fc8000bf05070 */
[----:B------:R-:W-:-:S13]  /*8b60*/  ISETP.NE.AND.EX P0, PT, RZ, UR5, PT, P0 ;  /* 0x00000005ff007c0c */ /* 0x000fda000bf05300 */
[----:B------:R-:W1:Y:S02]  /*8b70*/  @P0 LDC.64 R2, c[0x0][0x9f8] ;  /* 0x00027e00ff020b82 */ /* 0x000e640000000a00 */
[----:B-1----:R-:W-:-:S05]  /*8b80*/  @P0 IMAD.WIDE R2, R19, 0x4, R2 ;  /* 0x0000000413020825 */ /* 0x002fca00078e0202 */
[----:B0-----:R0:W3:Y:S01]  /*8b90*/  @P0 LDG.E R19, desc[UR42][R2.64] ;  /* 0x0000002a02130981 */ /* 0x0010e2000c1e1900 */
[----:B------:R-:W-:Y:S01]  /*8ba0*/  UMOV UR4, 0xffffffff ;  /* 0xffffffff00047882 */ /* 0x000fe20000000000 */
[----:B0-----:R-:W0:Y:S02]  /*8bb0*/  LDC.64 R2, c[0x0][0x418] ;  /* 0x00010600ff027b82 */ /* 0x001e240000000a00 */
[----:B0-----:R-:W-:-:S04]  /*8bc0*/  ISETP.NE.U32.AND P0, PT, R2, RZ, PT ;  /* 0x000000ff0200720c */ /* 0x001fc80003f05070 */
[----:B------:R-:W-:-:S04]  /*8bd0*/  ISETP.NE.AND.EX P1, PT, R3, RZ, PT, P0 ;  /* 0x000000ff0300720c */ /* 0x000fc80003f25300 */
[----:B------:R-:W-:Y:S01]  /*8be0*/  P2R R0, PR, RZ, 0x2 ;  /* 0x00000002ff007803 */ /* 0x000fe20000000000 */
[----:B--2---:R-:W-:-:S05]  /*8bf0*/  VIADD R8, R16, 0xffffffff ;  /* 0xffffffff10087836 */ /* 0x004fca0000000000 */
[----:B------:R0:W-:Y:S04]  /*8c00*/  STL [R1+0x14], R8 ;  /* 0x0000140801007387 */ /* 0x0001e80000100800 */
[----:B------:R0:W-:Y:S01]  /*8c10*/  STL [R1+0xc], R0 ;  /* 0x00000c0001007387 */ /* 0x0001e20000100800 */
[----:B---3--:R-:W-:Y:S02]  /*8c20*/  SHF.R.S32.HI R7, RZ, 0x1f, R19 ;  /* 0x0000001fff077819 */ /* 0x008fe40000011413 */
[----:B------:R-:W-:-:S03]  /*8c30*/  SEL R16, R19, RZ, !P1 ;  /* 0x000000ff13107207 */ /* 0x000fc60004800000 */
[----:B------:R0:W-:Y:S01]  /*8c40*/  STL [R1+0x4], R7 ;  /* 0x0000040701007387 */ /* 0x0001e20000100800 */
[----:B------:R-:W-:Y:S05]  /*8c50*/  BRA.DIV UR4, `(.L_x_49) ;  /* 0x0000004604bc7947 */ /* 0x000fea000b800000 */
[----:B0-----:R-:W0:Y:S02]  /*8c60*/  S2R R0, SR_TID.X ;  /* 0x0000000000007919 */ /* 0x001e240000002100 */
[----:B0-----:R-:W-:-:S04]  /*8c70*/  SHF.R.U32.HI R0, RZ, 0x5, R0 ;  /* 0x00000005ff007819 */ /* 0x001fc80000011600 */
[----:B------:R-:W-:-:S05]  /*8c80*/  LOP3.LUT R0, R0, 0x3, RZ, 0xc0, !PT ;  /* 0x0000000300007812 */ /* 0x000fca00078ec0ff */
[----:B------:R0:W1:Y:S02]  /*8c90*/  SHFL.IDX PT, R14, R0, RZ, 0x1f ;  /* 0x00001fff000e7589 */ /* 0x00006400000e0000 */
.L_x_154:
[----:B------:R-:W-:Y:S02]  /*8ca0*/  PLOP3.LUT P2, PT, PT, PT, PT, 0x8, 0x0 ;  /* 0x000000000000781c */ /* 0x000fe40003f4e170 */
[----:B-1----:R-:W-:Y:S02]  /*8cb0*/  ISETP.NE.AND P0, PT, R14, RZ, PT ;  /* 0x000000ff0e00720c */ /* 0x002fe40003f05270 */
[----:B0-----:R-:W-:-:S05]  /*8cc0*/  P2R R0, PR, RZ, 0x4 ;  /* 0x00000004ff007803 */ /* 0x001fca0000000000 */
[----:B------:R0:W-:Y:S06]  /*8cd0*/  STL [R1+0x8], R0 ;  /* 0x0000080001007387 */ /* 0x0001ec0000100800 */
[----:B------:R-:W-:Y:S05]  /*8ce0*/  @P0 BRA `(.L_x_50) ;  /* 0x0000000000f80947 */ /* 0x000fea0003800000 */
[----:B------:R-:W-:-:S03]  /*8cf0*/  UMOV UR4, 0xffffffff ;  /* 0xffffffff00047882 */ /* 0x000fc60000000000 */
[----:B------:R-:W-:Y:S05]  /*8d00*/  BRA.DIV UR4, `(.L_x_51) ;  /* 0x0000004604c47947 */ /* 0x000fea000b800000 */
[----:B------:R-:W-:-:S13]  /*8d10*/  ELECT P6, URZ, PT ;  /* 0x00000000003f782f */ /* 0x000fda00038c0000 */
.L_x_157:
[----:B------:R-:W-:Y:S05]  /*8d20*/  @!P6 BRA `(.L_x_50) ;  /* 0x0000000000e8e947 */ /* 0x000fea0003800000 */
[----:B------:R1:W-:Y:S01]  /*8d30*/  STL [R1+0x24], R8 ;  /* 0x0000240801007387 */ /* 0x0003e20000100800 */
[----:B------:R-:W-:Y:S01]  /*8d40*/  IMAD.MOV.U32 R16, RZ, RZ, R19 ;  /* 0x000000ffff107224 */ /* 0x000fe200078e0013 */
[----:B------:R-:W-:Y:S06]  /*8d50*/  @!P1 BRA `(.L_x_52) ;  /* 0x00000000004c9947 */ /* 0x000fec0003800000 */
[----:B------:R-:W2:Y:S01]  /*8d60*/  LDC R6, c[0x0][0x43c] ;  /* 0x00010f00ff067b82 */ /* 0x000ea20000000800 */
[----:B0-----:R-:W-:Y:S01]  /*8d70*/  IMAD.MOV.U32 R0, RZ, RZ, R8 ;  /* 0x000000ffff007224 */ /* 0x001fe200078e0008 */
[----:B------:R-:W-:Y:S01]  /*8d80*/  ULDC.64 UR4, c[0x0][0x428] ;  /* 0x00010a0000047ab9 */ /* 0x000fe20000000a00 */
[----:B--2---:R-:W-:-:S13]  /*8d90*/  ISETP.NE.AND P0, PT, R6, 0x1, PT ;  /* 0x000000010600780c */ /* 0x004fda0003f05270 */
[----:B------:R-:W0:Y:S02]  /*8da0*/  @P0 LDC.64 R4, c[0x0][0x440] ;  /* 0x00011000ff040b82 */ /* 0x000e240000000a00 */
[----:B0-----:R-:W-:-:S05]  /*8db0*/  @P0 IMAD.HI.U32 R4, R8, R4, RZ ;  /* 0x0000000408040227 */ /* 0x001fca00078e00ff */
[----:B------:R-:W-:-:S04]  /*8dc0*/  @P0 SHF.R.U32.HI R0, RZ, R5, R4 ;  /* 0x00000005ff000219 */ /* 0x000fc80000011604 */
[--C-:B------:R-:W-:Y:S01]  /*8dd0*/  SHF.R.S32.HI R5, RZ, 0x1f, R0.reuse ;  /* 0x0000001fff057819 */ /* 0x100fe20000011400 */
[----:B------:R-:W-:-:S04]  /*8de0*/  IMAD.MOV R4, RZ, RZ, -R0 ;  /* 0x000000ffff047224 */ /* 0x000fc800078e0a00 */
[----:B------:R-:W-:Y:S02]  /*8df0*/  IMAD R6, R6, R4, R8 ;  /* 0x0000000406067224 */ /* 0x000fe400078e0208 */
[----:B------:R-:W-:-:S03]  /*8e00*/  IMAD.MOV.U32 R4, RZ, RZ, R0 ;  /* 0x000000ffff047224 */ /* 0x000fc600078e0000 */
[----:B------:R0:W-:Y:S01]  /*8e10*/  STL [R1+0x24], R6 ;  /* 0x0000240601007387 */ /* 0x0001e20000100800 */
[----:B------:R-:W-:-:S03]  /*8e20*/  IMAD.WIDE.U32 R4, R19, UR4, R4 ;  /* 0x0000000413047c25 */ /* 0x000fc6000f8e0004 */
[----:B------:R-:W-:Y:S01]  /*8e30*/  LEA R2, P0, R4, R2, 0x2 ;  /* 0x0000000204027211 */ /* 0x000fe200078010ff */
[----:B0-----:R-:W-:-:S04]  /*8e40*/  IMAD R6, R7, UR4, RZ ;  /* 0x0000000407067c24 */ /* 0x001fc8000f8e02ff */
[----:B------:R-:W-:-:S04]  /*8e50*/  IMAD R0, R19, UR5, R6 ;  /* 0x0000000513007c24 */ /* 0x000fc8000f8e0206 */
[----:B------:R-:W-:-:S05]  /*8e60*/  IMAD.IADD R0, R5, 0x1, R0 ;  /* 0x0000000105007824 */ /* 0x000fca00078e0200 */
[----:B------:R-:W-:-:S05]  /*8e70*/  LEA.HI.X R3, R4, R3, R0, 0x2, P0 ;  /* 0x0000000304037211 */ /* 0x000fca00000f1400 */
[----:B------:R2:W5:Y:S02]  /*8e80*/  LDG.E R16, desc[UR42][R2.64] ;  /* 0x0000002a02107981 */ /* 0x000564000c1e1900 */
.L_x_52:
[----:B--2---:R-:W2:Y:S01]  /*8e90*/  LDL R2, [R1] ;  /* 0x0000000001027983 */ /* 0x004ea20000100800 */
[----:B0-----:R-:W-:Y:S02]  /*8ea0*/  LEA R0, R18, UR36, 0x3 ;  /* 0x0000002412007c11 */ /* 0x001fe4000f8e18ff */
[----:B--2---:R-:W-:-:S04]  /*8eb0*/  SHF.L.U32 R2, R2, 0x1f, RZ ;  /* 0x0000001f02027819 */ /* 0x004fc800000006ff */
[----:B------:R-:W0:Y:S02]  /*8ec0*/  SYNCS.PHASECHK.TRANS64.TRYWAIT P0, [R0+URZ+0x28c40], R2 ;  /* 0x028c4002000075a7 */ /* 0x000e24000800017f */
[----:B0-----:R-:W-:Y:S05]  /*8ed0*/  @!P0 BRA `(.L_x_53) ;  /* 0x0000004400708947 */ /* 0x001fea0003800000 */
.L_x_158:
[----:B------:R-:W2:Y:S02]  /*8ee0*/  S2R R3, SR_TID.X ;  /* 0x0000000000037919 */ /* 0x000ea40000002100 */
[----:B--2---:R-:W-:-:S04]  /*8ef0*/  LOP3.LUT R3, R3, 0x7f, RZ, 0xc0, !PT ;  /* 0x0000007f03037812 */ /* 0x004fc800078ec0ff */
[----:B------:R-:W-:-:S13]  /*8f00*/  ISETP.NE.AND P0, PT, R3, RZ, PT ;  /* 0x000000ff0300720c */ /* 0x000fda0003f05270 */
[----:B------:R-:W-:Y:S05]  /*8f10*/  @P0 BRA `(.L_x_54) ;  /* 0x00000000001c0947 */ /* 0x000fea0003800000 */
[----:B------:R-:W2:Y:S01]  /*8f20*/  S2R R3, SR_TID.X ;  /* 0x0000000000037919 */ /* 0x000ea20000002100 */
[----:B0-----:R-:W-:-:S04]  /*8f30*/  IMAD.MOV.U32 R2, RZ, RZ, 0x2000 ;  /* 0x00002000ff027424 */ /* 0x001fc800078e00ff */
[----:B------:R3:W-:Y:S01]  /*8f40*/  SYNCS.ARRIVE.TRANS64 RZ, [R0+URZ+0x28c30], R2 ;  /* 0x028c300200ff79a7 */ /* 0x0007e2000800003f */
[----:B--2---:R-:W-:-:S04]  /*8f50*/  LOP3.LUT R3, R3, 0x1f, RZ, 0xc0, !PT ;  /* 0x0000001f03037812 */ /* 0x004fc800078ec0ff */
[----:B------:R-:W-:-:S13]  /*8f60*/  ISETP.NE.AND P0, PT, R3, RZ, PT ;  /* 0x000000ff0300720c */ /* 0x000fda0003f05270 */
[----:B---3--:R-:W-:Y:S05]  /*8f70*/  @!P0 BRA `(.L_x_54) ;  /* 0x0000000000048947 */ /* 0x008fea0003800000 */
[----:B------:R-:W-:Y:S01]  /*8f80*/  BPT.TRAP 0x1 ;  /* 0x000000040000795c */ /* 0x000fe20000300000 */
.L_x_54:
[----:B0-----:R-:W2:Y:S01]  /*8f90*/  LDL R2, [R1+0x24] ;  /* 0x0000240001027983 */ /* 0x001ea20000100800 */
[----:B------:R-:W-:Y:S01]  /*8fa0*/  R2UR UR8, R18 ;  /* 0x00000000120872ca */ /* 0x000fe200000e0000 */
[----:B------:R-:W-:Y:S01]  /*8fb0*/  UIADD3 UR4, UP0, UR40, 0x370, URZ ;  /* 0x0000037028047890 */ /* 0x000fe2000ff1e03f */
[----:B------:R-:W-:Y:S01]  /*8fc0*/  R2UR UR9, R0 ;  /* 0x00000000000972ca */ /* 0x000fe200000e0000 */
[----:B------:R-:W-:Y:S01]  /*8fd0*/  UMOV UR6, 0x0 ;  /* 0x0000000000067882 */ /* 0x000fe20000000000 */
[----:B------:R-:W-:Y:S01]  /*8fe0*/  R2UR UR12, R17 ;  /* 0x00000000110c72ca */ /* 0x000fe200000e0000 */
[----:B------:R-:W-:Y:S01]  /*8ff0*/  UIADD3.X UR5, URZ, UR41, URZ, UP0, !UPT ;  /* 0x000000293f057290 */ /* 0x000fe200087fe43f */
[----:B-----5:R-:W-:Y:S01]  /*9000*/  R2UR UR13, R16 ;  /* 0x00000000100d72ca */ /* 0x020fe200000e0000 */
[----:B------:R-:W-:Y:S01]  /*9010*/  UMOV UR7, 0x14f00000 ;  /* 0x14f0000000077882 */ /* 0x000fe20000000000 */
[----:B------:R-:W-:Y:S01]  /*9020*/  PLOP3.LUT P0, PT, PT, PT, PT, 0x80, 0x0 ;  /* 0x000000000000781c */ /* 0x000fe20003f0f070 */
[----:B------:R-:W-:-:S03]  /*9030*/  UMOV UR10, URZ ;  /* 0x0000003f000a7c82 */ /* 0x000fc60008000000 */
[----:B------:R-:W-:Y:S01]  /*9040*/  P2R R0, PR, RZ, 0x1 ;  /* 0x00000001ff007803 */ /* 0x000fe20000000000 */
[----:B------:R-:W-:Y:S02]  /*9050*/  ULEA UR8, UR8, UR36, 0xd ;  /* 0x0000002408087291 */ /* 0x000fe4000f8e683f */
[----:B------:R-:W-:Y:S02]  /*9060*/  UIADD3 UR9, UR9, 0x28c30, URZ ;  /* 0x00028c3009097890 */ /* 0x000fe4000fffe03f */
[----:B------:R-:W-:Y:S01]  /*9070*/  UIADD3 UR8, UR8, 0x22400, URZ ;  /* 0x0002240008087890 */ /* 0x000fe2000fffe03f */
[----:B------:R3:W-:Y:S01]  /*9080*/  STL [R1+0x8], R0 ;  /* 0x0000080001007387 */ /* 0x0007e20000100800 */
[----:B--2---:R-:W-:-:S13]  /*9090*/  R2UR UR11, R2 ;  /* 0x00000000020b72ca */ /* 0x004fda00000e0000 */
[----:B------:R-:W-:-:S09]  /*90a0*/  USHF.L.U32 UR11, UR11, 0x6, URZ ;  /* 0x000000060b0b7899 */ /* 0x000fd2000800063f */
[----:B------:R3:W-:Y:S02]  /*90b0*/  UTMALDG.4D [UR8], [UR4], desc[UR6] ;  /* 0x00000608040075b4 */ /* 0x0007e40008019000 */
[----:B---3--:R-:W-:Y:S01]  /*90c0*/  NOP ;  /* 0x0000000000007918 */ /* 0x008fe20000000000 */
.L_x_50:
[----:B------:R-:W-:Y:S05]  /*90d0*/  WARPSYNC.ALL ;  /* 0x0000000000007948 */ /* 0x000fea0003800000 */
[----:B------:R-:W-:Y:S01]  /*90e0*/  UIADD3 UR4, UR36, 0x20400, URZ ;  /* 0x0002040024047890 */ /* 0x000fe2000fffe03f */
[----:B------:R-:W-:Y:S03]  /*90f0*/  BAR.SYNC.DEFER_BLOCKING 0x8, 0x100 ;  /* 0x0204000000007b1d */ /* 0x000fe60000010000 */
[----:B------:R-:W-:-:S06]  /*9100*/  ULOP3.LUT UP0, URZ, UR4, 0x3ff, URZ, 0xc0, !UPT ;  /* 0x000003ff043f7892 */ /* 0x000fcc000f80c03f */
[----:B------:R-:W-:-:S13]  /*9110*/  PLOP3.LUT P0, PT, PT, PT, UP0, 0x80, 0x0 ;  /* 0x000000000000781c */ /* 0x000fda0003f0f008 */
[----:B------:R-:W-:Y:S05]  /*9120*/  @!P0 BRA `(.L_x_55) ;  /* 0x0000000000408947 */ /* 0x000fea0003800000 */
[----:B------:R-:W-:Y:S01]  /*9130*/  MOV R2, 0x0 ;  /* 0x0000000000027802 */ /* 0x000fe20000000f00 */
[----:B------:R-:W-:Y:S01]  /*9140*/  ULDC.64 UR4, c[0x4][0x90] ;  /* 0x0100240000047ab9 */ /* 0x000fe20000000a00 */
[----:B------:R-:W-:Y:S01]  /*9150*/  ULDC.64 UR6, c[0x4][0x98] ;  /* 0x0100260000067ab9 */ /* 0x000fe20000000a00 */
[----:B------:R-:W-:Y:S01]  /*9160*/  ULDC.64 UR8, c[0x4][0x20] ;  /* 0x0100080000087ab9 */ /* 0x000fe20000000a00 */
[----:B------:R-:W-:Y:S02]  /*9170*/  IMAD.U32 R4, RZ, RZ, UR4 ;  /* 0x00000004ff047e24 */ /* 0x000fe4000f8e00ff */
[----:B------:R-:W2:Y:S01]  /*9180*/  LDC.64 R2, c[0x4][R2] ;  /* 0x0100000002027b82 */ /* 0x000ea20000000a00 */
[----:B------:R-:W-:Y:S02]  /*9190*/  IMAD.U32 R5, RZ, RZ, UR5 ;  /* 0x00000005ff057e24 */ /* 0x000fe4000f8e00ff */
[----:B------:R-:W-:Y:S02]  /*91a0*/  IMAD.U32 R6, RZ, RZ, UR6 ;  /* 0x00000006ff067e24 */ /* 0x000fe4000f8e00ff */
[----:B------:R-:W-:-:S02]  /*91b0*/  IMAD.U32 R7, RZ, RZ, UR7 ;  /* 0x00000007ff077e24 */ /* 0x000fc4000f8e00ff */
[----:B------:R-:W-:Y:S02]  /*91c0*/  IMAD.U32 R10, RZ, RZ, UR8 ;  /* 0x00000008ff0a7e24 */ /* 0x000fe4000f8e00ff */
[----:B------:R-:W-:Y:S02]  /*91d0*/  IMAD.U32 R11, RZ, RZ, UR9 ;  /* 0x00000009ff0b7e24 */ /* 0x000fe4000f8e00ff */
[----:B-1----:R-:W-:Y:S02]  /*91e0*/  IMAD.MOV.U32 R8, RZ, RZ, 0x70 ;  /* 0x00000070ff087424 */ /* 0x002fe400078e00ff */
[----:B------:R-:W-:Y:S02]  /*91f0*/  IMAD.MOV.U32 R12, RZ, RZ, 0x1 ;  /* 0x00000001ff0c7424 */ /* 0x000fe400078e00ff */
[----:B------:R-:W-:-:S07]  /*9200*/  IMAD.MOV.U32 R13, RZ, RZ, RZ ;  /* 0x000000ffff0d7224 */ /* 0x000fce00078e00ff */
[----:B------:R-:W-:-:S07]  /*9210*/  LEPC R20, `(.L_x_55) ;  /* 0x000000001014794e */ /* 0x000fce0000000000 */
[----:B0-2---:R-:W-:Y:S05]  /*9220*/  CALL.ABS.NOINC R2 ;  /* 0x0000000002007343 */ /* 0x005fea0003c00000 */
.L_x_55:
[----:B------:R-:W2:Y:S01]  /*9230*/  LDL.LU R5, [R1+0x10] ;  /* 0x0000100001057983 */ /* 0x000ea20000300800 */
[----:B0-----:R-:W-:Y:S01]  /*9240*/  SHF.R.S32.HI R0, RZ, 0x1f, R17 ;  /* 0x0000001fff007819 */ /* 0x001fe20000011411 */
[----:B------:R-:W-:Y:S01]  /*9250*/  ULDC.64 UR4, c[0x0][0x2d8] ;  /* 0x0000b60000047ab9 */ /* 0x000fe20000000a00 */
[----:B-1----:R-:W0:Y:S01]  /*9260*/  LDC R8, c[0x0][0x448] ;  /* 0x00011200ff087b82 */ /* 0x002e220000000800 */
[----:B------:R-:W3:Y:S01]  /*9270*/  LDL.LU R4, [R1+0x18] ;  /* 0x0000180001047983 */ /* 0x000ee20000300800 */
[----:B------:R-:W-:-:S03]  /*9280*/  ULDC UR6, c[0x0][0x2b8] ;  /* 0x0000ae0000067ab9 */ /* 0x000fc60000000800 */
[----:B------:R-:W4:Y:S01]  /*9290*/  LDL R9, [R1+0x20] ;  /* 0x0000200001097983 */ /* 0x000f220000100800 */
[----:B------:R-:W-:Y:S02]  /*92a0*/  IMAD R0, R0, UR4, RZ ;  /* 0x0000000400007c24 */ /* 0x000fe4000f8e02ff */
[----:B------:R-:W-:-:S04]  /*92b0*/  IMAD.WIDE.U32 R2, R17, UR4, RZ ;  /* 0x0000000411027c25 */ /* 0x000fc8000f8e00ff */
[----:B------:R-:W-:Y:S01]  /*92c0*/  IMAD R0, R17, UR5, R0 ;  /* 0x0000000511007c24 */ /* 0x000fe2000f8e0200 */
[----:B------:R-:W-:-:S03]  /*92d0*/  ULDC.64 UR4, c[0x0][0x2e0] ;  /* 0x0000b80000047ab9 */ /* 0x000fc60000000a00 */
[----:B------:R-:W-:Y:S01]  /*92e0*/  IMAD.IADD R3, R3, 0x1, R0 ;  /* 0x0000000103037824 */ /* 0x000fe200078e0200 */
[----:B0-----:R-:W-:-:S13]  /*92f0*/  ISETP.NE.AND P0, PT, R8, 0x1, PT ;  /* 0x000000010800780c */ /* 0x001fda0003f05270 */
[----:B------:R-:W0:Y:S08]  /*9300*/  @P0 LDC R6, c[0x0][0x44c] ;  /* 0x00011300ff060b82 */ /* 0x000e300000000800 */
[----:B------:R-:W1:Y:S01]  /*9310*/  @P0 LDC R7, c[0x0][0x450] ;  /* 0x00011400ff070b82 */ /* 0x000e620000000800 */
[----:B--2---:R-:W-:Y:S01]  /*9320*/  SHF.R.S32.HI R0, RZ, 0x1f, R5 ;  /* 0x0000001fff007819 */ /* 0x004fe20000011405 */
[----:B------:R-:W-:-:S04]  /*9330*/  IMAD.WIDE.U32 R2, R5, UR4, R2 ;  /* 0x0000000405027c25 */ /* 0x000fc8000f8e0002 */
[----:B---3--:R-:W-:Y:S02]  /*9340*/  IMAD.MOV R4, RZ, RZ, -R4 ;  /* 0x000000ffff047224 */ /* 0x008fe400078e0a04 */
[----:B------:R-:W-:Y:S01]  /*9350*/  IMAD R0, R0, UR4, RZ ;  /* 0x0000000400007c24 */ /* 0x000fe2000f8e02ff */
[----:B------:R-:W-:Y:S02]  /*9360*/  ULDC UR4, c[0x0][0xc38] ;  /* 0x00030e0000047ab9 */ /* 0x000fe40000000800 */
[----:B----4-:R-:W-:Y:S02]  /*9370*/  IMAD R4, R4, UR4, R9 ;  /* 0x0000000404047c24 */ /* 0x010fe4000f8e0209 */
[----:B------:R2:W5:Y:S01]  /*9380*/  LDL R9, [R1+0x28] ;  /* 0x0000280001097983 */ /* 0x0005620000100800 */
[----:B------:R-:W-:Y:S01]  /*9390*/  IMAD R0, R5, UR5, R0 ;  /* 0x0000000505007c24 */ /* 0x000fe2000f8e0200 */
[----:B------:R-:W-:Y:S01]  /*93a0*/  ULDC.64 UR4, c[0x0][0x2d0] ;  /* 0x0000b40000047ab9 */ /* 0x000fe20000000a00 */
[----:B------:R-:W3:Y:S02]  /*93b0*/  S2R R5, SR_TID.X ;  /* 0x0000000000057919 */ /* 0x000ee40000002100 */
[----:B------:R-:W-:Y:S01]  /*93c0*/  IMAD.IADD R3, R3, 0x1, R0 ;  /* 0x0000000103037824 */ /* 0x000fe200078e0200 */
[----:B---3--:R-:W-:-:S04]  /*93d0*/  LOP3.LUT R5, R5, 0x7f, RZ, 0xc0, !PT ;  /* 0x0000007f05057812 */ /* 0x008fc800078ec0ff */
[----:B------:R-:W-:Y:S02]  /*93e0*/  SHF.R.U32.HI R10, RZ, 0x3, R5 ;  /* 0x00000003ff0a7819 */ /* 0x000fe40000011605 */
[----:B------:R-:W3:Y:S02]  /*93f0*/  S2R R5, SR_TID.X ;  /* 0x0000000000057919 */ /* 0x000ee40000002100 */
[----:B---3--:R-:W-:-:S05]  /*9400*/  IMAD.SHL.U32 R5, R5, 0x10, RZ ;  /* 0x0000001005057824 */ /* 0x008fca00078e00ff */
[----:B------:R-:W-:-:S05]  /*9410*/  LOP3.LUT R5, R10, 0x70, R5, 0xf8, !PT ;  /* 0x000000700a057812 */ /* 0x000fca00078ef805 */
[----:B------:R-:W-:Y:S01]  /*9420*/  IMAD R0, R4, 0x40, R5 ;  /* 0x0000004004007824 */ /* 0x000fe200078e0205 */
[----:B------:R-:W3:Y:S03]  /*9430*/  S2R R10, SR_TID.X ;  /* 0x00000000000a7919 */ /* 0x000ee60000002100 */
[----:B0-----:R-:W-:-:S04]  /*9440*/  @P0 IMAD.HI.U32 R6, R0, R6, RZ ;  /* 0x0000000600060227 */ /* 0x001fc800078e00ff */
[----:B------:R-:W-:Y:S01]  /*9450*/  IMAD.MOV.U32 R5, RZ, RZ, R0 ;  /* 0x000000ffff057224 */ /* 0x000fe200078e0000 */
[----:B-1----:R-:W-:-:S05]  /*9460*/  @P0 SHF.R.U32.HI R5, RZ, R7, R6 ;  /* 0x00000007ff050219 */ /* 0x002fca0000011606 */
[----:B------:R-:W-:-:S04]  /*9470*/  IMAD.MOV R6, RZ, RZ, -R5 ;  /* 0x000000ffff067224 */ /* 0x000fc800078e0a05 */
[----:B------:R-:W-:Y:S01]  /*9480*/  IMAD R0, R8, R6, R0 ;  /* 0x0000000608007224 */ /* 0x000fe200078e0200 */
[----:B------:R-:W-:Y:S01]  /*9490*/  SHF.R.S32.HI R6, RZ, 0x1f, R5 ;  /* 0x0000001fff067819 */ /* 0x000fe20000011405 */
[----:B------:R-:W-:-:S04]  /*94a0*/  IMAD.WIDE.U32 R2, R5, UR4, R2 ;  /* 0x0000000405027c25 */ /* 0x000fc8000f8e0002 */
[----:B------:R-:W-:-:S04]  /*94b0*/  IMAD R6, R6, UR4, RZ ;  /* 0x0000000406067c24 */ /* 0x000fc8000f8e02ff */
[----:B------:R-:W-:Y:S01]  /*94c0*/  IMAD R6, R5, UR5, R6 ;  /* 0x0000000505067c24 */ /* 0x000fe2000f8e0206 */
[----:B------:R-:W-:Y:S01]  /*94d0*/  SHF.R.S32.HI R5, RZ, 0x1f, R0 ;  /* 0x0000001fff057819 */ /* 0x000fe20000011400 */
[----:B------:R-:W-:Y:S02]  /*94e0*/  ULDC.64 UR4, c[0x0][0x2c8] ;  /* 0x0000b20000047ab9 */ /* 0x000fe40000000a00 */
[----:B------:R-:W-:Y:S02]  /*94f0*/  IMAD.IADD R3, R3, 0x1, R6 ;  /* 0x0000000103037824 */ /* 0x000fe400078e0206 */
[----:B------:R-:W-:Y:S02]  /*9500*/  IMAD R5, R5, UR4, RZ ;  /* 0x0000000405057c24 */ /* 0x000fe4000f8e02ff */
[----:B------:R-:W-:-:S04]  /*9510*/  IMAD.WIDE.U32 R2, R0, UR4, R2 ;  /* 0x0000000400027c25 */ /* 0x000fc8000f8e0002 */
[----:B---3--:R-:W-:Y:S02]  /*9520*/  IMAD.SHL.U32 R10, R10, 0x8, RZ ;  /* 0x000000080a0a7824 */ /* 0x008fe400078e00ff */
[----:B------:R-:W-:Y:S01]  /*9530*/  IMAD R5, R0, UR5, R5 ;  /* 0x0000000500057c24 */ /* 0x000fe2000f8e0205 */
[----:B------:R-:W-:Y:S02]  /*9540*/  ULDC.64 UR4, c[0x0][0x280] ;  /* 0x0000a00000047ab9 */ /* 0x000fe40000000a00 */
[----:B------:R-:W-:Y:S01]  /*9550*/  LOP3.LUT R10, R10, 0x38, RZ, 0xc0, !PT ;  /* 0x000000380a0a7812 */ /* 0x000fe200078ec0ff */
[----:B------:R-:W-:Y:S01]  /*9560*/  IMAD.IADD R5, R3, 0x1, R5 ;  /* 0x0000000103057824 */ /* 0x000fe200078e0205 */
[----:B------:R-:W-:Y:S01]  /*9570*/  LEA R0, P1, R2, UR4, 0x1 ;  /* 0x0000000402007c11 */ /* 0x000fe2000f8208ff */
[----:B------:R-:W-:Y:S01]  /*9580*/  UMOV UR4, 0xffffffff ;  /* 0xffffffff00047882 */ /* 0x000fe20000000000 */
[----:B------:R-:W-:Y:S02]  /*9590*/  ISETP.GE.AND P0, PT, R10, UR6, PT ;  /* 0x000000060a007c0c */ /* 0x000fe4000bf06270 */
[----:B------:R-:W-:Y:S01]  /*95a0*/  LEA.HI.X R2, R2, UR5, R5, 0x1, P1 ;  /* 0x0000000502027c11 */ /* 0x000fe200088f0c05 */
[----:B--2---:R-:W-:Y:S10]  /*95b0*/  BRA.DIV UR4, `(.L_x_56) ;  /* 0x0000003e04cc7947 */ /* 0x004ff4000b800000 */
[----:B------:R-:W0:Y:S01]  /*95c0*/  S2R R6, SR_TID.X ;  /* 0x0000000000067919 */ /* 0x000e220000002100 */
[----:B------:R-:W-:Y:S02]  /*95d0*/  ULDC UR4, c[0x0][0x288] ;  /* 0x0000a20000047ab9 */ /* 0x000fe40000000800 */
[----:B------:R-:W-:Y:S01]  /*95e0*/  IMAD R3, R8, UR4, RZ ;  /* 0x0000000408037c24 */ /* 0x000fe2000f8e02ff */
[----:B------:R-:W1:Y:S01]  /*95f0*/  SHFL.IDX PT, R7, R0, RZ, 0x181f ;  /* 0x00181fff00077589 */ /* 0x000e6200000e0000 */
[----:B0-----:R-:W-:-:S04]  /*9600*/  LOP3.LUT R6, R6, 0x7f, RZ, 0xc0, !PT ;  /* 0x0000007f06067812 */ /* 0x001fc800078ec0ff */
[----:B------:R-:W-:Y:S02]  /*9610*/  SHF.R.U32.HI R11, RZ, 0x3, R6 ;  /* 0x00000003ff0b7819 */ /* 0x000fe40000011606 */
[----:B------:R-:W0:Y:S03]  /*9620*/  SHFL.IDX PT, R6, R2, RZ, 0x181f ;  /* 0x00181fff02067589 */ /* 0x000e2600000e0000 */
[----:B------:R-:W-:-:S04]  /*9630*/  IMAD R4, R4, 0x40, R11 ;  /* 0x0000004004047824 */ /* 0x000fc800078e020b */
[C---:B------:R-:W-:Y:S01]  /*9640*/  VIADD R5, R4.reuse, 0x10 ;  /* 0x0000001004057836 */ /* 0x040fe20000000000 */
[----:B------:R-:W-:-:S13]  /*9650*/  ISETP.GE.AND P1, PT, R4, R3, PT ;  /* 0x000000030400720c */ /* 0x000fda0003f26270 */
[----:B-1----:R-:W-:-:S05]  /*9660*/  @!P1 LEA R7, P2, R10, R7, 0x1 ;  /* 0x000000070a079211 */ /* 0x002fca00078408ff */
[----:B0-----:R-:W-:-:S05]  /*9670*/  @!P1 IMAD.X R6, RZ, RZ, R6, P2 ;  /* 0x000000ffff069224 */ /* 0x001fca00010e0606 */
[----:B------:R-:W-:-:S04]  /*9680*/  @!P1 LOP3.LUT R7, R7, R6, RZ, 0x3c, !PT ;  /* 0x0000000607079212 */ /* 0x000fc800078e3cff */
[----:B------:R-:W-:-:S04]  /*9690*/  @!P1 LOP3.LUT R6, R7, R6, RZ, 0x3c, !PT ;  /* 0x0000000607069212 */ /* 0x000fc800078e3cff */
[----:B------:R-:W-:-:S05]  /*96a0*/  @!P1 LOP3.LUT R7, R7, R6, RZ, 0x3c, !PT ;  /* 0x0000000607079212 */ /* 0x000fca00078e3cff */
[----:B------:R-:W-:Y:S01]  /*96b0*/  @!PT LDS RZ, [RZ] ;  /* 0x00000000fffff984 */ /* 0x000fe20000000800 */
[----:B-----5:R0:W-:Y:S01]  /*96c0*/  @!P1 LDGSTS.E.BYPASS.LTC128B.128 [R9+0x20400], desc[UR42][R6.64], !P0 ;  /* 0x2040000006099fae */ /* 0x0201e2000c101d6a */
[----:B------:R-:W-:Y:S01]  /*96d0*/  ISETP.GE.AND P1, PT, R5, R3, PT ;  /* 0x000000030500720c */ /* 0x000fe20003f26270 */
[----:B------:R-:W-:Y:S02]  /*96e0*/  VIADD R5, R4, 0x20 ;  /* 0x0000002004057836 */ /* 0x000fe40000000000 */
[----:B0-----:R-:W0:Y:S04]  /*96f0*/  SHFL.IDX PT, R7, R0, 0x1, 0x181f ;  /* 0x00381f0000077f89 */ /* 0x001e2800000e0000 */
[----:B------:R-:W1:Y:S06]  /*9700*/  SHFL.IDX PT, R6, R2, 0x1, 0x181f ;  /* 0x00381f0002067f89 */ /* 0x000e6c00000e0000 */
[----:B0-----:R-:W-:-:S05]  /*9710*/  @!P1 LEA R7, P2, R10, R7, 0x1 ;  /* 0x000000070a079211 */ /* 0x001fca00078408ff */
[----:B-1----:R-:W-:-:S05]  /*9720*/  @!P1 IMAD.X R6, RZ, RZ, R6, P2 ;  /* 0x000000ffff069224 */ /* 0x002fca00010e0606 */
[----:B------:R-:W-:-:S04]  /*9730*/  @!P1 LOP3.LUT R7, R7, R6, RZ, 0x3c, !PT ;  /* 0x0000000607079212 */ /* 0x000fc800078e3cff */
[----:B------:R-:W-:-:S04]  /*9740*/  @!P1 LOP3.LUT R6, R7, R6, RZ, 0x3c, !PT ;  /* 0x0000000607069212 */ /* 0x000fc800078e3cff */
[----:B------:R-:W-:-:S05]  /*9750*/  @!P1 LOP3.LUT R7, R7, R6, RZ, 0x3c, !PT ;  /* 0x0000000607079212 */ /* 0x000fca00078e3cff */
[----:B------:R0:W-:Y:S01]  /*9760*/  @!P1 LDGSTS.E.BYPASS.LTC128B.128 [R9+0x20c00], desc[UR42][R6.64], !P0 ;  /* 0x20c0000006099fae */ /* 0x0001e2000c101d6a */
[----:B------:R-:W-:-:S03]  /*9770*/  ISETP.GE.AND P1, PT, R5, R3, PT ;  /* 0x000000030500720c */ /* 0x000fc60003f26270 */
[----:B------:R-:W-:Y:S04]  /*9780*/  SHFL.IDX PT, R5, R2, 0x3, 0x181f ;  /* 0x00781f0002057f89 */ /* 0x000fe800000e0000 */
[----:B0-----:R-:W0:Y:S04]  /*9790*/  SHFL.IDX PT, R7, R0, 0x2, 0x181f ;  /* 0x00581f0000077f89 */ /* 0x001e2800000e0000 */
[----:B------:R-:W1:Y:S04]  /*97a0*/  SHFL.IDX PT, R6, R2, 0x2, 0x181f ;  /* 0x00581f0002067f89 */ /* 0x000e6800000e0000 */
[----:B------:R-:W2:Y:S01]  /*97b0*/  SHFL.IDX PT, R0, R0, 0x3, 0x181f ;  /* 0x00781f0000007f89 */ /* 0x000ea200000e0000 */
[----:B0-----:R-:W-:-:S05]  /*97c0*/  @!P1 LEA R7, P2, R10, R7, 0x1 ;  /* 0x000000070a079211 */ /* 0x001fca00078408ff */
[----:B-1----:R-:W-:-:S05]  /*97d0*/  @!P1 IMAD.X R6, RZ, RZ, R6, P2 ;  /* 0x000000ffff069224 */ /* 0x002fca00010e0606 */
[----:B------:R-:W-:-:S04]  /*97e0*/  @!P1 LOP3.LUT R7, R7, R6, RZ, 0x3c, !PT ;  /* 0x0000000607079212 */ /* 0x000fc800078e3cff */
[----:B------:R-:W-:-:S04]  /*97f0*/  @!P1 LOP3.LUT R6, R7, R6, RZ, 0x3c, !PT ;  /* 0x0000000607069212 */ /* 0x000fc800078e3cff */
[----:B------:R-:W-:-:S05]  /*9800*/  @!P1 LOP3.LUT R7, R7, R6, RZ, 0x3c, !PT ;  /* 0x0000000607079212 */ /* 0x000fca00078e3cff */
[----:B--2---:R0:W-:Y:S02]  /*9810*/  @!P1 LDGSTS.E.BYPASS.LTC128B.128 [R9+0x21400], desc[UR42][R6.64], !P0 ;  /* 0x2140000006099fae */ /* 0x0041e4000c101d6a */
.L_x_167:
[----:B01----:R-:W2:Y:S01]  /*9820*/  LDL R6, [R1+0x30] ;  /* 0x0000300001067983 */ /* 0x003ea20000100800 */
[----:B------:R-:W-:-:S05]  /*9830*/  VIADD R4, R4, 0x30 ;  /* 0x0000003004047836 */ /* 0x000fca0000000000 */
[----:B------:R-:W-:-:S13]  /*9840*/  ISETP.GE.AND P1, PT, R4, R3, PT ;  /* 0x000000030400720c */ /* 0x000fda0003f26270 */
[----:B------:R-:W-:-:S05]  /*9850*/  @!P1 LEA R2, P2, R10, R0, 0x1 ;  /* 0x000000000a029211 */ /* 0x000fca00078408ff */
[----:B------:R-:W-:-:S05]  /*9860*/  @!P1 IMAD.X R3, RZ, RZ, R5, P2 ;  /* 0x000000ffff039224 */ /* 0x000fca00010e0605 */
[----:B------:R-:W-:Y:S01]  /*9870*/  @!PT LDS RZ, [RZ] ;  /* 0x00000000fffff984 */ /* 0x000fe20000000800 */
[----:B------:R-:W-:Y:S01]  /*9880*/  @!PT LDS RZ, [RZ] ;  /* 0x00000000fffff984 */ /* 0x000fe20000000800 */
[----:B------:R-:W-:Y:S01]  /*9890*/  @!PT LDS RZ, [RZ] ;  /* 0x00000000fffff984 */ /* 0x000fe20000000800 */
[----:B------:R0:W-:Y:S01]  /*98a0*/  @!P1 LDGSTS.E.BYPASS.LTC128B.128 [R9+0x21c00], desc[UR42][R2.64], !P0 ;  /* 0x21c0000002099fae */ /* 0x0001e2000c101d6a */
[----:B------:R-:W-:Y:S01]  /*98b0*/  NOP ;  /* 0x0000000000007918 */ /* 0x000fe20000000000 */
[----:B------:R-:W-:Y:S02]  /*98c0*/  SYNCS.ARRIVE.TRANS64.RED.A0T1 RZ, [UR36+0x28c00], RZ ;  /* 0x028c00ffffff79a7 */ /* 0x000fe40008200424 */
[----:B------:R-:W-:Y:S01]  /*98d0*/  ARRIVES.LDGSTSBAR.64.TRANSCNT [UR36+0x28c00] ;  /* 0x028c0000ff0079b0 */ /* 0x000fe20008000aa4 */
[----:B--2---:R-:W-:-:S04]  /*98e0*/  LOP3.LUT R0, R6, 0x1, RZ, 0xc, !PT ;  /* 0x0000000106007812 */ /* 0x004fc800078e0cff */
[----:B------:R-:W-:Y:S01]  /*98f0*/  SHF.L.U32 R0, R0, 0x1f, RZ ;  /* 0x0000001f00007819 */ /* 0x000fe200000006ff */
[----:B------:R-:W-:Y:S01]  /*9900*/  NOP ;  /* 0x0000000000007918 */ /* 0x000fe20000000000 */
[----:B------:R-:W-:Y:S01]  /*9910*/  SYNCS.ARRIVE.TRANS64.A1T0 RZ, [UR36+0x28c00], RZ ;  /* 0x028c00ffffff79a7 */ /* 0x000fe20008100024 */
[----:B------:R-:W-:Y:S01]  /*9920*/  BSSY B0, `(.L_x_57) ;  /* 0x0000003000007945 */ /* 0x000fe20003800000 */
[----:B------:R-:W1:Y:S03]  /*9930*/  SYNCS.PHASECHK.TRANS64.TRYWAIT P0, [UR36+0x28c20], R0 ;  /* 0x028c2000ff0075a7 */ /* 0x000e660008000164 */
[----:B01----:R-:W-:Y:S05]  /*9940*/  @!P0 BRA `(.L_x_58) ;  /* 0x00000040003c8947 */ /* 0x003fea0003800000 */
.L_x_168:
[----:B------:R-:W-:Y:S05]  /*9950*/  BSYNC B0 ;  /* 0x0000000000007941 */ /* 0x000fea0003800000 */
.L_x_57:
[----:B------:R-:W2:Y:S01]  /*9960*/  LDL R2, [R1+0x8] ;  /* 0x0000080001027983 */ /* 0x000ea20000100800 */
[----:B------:R-:W-:Y:S01]  /*9970*/  BSSY B0, `(.L_x_59) ;  /* 0x0000095000007945 */ /* 0x000fe20003800000 */
[----:B--2---:R-:W-:-:S13]  /*9980*/  ISETP.NE.AND P0, PT, R2, RZ, PT ;  /* 0x000000ff0200720c */ /* 0x004fda0003f05270 */
[----:B------:R-:W-:Y:S05]  /*9990*/  @!P0 BRA `(.L_x_60) ;  /* 0x0000000800488947 */ /* 0x000fea0003800000 */
[----:B------:R-:W2:Y:S01]  /*99a0*/  LDL R4, [R1] ;  /* 0x0000000001047983 */ /* 0x000ea20000100800 */
[----:B0-----:R-:W-:Y:S01]  /*99b0*/  LEA R3, R18, UR36, 0x3 ;  /* 0x0000002412037c11 */ /* 0x001fe2000f8e18ff */
[----:B------:R-:W-:Y:S01]  /*99c0*/  BSSY B1, `(.L_x_61) ;  /* 0x0000007000017945 */ /* 0x000fe20003800000 */
[----:B------:R-:W0:Y:S02]  /*99d0*/  S2R R2, SR_TID.X ;  /* 0x0000000000027919 */ /* 0x000e240000002100 */
[----:B0-----:R-:W-:-:S04]  /*99e0*/  LOP3.LUT R2, R2, 0x7f, RZ, 0xc0, !PT ;  /* 0x0000007f02027812 */ /* 0x001fc800078ec0ff */
[----:B------:R-:W-:Y:S02]  /*99f0*/  ISETP.NE.AND P1, PT, R2, RZ, PT ;  /* 0x000000ff0200720c */ /* 0x000fe40003f25270 */
[----:B--2---:R-:W-:-:S04]  /*9a00*/  SHF.L.U32 R0, R4, 0x1f, RZ ;  /* 0x0000001f04007819 */ /* 0x004fc800000006ff */
[----:B------:R-:W0:Y:S02]  /*9a10*/  SYNCS.PHASECHK.TRANS64.TRYWAIT P0, [R3+URZ+0x28c60], R0 ;  /* 0x028c6000030075a7 */ /* 0x000e24000800017f */
[----:B0-----:R-:W-:Y:S05]  /*9a20*/  @!P0 BRA `(.L_x_62) ;  /* 0x00000040001c8947 */ /* 0x001fea0003800000 */
.L_x_169:
[----:B------:R-:W-:Y:S05]  /*9a30*/  BSYNC B1 ;  /* 0x0000000000017941 */ /* 0x000fea0003800000 */
.L_x_61:
[----:B------:R-:W-:Y:S04]  /*9a40*/  BSSY B1, `(.L_x_63) ;  /* 0x0000009000017945 */ /* 0x000fe80003800000 */
[----:B------:R-:W-:Y:S05]  /*9a50*/  @P1 BRA `(.L_x_64) ;  /* 0x00000000001c1947 */ /* 0x000fea0003800000 */
[----:B------:R-:W1:Y:S01]  /*9a60*/  S2R R2, SR_TID.X ;  /* 0x0000000000027919 */ /* 0x000e620000002100 */
[----:B0-----:R-:W-:-:S04]  /*9a70*/  IMAD.MOV.U32 R0, RZ, RZ, 0x10000 ;  /* 0x00010000ff007424 */ /* 0x001fc800078e00ff */
[----:B------:R2:W-:Y:S01]  /*9a80*/  SYNCS.ARRIVE.TRANS64 RZ, [R3+URZ+0x28c50], R0 ;  /* 0x028c500003ff79a7 */ /* 0x0005e2000800003f */
[----:B-1----:R-:W-:-:S04]  /*9a90*/  LOP3.LUT R2, R2, 0x1f, RZ, 0xc0, !PT ;  /* 0x0000001f02027812 */ /* 0x002fc800078ec0ff */
[----:B------:R-:W-:-:S13]  /*9aa0*/  ISETP.NE.AND P0, PT, R2, RZ, PT ;  /* 0x000000ff0200720c */ /* 0x000fda0003f05270 */
[----:B--2---:R-:W-:Y:S05]  /*9ab0*/  @!P0 BRA `(.L_x_64) ;  /* 0x0000000000048947 */ /* 0x004fea0003800000 */
[----:B------:R-:W-:Y:S01]  /*9ac0*/  BPT.TRAP 0x1 ;  /* 0x000000040000795c */ /* 0x000fe20000300000 */
.L_x_64:
[----:B------:R-:W-:Y:S05]  /*9ad0*/  BSYNC B1 ;  /* 0x0000000000017941 */ /* 0x000fea0003800000 */
.L_x_63:
[----:B0-----:R-:W2:Y:S01]  /*9ae0*/  LDL R0, [R1+0x24] ;  /* 0x0000240001007983 */ /* 0x001ea20000100800 */
[----:B------:R-:W-:Y:S01]  /*9af0*/  LEA R2, R18, UR36, 0x10 ;  /* 0x0000002412027c11 */ /* 0x000fe2000f8e80ff */
[----:B------:R-:W-:Y:S01]  /*9b00*/  UIADD3 UR4, UP0, UR40, 0x470, URZ ;  /* 0x0000047028047890 */ /* 0x000fe2000ff1e03f */
[----:B------:R-:W-:Y:S01]  /*9b10*/  VIADD R3, R3, 0x28c50 ;  /* 0x00028c5003037836 */ /* 0x000fe20000000000 */
[----:B------:R-:W-:Y:S01]  /*9b20*/  PLOP3.LUT P0, PT, PT, PT, PT, 0x80, 0x0 ;  /* 0x000000000000781c */ /* 0x000fe20003f0f070 */
[----:B------:R-:W-:Y:S01]  /*9b30*/  UMOV UR6, 0x0 ;  /* 0x0000000000067882 */ /* 0x000fe20000000000 */
[----:B------:R-:W-:Y:S01]  /*9b40*/  VIADD R4, R2, 0x400 ;  /* 0x0000040002047836 */ /* 0x000fe20000000000 */
[----:B------:R-:W-:Y:S01]  /*9b50*/  UIADD3.X UR5, URZ, UR41, URZ, UP0, !UPT ;  /* 0x000000293f057290 */ /* 0x000fe200087fe43f */
[----:B------:R-:W-:Y:S01]  /*9b60*/  UMOV UR7, 0x14f00000 ;  /* 0x14f0000000077882 */ /* 0x000fe20000000000 */
[----:B------:R-:W-:Y:S01]  /*9b70*/  UMOV UR10, URZ ;  /* 0x0000003f000a7c82 */ /* 0x000fe20008000000 */
[----:B--2---:R-:W-:-:S09]  /*9b80*/  IMAD.SHL.U32 R0, R0, 0x40, RZ ;  /* 0x0000004000007824 */ /* 0x004fd200078e00ff */
.L_x_65:
[----:B------:R-:W-:-:S13]  /*9b90*/  @P0 ELECT P1, URZ, PT ;  /* 0x00000000003f082f */ /* 0x000fda0003820000 */
[----:B------:R-:W-:Y:S02]  /*9ba0*/  @P1 R2UR UR13, R16 ;  /* 0x00000000100d12ca */ /* 0x000fe400000e0000 */
[----:B------:R-:W-:Y:S02]  /*9bb0*/  @P1 R2UR UR12, R17 ;  /* 0x00000000110c12ca */ /* 0x000fe400000e0000 */
[----:B------:R-:W-:Y:S02]  /*9bc0*/  @P1 R2UR UR11, R0 ;  /* 0x00000000000b12ca */ /* 0x000fe400000e0000 */
[----:B------:R-:W-:Y:S02]  /*9bd0*/  @P1 R2UR UR9, R3 ;  /* 0x00000000030912ca */ /* 0x000fe400000e0000 */
[----:B------:R-:W-:Y:S02]  /*9be0*/  @P1 R2UR UR8, R4 ;  /* 0x00000000040812ca */ /* 0x000fe400000e0000 */
[----:B------:R-:W-:-:S02]  /*9bf0*/  @P1 PLOP3.LUT P0, PT, P1, PT, PT, 0x8, 0x0 ;  /* 0x000000000000181c */ /* 0x000fc40000f0e170 */
[----:B------:R-:W-:-:S09]  /*9c00*/  PLOP3.LUT P1, PT, PT, PT, PT, 0x8, 0x0 ;  /* 0x000000000000781c */ /* 0x000fd20003f2e170 */
[----:B------:R0:W-:Y:S02]  /*9c10*/  UTMALDG.4D [UR8], [UR4], desc[UR6] ;  /* 0x00000608040075b4 */ /* 0x0001e40008019000 */
[----:B0-----:R-:W-:Y:S05]  /*9c20*/  @P0 BRA.U.ANY `(.L_x_65) ;  /* 0xfffffffd00d80947 */ /* 0x001fea000393ffff */
[----:B------:R-:W-:Y:S01]  /*9c30*/  PLOP3.LUT P0, PT, PT, PT, PT, 0x80, 0x0 ;  /* 0x000000000000781c */ /* 0x000fe20003f0f070 */
[----:B------:R-:W-:Y:S01]  /*9c40*/  VIADD R4, R2, 0x2400 ;  /* 0x0000240002047836 */ /* 0x000fe20000000000 */
[----:B------:R-:W-:Y:S01]  /*9c50*/  UMOV UR6, 0x0 ;  /* 0x0000000000067882 */ /* 0x000fe20000000000 */
[----:B------:R-:W-:Y:S01]  /*9c60*/  UMOV UR7, 0x14f00000 ;  /* 0x14f0000000077882 */ /* 0x000fe20000000000 */
[----:B------:R-:W-:-:S09]  /*9c70*/  UMOV UR10, 0x40 ;  /* 0x00000040000a7882 */ /* 0x000fd20000000000 */
.L_x_66:
        /* <DEDUP_REMOVED lines=15> */
.L_x_67:
        /* <DEDUP_REMOVED lines=15> */
.L_x_68:
        /* <DEDUP_REMOVED lines=15> */
.L_x_69:
        /* <DEDUP_REMOVED lines=15> */
.L_x_70:
        /* <DEDUP_REMOVED lines=15> */
.L_x_71:
        /* <DEDUP_REMOVED lines=15> */
.L_x_72:
        /* <DEDUP_REMOVED lines=9> */
[----:B-1----:R-:W-:Y:S05]  /*a2b0*/  @P0 BRA.U.ANY `(.L_x_72) ;  /* 0xfffffffd00d80947 */ /* 0x002fea000393ffff */
.L_x_60:
[----:B------:R-:W-:Y:S05]  /*a2c0*/  BSYNC B0 ;  /* 0x0000000000007941 */ /* 0x000fea0003800000 */
.L_x_59:
[----:B------:R-:W2:Y:S04]  /*a2d0*/  LDL.LU R4, [R1+0x2c] ;  /* 0x00002c0001047983 */ /* 0x000ea80000300800 */
[----:B------:R-:W3:Y:S01]  /*a2e0*/  LDL.LU R7, [R1] ;  /* 0x0000000001077983 */ /* 0x000ee20000300800 */
[----:B------:R-:W-:-:S05]  /*a2f0*/  VIADD R18, R18, 0x1 ;  /* 0x0000000112127836 */ /* 0x000fca0000000000 */
[----:B------:R-:W-:-:S04]  /*a300*/  ISETP.NE.AND P0, PT, R18, 0x2, PT ;  /* 0x000000021200780c */ /* 0x000fc80003f05270 */
[----:B0-----:R-:W-:Y:S02]  /*a310*/  SEL R0, RZ, 0x1, P0 ;  /* 0x00000001ff007807 */ /* 0x001fe40000000000 */
[----:B------:R-:W-:Y:S02]  /*a320*/  SEL R18, R18, RZ, P0 ;  /* 0x000000ff12127207 */ /* 0x000fe40000000000 */
[----:B--2---:R-:W-:Y:S02]  /*a330*/  ISETP.GE.AND P1, PT, R4, 0x41, PT ;  /* 0x000000410400780c */ /* 0x004fe40003f26270 */
[----:B---3--:R-:W-:-:S05]  /*a340*/  LOP3.LUT R7, R7, R0, RZ, 0x3c, !PT ;  /* 0x0000000007077212 */ /* 0x008fca00078e3cff */
[----:B------:R0:W-:Y:S06]  /*a350*/  STL [R1], R7 ;  /* 0x0000000701007387 */ /* 0x0001ec0000100800 */
[----:B------:R-:W-:Y:S05]  /*a360*/  @!P1 BRA `(.L_x_73) ;  /* 0x00000028005c9947 */ /* 0x000fea0003800000 */
[----:B------:R-:W2:Y:S01]  /*a370*/  LDL R4, [R1+0x1c] ;  /* 0x00001c0001047983 */ /* 0x000ea20000100800 */
[----:B------:R-:W-:Y:S02]  /*a380*/  IMAD.MOV.U32 R0, RZ, RZ, 0x1 ;  /* 0x00000001ff007424 */ /* 0x000fe400078e00ff */
[----:B--2---:R-:W-:-:S05]  /*a390*/  IMAD.MOV R6, RZ, RZ, -R4 ;  /* 0x000000ffff067224 */ /* 0x004fca00078e0a04 */
[----:B------:R-:W-:-:S05]  /*a3a0*/  VIADDMNMX R6, R6, R0, 0xffffffff, !PT ;  /* 0xffffffff06067446 */ /* 0x000fca0007800100 */
[----:B------:R-:W-:-:S05]  /*a3b0*/  IMAD.IADD R0, R4, 0x1, R6 ;  /* 0x0000000104007824 */ /* 0x000fca00078e0206 */
[----:B------:R-:W-:-:S04]  /*a3c0*/  LOP3.LUT R0, R0, 0x1, RZ, 0xc0, !PT ;  /* 0x0000000100007812 */ /* 0x000fc800078ec0ff */
[----:B------:R-:W-:Y:S01]  /*a3d0*/  ISETP.NE.U32.AND P0, PT, R0, 0x1, PT ;  /* 0x000000010000780c */ /* 0x000fe20003f05070 */
[----:B------:R-:W-:-:S12]  /*a3e0*/  VIADD R0, R4, 0xfffffffe ;  /* 0xfffffffe04007836 */ /* 0x000fd80000000000 */
[----:B------:R-:W-:Y:S05]  /*a3f0*/  @P0 BRA `(.L_x_74) ;  /* 0x0000000c00600947 */ /* 0x000fea0003800000 */
[----:B------:R-:W2:Y:S01]  /*a400*/  LDL R4, [R1+0x8] ;  /* 0x0000080001047983 */ /* 0x000ea20000100800 */
[----:B------:R-:W-:Y:S01]  /*a410*/  BSSY B0, `(.L_x_75) ;  /* 0x00000cd000007945 */ /* 0x000fe20003800000 */
[----:B--2---:R-:W-:-:S13]  /*a420*/  ISETP.NE.AND P2, PT, R4, RZ, PT ;  /* 0x000000ff0400720c */ /* 0x004fda0003f45270 */
[----:B------:R-:W-:Y:S05]  /*a430*/  @!P2 BRA `(.L_x_76) ;  /* 0x0000000c0028a947 */ /* 0x000fea0003800000 */
[----:B------:R-:W2:Y:S02]  /*a440*/  LDL R4, [R1+0xc] ;  /* 0x00000c0001047983 */ /* 0x000ea40000100800 */
[----:B--2---:R-:W-:-:S13]  /*a450*/  ISETP.NE.AND P2, PT, R4, RZ, PT ;  /* 0x000000ff0400720c */ /* 0x004fda0003f45270 */
[----:B------:R-:W-:Y:S05]  /*a460*/  @!P2 BRA `(.L_x_77) ;  /* 0x00000000004ca947 */ /* 0x000fea0003800000 */
[----:B------:R-:W2:Y:S01]  /*a470*/  LDL R8, [R1+0x4] ;  /* 0x0000040001087983 */ /* 0x000ea20000100800 */
[----:B------:R-:W1:Y:S01]  /*a480*/  LDC R5, c[0x0][0x43c] ;  /* 0x00010f00ff057b82 */ /* 0x000e620000000800 */
[----:B------:R-:W-:Y:S01]  /*a490*/  ULDC.64 UR4, c[0x0][0x428] ;  /* 0x00010a0000047ab9 */ /* 0x000fe20000000a00 */
[----:B-1----:R-:W-:-:S13]  /*a4a0*/  ISETP.NE.AND P0, PT, R5, 0x1, PT ;  /* 0x000000010500780c */ /* 0x002fda0003f05270 */
[----:B------:R-:W1:Y:S02]  /*a4b0*/  @P0 LDC.64 R2, c[0x0][0x440] ;  /* 0x00011000ff020b82 */ /* 0x000e640000000a00 */
[----:B-1----:R-:W-:-:S04]  /*a4c0*/  @P0 IMAD.HI.U32 R4, R0, R2, RZ ;  /* 0x0000000200040227 */ /* 0x002fc800078e00ff */
[----:B------:R-:W-:Y:S01]  /*a4d0*/  IMAD.MOV.U32 R2, RZ, RZ, R0 ;  /* 0x000000ffff027224 */ /* 0x000fe200078e0000 */
[----:B------:R-:W-:-:S05]  /*a4e0*/  @P0 SHF.R.U32.HI R2, RZ, R3, R4 ;  /* 0x00000003ff020219 */ /* 0x000fca0000011604 */
[----:B------:R-:W-:-:S04]  /*a4f0*/  IMAD.MOV R3, RZ, RZ, -R2 ;  /* 0x000000ffff037224 */ /* 0x000fc800078e0a02 */
[----:B------:R-:W-:Y:S01]  /*a500*/  IMAD R0, R5, R3, R0 ;  /* 0x0000000305007224 */ /* 0x000fe200078e0200 */
[----:B------:R-:W-:-:S03]  /*a510*/  SHF.R.S32.HI R3, RZ, 0x1f, R2 ;  /* 0x0000001fff037819 */ /* 0x000fc60000011402 */
[----:B------:R-:W-:-:S04]  /*a520*/  IMAD.WIDE.U32 R2, R19, UR4, R2 ;  /* 0x0000000413027c25 */ /* 0x000fc8000f8e0002 */
[----:B--2---:R-:W-:-:S04]  /*a530*/  IMAD R4, R8, UR4, RZ ;  /* 0x0000000408047c24 */ /* 0x004fc8000f8e02ff */
[----:B------:R-:W-:Y:S01]  /*a540*/  IMAD R4, R19, UR5, R4 ;  /* 0x0000000513047c24 */ /* 0x000fe2000f8e0204 */
[----:B------:R-:W-:-:S03]  /*a550*/  ULDC.64 UR4, c[0x0][0x418] ;  /* 0x0001060000047ab9 */ /* 0x000fc60000000a00 */
[----:B------:R-:W-:Y:S01]  /*a560*/  IMAD.IADD R3, R4, 0x1, R3 ;  /* 0x0000000104037824 */ /* 0x000fe200078e0203 */
[----:B------:R-:W-:-:S04]  /*a570*/  LEA R4, P0, R2, UR4, 0x2 ;  /* 0x0000000402047c11 */ /* 0x000fc8000f8010ff */
[----:B------:R-:W-:-:S05]  /*a580*/  LEA.HI.X R5, R2, UR5, R3, 0x2, P0 ;  /* 0x0000000502057c11 */ /* 0x000fca00080f1403 */
[----:B------:R1:W5:Y:S04]  /*a590*/  LDG.E R16, desc[UR42][R4.64] ;  /* 0x0000002a04107981 */ /* 0x000368000c1e1900 */
.L_x_77:
[----:B------:R-:W-:Y:S01]  /*a5a0*/  LEA R3, R18, UR36, 0x3 ;  /* 0x0000002412037c11 */ /* 0x000fe2000f8e18ff */
[----:B-1----:R-:W1:Y:S01]  /*a5b0*/  S2R R4, SR_TID.X ;  /* 0x0000000000047919 */ /* 0x002e620000002100 */
[----:B------:R-:W-:Y:S01]  /*a5c0*/  SHF.L.U32 R2, R7, 0x1f, RZ ;  /* 0x0000001f07027819 */ /* 0x000fe200000006ff */
[----:B------:R-:W-:Y:S03]  /*a5d0*/  BSSY B1, `(.L_x_78) ;  /* 0x0000005000017945 */ /* 0x000fe60003800000 */
[----:B------:R-:W2:Y:S01]  /*a5e0*/  SYNCS.PHASECHK.TRANS64.TRYWAIT P0, [R3+URZ+0x28c40], R2 ;  /* 0x028c4002030075a7 */ /* 0x000ea2000800017f */
[----:B-1----:R-:W-:-:S04]  /*a5f0*/  LOP3.LUT R4, R4, 0x7f, RZ, 0xc0, !PT ;  /* 0x0000007f04047812 */ /* 0x002fc800078ec0ff */
[----:B------:R-:W-:Y:S01]  /*a600*/  ISETP.NE.AND P1, PT, R4, RZ, PT ;  /* 0x000000ff0400720c */ /* 0x000fe20003f25270 */
[----:B--2---:R-:W-:-:S12]  /*a610*/  @!P0 BRA `(.L_x_79) ;  /* 0x0000003400348947 */ /* 0x004fd80003800000 */
.L_x_170:
[----:B------:R-:W-:Y:S05]  /*a620*/  BSYNC B1 ;  /* 0x0000000000017941 */ /* 0x000fea0003800000 */
.L_x_78:
[----:B------:R-:W-:Y:S04]  /*a630*/  BSSY B1, `(.L_x_80) ;  /* 0x0000009000017945 */ /* 0x000fe80003800000 */
[----:B------:R-:W-:Y:S05]  /*a640*/  @P1 BRA `(.L_x_81) ;  /* 0x00000000001c1947 */ /* 0x000fea0003800000 */
[----:B------:R-:W2:Y:S01]  /*a650*/  S2R R5, SR_TID.X ;  /* 0x0000000000057919 */ /* 0x000ea20000002100 */
[----:B------:R-:W-:-:S04]  /*a660*/  IMAD.MOV.U32 R4, RZ, RZ, 0x2000 ;  /* 0x00002000ff047424 */ /* 0x000fc800078e00ff */
[----:B------:R3:W-:Y:S01]  /*a670*/  SYNCS.ARRIVE.TRANS64 RZ, [R3+URZ+0x28c30], R4 ;  /* 0x028c300403ff79a7 */ /* 0x0007e2000800003f */
[----:B--2---:R-:W-:-:S04]  /*a680*/  LOP3.LUT R5, R5, 0x1f, RZ, 0xc0, !PT ;  /* 0x0000001f05057812 */ /* 0x004fc800078ec0ff */
[----:B------:R-:W-:-:S13]  /*a690*/  ISETP.NE.AND P0, PT, R5, RZ, PT ;  /* 0x000000ff0500720c */ /* 0x000fda0003f05270 */
[----:B---3--:R-:W-:Y:S05]  /*a6a0*/  @!P0 BRA `(.L_x_81) ;  /* 0x0000000000048947 */ /* 0x008fea0003800000 */
[----:B------:R-:W-:Y:S01]  /*a6b0*/  BPT.TRAP 0x1 ;  /* 0x000000040000795c */ /* 0x000fe20000300000 */
.L_x_81:
[----:B------:R-:W-:Y:S05]  /*a6c0*/  BSYNC B1 ;  /* 0x0000000000017941 */ /* 0x000fea0003800000 */
.L_x_80:
[----:B0-----:R-:W-:Y:S01]  /*a6d0*/  IMAD.MOV.U32 R7, RZ, RZ, RZ ;  /* 0x000000ffff077224 */ /* 0x001fe200078e00ff */
[----:B------:R-:W-:Y:S01]  /*a6e0*/  LEA R4, R18, UR36, 0xd ;  /* 0x0000002412047c11 */ /* 0x000fe2000f8e68ff */
[----:B------:R-:W-:Y:S01]  /*a6f0*/  UIADD3 UR4, UP0, UR40, 0x370, URZ ;  /* 0x0000037028047890 */ /* 0x000fe2000ff1e03f */
[----:B------:R-:W-:Y:S01]  /*a700*/  PLOP3.LUT P0, PT, PT, PT, PT, 0x80, 0x0 ;  /* 0x000000000000781c */ /* 0x000fe20003f0f070 */
[----:B------:R-:W-:Y:S01]  /*a710*/  IMAD.SHL.U32 R0, R0, 0x40, RZ ;  /* 0x0000004000007824 */ /* 0x000fe200078e00ff */
[----:B------:R-:W-:Y:S01]  /*a720*/  R2UR UR10, R7 ;  /* 0x00000000070a72ca */ /* 0x000fe200000e0000 */
[----:B------:R-:W-:Y:S01]  /*a730*/  VIADD R4, R4, 0x22400 ;  /* 0x0002240004047836 */ /* 0x000fe20000000000 */
[----:B------:R-:W-:Y:S01]  /*a740*/  UIADD3.X UR5, URZ, UR41, URZ, UP0, !UPT ;  /* 0x000000293f057290 */ /* 0x000fe200087fe43f */
[----:B------:R-:W-:Y:S01]  /*a750*/  VIADD R5, R3, 0x28c30 ;  /* 0x00028c3003057836 */ /* 0x000fe20000000000 */
[----:B------:R-:W-:Y:S01]  /*a760*/  UMOV UR6, 0x0 ;  /* 0x0000000000067882 */ /* 0x000fe20000000000 */
[----:B------:R-:W-:-:S10]  /*a770*/  UMOV UR7, 0x14f00000 ;  /* 0x14f0000000077882 */ /* 0x000fd40000000000 */
.L_x_82:
[----:B------:R-:W-:-:S13]  /*a780*/  @P0 ELECT P2, URZ, PT ;  /* 0x00000000003f082f */ /* 0x000fda0003840000 */
[----:B-----5:R-:W-:Y:S02]  /*a790*/  @P2 R2UR UR13, R16 ;  /* 0x00000000100d22ca */ /* 0x020fe400000e0000 */
        /* <DEDUP_REMOVED lines=8> */
[----:B------:R-:W0:Y:S01]  /*a820*/  SYNCS.PHASECHK.TRANS64.TRYWAIT P0, [R3+URZ+0x28c60], R2 ;  /* 0x028c6002030075a7 */ /* 0x000e22000800017f */
[----:B------:R-:W-:Y:S04]  /*a830*/  BSSY B1, `(.L_x_83) ;  /* 0x0000002000017945 */ /* 0x000fe80003800000 */
[----:B0-----:R-:W-:Y:S05]  /*a840*/  @!P0 BRA `(.L_x_84) ;  /* 0x0000003000bc8947 */ /* 0x001fea0003800000 */
.L_x_171:
[----:B------:R-:W-:Y:S05]  /*a850*/  BSYNC B1 ;  /* 0x0000000000017941 */ /* 0x000fea0003800000 */
.L_x_83:
[----:B------:R-:W-:Y:S01]  /*a860*/  BSSY B1, `(.L_x_85) ;  /* 0x000000b000017945 */ /* 0x000fe20003800000 */
[----:B------:R-:W-:Y:S02]  /*a870*/  IMAD.MOV.U32 R8, RZ, RZ, 0x0 ;  /* 0x00000000ff087424 */ /* 0x000fe400078e00ff */
[----:B------:R-:W-:Y:S01]  /*a880*/  IMAD.MOV.U32 R9, RZ, RZ, 0x14f00000 ;  /* 0x14f00000ff097424 */ /* 0x000fe200078e00ff */
[----:B------:R-:W-:Y:S06]  /*a890*/  @P1 BRA `(.L_x_86) ;  /* 0x00000000001c1947 */ /* 0x000fec0003800000 */
[----:B------:R-:W2:Y:S01]  /*a8a0*/  S2R R4, SR_TID.X ;  /* 0x0000000000047919 */ /* 0x000ea20000002100 */
[----:B01----:R-:W-:-:S04]  /*a8b0*/  IMAD.MOV.U32 R2, RZ, RZ, 0x10000 ;  /* 0x00010000ff027424 */ /* 0x003fc800078e00ff */
[----:B------:R3:W-:Y:S01]  /*a8c0*/  SYNCS.ARRIVE.TRANS64 RZ, [R3+URZ+0x28c50], R2 ;  /* 0x028c500203ff79a7 */ /* 0x0007e2000800003f */
[----:B--2---:R-:W-:-:S04]  /*a8d0*/  LOP3.LUT R4, R4, 0x1f, RZ, 0xc0, !PT ;  /* 0x0000001f04047812 */ /* 0x004fc800078ec0ff */
[----:B------:R-:W-:-:S13]  /*a8e0*/  ISETP.NE.AND P0, PT, R4, RZ, PT ;  /* 0x000000ff0400720c */ /* 0x000fda0003f05270 */
[----:B---3--:R-:W-:Y:S05]  /*a8f0*/  @!P0 BRA `(.L_x_86) ;  /* 0x0000000000048947 */ /* 0x008fea0003800000 */
[----:B------:R-:W-:Y:S01]  /*a900*/  BPT.TRAP 0x1 ;  /* 0x000000040000795c */ /* 0x000fe20000300000 */
.L_x_86:
[----:B------:R-:W-:Y:S05]  /*a910*/  BSYNC B1 ;  /* 0x0000000000017941 */ /* 0x000fea0003800000 */
.L_x_85:
[----:B------:R-:W-:Y:S01]  /*a920*/  R2UR UR10, R7 ;  /* 0x00000000070a72ca */ /* 0x000fe200000e0000 */
[----:B------:R-:W-:Y:S01]  /*a930*/  UIADD3 UR4, UP0, UR40, 0x470, URZ ;  /* 0x0000047028047890 */ /* 0x000fe2000ff1e03f */
[----:B------:R-:W-:Y:S01]  /*a940*/  R2UR UR6, R8 ;  /* 0x00000000080672ca */ /* 0x000fe200000e0000 */
[----:B01----:R-:W-:Y:S01]  /*a950*/  VIADD R3, R3, 0x28c50 ;  /* 0x00028c5003037836 */ /* 0x003fe20000000000 */
[----:B------:R-:W-:Y:S01]  /*a960*/  R2UR UR7, R9 ;  /* 0x00000000090772ca */ /* 0x000fe200000e0000 */
[----:B------:R-:W-:Y:S01]  /*a970*/  UIADD3.X UR5, URZ, UR41, URZ, UP0, !UPT ;  /* 0x000000293f057290 */ /* 0x000fe200087fe43f */
[----:B------:R-:W-:Y:S02]  /*a980*/  LEA R2, R18, UR36, 0x10 ;  /* 0x0000002412027c11 */ /* 0x000fe4000f8e80ff */
[----:B------:R-:W-:-:S03]  /*a990*/  PLOP3.LUT P0, PT, PT, PT, PT, 0x80, 0x0 ;  /* 0x000000000000781c */ /* 0x000fc60003f0f070 */
[----:B------:R-:W-:-:S10]  /*a9a0*/  VIADD R4, R2, 0x400 ;  /* 0x0000040002047836 */ /* 0x000fd40000000000 */
.L_x_87:
        /* <DEDUP_REMOVED lines=10> */
[----:B------:R-:W-:Y:S01]  /*aa50*/  R2UR UR6, R8 ;  /* 0x00000000080672ca */ /* 0x000fe200000e0000 */
[----:B------:R-:W-:Y:S01]  /*aa60*/  VIADD R4, R2, 0x2400 ;  /* 0x0000240002047836 */ /* 0x000fe20000000000 */
[----:B------:R-:W-:Y:S01]  /*aa70*/  R2UR UR7, R9 ;  /* 0x00000000090772ca */ /* 0x000fe200000e0000 */
[----:B------:R-:W-:Y:S01]  /*aa80*/  UMOV UR10, 0x40 ;  /* 0x00000040000a7882 */ /* 0x000fe20000000000 */
[----:B------:R-:W-:-:S13]  /*aa90*/  PLOP3.LUT P0, PT, PT, PT, PT, 0x80, 0x0 ;  /* 0x000000000000781c */ /* 0x000fda0003f0f070 */
.L_x_88:
        /* <DEDUP_REMOVED lines=15> */
.L_x_89:
        /* <DEDUP_REMOVED lines=15> */
.L_x_90:
        /* <DEDUP_REMOVED lines=15> */
.L_x_91:
        /* <DEDUP_REMOVED lines=15> */
.L_x_92:
        /* <DEDUP_REMOVED lines=15> */
.L_x_93:
        /* <DEDUP_REMOVED lines=15> */
.L_x_94:
        /* <DEDUP_REMOVED lines=10> */
.L_x_76:
[----:B------:R-:W-:Y:S05]  /*b0e0*/  BSYNC B0 ;  /* 0x0000000000007941 */ /* 0x000fea0003800000 */
.L_x_75:
[----:B------:R-:W2:Y:S04]  /*b0f0*/  LDL.LU R5, [R1] ;  /* 0x0000000001057983 */ /* 0x000ea80000300800 */
[----:B------:R-:W3:Y:S01]  /*b100*/  LDL.LU R4, [R1+0x1c] ;  /* 0x00001c0001047983 */ /* 0x000ee20000300800 */
[----:B------:R-:W-:-:S05]  /*b110*/  VIADD R18, R18, 0x1 ;  /* 0x0000000112127836 */ /* 0x000fca0000000000 */
[----:B------:R-:W-:-:S04]  /*b120*/  ISETP.NE.AND P0, PT, R18, 0x2, PT ;  /* 0x000000021200780c */ /* 0x000fc80003f05270 */
[----:B------:R-:W-:Y:S02]  /*b130*/  SEL R0, RZ, 0x1, P0 ;  /* 0x00000001ff007807 */ /* 0x000fe40000000000 */
[----:B------:R-:W-:Y:S02]  /*b140*/  SEL R18, R18, RZ, P0 ;  /* 0x000000ff12127207 */ /* 0x000fe40000000000 */
[----:B--2---:R-:W-:Y:S01]  /*b150*/  LOP3.LUT R5, R5, R0, RZ, 0x3c, !PT ;  /* 0x0000000005057212 */ /* 0x004fe200078e3cff */
[----:B---3--:R-:W-:-:S04]  /*b160*/  VIADD R0, R4, 0xfffffffd ;  /* 0xfffffffd04007836 */ /* 0x008fc80000000000 */
[----:B------:R1:W-:Y:S03]  /*b170*/  STL [R1], R5 ;  /* 0x0000000501007387 */ /* 0x0003e60000100800 */
.L_x_74:
[----:B------:R-:W2:Y:S01]  /*b180*/  LDL.LU R2, [R1+0x14] ;  /* 0x0000140001027983 */ /* 0x000ea20000300800 */
[----:B------:R-:W-:Y:S01]  /*b190*/  IMAD.MOV R6, RZ, RZ, -R6 ;  /* 0x000000ffff067224 */ /* 0x000fe200078e0a06 */
[----:B------:R-:W-:Y:S04]  /*b1a0*/  BSSY B0, `(.L_x_73) ;  /* 0x00001b3000007945 */ /* 0x000fe80003800000 */
[----:B--2---:R-:W-:-:S13]  /*b1b0*/  ISETP.NE.AND P0, PT, R2, R6, PT ;  /* 0x000000060200720c */ /* 0x004fda0003f05270 */
[----:B------:R-:W-:Y:S05]  /*b1c0*/  @!P0 BRA `(.L_x_95) ;  /* 0x0000001800c08947 */ /* 0x000fea0003800000 */
.L_x_136:
[----:B--2---:R-:W2:Y:S01]  /*b1d0*/  LDL R2, [R1+0x8] ;  /* 0x0000080001027983 */ /* 0x004ea20000100800 */
[----:B------:R-:W-:Y:S01]  /*b1e0*/  BSSY B1, `(.L_x_96) ;  /* 0x00000cf000017945 */ /* 0x000fe20003800000 */
[----:B--2---:R-:W-:-:S13]  /*b1f0*/  ISETP.NE.AND P0, PT, R2, RZ, PT ;  /* 0x000000ff0200720c */ /* 0x004fda0003f05270 */
[----:B------:R-:W-:Y:S05]  /*b200*/  @!P0 BRA `(.L_x_97) ;  /* 0x0000000c00308947 */ /* 0x000fea0003800000 */
[----:B------:R-:W2:Y:S01]  /*b210*/  LDL R2, [R1+0xc] ;  /* 0x00000c0001027983 */ /* 0x000ea20000100800 */
[----:B------:R-:W-:Y:S01]  /*b220*/  IMAD.MOV.U32 R6, RZ, RZ, R0 ;  /* 0x000000ffff067224 */ /* 0x000fe200078e0000 */
[----:B--2---:R-:W-:-:S13]  /*b230*/  ISETP.NE.AND P0, PT, R2, RZ, PT ;  /* 0x000000ff0200720c */ /* 0x004fda0003f05270 */
[----:B------:R-:W-:Y:S05]  /*b240*/  @!P0 BRA `(.L_x_98) ;  /* 0x00000000004c8947 */ /* 0x000fea0003800000 */
[----:B-1----:R-:W2:Y:S01]  /*b250*/  LDL R5, [R1+0x4] ;  /* 0x0000040001057983 */ /* 0x002ea20000100800 */
        /* <DEDUP_REMOVED lines=18> */
.L_x_98:
[----:B------:R-:W3:Y:S01]  /*b380*/  LDL R2, [R1] ;  /* 0x0000000001027983 */ /* 0x000ee20000100800 */
[----:B--2---:R-:W-:Y:S01]  /*b390*/  LEA R4, R18, UR36, 0x3 ;  /* 0x0000002412047c11 */ /* 0x004fe2000f8e18ff */
[----:B------:R-:W-:Y:S01]  /*b3a0*/  BSSY B2, `(.L_x_99) ;  /* 0x0000007000027945 */ /* 0x000fe20003800000 */
[----:B------:R-:W2:Y:S02]  /*b3b0*/  S2R R3, SR_TID.X ;  /* 0x0000000000037919 */ /* 0x000ea40000002100 */
[----:B--2---:R-:W-:-:S04]  /*b3c0*/  LOP3.LUT R3, R3, 0x7f, RZ, 0xc0, !PT ;  /* 0x0000007f03037812 */ /* 0x004fc800078ec0ff */
[----:B------:R-:W-:Y:S02]  /*b3d0*/  ISETP.NE.AND P1, PT, R3, RZ, PT ;  /* 0x000000ff0300720c */ /* 0x000fe40003f25270 */
[----:B---3--:R-:W-:-:S04]  /*b3e0*/  SHF.L.U32 R2, R2, 0x1f, RZ ;  /* 0x0000001f02027819 */ /* 0x008fc800000006ff */
[----:B------:R-:W2:Y:S02]  /*b3f0*/  SYNCS.PHASECHK.TRANS64.TRYWAIT P0, [R4+URZ+0x28c40], R2 ;  /* 0x028c4002040075a7 */ /* 0x000ea4000800017f */
[----:B--2---:R-:W-:Y:S05]  /*b400*/  @!P0 BRA `(.L_x_100) ;  /* 0x0000002400e08947 */ /* 0x004fea0003800000 */
.L_x_172:
[----:B------:R-:W-:Y:S05]  /*b410*/  BSYNC B2 ;  /* 0x0000000000027941 */ /* 0x000fea0003800000 */
.L_x_99:
[----:B------:R-:W-:Y:S04]  /*b420*/  BSSY B2, `(.L_x_101) ;  /* 0x0000009000027945 */ /* 0x000fe80003800000 */
[----:B------:R-:W-:Y:S05]  /*b430*/  @P1 BRA `(.L_x_102) ;  /* 0x00000000001c1947 */ /* 0x000fea0003800000 */
[----:B-1----:R-:W1:Y:S01]  /*b440*/  S2R R5, SR_TID.X ;  /* 0x0000000000057919 */ /* 0x002e620000002100 */
[----:B------:R-:W-:-:S04]  /*b450*/  IMAD.MOV.U32 R3, RZ, RZ, 0x2000 ;  /* 0x00002000ff037424 */ /* 0x000fc800078e00ff */
[----:B------:R3:W-:Y:S01]  /*b460*/  SYNCS.ARRIVE.TRANS64 RZ, [R4+URZ+0x28c30], R3 ;  /* 0x028c300304ff79a7 */ /* 0x0007e2000800003f */
[----:B-1----:R-:W-:-:S04]  /*b470*/  LOP3.LUT R5, R5, 0x1f, RZ, 0xc0, !PT ;  /* 0x0000001f05057812 */ /* 0x002fc800078ec0ff */
[----:B------:R-:W-:-:S13]  /*b480*/  ISETP.NE.AND P0, PT, R5, RZ, PT ;  /* 0x000000ff0500720c */ /* 0x000fda0003f05270 */
[----:B---3--:R-:W-:Y:S05]  /*b490*/  @!P0 BRA `(.L_x_102) ;  /* 0x0000000000048947 */ /* 0x008fea0003800000 */
[----:B------:R-:W-:Y:S01]  /*b4a0*/  BPT.TRAP 0x1 ;  /* 0x000000040000795c */ /* 0x000fe20000300000 */
.L_x_102:
[----:B------:R-:W-:Y:S05]  /*b4b0*/  BSYNC B2 ;  /* 0x0000000000027941 */ /* 0x000fea0003800000 */
.L_x_101:
[----:B-1----:R-:W-:Y:S01]  /*b4c0*/  IMAD.MOV.U32 R5, RZ, RZ, RZ ;  /* 0x000000ffff057224 */ /* 0x002fe200078e00ff */
[----:B------:R-:W-:Y:S01]  /*b4d0*/  LEA R3, R18, UR36, 0xd ;  /* 0x0000002412037c11 */ /* 0x000fe2000f8e68ff */
[----:B------:R-:W-:Y:S01]  /*b4e0*/  UIADD3 UR4, UP0, UR40, 0x370, URZ ;  /* 0x0000037028047890 */ /* 0x000fe2000ff1e03f */
[----:B------:R-:W-:Y:S01]  /*b4f0*/  PLOP3.LUT P0, PT, PT, PT, PT, 0x80, 0x0 ;  /* 0x000000000000781c */ /* 0x000fe20003f0f070 */
[----:B------:R-:W-:Y:S01]  /*b500*/  IMAD.SHL.U32 R6, R6, 0x40, RZ ;  /* 0x0000004006067824 */ /* 0x000fe200078e00ff */
[----:B------:R-:W-:Y:S01]  /*b510*/  R2UR UR10, R5 ;  /* 0x00000000050a72ca */ /* 0x000fe200000e0000 */
[----:B------:R-:W-:Y:S01]  /*b520*/  VIADD R3, R3, 0x22400 ;  /* 0x0002240003037836 */ /* 0x000fe20000000000 */
[----:B------:R-:W-:Y:S01]  /*b530*/  UIADD3.X UR5, URZ, UR41, URZ, UP0, !UPT ;  /* 0x000000293f057290 */ /* 0x000fe200087fe43f */
[----:B0-----:R-:W-:Y:S01]  /*b540*/  VIADD R7, R4, 0x28c30 ;  /* 0x00028c3004077836 */ /* 0x001fe20000000000 */
[----:B------:R-:W-:Y:S01]  /*b550*/  UMOV UR6, 0x0 ;  /* 0x0000000000067882 */ /* 0x000fe20000000000 */
[----:B------:R-:W-:-:S10]  /*b560*/  UMOV UR7, 0x14f00000 ;  /* 0x14f0000000077882 */ /* 0x000fd40000000000 */
.L_x_103:
        /* <DEDUP_REMOVED lines=13> */
.L_x_173:
[----:B------:R-:W-:Y:S05]  /*b640*/  BSYNC B2 ;  /* 0x0000000000027941 */ /* 0x000fea0003800000 */
.L_x_104:
[----:B------:R-:W-:Y:S01]  /*b650*/  BSSY B2, `(.L_x_106) ;  /* 0x000000b000027945 */ /* 0x000fe20003800000 */
[----:B0-2---:R-:W-:Y:S02]  /*b660*/  IMAD.MOV.U32 R2, RZ, RZ, 0x0 ;  /* 0x00000000ff027424 */ /* 0x005fe400078e00ff */
[----:B------:R-:W-:Y:S01]  /*b670*/  IMAD.MOV.U32 R3, RZ, RZ, 0x14f00000 ;  /* 0x14f00000ff037424 */ /* 0x000fe200078e00ff */
[----:B------:R-:W-:Y:S06]  /*b680*/  @P1 BRA `(.L_x_107) ;  /* 0x00000000001c1947 */ /* 0x000fec0003800000 */
[----:B------:R-:W0:Y:S01]  /*b690*/  S2R R8, SR_TID.X ;  /* 0x0000000000087919 */ /* 0x000e220000002100 */
[----:B------:R-:W-:-:S04]  /*b6a0*/  IMAD.MOV.U32 R7, RZ, RZ, 0x10000 ;  /* 0x00010000ff077424 */ /* 0x000fc800078e00ff */
[----:B------:R1:W-:Y:S01]  /*b6b0*/  SYNCS.ARRIVE.TRANS64 RZ, [R4+URZ+0x28c50], R7 ;  /* 0x028c500704ff79a7 */ /* 0x0003e2000800003f */
[----:B0-----:R-:W-:-:S04]  /*b6c0*/  LOP3.LUT R8, R8, 0x1f, RZ, 0xc0, !PT ;  /* 0x0000001f08087812 */ /* 0x001fc800078ec0ff */
[----:B------:R-:W-:-:S13]  /*b6d0*/  ISETP.NE.AND P0, PT, R8, RZ, PT ;  /* 0x000000ff0800720c */ /* 0x000fda0003f05270 */
[----:B-1----:R-:W-:Y:S05]  /*b6e0*/  @!P0 BRA `(.L_x_107) ;  /* 0x0000000000048947 */ /* 0x002fea0003800000 */
[----:B------:R-:W-:Y:S01]  /*b6f0*/  BPT.TRAP 0x1 ;  /* 0x000000040000795c */ /* 0x000fe20000300000 */
.L_x_107:
[----:B------:R-:W-:Y:S05]  /*b700*/  BSYNC B2 ;  /* 0x0000000000027941 */ /* 0x000fea0003800000 */
.L_x_106:
[----:B------:R-:W-:Y:S01]  /*b710*/  R2UR UR6, R2 ;  /* 0x00000000020672ca */ /* 0x000fe200000e0000 */
[----:B------:R-:W-:Y:S01]  /*b720*/  UIADD3 UR4, UP0, UR40, 0x470, URZ ;  /* 0x0000047028047890 */ /* 0x000fe2000ff1e03f */
[----:B------:R-:W-:Y:S01]  /*b730*/  R2UR UR7, R3 ;  /* 0x00000000030772ca */ /* 0x000fe200000e0000 */
[----:B------:R-:W-:Y:S01]  /*b740*/  VIADD R4, R4, 0x28c50 ;  /* 0x00028c5004047836 */ /* 0x000fe20000000000 */
[----:B------:R-:W-:Y:S01]  /*b750*/  R2UR UR10, R5 ;  /* 0x00000000050a72ca */ /* 0x000fe200000e0000 */
[----:B------:R-:W-:Y:S01]  /*b760*/  UIADD3.X UR5, URZ, UR41, URZ, UP0, !UPT ;  /* 0x000000293f057290 */ /* 0x000fe200087fe43f */
[----:B------:R-:W-:Y:S02]  /*b770*/  LEA R5, R18, UR36, 0x10 ;  /* 0x0000002412057c11 */ /* 0x000fe4000f8e80ff */
[----:B------:R-:W-:-:S03]  /*b780*/  PLOP3.LUT P0, PT, PT, PT, PT, 0x80, 0x0 ;  /* 0x000000000000781c */ /* 0x000fc60003f0f070 */
[----:B------:R-:W-:-:S10]  /*b790*/  VIADD R7, R5, 0x400 ;  /* 0x0000040005077836 */ /* 0x000fd40000000000 */
.L_x_108:
        /* <DEDUP_REMOVED lines=15> */
.L_x_109:
        /* <DEDUP_REMOVED lines=15> */
.L_x_110:
        /* <DEDUP_REMOVED lines=15> */
.L_x_111:
        /* <DEDUP_REMOVED lines=15> */
.L_x_112:
        /* <DEDUP_REMOVED lines=15> */
.L_x_113:
        /* <DEDUP_REMOVED lines=15> */
.L_x_114:
        /* <DEDUP_REMOVED lines=15> */
.L_x_115:
        /* <DEDUP_REMOVED lines=9> */
[----:B--2---:R-:W-:Y:S05]  /*bec0*/  @P0 BRA.U.ANY `(.L_x_115) ;  /* 0xfffffffd00d80947 */ /* 0x004fea000393ffff */
.L_x_97:
[----:B------:R-:W-:Y:S05]  /*bed0*/  BSYNC B1 ;  /* 0x0000000000017941 */ /* 0x000fea0003800000 */
.L_x_96:
[----:B------:R-:W2:Y:S04]  /*bee0*/  LDL R3, [R1+0x8] ;  /* 0x0000080001037983 */ /* 0x000ea80000100800 */
[----:B------:R-:W3:Y:S01]  /*bef0*/  LDL.LU R2, [R1] ;  /* 0x0000000001027983 */ /* 0x000ee20000300800 */
[----:B0-----:R-:W-:Y:S01]  /*bf00*/  VIADD R7, R18, 0x1 ;  /* 0x0000000112077836 */ /* 0x001fe20000000000 */
[----:B------:R-:W-:Y:S04]  /*bf10*/  BSSY B1, `(.L_x_116) ;  /* 0x00000d2000017945 */ /* 0x000fe80003800000 */
[----:B------:R-:W-:-:S04]  /*bf20*/  ISETP.NE.AND P0, PT, R7, 0x2, PT ;  /* 0x000000020700780c */ /* 0x000fc80003f05270 */
[----:B------:R-:W-:Y:S02]  /*bf30*/  SEL R6, RZ, 0x1, P0 ;  /* 0x00000001ff067807 */ /* 0x000fe40000000000 */
[----:B------:R-:W-:Y:S02]  /*bf40*/  SEL R7, R7, RZ, P0 ;  /* 0x000000ff07077207 */ /* 0x000fe40000000000 */
[----:B--2---:R-:W-:Y:S02]  /*bf50*/  ISETP.NE.AND P2, PT, R3, RZ, PT ;  /* 0x000000ff0300720c */ /* 0x004fe40003f45270 */
[----:B---3--:R-:W-:-:S11]  /*bf60*/  LOP3.LUT R6, R2, R6, RZ, 0x3c, !PT ;  /* 0x0000000602067212 */ /* 0x008fd600078e3cff */
[----:B------:R-:W-:Y:S05]  /*bf70*/  @!P2 BRA `(.L_x_117) ;  /* 0x0000000c002ca947 */ /* 0x000fea0003800000 */
[----:B------:R-:W2:Y:S01]  /*bf80*/  LDL R2, [R1+0xc] ;  /* 0x00000c0001027983 */ /* 0x000ea20000100800 */
[----:B------:R-:W-:Y:S01]  /*bf90*/  VIADD R8, R0, 0xffffffff ;  /* 0xffffffff00087836 */ /* 0x000fe20000000000 */
[----:B--2---:R-:W-:-:S13]  /*bfa0*/  ISETP.NE.AND P2, PT, R2, RZ, PT ;  /* 0x000000ff0200720c */ /* 0x004fda0003f45270 */
[----:B------:R-:W-:Y:S05]  /*bfb0*/  @!P2 BRA `(.L_x_118) ;  /* 0x00000000004ca947 */ /* 0x000fea0003800000 */
[----:B------:R-:W2:Y:S01]  /*bfc0*/  LDL R9, [R1+0x4] ;  /* 0x0000040001097983 */ /* 0x000ea20000100800 */
[----:B------:R-:W0:Y:S01]  /*bfd0*/  LDC R4, c[0x0][0x43c] ;  /* 0x00010f00ff047b82 */ /* 0x000e220000000800 */
[----:B------:R-:W-:Y:S01]  /*bfe0*/  ULDC.64 UR4, c[0x0][0x428] ;  /* 0x00010a0000047ab9 */ /* 0x000fe20000000a00 */
[----:B0-----:R-:W-:-:S13]  /*bff0*/  ISETP.NE.AND P0, PT, R4, 0x1, PT ;  /* 0x000000010400780c */ /* 0x001fda0003f05270 */
        /* <DEDUP_REMOVED lines=15> */
.L_x_118:
[----:B0-----:R-:W-:Y:S01]  /*c0f0*/  LEA R4, R7, UR36, 0x3 ;  /* 0x0000002407047c11 */ /* 0x001fe2000f8e18ff */
[----:B------:R-:W0:Y:S01]  /*c100*/  S2R R3, SR_TID.X ;  /* 0x0000000000037919 */ /* 0x000e220000002100 */
[----:B------:R-:W-:Y:S01]  /*c110*/  SHF.L.U32 R2, R6, 0x1f, RZ ;  /* 0x0000001f06027819 */ /* 0x000fe200000006ff */
[----:B------:R-:W-:Y:S03]  /*c120*/  BSSY B2, `(.L_x_119) ;  /* 0x0000005000027945 */ /* 0x000fe60003800000 */
[----:B------:R-:W2:Y:S01]  /*c130*/  SYNCS.PHASECHK.TRANS64.TRYWAIT P0, [R4+URZ+0x28c40], R2 ;  /* 0x028c4002040075a7 */ /* 0x000ea2000800017f */
[----:B0-----:R-:W-:-:S04]  /*c140*/  LOP3.LUT R3, R3, 0x7f, RZ, 0xc0, !PT ;  /* 0x0000007f03037812 */ /* 0x001fc800078ec0ff */
[----:B------:R-:W-:Y:S01]  /*c150*/  ISETP.NE.AND P1, PT, R3, RZ, PT ;  /* 0x000000ff0300720c */ /* 0x000fe20003f25270 */
[----:B--2---:R-:W-:-:S12]  /*c160*/  @!P0 BRA `(.L_x_120) ;  /* 0x0000001800b08947 */ /* 0x004fd80003800000 */
.L_x_174:
[----:B------:R-:W-:Y:S05]  /*c170*/  BSYNC B2 ;  /* 0x0000000000027941 */ /* 0x000fea0003800000 */
.L_x_119:
[----:B------:R-:W-:Y:S04]  /*c180*/  BSSY B2, `(.L_x_121) ;  /* 0x0000009000027945 */ /* 0x000fe80003800000 */
[----:B------:R-:W-:Y:S05]  /*c190*/  @P1 BRA `(.L_x_122) ;  /* 0x00000000001c1947 */ /* 0x000fea0003800000 */
[----:B-1----:R-:W1:Y:S01]  /*c1a0*/  S2R R5, SR_TID.X ;  /* 0x0000000000057919 */ /* 0x002e620000002100 */
[----:B------:R-:W-:-:S04]  /*c1b0*/  IMAD.MOV.U32 R3, RZ, RZ, 0x2000 ;  /* 0x00002000ff037424 */ /* 0x000fc800078e00ff */
[----:B------:R2:W-:Y:S01]  /*c1c0*/  SYNCS.ARRIVE.TRANS64 RZ, [R4+URZ+0x28c30], R3 ;  /* 0x028c300304ff79a7 */ /* 0x0005e2000800003f */
[----:B-1----:R-:W-:-:S04]  /*c1d0*/  LOP3.LUT R5, R5, 0x1f, RZ, 0xc0, !PT ;  /* 0x0000001f05057812 */ /* 0x002fc800078ec0ff */
[----:B------:R-:W-:-:S13]  /*c1e0*/  ISETP.NE.AND P0, PT, R5, RZ, PT ;  /* 0x000000ff0500720c */ /* 0x000fda0003f05270 */
[----:B--2---:R-:W-:Y:S05]  /*c1f0*/  @!P0 BRA `(.L_x_122) ;  /* 0x0000000000048947 */ /* 0x004fea0003800000 */
[----:B------:R-:W-:Y:S01]  /*c200*/  BPT.TRAP 0x1 ;  /* 0x000000040000795c */ /* 0x000fe20000300000 */
.L_x_122:
[----:B------:R-:W-:Y:S05]  /*c210*/  BSYNC B2 ;  /* 0x0000000000027941 */ /* 0x000fea0003800000 */
.L_x_121:
        /* <DEDUP_REMOVED lines=11> */
.L_x_123:
        /* <DEDUP_REMOVED lines=10> */
[----:B------:R-:W1:Y:S01]  /*c370*/  SYNCS.PHASECHK.TRANS64.TRYWAIT P0, [R4+URZ+0x28c60], R2 ;  /* 0x028c6002040075a7 */ /* 0x000e62000800017f */
[----:B------:R-:W-:Y:S04]  /*c380*/  BSSY B2, `(.L_x_124) ;  /* 0x0000002000027945 */ /* 0x000fe80003800000 */
[----:B-1----:R-:W-:Y:S05]  /*c390*/  @!P0 BRA `(.L_x_125) ;  /* 0x0000001800388947 */ /* 0x002fea0003800000 */
.L_x_175:
[----:B------:R-:W-:Y:S05]  /*c3a0*/  BSYNC B2 ;  /* 0x0000000000027941 */ /* 0x000fea0003800000 */
.L_x_124:
[----:B------:R-:W-:Y:S01]  /*c3b0*/  BSSY B2, `(.L_x_126) ;  /* 0x000000b000027945 */ /* 0x000fe20003800000 */
[----:B01----:R-:W-:Y:S02]  /*c3c0*/  IMAD.MOV.U32 R2, RZ, RZ, 0x0 ;  /* 0x00000000ff027424 */ /* 0x003fe400078e00ff */
        /* <DEDUP_REMOVED lines=9> */
.L_x_127:
[----:B------:R-:W-:Y:S05]  /*c460*/  BSYNC B2 ;  /* 0x0000000000027941 */ /* 0x000fea0003800000 */
.L_x_126:
        /* <DEDUP_REMOVED lines=9> */
.L_x_128:
        /* <DEDUP_REMOVED lines=15> */
.L_x_129:
        /* <DEDUP_REMOVED lines=15> */
.L_x_130:
        /* <DEDUP_REMOVED lines=15> */
.L_x_131:
        /* <DEDUP_REMOVED lines=15> */
.L_x_132:
        /* <DEDUP_REMOVED lines=15> */
.L_x_133:
        /* <DEDUP_REMOVED lines=15> */
.L_x_134:
        /* <DEDUP_REMOVED lines=15> */
.L_x_135:
        /* <DEDUP_REMOVED lines=10> */
.L_x_117:
[----:B------:R-:W-:Y:S05]  /*cc30*/  BSYNC B1 ;  /* 0x0000000000017941 */ /* 0x000fea0003800000 */
.L_x_116:
[----:B------:R-:W-:Y:S01]  /*cc40*/  VIADD R7, R7, 0x1 ;  /* 0x0000000107077836 */ /* 0x000fe20000000000 */
[C---:B------:R-:W-:Y:S01]  /*cc50*/  ISETP.GT.AND P1, PT, R0.reuse, 0x1, PT ;  /* 0x000000010000780c */ /* 0x040fe20003f24270 */
[----:B------:R-:W-:-:S03]  /*cc60*/  VIADD R0, R0, 0xfffffffe ;  /* 0xfffffffe00007836 */ /* 0x000fc60000000000 */
[----:B------:R-:W-:-:S04]  /*cc70*/  ISETP.NE.AND P0, PT, R7, 0x2, PT ;  /* 0x000000020700780c */ /* 0x000fc80003f05270 */
[----:B------:R-:W-:Y:S02]  /*cc80*/  SEL R3, RZ, 0x1, P0 ;  /* 0x00000001ff037807 */ /* 0x000fe40000000000 */
[----:B------:R-:W-:Y:S02]  /*cc90*/  SEL R18, R7, RZ, P0 ;  /* 0x000000ff07127207 */ /* 0x000fe40000000000 */
[----:B------:R-:W-:-:S05]  /*cca0*/  LOP3.LUT R2, R6, R3, RZ, 0x3c, !PT ;  /* 0x0000000306027212 */ /* 0x000fca00078e3cff */
[----:B------:R2:W-:Y:S01]  /*ccb0*/  STL [R1], R2 ;  /* 0x0000000201007387 */ /* 0x0005e20000100800 */
[----:B------:R-:W-:Y:S05]  /*ccc0*/  @P1 BRA `(.L_x_136) ;  /* 0xffffffe400401947 */ /* 0x000fea000383ffff */
.L_x_95:
[----:B------:R-:W-:Y:S05]  /*ccd0*/  BSYNC B0 ;  /* 0x0000000000007941 */ /* 0x000fea0003800000 */
.L_x_73:
[----:B--2---:R-:W2:Y:S01]  /*cce0*/  LDL.LU R2, [R1+0x20] ;  /* 0x0000200001027983 */ /* 0x004ea20000300800 */
[----:B------:R-:W-:-:S03]  /*ccf0*/  ULDC UR4, c[0x0][0xc34] ;  /* 0x00030d0000047ab9 */ /* 0x000fc60000000800 */
[----:B------:R-:W3:Y:S01]  /*cd00*/  LDL.LU R0, [R1+0x30] ;  /* 0x0000300001007983 */ /* 0x000ee20000300800 */
[----:B--2---:R-:W-:Y:S02]  /*cd10*/  VIADD R2, R2, UR38 ;  /* 0x0000002602027c36 */ /* 0x004fe40008000000 */
[----:B---3--:R-:W-:-:S03]  /*cd20*/  VIADD R0, R0, 0x1 ;  /* 0x0000000100007836 */ /* 0x008fc60000000000 */
[----:B------:R2:W-:Y:S01]  /*cd30*/  STL [R1+0x20], R2 ;  /* 0x0000200201007387 */ /* 0x0005e20000100800 */
[----:B------:R-:W-:-:S03]  /*cd40*/  ISETP.GE.AND P0, PT, R2, UR4, PT ;  /* 0x0000000402007c0c */ /* 0x000fc6000bf06270 */
[----:B------:R2:W-:Y:S10]  /*cd50*/  STL [R1+0x30], R0 ;  /* 0x0000300001007387 */ /* 0x0005f40000100800 */
[----:B--2---:R-:W-:Y:S05]  /*cd60*/  @!P0 BRA `(.L_x_137) ;  /* 0xffffffb800148947 */ /* 0x004fea000383ffff */
[----:B------:R-:W-:-:S07]  /*cd70*/  LOP3.LUT R2, R0, 0x1, RZ, 0xc, !PT ;  /* 0x0000000100027812 */ /* 0x000fce00078e0cff */
.L_x_45:
[----:B0-----:R-:W0:Y:S01]  /*cd80*/  S2R R3, SR_CgaCtaId ;  /* 0x0000000000037919 */ /* 0x001e220000008800 */
[----:B------:R-:W-:Y:S01]  /*cd90*/  MOV R0, 0x400 ;  /* 0x0000040000007802 */ /* 0x000fe20000000f00 */
[----:B------:R-:W-:Y:S03]  /*cda0*/  BSSY B0, `(.L_x_138) ;  /* 0x0000005000007945 */ /* 0x000fe60003800000 */
[----:B0-----:R-:W-:Y:S02]  /*cdb0*/  LEA R0, R3, R0, 0x18 ;  /* 0x0000000003007211 */ /* 0x001fe400078ec0ff */
[----:B------:R-:W-:-:S04]  /*cdc0*/  SHF.L.U32 R3, R2, 0x1f, RZ ;  /* 0x0000001f02037819 */ /* 0x000fc800000006ff */
[----:B------:R-:W0:Y:S02]  /*cdd0*/  SYNCS.PHASECHK.TRANS64.TRYWAIT P0, [R0+URZ+0x28c20], R3 ;  /* 0x028c2003000075a7 */ /* 0x000e24000800017f */
[----:B0-----:R-:W-:Y:S05]  /*cde0*/  @!P0 BRA `(.L_x_139) ;  /* 0x0000000c00b88947 */ /* 0x001fea0003800000 */
.L_x_176:
[----:B------:R-:W-:Y:S05]  /*cdf0*/  BSYNC B0 ;  /* 0x0000000000007941 */ /* 0x000fea0003800000 */
.L_x_138:
[----:B------:R-:W-:-:S03]  /*ce00*/  UMOV UR4, 0xffffffff ;  /* 0xffffffff00047882 */ /* 0x000fc60000000000 */
[----:B------:R-:W-:Y:S05]  /*ce10*/  BRA.DIV UR4, `(.L_x_140) ;  /* 0x0000000e04c07947 */ /* 0x000fea000b800000 */
[----:B------:R-:W2:Y:S02]  /*ce20*/  S2R R2, SR_TID.X ;  /* 0x0000000000027919 */ /* 0x000ea40000002100 */
[----:B--2---:R-:W-:-:S04]  /*ce30*/  SHF.R.U32.HI R2, RZ, 0x5, R2 ;  /* 0x00000005ff027819 */ /* 0x004fc80000011602 */
[----:B------:R-:W-:-:S05]  /*ce40*/  LOP3.LUT R2, R2, 0x3, RZ, 0xc0, !PT ;  /* 0x0000000302027812 */ /* 0x000fca00078ec0ff */
[----:B------:R2:W3:Y:S02]  /*ce50*/  SHFL.IDX PT, R14, R2, RZ, 0x1f ;  /* 0x00001fff020e7589 */ /* 0x0004e400000e0000 */
.L_x_179:
[----:B---3--:R-:W-:Y:S01]  /*ce60*/  ISETP.NE.AND P0, PT, R14, RZ, PT ;  /* 0x000000ff0e00720c */ /* 0x008fe20003f05270 */
[----:B------:R-:W-:-:S12]  /*ce70*/  BSSY B0, `(.L_x_141) ;  /* 0x0000025000007945 */ /* 0x000fd80003800000 */
[----:B------:R-:W-:Y:S05]  /*ce80*/  @P0 BRA `(.L_x_142) ;  /* 0x00000000008c0947 */ /* 0x000fea0003800000 */
[----:B------:R-:W-:-:S03]  /*ce90*/  UMOV UR4, 0xffffffff ;  /* 0xffffffff00047882 */ /* 0x000fc60000000000 */
[----:B------:R-:W-:Y:S05]  /*cea0*/  BRA.DIV UR4, `(.L_x_143) ;  /* 0x0000000e04d07947 */ /* 0x000fea000b800000 */
[----:B------:R-:W-:-:S13]  /*ceb0*/  ELECT P6, URZ, PT ;  /* 0x00000000003f782f */ /* 0x000fda00038c0000 */
.L_x_182:
[----:B------:R-:W-:Y:S05]  /*cec0*/  @!P6 BRA `(.L_x_142) ;  /* 0x00000000007ce947 */ /* 0x000fea0003800000 */
[----:B------:R-:W-:-:S06]  /*ced0*/  ULOP3.LUT UR4, UR37, 0x2, URZ, 0xfc, !UPT ;  /* 0x0000000225047892 */ /* 0x000fcc000f8efc3f */
[----:B--2---:R-:W-:-:S05]  /*cee0*/  IMAD.U32 R2, RZ, RZ, UR4 ;  /* 0x00000004ff027e24 */ /* 0x004fca000f8e00ff */
[----:B------:R-:W-:-:S13]  /*cef0*/  ISETP.NE.AND P2, PT, R2, 0x3, PT ;  /* 0x000000030200780c */ /* 0x000fda0003f45270 */
[----:B------:R-:W-:Y:S05]  /*cf00*/  @!P2 BRA `(.L_x_144) ;  /* 0x000000000004a947 */ /* 0x000fea0003800000 */
[----:B------:R-:W-:Y:S01]  /*cf10*/  BPT.TRAP 0x1 ;  /* 0x000000040000795c */ /* 0x000fe20000300000 */
.L_x_144:
[----:B------:R-:W1:Y:S01]  /*cf20*/  LDL.LU R7, [R1] ;  /* 0x0000000001077983 */ /* 0x000e620000300800 */
[----:B0-----:R-:W-:Y:S02]  /*cf30*/  VIADD R3, R0, 0x28c40 ;  /* 0x00028c4000037836 */ /* 0x001fe40000000000 */
[C---:B------:R-:W-:Y:S02]  /*cf40*/  VIADD R2, R18.reuse, 0x1 ;  /* 0x0000000112027836 */ /* 0x040fe40000000000 */
[----:B------:R-:W-:-:S03]  /*cf50*/  IMAD R6, R18, 0x8, R3 ;  /* 0x0000000812067824 */ /* 0x000fc600078e0203 */
[----:B------:R-:W-:-:S04]  /*cf60*/  ISETP.NE.AND P1, PT, R2, 0x2, PT ;  /* 0x000000020200780c */ /* 0x000fc80003f25270 */
[----:B------:R-:W-:Y:S02]  /*cf70*/  SEL R4, RZ, 0x1, P1 ;  /* 0x00000001ff047807 */ /* 0x000fe40000800000 */
[C---:B-1----:R-:W-:Y:S02]  /*cf80*/  SHF.L.U32 R5, R7.reuse, 0x1f, RZ ;  /* 0x0000001f07057819 */ /* 0x042fe400000006ff */
[----:B------:R-:W-:Y:S02]  /*cf90*/  LOP3.LUT R7, R7, R4, RZ, 0x3c, !PT ;  /* 0x0000000407077212 */ /* 0x000fe400078e3cff */
[----:B------:R-:W0:Y:S01]  /*cfa0*/  SYNCS.PHASECHK.TRANS64.TRYWAIT P0, [R6+URZ], R5 ;  /* 0x00000005060075a7 */ /* 0x000e22000800017f */
[----:B------:R-:W-:Y:S02]  /*cfb0*/  SEL R4, R2, RZ, P1 ;  /* 0x000000ff02047207 */ /* 0x000fe40000800000 */
[----:B------:R-:W-:-:S03]  /*cfc0*/  SHF.L.U32 R2, R7, 0x1f, RZ ;  /* 0x0000001f07027819 */ /* 0x000fc600000006ff */
[----:B------:R-:W-:Y:S01]  /*cfd0*/  IMAD R3, R4, 0x8, R3 ;  /* 0x0000000804037824 */ /* 0x000fe200078e0203 */
[----:B0-----:R-:W-:Y:S06]  /*cfe0*/  @!P0 BRA `(.L_x_145) ;  /* 0x0000000c00a08947 */ /* 0x001fec0003800000 */
.L_x_183:
[----:B------:R-:W1:Y:S02]  /*cff0*/  SYNCS.PHASECHK.TRANS64.TRYWAIT P0, [R3+URZ], R2 ;  /* 0x00000002030075a7 */ /* 0x000e64000800017f */
[----:B-1----:R-:W-:Y:S05]  /*d000*/  @!P0 BRA `(.L_x_146) ;  /* 0x0000000c00ac8947 */ /* 0x002fea0003800000 */
.L_x_184:
[----:B------:R-:W-:Y:S05]  /*d010*/  @!P2 BRA `(.L_x_147) ;  /* 0x000000000004a947 */ /* 0x000fea0003800000 */
[----:B------:R-:W-:Y:S01]  /*d020*/  BPT.TRAP 0x1 ;  /* 0x000000040000795c */ /* 0x000fe20000300000 */
.L_x_147:
[----:B-1----:R-:W-:-:S04]  /*d030*/  VIADD R3, R0, 0x28c60 ;  /* 0x00028c6000037836 */ /* 0x002fc80000000000 */
[----:B------:R-:W-:-:S04]  /*d040*/  IMAD R18, R18, 0x8, R3 ;  /* 0x0000000812127824 */ /* 0x000fc800078e0203 */
[----:B------:R-:W1:Y:S02]  /*d050*/  SYNCS.PHASECHK.TRANS64.TRYWAIT P0, [R18+URZ], R5 ;  /* 0x00000005120075a7 */ /* 0x000e64000800017f */
[----:B-1----:R-:W-:Y:S05]  /*d060*/  @!P0 BRA `(.L_x_148) ;  /* 0x0000000c00a88947 */ /* 0x002fea0003800000 */
.L_x_185:
[----:B------:R-:W-:-:S07]  /*d070*/  IMAD R3, R4, 0x8, R3 ;  /* 0x0000000804037824 */ /* 0x000fce00078e0203 */
.L_x_149:
[----:B--2---:R2:W3:Y:S02]  /*d080*/  SYNCS.PHASECHK.TRANS64.TRYWAIT P0, [R3+URZ], R2 ;  /* 0x00000002030075a7 */ /* 0x0044e4000800017f */
[----:B---3--:R-:W-:Y:S05]  /*d090*/  @!P0 NANOSLEEP.SYNCS 0x989680 ;  /* 0x009896800000895d */ /* 0x008fea0003900000 */
[----:B------:R-:W3:Y:S02]  /*d0a0*/  @!P0 SYNCS.PHASECHK.TRANS64 P0, [R3+URZ], R2 ;  /* 0x00000002030085a7 */ /* 0x000ee4000800007f */
[----:B---3--:R-:W-:Y:S05]  /*d0b0*/  @!P0 BRA `(.L_x_149) ;  /* 0xfffffffc00f08947 */ /* 0x008fea000383ffff */
.L_x_142:
[----:B------:R-:W-:Y:S05]  /*d0c0*/  BSYNC B0 ;  /* 0x0000000000007941 */ /* 0x000fea0003800000 */
.L_x_141:
[----:B------:R-:W-:Y:S05]  /*d0d0*/  EXIT ;  /* 0x000000000000794d */ /* 0x000fea0003800000 */
.L_x_11:
[----:B0-----:R-:W-:-:S04]  /*d0e0*/  IMAD.U32 R3, RZ, RZ, UR16 ;  /* 0x00000010ff037e24 */ /* 0x001fc8000f8e00ff */
[----:B------:R0:W1:Y:S03]  /*d0f0*/  SYNCS.PHASECHK.TRANS64.TRYWAIT P0, [R3+URZ+0x28c50], R0 ;  /* 0x028c5000030075a7 */ /* 0x000066000800017f */
[----:B-1----:R-:W-:Y:S05]  /*d100*/  @!P0 NANOSLEEP.SYNCS 0x989680 ;  /* 0x009896800000895d */ /* 0x002fea0003900000 */
[----:B------:R-:W1:Y:S02]  /*d110*/  @!P0 SYNCS.PHASECHK.TRANS64 P0, [R3+URZ+0x28c50], R0 ;  /* 0x028c5000030085a7 */ /* 0x000e64000800007f */
[----:B-1----:R-:W-:Y:S05]  /*d120*/  @!P0 BRA `(.L_x_11) ;  /* 0xfffffffc00ec8947 */ /* 0x002fea000383ffff */
[----:B------:R-:W-:Y:S05]  /*d130*/  BRA `(.L_x_150) ;  /* 0xffffff4000687947 */ /* 0x000fea000383ffff */
.L_x_16:
[----:B-1----:R-:W-:-:S04]  /*d140*/  IMAD.U32 R4, RZ, RZ, UR6 ;  /* 0x00000006ff047e24 */ /* 0x002fc8000f8e00ff */
[----:B------:R1:W2:Y:S03]  /*d150*/  SYNCS.PHASECHK.TRANS64.TRYWAIT P0, [R4+URZ+0x28c50], R3 ;  /* 0x028c5003040075a7 */ /* 0x0002a6000800017f */
[----:B--2---:R-:W-:Y:S05]  /*d160*/  @!P0 NANOSLEEP.SYNCS 0x989680 ;  /* 0x009896800000895d */ /* 0x004fea0003900000 */
[----:B------:R-:W2:Y:S02]  /*d170*/  @!P0 SYNCS.PHASECHK.TRANS64 P0, [R4+URZ+0x28c50], R3 ;  /* 0x028c5003040085a7 */ /* 0x000ea4000800007f */
[----:B--2---:R-:W-:Y:S05]  /*d180*/  @!P0 BRA `(.L_x_16) ;  /* 0xfffffffc00ec8947 */ /* 0x004fea000383ffff */
[----:B------:R-:W-:Y:S05]  /*d190*/  BRA `(.L_x_15) ;  /* 0xffffff4c007c7947 */ /* 0x000fea000383ffff */
.L_x_20:
[----:B0-----:R-:W-:-:S04]  /*d1a0*/  IMAD.U32 R3, RZ, RZ, UR41 ;  /* 0x00000029ff037e24 */ /* 0x001fc8000f8e00ff */
[----:B------:R0:W1:Y:S03]  /*d1b0*/  SYNCS.PHASECHK.TRANS64.TRYWAIT P1, [R3+URZ+0x28c00], R0 ;  /* 0x028c0000030075a7 */ /* 0x000066000802017f */
[----:B-1----:R-:W-:Y:S05]  /*d1c0*/  @!P1 NANOSLEEP.SYNCS 0x989680 ;  /* 0x009896800000995d */ /* 0x002fea0003900000 */
[----:B------:R-:W1:Y:S02]  /*d1d0*/  @!P1 SYNCS.PHASECHK.TRANS64 P1, [R3+URZ+0x28c00], R0 ;  /* 0x028c0000030095a7 */ /* 0x000e64000802007f */
[----:B-1----:R-:W-:Y:S05]  /*d1e0*/  @!P1 BRA `(.L_x_20) ;  /* 0xfffffffc00ec9947 */ /* 0x002fea000383ffff */
[----:B------:R-:W-:Y:S05]  /*d1f0*/  BRA `(.L_x_151) ;  /* 0xffffff5800cc7947 */ /* 0x000fea000383ffff */
.L_x_24:
[----:B--2---:R2:W3:Y:S02]  /*d200*/  SYNCS.PHASECHK.TRANS64.TRYWAIT P1, [R7+URZ+0x28c30], R8 ;  /* 0x028c3008070075a7 */ /* 0x0044e4000802017f */
[----:B---3--:R-:W-:Y:S05]  /*d210*/  @!P1 NANOSLEEP.SYNCS 0x989680 ;  /* 0x009896800000995d */ /* 0x008fea0003900000 */
[----:B------:R-:W3:Y:S02]  /*d220*/  @!P1 SYNCS.PHASECHK.TRANS64 P1, [R7+URZ+0x28c30], R8 ;  /* 0x028c3008070095a7 */ /* 0x000ee4000802007f */
[----:B---3--:R-:W-:Y:S05]  /*d230*/  @!P1 BRA `(.L_x_24) ;  /* 0xfffffffc00f09947 */ /* 0x008fea000383ffff */
[----:B------:R-:W-:Y:S05]  /*d240*/  BRA `(.L_x_23) ;  /* 0xffffff5800e87947 */ /* 0x000fea000383ffff */
.L_x_28:
[----:B----4-:R4:W0:Y:S02]  /*d250*/  SYNCS.PHASECHK.TRANS64.TRYWAIT P2, [R7+URZ+0x28c50], R8 ;  /* 0x028c5008070075a7 */ /* 0x010824000804017f */
[----:B0-----:R-:W-:Y:S05]  /*d260*/  @!P2 NANOSLEEP.SYNCS 0x989680 ;  /* 0x009896800000a95d */ /* 0x001fea0003900000 */
[----:B------:R-:W0:Y:S02]  /*d270*/  @!P2 SYNCS.PHASECHK.TRANS64 P2, [R7+URZ+0x28c50], R8 ;  /* 0x028c50080700a5a7 */ /* 0x000e24000804007f */
[----:B0-----:R-:W-:Y:S05]  /*d280*/  @!P2 BRA `(.L_x_28) ;  /* 0xfffffffc00f0a947 */ /* 0x001fea000383ffff */
[----:B------:R-:W-:Y:S05]  /*d290*/  BRA `(.L_x_27) ;  /* 0xffffff6800fc7947 */ /* 0x000fea000383ffff */
.L_x_33:
[----:B--2---:R-:W-:-:S04]  /*d2a0*/  IMAD.U32 R0, RZ, RZ, UR22 ;  /* 0x00000016ff007e24 */ /* 0x004fc8000f8e00ff */
[----:B------:R2:W3:Y:S03]  /*d2b0*/  SYNCS.PHASECHK.TRANS64.TRYWAIT P3, [R0+URZ+0x28c30], R7 ;  /* 0x028c3007000075a7 */ /* 0x0004e6000806017f */
[----:B---3--:R-:W-:Y:S05]  /*d2c0*/  @!P3 NANOSLEEP.SYNCS 0x989680 ;  /* 0x009896800000b95d */ /* 0x008fea0003900000 */
[----:B------:R-:W3:Y:S02]  /*d2d0*/  @!P3 SYNCS.PHASECHK.TRANS64 P3, [R0+URZ+0x28c30], R7 ;  /* 0x028c30070000b5a7 */ /* 0x000ee4000806007f */
[----:B---3--:R-:W-:Y:S05]  /*d2e0*/  @!P3 BRA `(.L_x_33) ;  /* 0xfffffffc00ecb947 */ /* 0x008fea000383ffff */
[----:B------:R-:W-:Y:S05]  /*d2f0*/  BRA `(.L_x_32) ;  /* 0xffffff6c00dc7947 */ /* 0x000fea000383ffff */
.L_x_37:
[----:B---3--:R3:W4:Y:S02]  /*d300*/  SYNCS.PHASECHK.TRANS64.TRYWAIT P3, [R170+URZ+0x28c50], R7 ;  /* 0x028c5007aa0075a7 */ /* 0x008724000806017f */
[----:B----4-:R-:W-:Y:S05]  /*d310*/  @!P3 NANOSLEEP.SYNCS 0x989680 ;  /* 0x009896800000b95d */ /* 0x010fea0003900000 */
[----:B------:R-:W4:Y:S02]  /*d320*/  @!P3 SYNCS.PHASECHK.TRANS64 P3, [R170+URZ+0x28c50], R7 ;  /* 0x028c5007aa00b5a7 */ /* 0x000f24000806007f */
[----:B----4-:R-:W-:Y:S05]  /*d330*/  @!P3 BRA `(.L_x_37) ;  /* 0xfffffffc00f0b947 */ /* 0x010fea000383ffff */
[----:B------:R-:W-:Y:S05]  /*d340*/  BRA `(.L_x_36) ;  /* 0xffffff8400107947 */ /* 0x000fea000383ffff */
.L_x_49:
[----:B0-----:R-:W0:Y:S01]  /*d350*/  S2R R0, SR_TID.X ;  /* 0x0000000000007919 */ /* 0x001e220000002100 */
[----:B------:R-:W-:Y:S01]  /*d360*/  BSSY B0, `(.L_x_152) ;  /* 0x000000a000007945 */ /* 0x000fe20003800000 */
[----:B------:R-:W-:Y:S02]  /*d370*/  IMAD.MOV.U32 R12, RZ, RZ, RZ ;  /* 0x000000ffff0c7224 */ /* 0x000fe400078e00ff */
[----:B------:R-:W-:Y:S02]  /*d380*/  IMAD.MOV.U32 R11, RZ, RZ, 0x1f ;  /* 0x0000001fff0b7424 */ /* 0x000fe400078e00ff */
[----:B------:R-:W-:Y:S01]  /*d390*/  IMAD.MOV.U32 R15, RZ, RZ, -0x1 ;  /* 0xffffffffff0f7424 */ /* 0x000fe200078e00ff */
[----:B0-----:R-:W-:-:S04]  /*d3a0*/  SHF.R.U32.HI R0, RZ, 0x5, R0 ;  /* 0x00000005ff007819 */ /* 0x001fc80000011600 */
[----:B------:R-:W-:-:S05]  /*d3b0*/  LOP3.LUT R0, R0, 0x3, RZ, 0xc0, !PT ;  /* 0x0000000300007812 */ /* 0x000fca00078ec0ff */
[----:B------:R-:W-:-:S07]  /*d3c0*/  IMAD.MOV.U32 R13, RZ, RZ, R0 ;  /* 0x000000ffff0d7224 */ /* 0x000fce00078e0000 */
[----:B------:R-:W-:Y:S05]  /*d3d0*/  WARPSYNC.COLLECTIVE R15, `(.L_x_153) ;  /* 0x000000000f087348 */ /* 0x000fea0003c00000 */
[----:B------:R0:W1:Y:S02]  /*d3e0*/  SHFL.IDX P6, R14, R13, R12, R11 ;  /* 0x0000000c0d0e7389 */ /* 0x00006400000c000b */
[----:B01----:R-:W-:Y:S01]  /*d3f0*/  ENDCOLLECTIVE ;  /* 0x000000000000791b */ /* 0x003fe20003800000 */
.L_x_153:
[----:B------:R-:W-:Y:S05]  /*d400*/  BSYNC B0 ;  /* 0x0000000000007941 */ /* 0x000fea0003800000 */
.L_x_152:
[----:B------:R-:W-:Y:S05]  /*d410*/  BRA `(.L_x_154) ;  /* 0xffffffb800207947 */ /* 0x000fea000383ffff */
.L_x_51:
[----:B------:R-:W-:Y:S01]  /*d420*/  BSSY B0, `(.L_x_155) ;  /* 0x0000006000007945 */ /* 0x000fe20003800000 */
[----:B------:R-:W-:-:S07]  /*d430*/  IMAD.MOV.U32 R15, RZ, RZ, -0x1 ;  /* 0xffffffffff0f7424 */ /* 0x000fce00078e00ff */
[----:B0-----:R-:W-:Y:S05]  /*d440*/  WARPSYNC.COLLECTIVE R15, `(.L_x_156) ;  /* 0x000000000f0c7348 */ /* 0x001fea0003c00000 */
[----:B------:R-:W-:Y:S02]  /*d450*/  ELECT P6, UR62, PT ;  /* 0x00000000003e782f */ /* 0x000fe400038c0000 */
[----:B------:R-:W-:Y:S01]  /*d460*/  MOV R14, UR62 ;  /* 0x0000003e000e7c02 */ /* 0x000fe20008000f00 */
[----:B0-----:R-:W-:Y:S10]  /*d470*/  ENDCOLLECTIVE ;  /* 0x000000000000791b */ /* 0x001ff40003800000 */
.L_x_156:
[----:B------:R-:W-:Y:S05]  /*d480*/  BSYNC B0 ;  /* 0x0000000000007941 */ /* 0x000fea0003800000 */
.L_x_155:
[----:B------:R-:W-:Y:S05]  /*d490*/  BRA `(.L_x_157) ;  /* 0xffffffb800207947 */ /* 0x000fea000383ffff */
.L_x_53:
[----:B0-----:R0:W2:Y:S02]  /*d4a0*/  SYNCS.PHASECHK.TRANS64.TRYWAIT P0, [R0+URZ+0x28c40], R2 ;  /* 0x028c4002000075a7 */ /* 0x0010a4000800017f */
[----:B--2---:R-:W-:Y:S05]  /*d4b0*/  @!P0 NANOSLEEP.SYNCS 0x989680 ;  /* 0x009896800000895d */ /* 0x004fea0003900000 */
[----:B------:R-:W2:Y:S02]  /*d4c0*/  @!P0 SYNCS.PHASECHK.TRANS64 P0, [R0+URZ+0x28c40], R2 ;  /* 0x028c4002000085a7 */ /* 0x000ea4000800007f */
[----:B--2---:R-:W-:Y:S05]  /*d4d0*/  @!P0 BRA `(.L_x_53) ;  /* 0xfffffffc00f08947 */ /* 0x004fea000383ffff */
[----:B------:R-:W-:Y:S05]  /*d4e0*/  BRA `(.L_x_158) ;  /* 0xffffffb8007c7947 */ /* 0x000fea000383ffff */
.L_x_56:
[----:B------:R-:W-:Y:S01]  /*d4f0*/  IMAD.MOV.U32 R13, RZ, RZ, R2 ;  /* 0x000000ffff0d7224 */ /* 0x000fe200078e0002 */
[----:B------:R-:W0:Y:S01]  /*d500*/  S2R R7, SR_TID.X ;  /* 0x0000000000077919 */ /* 0x000e220000002100 */
[----:B------:R-:W-:Y:S02]  /*d510*/  IMAD.MOV.U32 R12, RZ, RZ, RZ ;  /* 0x000000ffff0c7224 */ /* 0x000fe400078e00ff */
[----:B------:R-:W-:Y:S02]  /*d520*/  IMAD.MOV.U32 R11, RZ, RZ, 0x181f ;  /* 0x0000181fff0b7424 */ /* 0x000fe400078e00ff */
[----:B------:R-:W-:-:S07]  /*d530*/  IMAD.MOV.U32 R15, RZ, RZ, -0x1 ;  /* 0xffffffffff0f7424 */ /* 0x000fce00078e00ff */
[----:B0----5:R-:W-:Y:S05]  /*d540*/  WARPSYNC.COLLECTIVE R15, `(.L_x_159) ;  /* 0x000000000f087348 */ /* 0x021fea0003c00000 */
[----:B------:R1:W2:Y:S02]  /*d550*/  SHFL.IDX P6, R14, R13, R12, R11 ;  /* 0x0000000c0d0e7389 */ /* 0x0002a400000c000b */
[----:B012--5:R-:W-:Y:S01]  /*d560*/  ENDCOLLECTIVE ;  /* 0x000000000000791b */ /* 0x027fe20003800000 */
.L_x_159:
[----:B------:R-:W-:Y:S01]  /*d570*/  IMAD.MOV.U32 R13, RZ, RZ, R0 ;  /* 0x000000ffff0d7224 */ /* 0x000fe200078e0000 */
[----:B------:R-:W-:Y:S01]  /*d580*/  LOP3.LUT R7, R7, 0x7f, RZ, 0xc0, !PT ;  /* 0x0000007f07077812 */ /* 0x000fe200078ec0ff */
[----:B------:R-:W-:-:S07]  /*d590*/  IMAD.MOV.U32 R6, RZ, RZ, R14 ;  /* 0x000000ffff067224 */ /* 0x000fce00078e000e */
[----:B------:R-:W-:Y:S05]  /*d5a0*/  WARPSYNC.COLLECTIVE R15, `(.L_x_160) ;  /* 0x000000000f087348 */ /* 0x000fea0003c00000 */
[----:B------:R0:W1:Y:S02]  /*d5b0*/  SHFL.IDX P6, R14, R13, R12, R11 ;  /* 0x0000000c0d0e7389 */ /* 0x00006400000c000b */
[----:B01----:R-:W-:Y:S01]  /*d5c0*/  ENDCOLLECTIVE ;  /* 0x000000000000791b */ /* 0x003fe20003800000 */
.L_x_160:
[----:B------:R-:W-:Y:S01]  /*d5d0*/  SHF.R.U32.HI R5, RZ, 0x3, R7 ;  /* 0x00000003ff057819 */ /* 0x000fe20000011607 */
[----:B------:R-:W-:Y:S02]  /*d5e0*/  ULDC UR4, c[0x0][0x288] ;  /* 0x0000a20000047ab9 */ /* 0x000fe40000000800 */
[----:B------:R-:W-:Y:S02]  /*d5f0*/  IMAD R3, R8, UR4, RZ ;  /* 0x0000000408037c24 */ /* 0x000fe4000f8e02ff */
[----:B------:R-:W-:-:S04]  /*d600*/  IMAD R4, R4, 0x40, R5 ;  /* 0x0000004004047824 */ /* 0x000fc800078e0205 */
[C---:B------:R-:W-:Y:S01]  /*d610*/  VIADD R5, R4.reuse, 0x10 ;  /* 0x0000001004057836 */ /* 0x040fe20000000000 */
[----:B------:R-:W-:Y:S01]  /*d620*/  ISETP.GE.AND P1, PT, R4, R3, PT ;  /* 0x000000030400720c */ /* 0x000fe20003f26270 */
[----:B------:R-:W-:Y:S02]  /*d630*/  IMAD.MOV.U32 R13, RZ, RZ, R2 ;  /* 0x000000ffff0d7224 */ /* 0x000fe400078e0002 */
[----:B------:R-:W-:Y:S02]  /*d640*/  IMAD.MOV.U32 R12, RZ, RZ, 0x1 ;  /* 0x00000001ff0c7424 */ /* 0x000fe400078e00ff */
[----:B------:R-:W-:-:S08]  /*d650*/  IMAD.MOV.U32 R7, RZ, RZ, R14 ;  /* 0x000000ffff077224 */ /* 0x000fd000078e000e */
[----:B------:R-:W-:Y:S05]  /*d660*/  WARPSYNC.COLLECTIVE R15, `(.L_x_161) ;  /* 0x000000000f087348 */ /* 0x000fea0003c00000 */
[----:B------:R0:W1:Y:S02]  /*d670*/  SHFL.IDX P6, R14, R13, R12, R11 ;  /* 0x0000000c0d0e7389 */ /* 0x00006400000c000b */
[----:B01----:R-:W-:Y:S01]  /*d680*/  ENDCOLLECTIVE ;  /* 0x000000000000791b */ /* 0x003fe20003800000 */
.L_x_161:
[----:B------:R-:W-:-:S05]  /*d690*/  @!P1 LEA R7, P2, R10, R7, 0x1 ;  /* 0x000000070a079211 */ /* 0x000fca00078408ff */
[----:B------:R-:W-:-:S05]  /*d6a0*/  @!P1 IMAD.X R6, RZ, RZ, R6, P2 ;  /* 0x000000ffff069224 */ /* 0x000fca00010e0606 */
[----:B------:R-:W-:Y:S01]  /*d6b0*/  @!P1 LOP3.LUT R7, R7, R6, RZ, 0x3c, !PT ;  /* 0x0000000607079212 */ /* 0x000fe200078e3cff */
[----:B------:R-:W-:-:S03]  /*d6c0*/  IMAD.MOV.U32 R13, RZ, RZ, R0 ;  /* 0x000000ffff0d7224 */ /* 0x000fc600078e0000 */
[----:B------:R-:W-:-:S04]  /*d6d0*/  @!P1 LOP3.LUT R6, R7, R6, RZ, 0x3c, !PT ;  /* 0x0000000607069212 */ /* 0x000fc800078e3cff */
[----:B------:R-:W-:-:S05]  /*d6e0*/  @!P1 LOP3.LUT R7, R7, R6, RZ, 0x3c, !PT ;  /* 0x0000000607079212 */ /* 0x000fca00078e3cff */
[----:B------:R-:W-:Y:S01]  /*d6f0*/  @!PT LDS RZ, [RZ] ;  /* 0x00000000fffff984 */ /* 0x000fe20000000800 */
[----:B------:R-:W-:Y:S01]  /*d700*/  @!PT LDS RZ, [RZ] ;  /* 0x00000000fffff984 */ /* 0x000fe20000000800 */
[----:B------:R-:W-:Y:S01]  /*d710*/  @!PT LDS RZ, [RZ] ;  /* 0x00000000fffff984 */ /* 0x000fe20000000800 */
[----:B------:R0:W-:Y:S01]  /*d720*/  @!P1 LDGSTS.E.BYPASS.LTC128B.128 [R9+0x20400], desc[UR42][R6.64], !P0 ;  /* 0x2040000006099fae */ /* 0x0001e2000c101d6a */
[----:B------:R-:W-:Y:S01]  /*d730*/  ISETP.GE.AND P1, PT, R5, R3, PT ;  /* 0x000000030500720c */ /* 0x000fe20003f26270 */
[----:B------:R-:W-:Y:S02]  /*d740*/  VIADD R5, R4, 0x20 ;  /* 0x0000002004057836 */ /* 0x000fe40000000000 */
[----:B0-----:R-:W-:-:S10]  /*d750*/  IMAD.MOV.U32 R6, RZ, RZ, R14 ;  /* 0x000000ffff067224 */ /* 0x001fd400078e000e */
[----:B------:R-:W-:Y:S05]  /*d760*/  WARPSYNC.COLLECTIVE R15, `(.L_x_162) ;  /* 0x000000000f087348 */ /* 0x000fea0003c00000 */
[----:B------:R0:W1:Y:S02]  /*d770*/  SHFL.IDX P6, R14, R13, R12, R11 ;  /* 0x0000000c0d0e7389 */ /* 0x00006400000c000b */
[----:B01----:R-:W-:Y:S01]  /*d780*/  ENDCOLLECTIVE ;  /* 0x000000000000791b */ /* 0x003fe20003800000 */
.L_x_162:
[----:B------:R-:W-:Y:S02]  /*d790*/  IMAD.MOV.U32 R13, RZ, RZ, R2 ;  /* 0x000000ffff0d7224 */ /* 0x000fe400078e0002 */
[----:B------:R-:W-:Y:S02]  /*d7a0*/  IMAD.MOV.U32 R12, RZ, RZ, 0x2 ;  /* 0x00000002ff0c7424 */ /* 0x000fe400078e00ff */
[----:B------:R-:W-:-:S07]  /*d7b0*/  IMAD.MOV.U32 R7, RZ, RZ, R14 ;  /* 0x000000ffff077224 */ /* 0x000fce00078e000e */
[----:B------:R-:W-:Y:S05]  /*d7c0*/  WARPSYNC.COLLECTIVE R15, `(.L_x_163) ;  /* 0x000000000f087348 */ /* 0x000fea0003c00000 */
[----:B------:R0:W1:Y:S02]  /*d7d0*/  SHFL.IDX P6, R14, R13, R12, R11 ;  /* 0x0000000c0d0e7389 */ /* 0x00006400000c000b */
[----:B01----:R-:W-:Y:S01]  /*d7e0*/  ENDCOLLECTIVE ;  /* 0x000000000000791b */ /* 0x003fe20003800000 */
.L_x_163:
        /* <DEDUP_REMOVED lines=11> */
[----:B0-----:R-:W-:-:S12]  /*d8a0*/  IMAD.MOV.U32 R6, RZ, RZ, R14 ;  /* 0x000000ffff067224 */ /* 0x001fd800078e000e */
[----:B------:R-:W-:Y:S05]  /*d8b0*/  WARPSYNC.COLLECTIVE R15, `(.L_x_164) ;  /* 0x000000000f087348 */ /* 0x000fea0003c00000 */
[----:B------:R0:W1:Y:S02]  /*d8c0*/  SHFL.IDX P6, R14, R13, R12, R11 ;  /* 0x0000000c0d0e7389 */ /* 0x00006400000c000b */
[----:B01----:R-:W-:Y:S01]  /*d8d0*/  ENDCOLLECTIVE ;  /* 0x000000000000791b */ /* 0x003fe20003800000 */
.L_x_164:
[----:B------:R-:W-:Y:S02]  /*d8e0*/  IMAD.MOV.U32 R13, RZ, RZ, R2 ;  /* 0x000000ffff0d7224 */ /* 0x000fe400078e0002 */
[----:B------:R-:W-:Y:S02]  /*d8f0*/  IMAD.MOV.U32 R12, RZ, RZ, 0x3 ;  /* 0x00000003ff0c7424 */ /* 0x000fe400078e00ff */
[----:B------:R-:W-:-:S07]  /*d900*/  IMAD.MOV.U32 R7, RZ, RZ, R14 ;  /* 0x000000ffff077224 */ /* 0x000fce00078e000e */
[----:B------:R-:W-:Y:S05]  /*d910*/  WARPSYNC.COLLECTIVE R15, `(.L_x_165) ;  /* 0x000000000f087348 */ /* 0x000fea0003c00000 */
[----:B------:R0:W1:Y:S02]  /*d920*/  SHFL.IDX P6, R14, R13, R12, R11 ;  /* 0x0000000c0d0e7389 */ /* 0x00006400000c000b */
[----:B01----:R-:W-:Y:S01]  /*d930*/  ENDCOLLECTIVE ;  /* 0x000000000000791b */ /* 0x003fe20003800000 */
.L_x_165:
[----:B------:R-:W-:-:S05]  /*d940*/  @!P1 LEA R7, P2, R10, R7, 0x1 ;  /* 0x000000070a079211 */ /* 0x000fca00078408ff */
[----:B------:R-:W-:-:S05]  /*d950*/  @!P1 IMAD.X R6, RZ, RZ, R6, P2 ;  /* 0x000000ffff069224 */ /* 0x000fca00010e0606 */
[----:B------:R-:W-:Y:S01]  /*d960*/  @!P1 LOP3.LUT R7, R7, R6, RZ, 0x3c, !PT ;  /* 0x0000000607079212 */ /* 0x000fe200078e3cff */
[----:B------:R-:W-:-:S03]  /*d970*/  IMAD.MOV.U32 R13, RZ, RZ, R0 ;  /* 0x000000ffff0d7224 */ /* 0x000fc600078e0000 */
[----:B------:R-:W-:-:S04]  /*d980*/  @!P1 LOP3.LUT R6, R7, R6, RZ, 0x3c, !PT ;  /* 0x0000000607069212 */ /* 0x000fc800078e3cff */
[----:B------:R-:W-:Y:S01]  /*d990*/  @!P1 LOP3.LUT R7, R7, R6, RZ, 0x3c, !PT ;  /* 0x0000000607079212 */ /* 0x000fe200078e3cff */
[----:B------:R-:W-:-:S07]  /*d9a0*/  IMAD.MOV.U32 R5, RZ, RZ, R14 ;  /* 0x000000ffff057224 */ /* 0x000fce00078e000e */
[----:B------:R-:W-:Y:S05]  /*d9b0*/  WARPSYNC.COLLECTIVE R15, `(.L_x_166) ;  /* 0x000000000f087348 */ /* 0x000fea0003c00000 */
[----:B------:R0:W1:Y:S02]  /*d9c0*/  SHFL.IDX P6, R14, R13, R12, R11 ;  /* 0x0000000c0d0e7389 */ /* 0x00006400000c000b */
[----:B01----:R-:W-:Y:S01]  /*d9d0*/  ENDCOLLECTIVE ;  /* 0x000000000000791b */ /* 0x003fe20003800000 */
.L_x_166:
[----:B------:R-:W-:Y:S01]  /*d9e0*/  @!PT LDS RZ, [RZ] ;  /* 0x00000000fffff984 */ /* 0x000fe20000000800 */
[----:B------:R-:W-:Y:S01]  /*d9f0*/  @!PT LDS RZ, [RZ] ;  /* 0x00000000fffff984 */ /* 0x000fe20000000800 */
[----:B------:R-:W-:Y:S01]  /*da00*/  @!PT LDS RZ, [RZ] ;  /* 0x00000000fffff984 */ /* 0x000fe20000000800 */
[----:B------:R1:W-:Y:S01]  /*da10*/  @!P1 LDGSTS.E.BYPASS.LTC128B.128 [R9+0x21400], desc[UR42][R6.64], !P0 ;  /* 0x2140000006099fae */ /* 0x0003e2000c101d6a */
[----:B------:R-:W-:Y:S01]  /*da20*/  IMAD.MOV.U32 R0, RZ, RZ, R14 ;  /* 0x000000ffff007224 */ /* 0x000fe200078e000e */
[----:B------:R-:W-:Y:S06]  /*da30*/  BRA `(.L_x_167) ;  /* 0xffffffbc00787947 */ /* 0x000fec000383ffff */
.L_x_58:
[----:B0-----:R-:W-:-:S04]  /*da40*/  IMAD.U32 R3, RZ, RZ, UR36 ;  /* 0x00000024ff037e24 */ /* 0x001fc8000f8e00ff */
[----:B------:R0:W1:Y:S03]  /*da50*/  SYNCS.PHASECHK.TRANS64.TRYWAIT P0, [R3+URZ+0x28c20], R0 ;  /* 0x028c2000030075a7 */ /* 0x000066000800017f */
[----:B-1----:R-:W-:Y:S05]  /*da60*/  @!P0 NANOSLEEP.SYNCS 0x989680 ;  /* 0x009896800000895d */ /* 0x002fea0003900000 */
[----:B------:R-:W1:Y:S02]  /*da70*/  @!P0 SYNCS.PHASECHK.TRANS64 P0, [R3+URZ+0x28c20], R0 ;  /* 0x028c2000030085a7 */ /* 0x000e64000800007f */
[----:B-1----:R-:W-:Y:S05]  /*da80*/  @!P0 BRA `(.L_x_58) ;  /* 0xfffffffc00ec8947 */ /* 0x002fea000383ffff */
[----:B------:R-:W-:Y:S05]  /*da90*/  BRA `(.L_x_168) ;  /* 0xffffffbc00ac7947 */ /* 0x000fea000383ffff */
.L_x_62:
[----:B0-----:R0:W1:Y:S02]  /*daa0*/  SYNCS.PHASECHK.TRANS64.TRYWAIT P0, [R3+URZ+0x28c60], R0 ;  /* 0x028c6000030075a7 */ /* 0x001064000800017f */
[----:B-1----:R-:W-:Y:S05]  /*dab0*/  @!P0 NANOSLEEP.SYNCS 0x989680 ;  /* 0x009896800000895d */ /* 0x002fea0003900000 */
[----:B------:R-:W1:Y:S02]  /*dac0*/  @!P0 SYNCS.PHASECHK.TRANS64 P0, [R3+URZ+0x28c60], R0 ;  /* 0x028c6000030085a7 */ /* 0x000e64000800007f */
[----:B-1----:R-:W-:Y:S05]  /*dad0*/  @!P0 BRA `(.L_x_62) ;  /* 0xfffffffc00f08947 */ /* 0x002fea000383ffff */
[----:B------:R-:W-:Y:S05]  /*dae0*/  BRA `(.L_x_169) ;  /* 0xffffffbc00d07947 */ /* 0x000fea000383ffff */
.L_x_79:
[----:B-1----:R1:W2:Y:S02]  /*daf0*/  SYNCS.PHASECHK.TRANS64.TRYWAIT P0, [R3+URZ+0x28c40], R2 ;  /* 0x028c4002030075a7 */ /* 0x0022a4000800017f */
[----:B--2---:R-:W-:Y:S05]  /*db00*/  @!P0 NANOSLEEP.SYNCS 0x989680 ;  /* 0x009896800000895d */ /* 0x004fea0003900000 */
[----:B------:R-:W2:Y:S02]  /*db10*/  @!P0 SYNCS.PHASECHK.TRANS64 P0, [R3+URZ+0x28c40], R2 ;  /* 0x028c4002030085a7 */ /* 0x000ea4000800007f */
[----:B--2---:R-:W-:Y:S05]  /*db20*/  @!P0 BRA `(.L_x_79) ;  /* 0xfffffffc00f08947 */ /* 0x004fea000383ffff */
[----:B------:R-:W-:Y:S05]  /*db30*/  BRA `(.L_x_170) ;  /* 0xffffffc800b87947 */ /* 0x000fea000383ffff */
.L_x_84:
[----:B0-----:R0:W2:Y:S02]  /*db40*/  SYNCS.PHASECHK.TRANS64.TRYWAIT P0, [R3+URZ+0x28c60], R2 ;  /* 0x028c6002030075a7 */ /* 0x0010a4000800017f */
[----:B--2---:R-:W-:Y:S05]  /*db50*/  @!P0 NANOSLEEP.SYNCS 0x989680 ;  /* 0x009896800000895d */ /* 0x004fea0003900000 */
[----:B------:R-:W2:Y:S02]  /*db60*/  @!P0 SYNCS.PHASECHK.TRANS64 P0, [R3+URZ+0x28c60], R2 ;  /* 0x028c6002030085a7 */ /* 0x000ea4000800007f */
[----:B--2---:R-:W-:Y:S05]  /*db70*/  @!P0 BRA `(.L_x_84) ;  /* 0xfffffffc00f08947 */ /* 0x004fea000383ffff */
[----:B------:R-:W-:Y:S05]  /*db80*/  BRA `(.L_x_171) ;  /* 0xffffffcc00307947 */ /* 0x000fea000383ffff */
.L_x_100:
[----:B--2---:R2:W3:Y:S02]  /*db90*/  SYNCS.PHASECHK.TRANS64.TRYWAIT P0, [R4+URZ+0x28c40], R2 ;  /* 0x028c4002040075a7 */ /* 0x0044e4000800017f */
[----:B---3--:R-:W-:Y:S05]  /*dba0*/  @!P0 NANOSLEEP.SYNCS 0x989680 ;  /* 0x009896800000895d */ /* 0x008fea0003900000 */
[----:B------:R-:W3:Y:S02]  /*dbb0*/  @!P0 SYNCS.PHASECHK.TRANS64 P0, [R4+URZ+0x28c40], R2 ;  /* 0x028c4002040085a7 */ /* 0x000ee4000800007f */
[----:B---3--:R-:W-:Y:S05]  /*dbc0*/  @!P0 BRA `(.L_x_100) ;  /* 0xfffffffc00f08947 */ /* 0x008fea000383ffff */
[----:B------:R-:W-:Y:S05]  /*dbd0*/  BRA `(.L_x_172) ;  /* 0xffffffd8000c7947 */ /* 0x000fea000383ffff */
.L_x_105:
[----:B0-----:R0:W1:Y:S02]  /*dbe0*/  SYNCS.PHASECHK.TRANS64.TRYWAIT P0, [R4+URZ+0x28c60], R2 ;  /* 0x028c6002040075a7 */ /* 0x001064000800017f */
[----:B-1----:R-:W-:Y:S05]  /*dbf0*/  @!P0 NANOSLEEP.SYNCS 0x989680 ;  /* 0x009896800000895d */ /* 0x002fea0003900000 */
[----:B------:R-:W1:Y:S02]  /*dc00*/  @!P0 SYNCS.PHASECHK.TRANS64 P0, [R4+URZ+0x28c60], R2 ;  /* 0x028c6002040085a7 */ /* 0x000e64000800007f */
[----:B-1----:R-:W-:Y:S05]  /*dc10*/  @!P0 BRA `(.L_x_105) ;  /* 0xfffffffc00f08947 */ /* 0x002fea000383ffff */
[----:B------:R-:W-:Y:S05]  /*dc20*/  BRA `(.L_x_173) ;  /* 0xffffffd800847947 */ /* 0x000fea000383ffff */
.L_x_120:
[----:B0-----:R0:W2:Y:S02]  /*dc30*/  SYNCS.PHASECHK.TRANS64.TRYWAIT P0, [R4+URZ+0x28c40], R2 ;  /* 0x028c4002040075a7 */ /* 0x0010a4000800017f */
[----:B--2---:R-:W-:Y:S05]  /*dc40*/  @!P0 NANOSLEEP.SYNCS 0x989680 ;  /* 0x009896800000895d */ /* 0x004fea0003900000 */
[----:B------:R-:W2:Y:S02]  /*dc50*/  @!P0 SYNCS.PHASECHK.TRANS64 P0, [R4+URZ+0x28c40], R2 ;  /* 0x028c4002040085a7 */ /* 0x000ea4000800007f */
[----:B--2---:R-:W-:Y:S05]  /*dc60*/  @!P0 BRA `(.L_x_120) ;  /* 0xfffffffc00f08947 */ /* 0x004fea000383ffff */
[----:B------:R-:W-:Y:S05]  /*dc70*/  BRA `(.L_x_174) ;  /* 0xffffffe4003c7947 */ /* 0x000fea000383ffff */
.L_x_125:
[----:B-1----:R1:W2:Y:S02]  /*dc80*/  SYNCS.PHASECHK.TRANS64.TRYWAIT P0, [R4+URZ+0x28c60], R2 ;  /* 0x028c6002040075a7 */ /* 0x0022a4000800017f */
[----:B--2---:R-:W-:Y:S05]  /*dc90*/  @!P0 NANOSLEEP.SYNCS 0x989680 ;  /* 0x009896800000895d */ /* 0x004fea0003900000 */
[----:B------:R-:W2:Y:S02]  /*dca0*/  @!P0 SYNCS.PHASECHK.TRANS64 P0, [R4+URZ+0x28c60], R2 ;  /* 0x028c6002040085a7 */ /* 0x000ea4000800007f */
[----:B--2---:R-:W-:Y:S05]  /*dcb0*/  @!P0 BRA `(.L_x_125) ;  /* 0xfffffffc00f08947 */ /* 0x004fea000383ffff */
[----:B------:R-:W-:Y:S05]  /*dcc0*/  BRA `(.L_x_175) ;  /* 0xffffffe400b47947 */ /* 0x000fea000383ffff */
.L_x_139:
[----:B0-----:R0:W2:Y:S02]  /*dcd0*/  SYNCS.PHASECHK.TRANS64.TRYWAIT P0, [R0+URZ+0x28c20], R3 ;  /* 0x028c2003000075a7 */ /* 0x0010a4000800017f */
[----:B--2---:R-:W-:Y:S05]  /*dce0*/  @!P0 NANOSLEEP.SYNCS 0x989680 ;  /* 0x009896800000895d */ /* 0x004fea0003900000 */
[----:B------:R-:W2:Y:S02]  /*dcf0*/  @!P0 SYNCS.PHASECHK.TRANS64 P0, [R0+URZ+0x28c20], R3 ;  /* 0x028c2003000085a7 */ /* 0x000ea4000800007f */
[----:B--2---:R-:W-:Y:S05]  /*dd00*/  @!P0 BRA `(.L_x_139) ;  /* 0xfffffffc00f08947 */ /* 0x004fea000383ffff */
[----:B------:R-:W-:Y:S05]  /*dd10*/  BRA `(.L_x_176) ;  /* 0xfffffff000347947 */ /* 0x000fea000383ffff */
.L_x_140:
[----:B------:R-:W2:Y:S01]  /*dd20*/  S2R R2, SR_TID.X ;  /* 0x0000000000027919 */ /* 0x000ea20000002100 */
[----:B------:R-:W-:Y:S01]  /*dd30*/  BSSY B0, `(.L_x_177) ;  /* 0x000000a000007945 */ /* 0x000fe20003800000 */
[----:B------:R-:W-:Y:S02]  /*dd40*/  IMAD.MOV.U32 R12, RZ, RZ, RZ ;  /* 0x000000ffff0c7224 */ /* 0x000fe400078e00ff */
[----:B------:R-:W-:Y:S02]  /*dd50*/  IMAD.MOV.U32 R11, RZ, RZ, 0x1f ;  /* 0x0000001fff0b7424 */ /* 0x000fe400078e00ff */
[----:B------:R-:W-:Y:S01]  /*dd60*/  IMAD.MOV.U32 R15, RZ, RZ, -0x1 ;  /* 0xffffffffff0f7424 */ /* 0x000fe200078e00ff */
[----:B--2---:R-:W-:-:S04]  /*dd70*/  SHF.R.U32.HI R2, RZ, 0x5, R2 ;  /* 0x00000005ff027819 */ /* 0x004fc80000011602 */
[----:B------:R-:W-:-:S05]  /*dd80*/  LOP3.LUT R2, R2, 0x3, RZ, 0xc0, !PT ;  /* 0x0000000302027812 */ /* 0x000fca00078ec0ff */
[----:B------:R-:W-:-:S07]  /*dd90*/  IMAD.MOV.U32 R13, RZ, RZ, R2 ;  /* 0x000000ffff0d7224 */ /* 0x000fce00078e0002 */
[----:B01----:R-:W-:Y:S05]  /*dda0*/  WARPSYNC.COLLECTIVE R15, `(.L_x_178) ;  /* 0x000000000f087348 */ /* 0x003fea0003c00000 */
[----:B------:R2:W3:Y:S02]  /*ddb0*/  SHFL.IDX P6, R14, R13, R12, R11 ;  /* 0x0000000c0d0e7389 */ /* 0x0004e400000c000b */
[----:B0123--:R-:W-:Y:S01]  /*ddc0*/  ENDCOLLECTIVE ;  /* 0x000000000000791b */ /* 0x00ffe20003800000 */
.L_x_178:
[----:B------:R-:W-:Y:S05]  /*ddd0*/  BSYNC B0 ;  /* 0x0000000000007941 */ /* 0x000fea0003800000 */
.L_x_177:
[----:B------:R-:W-:Y:S05]  /*dde0*/  BRA `(.L_x_179) ;  /* 0xfffffff0001c7947 */ /* 0x000fea000383ffff */
.L_x_143:
[----:B------:R-:W-:Y:S01]  /*ddf0*/  BSSY B1, `(.L_x_180) ;  /* 0x0000006000017945 */ /* 0x000fe20003800000 */
[----:B------:R-:W-:-:S07]  /*de00*/  IMAD.MOV.U32 R15, RZ, RZ, -0x1 ;  /* 0xffffffffff0f7424 */ /* 0x000fce00078e00ff */
[----:B012---:R-:W-:Y:S05]  /*de10*/  WARPSYNC.COLLECTIVE R15, `(.L_x_181) ;  /* 0x000000000f0c7348 */ /* 0x007fea0003c00000 */
[----:B------:R-:W-:Y:S02]  /*de20*/  ELECT P6, UR62, PT ;  /* 0x00000000003e782f */ /* 0x000fe400038c0000 */
[----:B------:R-:W-:Y:S01]  /*de30*/  MOV R14, UR62 ;  /* 0x0000003e000e7c02 */ /* 0x000fe20008000f00 */
[----:B012---:R-:W-:Y:S10]  /*de40*/  ENDCOLLECTIVE ;  /* 0x000000000000791b */ /* 0x007ff40003800000 */
.L_x_181:
[----:B------:R-:W-:Y:S05]  /*de50*/  BSYNC B1 ;  /* 0x0000000000017941 */ /* 0x000fea0003800000 */
.L_x_180:
[----:B------:R-:W-:Y:S05]  /*de60*/  BRA `(.L_x_182) ;  /* 0xfffffff000147947 */ /* 0x000fea000383ffff */
.L_x_145:
[----:B0-----:R0:W1:Y:S02]  /*de70*/  SYNCS.PHASECHK.TRANS64.TRYWAIT P0, [R6+URZ], R5 ;  /* 0x00000005060075a7 */ /* 0x001064000800017f */
[----:B-1----:R-:W-:Y:S05]  /*de80*/  @!P0 NANOSLEEP.SYNCS 0x989680 ;  /* 0x009896800000895d */ /* 0x002fea0003900000 */
[----:B------:R-:W1:Y:S02]  /*de90*/  @!P0 SYNCS.PHASECHK.TRANS64 P0, [R6+URZ], R5 ;  /* 0x00000005060085a7 */ /* 0x000e64000800007f */
[----:B-1----:R-:W-:Y:S05]  /*dea0*/  @!P0 BRA `(.L_x_145) ;  /* 0xfffffffc00f08947 */ /* 0x002fea000383ffff */
[----:B------:R-:W-:Y:S05]  /*deb0*/  BRA `(.L_x_183) ;  /* 0xfffffff0004c7947 */ /* 0x000fea000383ffff */
.L_x_146:
[----:B-1----:R1:W2:Y:S02]  /*dec0*/  SYNCS.PHASECHK.TRANS64.TRYWAIT P0, [R3+URZ], R2 ;  /* 0x00000002030075a7 */ /* 0x0022a4000800017f */
[----:B--2---:R-:W-:Y:S05]  /*ded0*/  @!P0 NANOSLEEP.SYNCS 0x989680 ;  /* 0x009896800000895d */ /* 0x004fea0003900000 */
[----:B------:R-:W2:Y:S02]  /*dee0*/  @!P0 SYNCS.PHASECHK.TRANS64 P0, [R3+URZ], R2 ;  /* 0x00000002030085a7 */ /* 0x000ea4000800007f */
[----:B--2---:R-:W-:Y:S05]  /*def0*/  @!P0 BRA `(.L_x_146) ;  /* 0xfffffffc00f08947 */ /* 0x004fea000383ffff */
[----:B------:R-:W-:Y:S05]  /*df00*/  BRA `(.L_x_184) ;  /* 0xfffffff000407947 */ /* 0x000fea000383ffff */
.L_x_148:
[----:B-1----:R1:W2:Y:S02]  /*df10*/  SYNCS.PHASECHK.TRANS64.TRYWAIT P0, [R18+URZ], R5 ;  /* 0x00000005120075a7 */ /* 0x0022a4000800017f */
[----:B--2---:R-:W-:Y:S05]  /*df20*/  @!P0 NANOSLEEP.SYNCS 0x989680 ;  /* 0x009896800000895d */ /* 0x004fea0003900000 */
[----:B------:R-:W2:Y:S02]  /*df30*/  @!P0 SYNCS.PHASECHK.TRANS64 P0, [R18+URZ], R5 ;  /* 0x00000005120085a7 */ /* 0x000ea4000800007f */
[----:B--2---:R-:W-:Y:S05]  /*df40*/  @!P0 BRA `(.L_x_148) ;  /* 0xfffffffc00f08947 */ /* 0x004fea000383ffff */
[----:B------:R-:W-:Y:S05]  /*df50*/  BRA `(.L_x_185) ;  /* 0xfffffff000447947 */ /* 0x000fea000383ffff */
.L_x_186:
[----:B------:R-:W-:-:S00]  /*df60*/  BRA `(.L_x_186) ;  /* 0xfffffffc00fc7947 */ /* 0x000fc0000383ffff */
[----:B------:R-:W-:-:S00]  /*df70*/  NOP ;  /* 0x0000000000007918 */ /* 0x000fc00000000000 */
        /* <DEDUP_REMOVED lines=8> */
.L_x_5867:


//--------------------- .text._ZN7cutlass13device_kernelIN5flash11enable_sm90INS1_16FlashAttnFwdSm90INS1_25CollectiveMainloopFwdSm90ILi2EN4cute5tupleIJNS5_1CILi1EEES8_S8_EEENS6_IJNS7_ILi64EEESA_SA_EEELi512ENS_10bfloat16_tEfNS_4arch4Sm90ELb0ELb0ELb0ELb0ELb0ELb0ELb1ELb0ELb0ELb1ELb0ELb0EEENS1_21CollectiveEpilogueFwdINS6_IJSA_NS7_ILi512EEESA_EEES9_SC_SE_Li256ELb0ELb1ELb0ELb0EEENS1_29StaticPersistentTileSchedulerILb0EEEEEEEEEvNT_6ParamsE --------------------------
	.section	.text._ZN7cutlass13device_kernelIN5flash11enable_sm90INS1_16FlashAttnFwdSm90INS1_25CollectiveMainloopFwdSm90ILi2EN4cute5tupleIJNS5_1CILi1EEES8_S8_EEENS6_IJNS7_ILi64EEESA_SA_EEELi512ENS_10bfloat16_tEfNS_4arch4Sm90ELb0ELb0ELb0ELb0ELb0ELb0ELb1ELb0ELb0ELb1ELb0ELb0EEENS1_21CollectiveEpilogueFwdINS6_IJSA_NS7_ILi512EEESA_EEES9_SC_SE_Li256ELb0ELb1ELb0ELb0EEENS1_29StaticPersistentTileSchedulerILb0EEEEEEEEEvNT_6ParamsE,"ax",@progbits
	.align	128
.text._ZN7cutlass13device_kernelIN5flash11enable_sm90INS1_16FlashAttnFwdSm90INS1_25CollectiveMainloopFwdSm90ILi2EN4cute5tupleIJNS5_1CILi1EEES8_S8_EEENS6_IJNS7_ILi64EEESA_SA_EEELi512ENS_10bfloat16_tEfNS_4arch4Sm90ELb0ELb0ELb0ELb0ELb0ELb0ELb1ELb0ELb0ELb1ELb0ELb0EEENS1_21CollectiveEpilogueFwdINS6_IJSA_NS7_ILi512EEESA_EEES9_SC_SE_Li256ELb0ELb1ELb0ELb0EEENS1_29StaticPersistentTileSchedulerILb0EEEEEEEEEvNT_6ParamsE:
        .type           _ZN7cutlass13device_kernelIN5flash11enable_sm90INS1_16FlashAttnFwdSm90INS1_25CollectiveMainloopFwdSm90ILi2EN4cute5tupleIJNS5_1CILi1EEES8_S8_EEENS6_IJNS7_ILi64EEESA_SA_EEELi512ENS_10bfloat16_tEfNS_4arch4Sm90ELb0ELb0ELb0ELb0ELb0ELb0ELb1ELb0ELb0ELb1ELb0ELb0EEENS1_21CollectiveEpilogueFwdINS6_IJSA_NS7_ILi512EEESA_EEES9_SC_SE_Li256ELb0ELb1ELb0ELb0EEENS1_29StaticPersistentTileSchedulerILb0EEEEEEEEEvNT_6ParamsE,@function
        .size           _ZN7cutlass13device_kernelIN5flash11enable_sm90INS1_16FlashAttnFwdSm90INS1_25CollectiveMainloopFwdSm90ILi2EN4cute5tupleIJNS5_1CILi1EEES8_S8_EEENS6_IJNS7_ILi64EEESA_SA_EEELi512ENS_10bfloat16_tEfNS_4arch4Sm90ELb0ELb0ELb0ELb0ELb0ELb0ELb1ELb0ELb0ELb1ELb0ELb0EEENS1_21CollectiveEpilogueFwdINS6_IJSA_NS7_ILi512EEESA_EEES9_SC_SE_Li256ELb0ELb1ELb0ELb0EEENS1_29StaticPersistentTileSchedulerILb0EEEEEEEEEvNT_6ParamsE,(.L_x_5868 - _ZN7cutlass13device_kernelIN5flash11enable_sm90INS1_16FlashAttnFwdSm90INS1_25CollectiveMainloopFwdSm90ILi2EN4cute5tupleIJNS5_1CILi1EEES8_S8_EEENS6_IJNS7_ILi64EEESA_SA_EEELi512ENS_10bfloat16_tEfNS_4arch4Sm90ELb0ELb0ELb0ELb0ELb0ELb0ELb1ELb0ELb0ELb1ELb0ELb0EEENS1_21CollectiveEpilogueFwdINS6_IJSA_NS7_ILi512EEESA_EEES9_SC_SE_Li256ELb0ELb1ELb0ELb0EEENS1_29StaticPersistentTileSchedulerILb0EEEEEEEEEvNT_6ParamsE)
        .other          _ZN7cutlass13device_kernelIN5flash11enable_sm90INS1_16FlashAttnFwdSm90INS1_25CollectiveMainloopFwdSm90ILi2EN4cute5tupleIJNS5_1CILi1EEES8_S8_EEENS6_IJNS7_ILi64EEESA_SA_EEELi512ENS_10bfloat16_tEfNS_4arch4Sm90ELb0ELb0ELb0ELb0ELb0ELb0ELb1ELb0ELb0ELb1ELb0ELb0EEENS1_21CollectiveEpilogueFwdINS6_IJSA_NS7_ILi512EEESA_EEES9_SC_SE_Li256ELb0ELb1ELb0ELb0EEENS1_29StaticPersistentTileSchedulerILb0EEEEEEEEEvNT_6ParamsE,@"STO_CUDA_ENTRY STV_DEFAULT"
_ZN7cutlass13device_kernelIN5flash11enable_sm90INS1_16FlashAttnFwdSm90INS1_25CollectiveMainloopFwdSm90ILi2EN4cute5tupleIJNS5_1CILi1EEES8_S8_EEENS6_IJNS7_ILi64EEESA_SA_EEELi512ENS_10bfloat16_tEfNS_4arch4Sm90ELb0ELb0ELb0ELb0ELb0ELb0ELb1ELb0ELb0ELb1ELb0ELb0EEENS1_21CollectiveEpilogueFwdINS6_IJSA_NS7_ILi512EEESA_EEES9_SC_SE_Li256ELb0ELb1ELb0ELb0EEENS1_29StaticPersistentTileSchedulerILb0EEEEEEEEEvNT_6ParamsE:
[----:B------:R-:W0:Y:S02]  /*0000*/  LDC R1, c[0x0][0x28] ;  /* 0x00000a00ff017b82 */ /* 0x000e240000000800 */
[----:B0-----:R-:W-:Y:S01]  /*0010*/  VIADD R1, R1, 0xffffffa8 ;  /* 0xffffffa801017836 */ /* 0x001fe20000000000 */
[----:B------:R-:W0:Y:S01]  /*0020*/  S2R R0, SR_TID.X ;  /* 0x0000000000007919 */ /* 0x000e220000002100 */
[----:B------:R-:W-:Y:S01]  /*0030*/  ELECT P0, URZ, PT ;  /* 0x00000000003f782f */ /* 0x000fe20003800000 */
[----:B------:R-:W-:Y:S01]  /*0040*/  BSSY B0, `(.L_x_187) ;  /* 0x000000d000007945 */ /* 0x000fe20003800000 */
[----:B0-----:R-:W-:-:S05]  /*0050*/  SHF.R.U32.HI R2, RZ, 0x5, R0 ;  /* 0x00000005ff027819 */ /* 0x001fca0000011600 */
[----:B------:R-:W0:Y:S02]  /*0060*/  SHFL.IDX PT, R3, R2, RZ, 0x1f ;  /* 0x00001fff02037589 */ /* 0x000e2400000e0000 */
[----:B0-----:R-:W-:-:S13]  /*0070*/  ISETP.EQ.AND P0, PT, R3, RZ, P0 ;  /* 0x000000ff0300720c */ /* 0x001fda0000702270 */
        /* <DEDUP_REMOVED lines=9> */
.L_x_188:
[----:B------:R-:W-:Y:S05]  /*0110*/  BSYNC B0 ;  /* 0x0000000000007941 */ /* 0x000fea0003800000 */
.L_x_187:
[----:B------:R-:W-:Y:S01]  /*0120*/  SHF.R.U32.HI R4, RZ, 0x7, R0 ;  /* 0x00000007ff047819 */ /* 0x000fe20000011600 */
[----:B------:R-:W-:Y:S01]  /*0130*/  VOTEU.ANY UP0, P0 ;  /* 0x00000000003f7886 */ /* 0x000fe20000000100 */
[----:B------:R-:W0:Y:S01]  /*0140*/  SHFL.IDX PT, R3, R2, RZ, 0x1f ;  /* 0x00001fff02037589 */ /* 0x000e2200000e0000 */
[----:B------:R-:W-:Y:S01]  /*0150*/  UMOV UR4, 0x80 ;  /* 0x0000008000047882 */ /* 0x000fe20000000000 */
[----:B------:R-:W-:Y:S01]  /*0160*/  UMOV UR7, 0x100 ;  /* 0x0000010000077882 */ /* 0x000fe20000000000 */
[----:B------:R-:W-:Y:S01]  /*0170*/  VOTEU.ANY UP1, P0 ;  /* 0x00000000003f7886 */ /* 0x000fe20000020100 */
[----:B------:R-:W1:Y:S01]  /*0180*/  SHFL.IDX PT, R4, R4, RZ, 0x1f ;  /* 0x00001fff04047589 */ /* 0x000e6200000e0000 */
[----:B------:R-:W2:Y:S01]  /*0190*/  @UP0 S2UR UR8, SR_CgaCtaId ;  /* 0x00000000000809c3 */ /* 0x000ea20000008800 */
[----:B------:R-:W-:Y:S01]  /*01a0*/  @UP0 UMOV UR6, 0x400 ;  /* 0x0000040000060882 */ /* 0x000fe20000000000 */
[----:B------:R-:W-:-:S04]  /*01b0*/  @UP0 UIADD3 UR4, -UR4, 0x100000, URZ ;  /* 0x0010000004040890 */ /* 0x000fc8000fffe13f */
[----:B------:R-:W-:Y:S02]  /*01c0*/  @UP0 USHF.L.U32 UR5, UR4, 0xb, URZ ;  /* 0x0000000b04050899 */ /* 0x000fe4000800063f */
[----:B------:R-:W-:Y:S01]  /*01d0*/  @UP0 USHF.L.U32 UR4, UR4, 0x1, URZ ;  /* 0x0000000104040899 */ /* 0x000fe2000800063f */
[----:B------:R-:W-:Y:S01]  /*01e0*/  VOTEU.ANY UP2, P0 ;  /* 0x00000000003f7886 */ /* 0x000fe20000040100 */
[----:B0-----:R-:W-:Y:S01]  /*01f0*/  ISETP.NE.AND P1, PT, R3, RZ, PT ;  /* 0x000000ff0300720c */ /* 0x001fe20003f25270 */
[----:B-1----:R0:W-:Y:S01]  /*0200*/  STL [R1], R4 ;  /* 0x0000000401007387 */ /* 0x0021e20000100800 */
[----:B--2---:R-:W-:Y:S02]  /*0210*/  @UP0 ULEA UR8, UR8, UR6, 0x18 ;  /* 0x0000000608080291 */ /* 0x004fe4000f8ec03f */
[----:B------:R-:W-:-:S04]  /*0220*/  @UP0 UIADD3 UR6, -UR7, 0x100000, URZ ;  /* 0x0010000007060890 */ /* 0x000fc8000fffe13f */
[----:B------:R-:W-:Y:S02]  /*0230*/  @UP0 USHF.L.U32 UR7, UR6, 0xb, URZ ;  /* 0x0000000b06070899 */ /* 0x000fe4000800063f */
[----:B------:R-:W-:Y:S01]  /*0240*/  @UP0 USHF.L.U32 UR6, UR6, 0x1, URZ ;  /* 0x0000000106060899 */ /* 0x000fe2000800063f */
[----:B------:R-:W-:Y:S01]  /*0250*/  VOTEU.ANY UP0, P0 ;  /* 0x00000000003f7886 */ /* 0x000fe20000000100 */
[----:B------:R-:W1:Y:S04]  /*0260*/  FENCE.VIEW.ASYNC.S ;  /* 0x00000000000073c6 */ /* 0x000e680000000000 */
[----:B-1----:R0:W1:Y:S01]  /*0270*/  @UP0 SYNCS.EXCH.64 URZ, [UR8+0x38800], UR4 ;  /* 0x03880004083f05b2 */ /* 0x0020620008000100 */
[----:B------:R0:W2:Y:S05]  /*0280*/  @UP1 SYNCS.EXCH.64 URZ, [UR8+0x38810], UR4 ;  /* 0x03881004083f15b2 */ /* 0x0000aa0008000100 */
[----:B------:R0:W3:Y:S02]  /*0290*/  @UP2 SYNCS.EXCH.64 URZ, [UR8+0x38820], UR6 ;  /* 0x03882006083f25b2 */ /* 0x0000e40008000100 */
[----:B0-----:R-:W-:Y:S05]  /*02a0*/  @P1 BRA `(.L_x_189) ;  /* 0x0000000000381947 */ /* 0x001fea0003800000 */
[----:B------:R-:W0:Y:S01]  /*02b0*/  S2UR UR5, SR_CgaCtaId ;  /* 0x00000000000579c3 */ /* 0x000e220000008800 */
        /* <DEDUP_REMOVED lines=11> */
[----:B------:R0:W0:Y:S01]  /*0370*/  SYNCS.EXCH.64 URZ, [UR6+0x38848], UR4 ;  /* 0x03884804063f75b2 */ /* 0x0000220008000100 */
[----:B------:R-:W-:Y:S01]  /*0380*/  NOP ;  /* 0x0000000000007918 */ /* 0x000fe20000000000 */
.L_x_189:
[----:B------:R-:W5:Y:S01]  /*0390*/  SHFL.IDX PT, R3, R2, RZ, 0x1f ;  /* 0x00001fff02037589 */ /* 0x000f6200000e0000 */
[----:B------:R-:W-:Y:S01]  /*03a0*/  NOP ;  /* 0x0000000000007918 */ /* 0x000fe20000000000 */
[----:B-----5:R-:W-:-:S13]  /*03b0*/  ISETP.NE.AND P0, PT, R3, RZ, PT ;  /* 0x000000ff0300720c */ /* 0x020fda0003f05270 */
        /* <DEDUP_REMOVED lines=17> */
[----:B------:R0:W0:Y:S01]  /*04d0*/  SYNCS.EXCH.64 URZ, [UR8+0x38868], UR4 ;  /* 0x03886804083f75b2 */ /* 0x0000220008000100 */
[----:B------:R-:W-:Y:S01]  /*04e0*/  NOP ;  /* 0x0000000000007918 */ /* 0x000fe20000000000 */
.L_x_190:
[----:B------:R-:W5:Y:S01]  /*04f0*/  SHFL.IDX PT, R3, R2, RZ, 0x1f ;  /* 0x00001fff02037589 */ /* 0x000f6200000e0000 */
[----:B------:R-:W-:Y:S01]  /*0500*/  NOP ;  /* 0x0000000000007918 */ /* 0x000fe20000000000 */
[----:B-----5:R-:W-:-:S13]  /*0510*/  ISETP.NE.AND P0, PT, R3, RZ, PT ;  /* 0x000000ff0300720c */ /* 0x020fda0003f05270 */
        /* <DEDUP_REMOVED lines=13> */
[----:B------:R0:W0:Y:S01]  /*05f0*/  SYNCS.EXCH.64 URZ, [UR6+0x38888], UR4 ;  /* 0x03888804063f75b2 */ /* 0x0000220008000100 */
[----:B------:R-:W-:Y:S01]  /*0600*/  NOP ;  /* 0x0000000000007918 */ /* 0x000fe20000000000 */
.L_x_191:
        /* <DEDUP_REMOVED lines=22> */
.L_x_192:
        /* <DEDUP_REMOVED lines=22> */
.L_x_193:
[----:B------:R-:W-:Y:S01]  /*08d0*/  ISETP.NE.AND P0, PT, R4, RZ, PT ;  /* 0x000000ff0400720c */ /* 0x000fe20003f05270 */
[----:B------:R-:W-:Y:S01]  /*08e0*/  NOP ;  /* 0x0000000000007918 */ /* 0x000fe20000000000 */
[----:B------:R-:W-:Y:S01]  /*08f0*/  ULDC.64 UR38, c[0x0][0x208] ;  /* 0x0000820000267ab9 */ /* 0x000fe20000000a00 */
[----:B01234-:R-:W-:Y:S10]  /*0900*/  BAR.SYNC.DEFER_BLOCKING 0x0 ;  /* 0x0000000000007b1d */ /* 0x01fff40000010000 */
[----:B------:R-:W-:Y:S05]  /*0910*/  @!P0 BRA `(.L_x_194) ;  /* 0x0000009800948947 */ /* 0x000fea0003800000 */
.L_x_195:
        /* <DEDUP_REMOVED lines=17> */
[----:B------:R-:W-:Y:S01]  /*0a30*/  UMOV UR36, URZ ;  /* 0x0000003f00247c82 */ /* 0x000fe20008000000 */
[----:B------:R-:W-:Y:S01]  /*0a40*/  SHF.R.S32.HI R3, RZ, 0x1f, R0 ;  /* 0x0000001fff037819 */ /* 0x000fe20000011400 */
[----:B------:R-:W-:-:S03]  /*0a50*/  IMAD.MOV.U32 R201, RZ, RZ, RZ ;  /* 0x000000ffffc97224 */ /* 0x000fc600078e00ff */
[CC--:B------:R-:W-:Y:S02]  /*0a60*/  LEA.HI R5, R3.reuse, R0.reuse, RZ, 0x5 ;  /* 0x0000000003057211 */ /* 0x0c0fe400078f28ff */
[CC--:B------:R-:W-:Y:S02]  /*0a70*/  LEA.HI R4, R3.reuse, R0.reuse, RZ, 0x4 ;  /* 0x0000000003047211 */ /* 0x0c0fe400078f20ff */
[--C-:B------:R-:W-:Y:S02]  /*0a80*/  SHF.R.S32.HI R10, RZ, 0x5, R5.reuse ;  /* 0x00000005ff0a7819 */ /* 0x100fe40000011405 */
[----:B------:R-:W-:Y:S02]  /*0a90*/  SHF.R.S32.HI R9, RZ, 0x1f, R5 ;  /* 0x0000001fff097819 */ /* 0x000fe40000011405 */
[----:B------:R-:W-:Y:S02]  /*0aa0*/  LEA.HI R6, R3, R0, RZ, 0x2 ;  /* 0x0000000003067211 */ /* 0x000fe400078f10ff */
[----:B------:R-:W-:-:S02]  /*0ab0*/  LOP3.LUT R5, R4, 0xfffffff0, RZ, 0xc0, !PT ;  /* 0xfffffff004057812 */ /* 0x000fc400078ec0ff */
[----:B------:R-:W-:Y:S02]  /*0ac0*/  LOP3.LUT R11, R6, 0xfffffffc, RZ, 0xc0, !PT ;  /* 0xfffffffc060b7812 */ /* 0x000fe400078ec0ff */
[----:B------:R-:W-:Y:S01]  /*0ad0*/  SHF.R.S32.HI R7, RZ, 0x4, R4 ;  /* 0x00000004ff077819 */ /* 0x000fe20000011404 */
[C---:B------:R-:W-:Y:S01]  /*0ae0*/  IMAD.IADD R6, R0.reuse, 0x1, -R5 ;  /* 0x0000000100067824 */ /* 0x040fe200078e0a05 */
[CC--:B------:R-:W-:Y:S01]  /*0af0*/  LEA.HI R2, R3.reuse, R0.reuse, RZ, 0x7 ;  /* 0x0000000003027211 */ /* 0x0c0fe200078f38ff */
[----:B------:R-:W-:Y:S01]  /*0b00*/  IMAD.IADD R11, R0, 0x1, -R11 ;  /* 0x00000001000b7824 */ /* 0x000fe200078e0a0b */
[----:B------:R-:W-:Y:S01]  /*0b10*/  LEA.HI R214, R3, R0, RZ, 0x3 ;  /* 0x0000000003d67211 */ /* 0x000fe200078f18ff */
[----:B0-----:R-:W-:Y:S01]  /*0b20*/  ULEA UR37, UR4, UR37, 0x18 ;  /* 0x0000002504257291 */ /* 0x001fe2000f8ec03f */
[----:B------:R-:W-:Y:S02]  /*0b30*/  LEA.HI R4, R4, R7, RZ, 0x1 ;  /* 0x0000000704047211 */ /* 0x000fe400078f08ff */
[----:B------:R-:W-:-:S02]  /*0b40*/  LEA.HI R9, R9, R10, RZ, 0x2 ;  /* 0x0000000a09097211 */ /* 0x000fc400078f10ff */
[----:B------:R-:W-:Y:S02]  /*0b50*/  SHF.R.S32.HI R5, RZ, 0x1f, R6 ;  /* 0x0000001fff057819 */ /* 0x000fe40000011406 */
[----:B------:R-:W-:Y:S02]  /*0b60*/  LOP3.LUT R3, R2, 0xffffff80, RZ, 0xc0, !PT ;  /* 0xffffff8002037812 */ /* 0x000fe400078ec0ff */
[----:B------:R-:W-:Y:S02]  /*0b70*/  LOP3.LUT R13, R214, 0xfffffff8, RZ, 0xc0, !PT ;  /* 0xfffffff8d60d7812 */ /* 0x000fe400078ec0ff */
[----:B------:R-:W-:Y:S01]  /*0b80*/  LOP3.LUT R4, R4, 0x1ffffffe, RZ, 0xc0, !PT ;  /* 0x1ffffffe04047812 */ /* 0x000fe200078ec0ff */
[C---:B------:R-:W-:Y:S01]  /*0b90*/  IMAD.IADD R3, R0.reuse, 0x1, -R3 ;  /* 0x0000000100037824 */ /* 0x040fe200078e0a03 */
[----:B------:R-:W-:Y:S01]  /*0ba0*/  SHF.R.S32.HI R213, RZ, 0x7, R2 ;  /* 0x00000007ffd57819 */ /* 0x000fe20000011402 */
[----:B------:R-:W-:Y:S01]  /*0bb0*/  IMAD.IADD R212, R0, 0x1, -R13 ;  /* 0x0000000100d47824 */ /* 0x000fe200078e0a0d */
[----:B------:R-:W-:Y:S01]  /*0bc0*/  LOP3.LUT R9, R9, 0x3ffffc, RZ, 0xc0, !PT ;  /* 0x003ffffc09097812 */ /* 0x000fe200078ec0ff */
[----:B------:R-:W-:Y:S01]  /*0bd0*/  IMAD.IADD R8, R7, 0x1, -R4 ;  /* 0x0000000107087824 */ /* 0x000fe200078e0a04 */
[----:B------:R-:W-:Y:S01]  /*0be0*/  LEA.HI R5, R5, R6, RZ, 0x3 ;  /* 0x0000000605057211 */ /* 0x000fe200078f18ff */
[----:B------:R-:W-:Y:S01]  /*0bf0*/  IMAD R0, R213, 0x100, R6 ;  /* 0x00000100d5007824 */ /* 0x000fe200078e0206 */
[----:B------:R-:W-:Y:S01]  /*0c00*/  LEA.HI R7, R11, R11, RZ, 0x1 ;  /* 0x0000000b0b077211 */ /* 0x000fe200078f08ff */
[----:B------:R-:W-:Y:S01]  /*0c10*/  IMAD.IADD R9, R10, 0x1, -R9 ;  /* 0x000000010a097824 */ /* 0x000fe200078e0a09 */
[----:B------:R-:W-:Y:S01]  /*0c20*/  SHF.R.S32.HI R214, RZ, 0x3, R214 ;  /* 0x00000003ffd67819 */ /* 0x000fe200000114d6 */
[C---:B------:R-:W-:Y:S01]  /*0c30*/  IMAD.SHL.U32 R4, R5.reuse, 0x40, RZ ;  /* 0x0000004005047824 */ /* 0x040fe200078e00ff */
[----:B------:R-:W-:Y:S01]  /*0c40*/  LOP3.LUT R5, R5, 0xfffffff8, RZ, 0xc0, !PT ;  /* 0xfffffff805057812 */ /* 0x000fe200078ec0ff */
[----:B------:R-:W-:Y:S01]  /*0c50*/  IMAD R13, R9, 0x10, R0 ;  /* 0x00000010090d7824 */ /* 0x000fe200078e0200 */
[----:B------:R-:W-:Y:S01]  /*0c60*/  LOP3.LUT R12, R7, 0x1ffffffe, RZ, 0xc0, !PT ;  /* 0x1ffffffe070c7812 */ /* 0x000fe200078ec0ff */
[----:B------:R-:W-:Y:S01]  /*0c70*/  IMAD.SHL.U32 R8, R8, 0x8, RZ ;  /* 0x0000000808087824 */ /* 0x000fe200078e00ff */
[----:B------:R-:W-:Y:S01]  /*0c80*/  LOP3.LUT R9, R4, 0x7ffffe00, RZ, 0xc0, !PT ;  /* 0x7ffffe0004097812 */ /* 0x000fe200078ec0ff */
[----:B------:R-:W-:Y:S01]  /*0c90*/  IMAD.IADD R7, R6, 0x1, -R5 ;  /* 0x0000000106077824 */ /* 0x000fe200078e0a05 */
[----:B------:R-:W-:Y:S01]  /*0ca0*/  SHF.R.S32.HI R0, RZ, 0x1f, R3 ;  /* 0x0000001fff007819 */ /* 0x000fe20000011403 */
[----:B------:R-:W-:-:S02]  /*0cb0*/  IMAD.U32 R218, R13, 0x40, R8 ;  /* 0x000000400dda7824 */ /* 0x000fc400078e0008 */
[----:B------:R-:W-:Y:S01]  /*0cc0*/  IMAD R10, R10, 0x400, R9 ;  /* 0x000004000a0a7824 */ /* 0x000fe200078e0209 */
[CC--:B------:R-:W-:Y:S01]  /*0cd0*/  LEA.HI R4, R0.reuse, R3.reuse, RZ, 0x2 ;  /* 0x0000000300047211 */ /* 0x0c0fe200078f10ff */
[----:B------:R-:W-:Y:S01]  /*0ce0*/  IMAD.SHL.U32 R9, R7, 0x40, RZ ;  /* 0x0000004007097824 */ /* 0x000fe200078e00ff */
[----:B------:R-:W-:Y:S01]  /*0cf0*/  LEA.HI R0, R0, R3, RZ, 0x5 ;  /* 0x0000000300007211 */ /* 0x000fe200078f28ff */
[----:B------:R-:W-:Y:S01]  /*0d00*/  IMAD.SHL.U32 R17, R212, 0x8, RZ ;  /* 0x00000008d4117824 */ /* 0x000fe200078e00ff */
[----:B------:R-:W-:Y:S01]  /*0d10*/  SHF.R.S32.HI R5, RZ, 0x2, R4 ;  /* 0x00000002ff057819 */ /* 0x000fe20000011404 */
[----:B------:R-:W-:Y:S01]  /*0d20*/  IMAD.IADD R217, R11, 0x1, -R12 ;  /* 0x000000010bd97824 */ /* 0x000fe200078e0a0c */
[----:B------:R-:W-:Y:S01]  /*0d30*/  LOP3.LUT R9, R9, 0x1c0, RZ, 0xc0, !PT ;  /* 0x000001c009097812 */ /* 0x000fe200078ec0ff */
[C---:B------:R-:W-:Y:S01]  /*0d40*/  VIADD R190, R17.reuse, 0x40 ;  /* 0x0000004011be7836 */ /* 0x040fe20000000000 */
[----:B------:R-:W-:Y:S01]  /*0d50*/  SHF.R.S32.HI R6, RZ, 0x1f, R4 ;  /* 0x0000001fff067819 */ /* 0x000fe20000011404 */
[----:B------:R-:W-:Y:S01]  /*0d60*/  VIADD R189, R17, 0x80 ;  /* 0x0000008011bd7836 */ /* 0x000fe20000000000 */
[----:B------:R-:W-:Y:S01]  /*0d70*/  LOP3.LUT R8, R9, 0x8, R8, 0xf8, !PT ;  /* 0x0000000809087812 */ /* 0x000fe200078ef808 */
[C---:B------:R-:W-:Y:S01]  /*0d80*/  VIADD R188, R17.reuse, 0xc0 ;  /* 0x000000c011bc7836 */ /* 0x040fe20000000000 */
[----:B------:R-:W-:Y:S01]  /*0d90*/  LEA.HI R6, R6, R5, RZ, 0x3 ;  /* 0x0000000506067211 */ /* 0x000fe200078f18ff */
[C---:B------:R-:W-:Y:S01]  /*0da0*/  VIADD R187, R17.reuse, 0x100 ;  /* 0x0000010011bb7836 */ /* 0x040fe20000000000 */
[----:B------:R-:W-:Y:S01]  /*0db0*/  SHF.R.U32.HI R9, RZ, 0x3, R9 ;  /* 0x00000003ff097819 */ /* 0x000fe20000011609 */
[C---:B------:R-:W-:Y:S01]  /*0dc0*/  VIADD R186, R17.reuse, 0x140 ;  /* 0x0000014011ba7836 */ /* 0x040fe20000000000 */
[----:B------:R-:W-:Y:S01]  /*0dd0*/  LOP3.LUT R6, R6, 0xfffffff8, RZ, 0xc0, !PT ;  /* 0xfffffff806067812 */ /* 0x000fe200078ec0ff */
[C---:B------:R-:W-:Y:S01]  /*0de0*/  VIADD R216, R17.reuse, 0x180 ;  /* 0x0000018011d87836 */ /* 0x040fe20000000000 */
[----:B------:R-:W-:Y:S01]  /*0df0*/  LOP3.LUT R9, R8, R9, RZ, 0x3c, !PT ;  /* 0x0000000908097212 */ /* 0x000fe200078e3cff */
[----:B------:R-:W-:Y:S01]  /*0e00*/  VIADD R215, R17, 0x1c0 ;  /* 0x000001c011d77836 */ /* 0x000fe20000000000 */
[----:B------:R-:W-:Y:S01]  /*0e10*/  SHF.R.S32.HI R0, RZ, 0x5, R0 ;  /* 0x00000005ff007819 */ /* 0x000fe20000011400 */
[----:B------:R-:W-:Y:S01]  /*0e20*/  IMAD.IADD R5, R5, 0x1, -R6 ;  /* 0x0000000105057824 */ /* 0x000fe200078e0a06 */
[----:B------:R-:W-:Y:S01]  /*0e30*/  R2P PR, R7, 0x6 ;  /* 0x0000000607007804 */ /* 0x000fe20000000000 */
[----:B------:R-:W-:Y:S01]  /*0e40*/  IMAD.IADD R9, R10, 0x1, R9 ;  /* 0x000000010a097824 */ /* 0x000fe200078e0209 */
[----:B------:R-:W-:Y:S01]  /*0e50*/  LOP3.LUT R4, R4, 0x7ffffffc, RZ, 0xc0, !PT ;  /* 0x7ffffffc04047812 */ /* 0x000fe200078ec0ff */
[----:B------:R-:W-:Y:S01]  /*0e60*/  IMAD R16, R0, 0x10, R5 ;  /* 0x0000001000107824 */ /* 0x000fe200078e0205 */
[----:B------:R-:W-:Y:S01]  /*0e70*/  LEA.HI R0, R2, R213, RZ, 0x1 ;  /* 0x000000d502007211 */ /* 0x000fe200078f08ff */
[----:B------:R-:W-:Y:S01]  /*0e80*/  IMAD.MOV.U32 R2, RZ, RZ, RZ ;  /* 0x000000ffff027224 */ /* 0x000fe200078e00ff */
[----:B------:R-:W-:Y:S01]  /*0e90*/  LEA R23, R9, UR37, 0x1 ;  /* 0x0000002509177c11 */ /* 0x000fe2000f8e08ff */
[----:B------:R-:W-:Y:S01]  /*0ea0*/  IMAD.IADD R4, R3, 0x1, -R4 ;  /* 0x0000000103047824 */ /* 0x000fe200078e0a04 */
[----:B------:R-:W-:Y:S01]  /*0eb0*/  LOP3.LUT R0, R0, 0xfffffe, RZ, 0xc0, !PT ;  /* 0x00fffffe00007812 */ /* 0x000fe200078ec0ff */
[----:B------:R-:W-:Y:S01]  /*0ec0*/  IMAD R217, R217, 0x8, R16 ;  /* 0x00000008d9d97824 */ /* 0x000fe200078e0210 */
[----:B------:R-:W-:Y:S01]  /*0ed0*/  SEL R184, R184, 0xffffffc0, !P2 ;  /* 0xffffffc0b8b87807 */ /* 0x000fe20005000000 */
[C---:B------:R-:W-:Y:S01]  /*0ee0*/  VIADD R185, R23.reuse, 0x36400 ;  /* 0x0003640017b97836 */ /* 0x040fe20000000000 */
[----:B------:R-:W-:Y:S01]  /*0ef0*/  SHF.R.S32.HI R225, RZ, 0x1f, R190 ;  /* 0x0000001fffe17819 */ /* 0x000fe200000114be */
[----:B------:R-:W-:Y:S01]  /*0f00*/  VIADD R22, R23, 0x36420 ;  /* 0x0003642017167836 */ /* 0x000fe20000000000 */
[----:B------:R-:W-:Y:S01]  /*0f10*/  SHF.R.S32.HI R224, RZ, 0x1f, R189 ;  /* 0x0000001fffe07819 */ /* 0x000fe200000114bd */
[----:B------:R-:W-:Y:S01]  /*0f20*/  IMAD.IADD R0, R213, 0x1, -R0 ;  /* 0x00000001d5007824 */ /* 0x000fe200078e0a00 */
[----:B------:R-:W-:Y:S01]  /*0f30*/  SHF.R.S32.HI R223, RZ, 0x1f, R188 ;  /* 0x0000001fffdf7819 */ /* 0x000fe200000114bc */
[C---:B------:R-:W-:Y:S01]  /*0f40*/  @P1 VIADD R22, R185.reuse, 0xffffffe0 ;  /* 0xffffffe0b9161836 */ /* 0x040fe20000000000 */
[----:B------:R-:W-:Y:S01]  /*0f50*/  SHF.R.S32.HI R222, RZ, 0x1f, R187 ;  /* 0x0000001fffde7819 */ /* 0x000fe200000114bb */
[----:B------:R-:W-:Y:S01]  /*0f60*/  IMAD.IADD R185, R185, 0x1, R184 ;  /* 0x00000001b9b97824 */ /* 0x000fe200078e02b8 */
[----:B------:R-:W-:Y:S01]  /*0f70*/  SHF.R.S32.HI R221, RZ, 0x1f, R186 ;  /* 0x0000001fffdd7819 */ /* 0x000fe200000114ba */
[----:B------:R-:W-:Y:S01]  /*0f80*/  IMAD.SHL.U32 R19, R0, 0x100, RZ ;  /* 0x0000010000137824 */ /* 0x000fe200078e00ff */
[----:B------:R-:W-:Y:S01]  /*0f90*/  SHF.R.S32.HI R220, RZ, 0x1f, R216 ;  /* 0x0000001fffdc7819 */ /* 0x000fe200000114d8 */
[----:B------:R-:W-:Y:S01]  /*0fa0*/  IMAD.SHL.U32 R18, R4, 0x2, RZ ;  /* 0x0000000204127824 */ /* 0x000fe200078e00ff */
[----:B------:R-:W-:Y:S01]  /*0fb0*/  SHF.R.S32.HI R219, RZ, 0x1f, R215 ;  /* 0x0000001fffdb7819 */ /* 0x000fe200000114d7 */
[----:B------:R-:W-:-:S07]  /*0fc0*/  IMAD.IADD R184, R184, 0x1, R22 ;  /* 0x00000001b8b87824 */ /* 0x000fce00078e0216 */
.L_x_226:
[----:B--2---:R-:W2:Y:S01]  /*0fd0*/  LDL R0, [R1] ;  /* 0x0000000001007983 */ /* 0x004ea20000100800 */
[----:B------:R-:W-:Y:S01]  /*0fe0*/  ULDC UR4, c[0x0][0xd38] ;  /* 0x00034e0000047ab9 */ /* 0x000fe20000000800 */
[----:B0-----:R-:W0:Y:S01]  /*0ff0*/  LDC R152, c[0x0][0x2f0] ;  /* 0x0000bc00ff987b82 */ /* 0x001e220000000800 */
[----:B------:R-:W-:Y:S01]  /*1000*/  UISETP.NE.AND UP2, UPT, UR4, 0x1, UPT ;  /* 0x000000010400788c */ /* 0x000fe2000bf45270 */
[----:B------:R-:W-:Y:S02]  /*1010*/  ULDC.64 UR6, c[0x0][0x418] ;  /* 0x0001060000067ab9 */ /* 0x000fe40000000a00 */
[----:B------:R-:W-:Y:S01]  /*1020*/  ULDC UR4, c[0x0][0xd44] ;  /* 0x0003510000047ab9 */ /* 0x000fe20000000800 */
[----:B------:R-:W-:Y:S02]  /*1030*/  UISETP.NE.U32.AND UP0, UPT, UR6, URZ, UPT ;  /* 0x0000003f0600728c */ /* 0x000fe4000bf05070 */
[----:B------:R-:W-:Y:S01]  /*1040*/  UISETP.NE.AND UP1, UPT, UR4, 0x1, UPT ;  /* 0x000000010400788c */ /* 0x000fe2000bf25270 */
[----:B------:R-:W-:Y:S01]  /*1050*/  UMOV UR41, UR40 ;  /* 0x0000002800297c82 */ /* 0x000fe20008000000 */
[----:B------:R-:W-:-:S03]  /*1060*/  UISETP.NE.AND.EX UP0, UPT, UR7, URZ, UPT, UP0 ;  /* 0x0000003f0700728c */ /* 0x000fc6000bf05300 */
[----:B------:R-:W-:Y:S01]  /*1070*/  @UP2 ULDC UR4, c[0x0][0xd3c] ;  /* 0x00034f0000042ab9 */ /* 0x000fe20000000800 */
[----:B------:R-:W-:Y:S01]  /*1080*/  @UP2 ULDC UR6, c[0x0][0xd40] ;  /* 0x0003500000062ab9 */ /* 0x000fe20000000800 */
[----:B------:R-:W-:Y:S02]  /*1090*/  UIMAD.WIDE.U32 UR4, UR40, UR4, URZ ;  /* 0x00000004280472a5 */ /* 0x000fe4000f8e003f */
[----:B------:R-:W-:Y:S02]  /*10a0*/  UMOV UR43, UR40 ;  /* 0x00000028002b7c82 */ /* 0x000fe40008000000 */
[----:B------:R-:W-:-:S03]  /*10b0*/  @UP2 USHF.R.U32.HI UR41, URZ, UR6, UR5 ;  /* 0x000000063f292299 */ /* 0x000fc60008011605 */
[----:B------:R-:W-:Y:S02]  /*10c0*/  @UP1 ULDC.64 UR6, c[0x0][0xd48] ;  /* 0x0003520000061ab9 */ /* 0x000fe40000000a00 */
[----:B------:R-:W-:Y:S02]  /*10d0*/  UIMAD.WIDE.U32 UR4, UR41, UR6, URZ ;  /* 0x00000006290472a5 */ /* 0x000fe4000f8e003f */
[----:B------:R-:W-:Y:S01]  /*10e0*/  UMOV UR42, UR41 ;  /* 0x00000029002a7c82 */ /* 0x000fe20008000000 */
[----:B------:R-:W-:Y:S01]  /*10f0*/  ULDC UR6, c[0x0][0x424] ;  /* 0x0001090000067ab9 */ /* 0x000fe20000000800 */
[----:B------:R-:W-:Y:S02]  /*1100*/  @UP1 USHF.R.U32.HI UR42, URZ, UR7, UR5 ;  /* 0x000000073f2a1299 */ /* 0x000fe40008011605 */
[----:B------:R-:W-:-:S06]  /*1110*/  USEL UR6, UR6, 0x1, UP0 ;  /* 0x0000000106067887 */ /* 0x000fcc0008000000 */
[----:B0-----:R-:W-:Y:S01]  /*1120*/  IMAD R152, R152, UR6, RZ ;  /* 0x0000000698987c24 */ /* 0x001fe2000f8e02ff */
[----:B--2---:R-:W-:-:S13]  /*1130*/  ISETP.NE.AND P0, PT, R0, 0x1, PT ;  /* 0x000000010000780c */ /* 0x004fda0003f05270 */
[----:B-1-3-5:R-:W-:Y:S05]  /*1140*/  @!P0 BRA `(.L_x_196) ;  /* 0x0000001400d88947 */ /* 0x02afea0003800000 */
[----:B------:R-:W0:Y:S01]  /*1150*/  SHFL.IDX PT, R0, R213, RZ, 0x1f ;  /* 0x00001fffd5007589 */ /* 0x000e2200000e0000 */
[----:B------:R-:W-:Y:S01]  /*1160*/  UMOV UR7, 0x40000040 ;  /* 0x4000004000077882 */ /* 0x000fe20000000000 */
[----:B------:R-:W-:Y:S01]  /*1170*/  UMOV UR9, 0x40000040 ;  /* 0x4000004000097882 */ /* 0x000fe20000000000 */
[----:B------:R-:W-:Y:S01]  /*1180*/  UMOV UR11, 0x40000040 ;  /* 0x40000040000b7882 */ /* 0x000fe20000000000 */
[----:B------:R-:W-:Y:S01]  /*1190*/  BAR.SYNC.DEFER_BLOCKING 0xe, 0x100 ;  /* 0x0384000000007b1d */ /* 0x000fe20000010000 */
[----:B------:R-:W-:-:S05]  /*11a0*/  ISETP.GE.AND P0, PT, R152, 0x41, PT ;  /* 0x000000419800780c */ /* 0x000fca0003f06270 */
[----:B------:R-:W-:Y:S01]  /*11b0*/  UMOV UR13, 0x40000040 ;  /* 0x40000040000d7882 */ /* 0x000fe20000000000 */
[----:B------:R-:W-:Y:S01]  /*11c0*/  UMOV UR15, 0x40000040 ;  /* 0x40000040000f7882 */ /* 0x000fe20000000000 */
[----:B------:R-:W-:Y:S01]  /*11d0*/  UMOV UR17, 0x40000040 ;  /* 0x4000004000117882 */ /* 0x000fe20000000000 */
[----:B------:R-:W-:Y:S01]  /*11e0*/  UMOV UR19, 0x40000040 ;  /* 0x4000004000137882 */ /* 0x000fe20000000000 */
[----:B------:R-:W1:Y:S01]  /*11f0*/  S2R R3, SR_TID.X ;  /* 0x0000000000037919 */ /* 0x000e620000002100 */
[----:B0-----:R-:W-:Y:S01]  /*1200*/  R2UR UR4, R0 ;  /* 0x00000000000472ca */ /* 0x001fe200000e0000 */
[----:B------:R-:W-:Y:S01]  /*1210*/  IMAD.U32 R0, RZ, RZ, UR36 ;  /* 0x00000024ff007e24 */ /* 0x000fe2000f8e00ff */
[----:B------:R-:W-:-:S11]  /*1220*/  WARPGROUP.ARRIVE ;  /* 0x00000000000079c5 */ /* 0x000fd60000000000 */
[----:B------:R-:W-:-:S04]  /*1230*/  ULEA.HI UR5, UR4, UR4, URZ, 0x1 ;  /* 0x0000000404057291 */ /* 0x000fc8000f8f083f */
[----:B------:R-:W-:-:S04]  /*1240*/  ULOP3.LUT UR5, UR5, 0x1fffe, URZ, 0xc0, !UPT ;  /* 0x0001fffe05057892 */ /* 0x000fc8000f8ec03f */
[----:B------:R-:W-:Y:S01]  /*1250*/  UIADD3 UR5, UR4, -UR5, URZ ;  /* 0x8000000504057290 */ /* 0x000fe2000fffe03f */
[----:B-1----:R-:W-:Y:S01]  /*1260*/  LOP3.LUT R3, R3, 0x7f, RZ, 0xc0, !PT ;  /* 0x0000007f03037812 */ /* 0x002fe200078ec0ff */
[----:B------:R-:W-:Y:S02]  /*1270*/  UIADD3 UR4, UR37, 0x36400, URZ ;  /* 0x0003640025047890 */ /* 0x000fe4000fffe03f */
[----:B------:R-:W-:Y:S01]  /*1280*/  ULEA UR5, UR5, UR37, 0xf ;  /* 0x0000002505057291 */ /* 0x000fe2000f8e783f */
[----:B------:R-:W-:Y:S01]  /*1290*/  ISETP.NE.AND P1, PT, R3, RZ, PT ;  /* 0x000000ff0300720c */ /* 0x000fe20003f25270 */
[----:B------:R-:W-:Y:S02]  /*12a0*/  USHF.R.U32.HI UR4, URZ, 0x4, UR4 ;  /* 0x000000043f047899 */ /* 0x000fe40008011604 */
[----:B------:R-:W-:Y:S02]  /*12b0*/  UIADD3 UR5, UR5, 0x400, URZ ;  /* 0x0000040005057890 */ /* 0x000fe4000fffe03f */
[----:B------:R-:W-:-:S02]  /*12c0*/  ULOP3.LUT UR4, UR4, 0x3fff, URZ, 0xc0, !UPT ;  /* 0x00003fff04047892 */ /* 0x000fc4000f8ec03f */
[----:B------:R-:W-:Y:S02]  /*12d0*/  USHF.R.U32.HI UR5, URZ, 0x4, UR5 ;  /* 0x000000043f057899 */ /* 0x000fe40008011605 */
[----:B------:R-:W-:Y:S02]  /*12e0*/  ULOP3.LUT UR4, UR4, 0x10000, URZ, 0xfc, !UPT ;  /* 0x0001000004047892 */ /* 0x000fe4000f8efc3f */
[----:B------:R-:W-:Y:S02]  /*12f0*/  ULOP3.LUT UR5, UR5, 0x3fff, URZ, 0xc0, !UPT ;  /* 0x00003fff05057892 */ /* 0x000fe4000f8ec03f */
[----:B------:R-:W-:Y:S01]  /*1300*/  UIADD3 UR8, UR4, 0x2, URZ ;  /* 0x0000000204087890 */ /* 0x000fe2000fffe03f */
[----:B------:R-:W-:Y:S01]  /*1310*/  @!P1 LEA R0, R0, UR37, 0x3 ;  /* 0x0000002500009c11 */ /* 0x000fe2000f8e18ff */
[----:B------:R-:W-:Y:S02]  /*1320*/  ULOP3.LUT UR20, UR5, 0x2000000, URZ, 0xfc, !UPT ;  /* 0x0200000005147892 */ /* 0x000fe4000f8efc3f */
[----:B------:R-:W-:-:S02]  /*1330*/  UIADD3 UR12, UR4, 0x4, URZ ;  /* 0x00000004040c7890 */ /* 0x000fc4000fffe03f */
[----:B------:R-:W-:Y:S01]  /*1340*/  ULEA UR6, UR36, UR20, 0xc ;  /* 0x0000001424067291 */ /* 0x000fe2000f8e603f */
[----:B------:R-:W-:Y:S01]  /*1350*/  @!P1 VIADD R0, R0, 0x38860 ;  /* 0x0003886000009836 */ /* 0x000fe20000000000 */
[----:B------:R-:W-:Y:S01]  /*1360*/  UMOV UR5, 0x40000040 ;  /* 0x4000004000057882 */ /* 0x000fe20000000000 */
[----:B------:R-:W-:Y:S02]  /*1370*/  UIADD3 UR16, UR4, 0x6, URZ ;  /* 0x0000000604107890 */ /* 0x000fe4000fffe03f */
[----:B------:R-:W-:Y:S01]  /*1380*/  UIADD3 UR10, UR6, 0x80, URZ ;  /* 0x00000080060a7890 */ /* 0x000fe2000fffe03f */
[----:B------:R-:W-:Y:S01]  /*1390*/  @!P1 PRMT R0, RZ, 0x654, R0 ;  /* 0x00000654ff009816 */ /* 0x000fe20000000000 */
[----:B------:R-:W-:Y:S02]  /*13a0*/  UIADD3 UR14, UR6, 0x100, URZ ;  /* 0x00000100060e7890 */ /* 0x000fe4000fffe03f */
[----:B------:R-:W-:Y:S01]  /*13b0*/  HGMMA.64x256x16.F32.BF16 R24, gdesc[UR4].tnspB, RZ, !UPT, gsb0 ;  /* 0x43e00000041879f0 */ /* 0x000fe2000c0018ff */
[----:B------:R-:W-:-:S02]  /*13c0*/  UIADD3 UR18, UR6, 0x180, URZ ;  /* 0x0000018006127890 */ /* 0x000fc4000fffe03f */
        /* <DEDUP_REMOVED lines=15> */
[----:B------:R-:W-:Y:S05]  /*14c0*/  @!P0 BRA `(.L_x_197) ;  /* 0x0000000800bc8947 */ /* 0x000fea0003800000 */
[----:B------:R-:W-:-:S05]  /*14d0*/  VIADD R152, R152, 0x3f ;  /* 0x0000003f98987836 */ /* 0x000fca0000000000 */
[----:B------:R-:W-:-:S04]  /*14e0*/  SHF.R.S32.HI R3, RZ, 0x1f, R152 ;  /* 0x0000001fff037819 */ /* 0x000fc80000011498 */
[----:B------:R-:W-:-:S04]  /*14f0*/  LEA.HI R3, R3, R152, RZ, 0x6 ;  /* 0x0000009803037211 */ /* 0x000fc800078f30ff */
[----:B------:R-:W-:-:S07]  /*1500*/  LEA.HI.SX32 R3, R3, 0xfffffffe, 0x1a ;  /* 0xfffffffe03037811 */ /* 0x000fce00078fd2ff */
.L_x_198:
[----:B------:R-:W-:Y:S01]  /*1510*/  BAR.SYNC.DEFER_BLOCKING 0xe, 0x100 ;  /* 0x0384000000007b1d */ /* 0x000fe20000010000 */
[----:B------:R-:W-:Y:S01]  /*1520*/  IMAD.U32 R5, RZ, RZ, UR36 ;  /* 0x00000024ff057e24 */ /* 0x000fe2000f8e00ff */
[----:B------:R-:W-:Y:S01]  /*1530*/  UIADD3 UR36, UR36, 0x1, URZ ;  /* 0x0000000124247890 */ /* 0x000fe2000fffe03f */
[C---:B------:R-:W-:Y:S01]  /*1540*/  ISETP.GT.AND P0, PT, R3.reuse, RZ, PT ;  /* 0x000000ff0300720c */ /* 0x040fe20003f04270 */
[----:B------:R-:W-:Y:S02]  /*1550*/  VIADD R3, R3, 0xffffffff ;  /* 0xffffffff03037836 */ /* 0x000fe40000000000 */
[----:B01----:R-:W-:Y:S01]  /*1560*/  IMAD R0, R5, 0x40, R16 ;  /* 0x0000004005007824 */ /* 0x003fe200078e0210 */
[----:B------:R-:W-:Y:S01]  /*1570*/  UISETP.NE.AND UP0, UPT, UR36, 0x2, UPT ;  /* 0x000000022400788c */ /* 0x000fe2000bf05270 */
[----:B------:R-:W-:Y:S01]  /*1580*/  UMOV UR7, 0x40000040 ;  /* 0x4000004000077882 */ /* 0x000fe20000000000 */
[----:B------:R-:W-:Y:S02]  /*1590*/  UMOV UR11, 0x40000040 ;  /* 0x40000040000b7882 */ /* 0x000fe40000000000 */
[----:B------:R-:W-:Y:S01]  /*15a0*/  LEA R0, R0, UR37, 0x2 ;  /* 0x0000002500007c11 */ /* 0x000fe2000f8e10ff */
[----:B------:R-:W-:Y:S01]  /*15b0*/  USEL UR36, UR36, URZ, UP0 ;  /* 0x0000003f24247287 */ /* 0x000fe20008000000 */
[----:B------:R-:W-:Y:S01]  /*15c0*/  UMOV UR15, 0x40000040 ;  /* 0x40000040000f7882 */ /* 0x000fe20000000000 */
[----:B------:R-:W-:-:S02]  /*15d0*/  UMOV UR19, 0x40000040 ;  /* 0x4000004000137882 */ /* 0x000fc40000000000 */
[----:B------:R-:W-:-:S04]  /*15e0*/  ULEA UR6, UR36, UR20, 0xc ;  /* 0x0000001424067291 */ /* 0x000fc8000f8e603f */
[----:B------:R-:W-:Y:S02]  /*15f0*/  UIADD3 UR10, UR6, 0x80, URZ ;  /* 0x00000080060a7890 */ /* 0x000fe4000fffe03f */
[----:B------:R-:W-:Y:S01]  /*1600*/  UIADD3 UR14, UR6, 0x100, URZ ;  /* 0x00000100060e7890 */ /* 0x000fe2000fffe03f */
[----:B------:R-:W0:Y:S01]  /*1610*/  LDS R4, [R0+0x38400] ;  /* 0x0384000000047984 */ /* 0x000e220000000800 */
[----:B------:R-:W-:-:S03]  /*1620*/  UIADD3 UR18, UR6, 0x180, URZ ;  /* 0x0000018006127890 */ /* 0x000fc6000fffe03f */
[----:B------:R1:W2:Y:S02]  /*1630*/  LDS R5, [R0+0x38420] ;  /* 0x0384200000057984 */ /* 0x0002a40000000800 */
[----:B-1----:R-:W-:-:S05]  /*1640*/  IMAD.U32 R0, RZ, RZ, UR36 ;  /* 0x00000024ff007e24 */ /* 0x002fca000f8e00ff */
[----:B------:R-:W-:-:S05]  /*1650*/  @!P1 LEA R0, R0, UR37, 0x3 ;  /* 0x0000002500009c11 */ /* 0x000fca000f8e18ff */
[----:B------:R-:W-:-:S05]  /*1660*/  @!P1 VIADD R0, R0, 0x38860 ;  /* 0x0003886000009836 */ /* 0x000fca0000000000 */
[----:B------:R-:W-:Y:S01]  /*1670*/  @!P1 PRMT R0, RZ, 0x654, R0 ;  /* 0x00000654ff009816 */ /* 0x000fe20000000000 */
        /* <DEDUP_REMOVED lines=127> */
[----:B------:R-:W-:-:S06]  /*1e70*/  FMUL.FTZ R151, R151, R5 ;  /* 0x0000000597977220 */ /* 0x000fcc0000410000 */
[----:B------:R-:W-:-:S06]  /*1e80*/  WARPGROUP.ARRIVE ;  /* 0x00000000000079c5 */ /* 0x000fcc0000000000 */
[----:B------:R-:W-:Y:S01]  /*1e90*/  HGMMA.64x256x16.F32.BF16 R24, gdesc[UR4].tnspB, R24, gsb0 ;  /* 0x43e00000041879f0 */ /* 0x000fe20008001818 */
[----:B------:R-:W-:-:S06]  /*1ea0*/  USEL UR6, URZ, 0x1, UP0 ;  /* 0x000000013f067887 */ /* 0x000fcc0008000000 */
[----:B------:R-:W-:Y:S01]  /*1eb0*/  LOP3.LUT R2, R2, UR6, RZ, 0x3c, !PT ;  /* 0x0000000602027c12 */ /* 0x000fe2000f8e3cff */
[----:B------:R-:W-:Y:S02]  /*1ec0*/  WARPGROUP.DEPBAR.LE gsb0, 0x0 ;  /* 0x00008000000079c5 */ /* 0x000fe40000010000 */
[----:B------:R-:W-:-:S15]  /*1ed0*/  WARPGROUP.ARRIVE ;  /* 0x00000000000079c5 */ /* 0x000fde0000000000 */
[----:B------:R-:W-:-:S03]  /*1ee0*/  NOP ;  /* 0x0000000000007918 */ /* 0x000fc60000000000 */
        /* <DEDUP_REMOVED lines=13> */
.L_x_197:
[----:B------:R-:W-:Y:S01]  /*1fc0*/  BAR.SYNC.DEFER_BLOCKING 0xe, 0x100 ;  /* 0x0384000000007b1d */ /* 0x000fe20000010000 */
[----:B------:R-:W-:Y:S01]  /*1fd0*/  IMAD.U32 R3, RZ, RZ, UR36 ;  /* 0x00000024ff037e24 */ /* 0x000fe2000f8e00ff */
[----:B------:R-:W-:Y:S01]  /*1fe0*/  UIADD3 UR36, UR36, 0x1, URZ ;  /* 0x0000000124247890 */ /* 0x000fe2000fffe03f */
[----:B------:R-:W-:Y:S02]  /*1ff0*/  IMAD.MOV.U32 R20, RZ, RZ, RZ ;  /* 0x000000ffff147224 */ /* 0x000fe400078e00ff */
[----:B01----:R-:W-:Y:S01]  /*2000*/  IMAD R0, R3, 0x40, R16 ;  /* 0x0000004003007824 */ /* 0x003fe200078e0210 */
[----:B------:R-:W-:-:S04]  /*2010*/  UISETP.NE.AND UP0, UPT, UR36, 0x2, UPT ;  /* 0x000000022400788c */ /* 0x000fc8000bf05270 */
[----:B------:R-:W-:Y:S01]  /*2020*/  LEA R4, R0, UR37, 0x2 ;  /* 0x0000002500047c11 */ /* 0x000fe2000f8e10ff */
[----:B------:R-:W-:Y:S02]  /*2030*/  USEL UR4, URZ, 0x1, UP0 ;  /* 0x000000013f047887 */ /* 0x000fe40008000000 */
[----:B------:R-:W-:-:S04]  /*2040*/  USEL UR36, UR36, URZ, UP0 ;  /* 0x0000003f24247287 */ /* 0x000fc80008000000 */
[----:B------:R-:W-:Y:S01]  /*2050*/  LOP3.LUT R2, R2, UR4, RZ, 0x3c, !PT ;  /* 0x0000000402027c12 */ /* 0x000fe2000f8e3cff */
        /* <DEDUP_REMOVED lines=130> */
[----:B------:R-:W-:Y:S01]  /*2880*/  IMAD.MOV.U32 R3, RZ, RZ, RZ ;  /* 0x000000ffff037224 */ /* 0x000fe200078e00ff */
[----:B------:R-:W-:Y:S06]  /*2890*/  BAR.ARV 0xf, 0x100 ;  /* 0x03c4000000007b1d */ /* 0x000fec0000002000 */
[----:B------:R-:W-:Y:S05]  /*28a0*/  BRA `(.L_x_199) ;  /* 0x0000005800e87947 */ /* 0x000fea0003800000 */
.L_x_196:
[----:B------:R-:W0:Y:S02]  /*28b0*/  SHFL.IDX PT, R0, R213, RZ, 0x1f ;  /* 0x00001fffd5007589 */ /* 0x000e2400000e0000 */
[----:B0-----:R-:W-:Y:S01]  /*28c0*/  R2UR UR4, R0 ;  /* 0x00000000000472ca */ /* 0x001fe200000e0000 */
[----:B------:R-:W-:-:S05]  /*28d0*/  VIADD R0, R152, 0x3f ;  /* 0x0000003f98007836 */ /* 0x000fca0000000000 */
[----:B------:R-:W-:-:S04]  /*28e0*/  SHF.R.S32.HI R3, RZ, 0x1f, R0 ;  /* 0x0000001fff037819 */ /* 0x000fc80000011400 */
[----:B------:R-:W-:-:S03]  /*28f0*/  LEA.HI R3, R3, R0, RZ, 0x6 ;  /* 0x0000000003037211 */ /* 0x000fc600078f30ff */
[----:B------:R-:W-:Y:S01]  /*2900*/  ULEA.HI UR5, UR4, UR4, URZ, 0x1 ;  /* 0x0000000404057291 */ /* 0x000fe2000f8f083f */
[----:B------:R-:W-:-:S03]  /*2910*/  SHF.R.S32.HI R153, RZ, 0x6, R3 ;  /* 0x00000006ff997819 */ /* 0x000fc60000011403 */
        /* <DEDUP_REMOVED lines=26> */
.L_x_200:
[----:B------:R-:W2:Y:S01]  /*2ac0*/  LDL R20, [R1] ;  /* 0x0000000001147983 */ /* 0x000ea20000100800 */
[----:B------:R-:W-:-:S04]  /*2ad0*/  LEA.HI R0, R201, R201, RZ, 0x1 ;  /* 0x000000c9c9007211 */ /* 0x000fc800078f08ff */
[----:B------:R-:W-:-:S05]  /*2ae0*/  LOP3.LUT R0, R0, 0xfffffffe, RZ, 0xc0, !PT ;  /* 0xfffffffe00007812 */ /* 0x000fca00078ec0ff */
[----:B------:R-:W-:-:S05]  /*2af0*/  IMAD.IADD R0, R201, 0x1, -R0 ;  /* 0x00000001c9007824 */ /* 0x000fca00078e0a00 */
[----:B------:R-:W-:-:S04]  /*2b00*/  SHF.L.U32 R0, R0, 0x1f, RZ ;  /* 0x0000001f00007819 */ /* 0x000fc800000006ff */
[----:B------:R-:W0:Y:S01]  /*2b10*/  SYNCS.PHASECHK.TRANS64.TRYWAIT P1, [UR37+0x38800], R0 ;  /* 0x03880000ff0075a7 */ /* 0x000e220008020165 */
[----:B--2---:R-:W-:Y:S01]  /*2b20*/  ISETP.NE.AND P0, PT, R20, RZ, PT ;  /* 0x000000ff1400720c */ /* 0x004fe20003f05270 */
[----:B0-----:R-:W-:-:S12]  /*2b30*/  @!P1 BRA `(.L_x_201) ;  /* 0x000000d400409947 */ /* 0x001fd80003800000 */
.L_x_334:
[----:B------:R-:W-:Y:S05]  /*2b40*/  @P0 BRA `(.L_x_202) ;  /* 0x0000000000040947 */ /* 0x000fea0003800000 */
[----:B------:R-:W-:Y:S01]  /*2b50*/  BPT.TRAP 0x1 ;  /* 0x000000040000795c */ /* 0x000fe20000300000 */
.L_x_202:
[----:B------:R-:W-:Y:S01]  /*2b60*/  IMAD.U32 R6, RZ, RZ, UR36 ;  /* 0x00000024ff067e24 */ /* 0x000fe2000f8e00ff */
[----:B------:R-:W-:-:S04]  /*2b70*/  SHF.L.U32 R5, R2, 0x1f, RZ ;  /* 0x0000001f02057819 */ /* 0x000fc800000006ff */
[----:B------:R-:W-:-:S04]  /*2b80*/  LEA R6, R6, UR37, 0x3 ;  /* 0x0000002506067c11 */ /* 0x000fc8000f8e18ff */
[----:B------:R1:W2:Y:S01]  /*2b90*/  SYNCS.PHASECHK.TRANS64.TRYWAIT P1, [R6+URZ+0x38830], R5 ;  /* 0x03883005060075a7 */ /* 0x0002a2000802017f */
[----:B------:R-:W-:Y:S05]  /*2ba0*/  @P0 BRA `(.L_x_203) ;  /* 0x0000000000040947 */ /* 0x000fea0003800000 */
[----:B------:R-:W-:Y:S01]  /*2bb0*/  BPT.TRAP 0x1 ;  /* 0x000000040000795c */ /* 0x000fe20000300000 */
.L_x_203:
[----:B--2---:R-:W-:Y:S05]  /*2bc0*/  @P1 BRA `(.L_x_204) ;  /* 0x0000000000081947 */ /* 0x004fea0003800000 */
[----:B------:R-:W2:Y:S02]  /*2bd0*/  SYNCS.PHASECHK.TRANS64.TRYWAIT P1, [R6+URZ+0x38830], R5 ;  /* 0x03883005060075a7 */ /* 0x000ea4000802017f */
[----:B--2---:R-:W-:Y:S05]  /*2be0*/  @!P1 BRA `(.L_x_205) ;  /* 0x000000d4002c9947 */ /* 0x004fea0003800000 */
.L_x_204:
[----:B------:R-:W-:-:S04]  /*2bf0*/  UIADD3 UR4, UR37, 0x22400, URZ ;  /* 0x0002240025047890 */ /* 0x000fc8000fffe03f */
[----:B------:R-:W-:-:S04]  /*2c00*/  USHF.R.U32.HI UR4, URZ, 0x4, UR4 ;  /* 0x000000043f047899 */ /* 0x000fc80008011604 */
[----:B------:R-:W-:-:S06]  /*2c10*/  ULOP3.LUT UR4, UR4, 0x3fff, URZ, 0xc0, !UPT ;  /* 0x00003fff04047892 */ /* 0x000fcc000f8ec03f */
[----:B0-----:R-:W-:Y:S01]  /*2c20*/  IMAD.U32 R3, RZ, RZ, UR4 ;  /* 0x00000004ff037e24 */ /* 0x001fe2000f8e00ff */
[----:B------:R-:W-:Y:S05]  /*2c30*/  WARPSYNC.ALL ;  /* 0x0000000000007948 */ /* 0x000fea0003800000 */
[----:B------:R-:W-:-:S04]  /*2c40*/  LOP3.LUT R3, R3, 0x10000, RZ, 0xfc, !PT ;  /* 0x0001000003037812 */ /* 0x000fc800078efcff */
        /* <DEDUP_REMOVED lines=10> */
[----:B------:R-:W-:-:S02]  /*2cf0*/  UMOV UR13, 0x40000040 ;  /* 0x40000040000d7882 */ /* 0x000fc40000000000 */
[----:B------:R-:W-:Y:S02]  /*2d00*/  ULEA UR6, UR36, UR6, 0x9 ;  /* 0x0000000624067291 */ /* 0x000fe4000f8e483f */
[----:B------:R-:W-:Y:S02]  /*2d10*/  ULOP3.LUT UR4, UR4, 0x10000, URZ, 0xfc, !UPT ;  /* 0x0001000004047892 */ /* 0x000fe4000f8efc3f */
[----:B------:R-:W-:Y:S02]  /*2d20*/  UIADD3 UR10, UR6, 0x2, URZ ;  /* 0x00000002060a7890 */ /* 0x000fe4000fffe03f */
[----:B------:R-:W-:Y:S02]  /*2d30*/  UIADD3 UR8, UR4, 0x2, URZ ;  /* 0x0000000204087890 */ /* 0x000fe4000fffe03f */
[----:B------:R-:W-:Y:S02]  /*2d40*/  UIADD3 UR14, UR6, 0x4, URZ ;  /* 0x00000004060e7890 */ /* 0x000fe4000fffe03f */
[----:B------:R-:W-:-:S02]  /*2d50*/  UIADD3 UR12, UR4, 0x4, URZ ;  /* 0x00000004040c7890 */ /* 0x000fc4000fffe03f */
[----:B------:R-:W-:Y:S01]  /*2d60*/  HGMMA.64x64x16.F32.BF16 R24, gdesc[UR4], RZ, !UPT, gsb0 ;  /* 0x00e00000041879f0 */ /* 0x000fe2000c0018ff */
[----:B------:R-:W-:Y:S02]  /*2d70*/  UIADD3 UR18, UR6, 0x6, URZ ;  /* 0x0000000606127890 */ /* 0x000fe4000fffe03f */
[----:B------:R-:W-:Y:S01]  /*2d80*/  UIADD3 UR16, UR4, 0x6, URZ ;  /* 0x0000000604107890 */ /* 0x000fe2000fffe03f */
[----:B------:R-:W-:Y:S01]  /*2d90*/  UMOV UR19, 0x40000040 ;  /* 0x4000004000137882 */ /* 0x000fe20000000000 */
[----:B------:R-:W-:Y:S01]  /*2da0*/  UMOV UR17, 0x40000040 ;  /* 0x4000004000117882 */ /* 0x000fe20000000000 */
        /* <DEDUP_REMOVED lines=10> */
[----:B------:R-:W0:Y:S02]  /*2e50*/  SYNCS.PHASECHK.TRANS64.TRYWAIT P1, [UR37+0x38810], R0 ;  /* 0x03881000ff0075a7 */ /* 0x000e240008020165 */
[----:B0-----:R-:W-:Y:S05]  /*2e60*/  @!P1 BRA `(.L_x_206) ;  /* 0x000000d000a09947 */ /* 0x001fea0003800000 */
.L_x_335:
[----:B------:R-:W-:Y:S05]  /*2e70*/  @P0 BRA `(.L_x_207) ;  /* 0x0000000000040947 */ /* 0x000fea0003800000 */
[----:B------:R-:W-:Y:S01]  /*2e80*/  BPT.TRAP 0x1 ;  /* 0x000000040000795c */ /* 0x000fe20000300000 */
.L_x_207:
[----:B------:R3:W4:Y:S01]  /*2e90*/  SYNCS.PHASECHK.TRANS64.TRYWAIT P1, [R6+URZ+0x38850], R5 ;  /* 0x03885005060075a7 */ /* 0x000722000802017f */
[----:B------:R-:W-:Y:S05]  /*2ea0*/  @P0 BRA `(.L_x_208) ;  /* 0x0000000000040947 */ /* 0x000fea0003800000 */
[----:B------:R-:W-:Y:S01]  /*2eb0*/  BPT.TRAP 0x1 ;  /* 0x000000040000795c */ /* 0x000fe20000300000 */
.L_x_208:
[----:B----4-:R-:W-:Y:S05]  /*2ec0*/  @P1 BRA `(.L_x_209) ;  /* 0x0000000000081947 */ /* 0x010fea0003800000 */
[----:B------:R-:W4:Y:S02]  /*2ed0*/  SYNCS.PHASECHK.TRANS64.TRYWAIT P1, [R6+URZ+0x38850], R5 ;  /* 0x03885005060075a7 */ /* 0x000f24000802017f */
[----:B----4-:R-:W-:Y:S05]  /*2ee0*/  @!P1 BRA `(.L_x_210) ;  /* 0x000000d000989947 */ /* 0x010fea0003800000 */
.L_x_209:
[----:B------:R-:W-:Y:S01]  /*2ef0*/  UIADD3 UR4, UR37, 0x400, URZ ;  /* 0x0000040025047890 */ /* 0x000fe2000fffe03f */
[----:B------:R-:W-:Y:S01]  /*2f00*/  WARPGROUP.ARRIVE ;  /* 0x00000000000079c5 */ /* 0x000fe20000000000 */
[----:B------:R-:W-:-:S05]  /*2f10*/  UIADD3 UR5, UR37, 0x26400, URZ ;  /* 0x0002640025057890 */ /* 0x000fca000fffe03f */
[----:B0-----:R-:W0:Y:S01]  /*2f20*/  S2R R0, SR_TID.X ;  /* 0x0000000000007919 */ /* 0x001e220000002100 */
[----:B------:R-:W-:Y:S01]  /*2f30*/  USHF.R.U32.HI UR4, URZ, 0x4, UR4 ;  /* 0x000000043f047899 */ /* 0x000fe20008011604 */
[----:B-1234-:R-:W-:Y:S01]  /*2f40*/  IMAD R5, R153, -0x40, R152 ;  /* 0xffffffc099057824 */ /* 0x01efe200078e0298 */
[----:B------:R-:W-:Y:S01]  /*2f50*/  USHF.R.U32.HI UR5, URZ, 0x4, UR5 ;  /* 0x000000043f057899 */ /* 0x000fe20008011605 */
[----:B------:R-:W1:Y:S01]  /*2f60*/  S2R R57, SR_TID.X ;  /* 0x0000000000397919 */ /* 0x000e620000002100 */
[----:B------:R-:W-:Y:S02]  /*2f70*/  ULOP3.LUT UR4, UR4, 0x3fff, URZ, 0xc0, !UPT ;  /* 0x00003fff04047892 */ /* 0x000fe4000f8ec03f */
[----:B------:R-:W-:Y:S01]  /*2f80*/  ULOP3.LUT UR5, UR5, 0x3fff, URZ, 0xc0, !UPT ;  /* 0x00003fff05057892 */ /* 0x000fe2000f8ec03f */
[----:B------:R-:W-:Y:S01]  /*2f90*/  IADD3 R5, -R18, 0x40, R5 ;  /* 0x0000004012057810 */ /* 0x000fe20007ffe105 */
[----:B------:R-:W-:Y:S02]  /*2fa0*/  ULOP3.LUT UR4, UR4, 0x10000, URZ, 0xfc, !UPT ;  /* 0x0001000004047892 */ /* 0x000fe4000f8efc3f */
[----:B------:R-:W-:Y:S01]  /*2fb0*/  ULOP3.LUT UR6, UR5, 0x10000, URZ, 0xfc, !UPT ;  /* 0x0001000005067892 */ /* 0x000fe2000f8efc3f */
[C---:B------:R-:W-:Y:S01]  /*2fc0*/  ISETP.GT.AND P5, PT, R5.reuse, RZ, PT ;  /* 0x000000ff0500720c */ /* 0x040fe20003fa4270 */
[----:B------:R-:W-:Y:S01]  /*2fd0*/  ULEA UR5, UR36, UR4, 0xc ;  /* 0x0000000424057291 */ /* 0x000fe2000f8e603f */
[C---:B------:R-:W-:Y:S01]  /*2fe0*/  ISETP.GT.AND P4, PT, R5.reuse, 0x1, PT ;  /* 0x000000010500780c */ /* 0x040fe20003f84270 */
[----:B------:R-:W-:Y:S01]  /*2ff0*/  UMOV UR21, 0x40000040 ;  /* 0x4000004000157882 */ /* 0x000fe20000000000 */
[----:B------:R-:W-:Y:S01]  /*3000*/  UMOV UR23, 0x40000040 ;  /* 0x4000004000177882 */ /* 0x000fe20000000000 */
[----:B------:R-:W-:Y:S01]  /*3010*/  UIADD3 UR14, UR6, 0x800, URZ ;  /* 0x00000800060e7890 */ /* 0x000fe2000fffe03f */
[C---:B------:R-:W-:Y:S01]  /*3020*/  ISETP.GT.AND P3, PT, R5.reuse, 0x8, PT ;  /* 0x000000080500780c */ /* 0x040fe20003f64270 */
[----:B------:R-:W-:Y:S01]  /*3030*/  UMOV UR20, UR6 ;  /* 0x0000000600147c82 */ /* 0x000fe20008000000 */
[----:B------:R-:W-:Y:S01]  /*3040*/  UMOV UR22, UR5 ;  /* 0x0000000500167c82 */ /* 0x000fe20008000000 */
[----:B------:R-:W-:Y:S01]  /*3050*/  UIADD3 UR15, UR5, 0x800, URZ ;  /* 0x00000800050f7890 */ /* 0x000fe2000fffe03f */
[----:B------:R-:W-:Y:S01]  /*3060*/  HGMMA.64x64x16.F32.BF16 R24, gdesc[UR20], R24, gsb0 ;  /* 0x00e00000141879f0 */ /* 0x000fe20008001818 */
[----:B------:R-:W-:Y:S01]  /*3070*/  UIADD3 UR20, UR6, 0x2, URZ ;  /* 0x0000000206147890 */ /* 0x000fe2000fffe03f */
[C---:B------:R-:W-:Y:S01]  /*3080*/  ISETP.GT.AND P2, PT, R5.reuse, 0x9, PT ;  /* 0x000000090500780c */ /* 0x040fe20003f44270 */
[----:B------:R-:W-:Y:S01]  /*3090*/  UIADD3 UR22, UR5, 0x2, URZ ;  /* 0x0000000205167890 */ /* 0x000fe2000fffe03f */
[C---:B------:R-:W-:Y:S01]  /*30a0*/  ISETP.GT.AND P1, PT, R5.reuse, 0x10, PT ;  /* 0x000000100500780c */ /* 0x040fe20003f24270 */
[----:B------:R-:W-:Y:S01]  /*30b0*/  UMOV UR21, 0x40000040 ;  /* 0x4000004000157882 */ /* 0x000fe20000000000 */
[----:B------:R-:W-:Y:S01]  /*30c0*/  UMOV UR23, 0x40000040 ;  /* 0x4000004000177882 */ /* 0x000fe20000000000 */
[----:B------:R-:W-:-:S02]  /*30d0*/  ISETP.GT.AND P6, PT, R5, 0x11, PT ;  /* 0x000000110500780c */ /* 0x000fc40003fc4270 */
[----:B0-----:R-:W-:Y:S02]  /*30e0*/  SHF.R.U32.HI R0, RZ, 0x7, R0 ;  /* 0x00000007ff007819 */ /* 0x001fe40000011600 */
[----:B-1----:R-:W-:-:S04]  /*30f0*/  LOP3.LUT R57, R57, 0x7f, RZ, 0xc0, !PT ;  /* 0x0000007f39397812 */ /* 0x002fc800078ec0ff */
[----:B------:R-:W0:Y:S02]  /*3100*/  SHFL.IDX PT, R0, R0, RZ, 0x1f ;  /* 0x00001fff00007589 */ /* 0x000e2400000e0000 */
[----:B0-----:R-:W-:-:S13]  /*3110*/  R2UR UR7, R0 ;  /* 0x00000000000772ca */ /* 0x001fda00000e0000 */
[----:B------:R-:W-:-:S03]  /*3120*/  UISETP.GT.AND UP0, UPT, UR7, 0x7f, UPT ;  /* 0x0000007f0700788c */ /* 0x000fc6000bf04270 */
[----:B------:R-:W-:Y:S01]  /*3130*/  UMOV UR7, 0x4 ;  /* 0x0000000400077882 */ /* 0x000fe20000000000 */
[----:B------:R-:W-:Y:S02]  /*3140*/  USEL UR11, URZ, 0x2, !UP0 ;  /* 0x000000023f0b7887 */ /* 0x000fe4000c000000 */
[----:B------:R-:W-:Y:S02]  /*3150*/  USEL UR10, UR7, 0x2, UP0 ;  /* 0x00000002070a7887 */ /* 0x000fe40008000000 */
[----:B------:R-:W-:Y:S01]  /*3160*/  USEL UR7, UR7, 0x6, !UP0 ;  /* 0x0000000607077887 */ /* 0x000fe2000c000000 */
[----:B------:R-:W-:Y:S02]  /*3170*/  WARPGROUP.DEPBAR.LE gsb0, 0x0 ;  /* 0x00008000000079c5 */ /* 0x000fe40000010000 */
[----:B------:R-:W-:-:S06]  /*3180*/  WARPGROUP.ARRIVE ;  /* 0x00000000000079c5 */ /* 0x000fcc0000000000 */
[----:B------:R-:W-:Y:S01]  /*3190*/  HGMMA.64x64x16.F32.BF16 R24, gdesc[UR20], R24, gsb0 ;  /* 0x00e00000141879f0 */ /* 0x000fe20008001818 */
[----:B------:R-:W-:Y:S02]  /*31a0*/  UIADD3 UR20, UR6, 0x4, URZ ;  /* 0x0000000406147890 */ /* 0x000fe4000fffe03f */
[----:B------:R-:W-:Y:S01]  /*31b0*/  UIADD3 UR22, UR5, 0x4, URZ ;  /* 0x0000000405167890 */ /* 0x000fe2000fffe03f */
[----:B------:R-:W-:Y:S01]  /*31c0*/  UMOV UR21, 0x40000040 ;  /* 0x4000004000157882 */ /* 0x000fe20000000000 */
[----:B------:R-:W-:Y:S01]  /*31d0*/  UMOV UR23, 0x40000040 ;  /* 0x4000004000177882 */ /* 0x000fe20000000000 */
        /* <DEDUP_REMOVED lines=94> */
[----:B------:R-:W-:Y:S02]  /*37c0*/  UIADD3 UR20, UR11, UR14, URZ ;  /* 0x0000000e0b147290 */ /* 0x000fe4000fffe03f */
[----:B------:R-:W-:Y:S01]  /*37d0*/  UIADD3 UR22, UR11, UR15, URZ ;  /* 0x0000000f0b167290 */ /* 0x000fe2000fffe03f */
        /* <DEDUP_REMOVED lines=16> */
[----:B------:R-:W-:Y:S01]  /*38e0*/  UMOV UR14, 0x28 ;  /* 0x00000028000e7882 */ /* 0x000fe20000000000 */
[----:B------:R-:W-:Y:S01]  /*38f0*/  UMOV UR15, 0xa00 ;  /* 0x00000a00000f7882 */ /* 0x000fe20000000000 */
[----:B------:R-:W-:Y:S02]  /*3900*/  USEL UR14, UR14, 0x26, UP0 ;  /* 0x000000260e0e7887 */ /* 0x000fe40008000000 */
[----:B------:R-:W-:-:S02]  /*3910*/  USEL UR15, UR15, 0x980, UP0 ;  /* 0x000009800f0f7887 */ /* 0x000fc40008000000 */
[----:B------:R-:W-:Y:S02]  /*3920*/  ULOP3.LUT UR14, UR14, 0x6, URZ, 0xc0, !UPT ;  /* 0x000000060e0e7892 */ /* 0x000fe4000f8ec03f */
[----:B------:R-:W-:Y:S01]  /*3930*/  ULOP3.LUT UR15, UR15, 0xa00, URZ, 0xc0, !UPT ;  /* 0x00000a000f0f7892 */ /* 0x000fe2000f8ec03f */
[----:B------:R-:W-:Y:S02]  /*3940*/  WARPGROUP.DEPBAR.LE gsb0, 0x0 ;  /* 0x00008000000079c5 */ /* 0x000fe40000010000 */
[----:B------:R-:W-:-:S06]  /*3950*/  WARPGROUP.ARRIVE ;  /* 0x00000000000079c5 */ /* 0x000fcc0000000000 */
[----:B------:R-:W-:Y:S01]  /*3960*/  HGMMA.64x64x16.F32.BF16 R24, gdesc[UR20], R24, gsb0 ;  /* 0x00e00000141879f0 */ /* 0x000fe20008001818 */
[----:B------:R-:W-:Y:S02]  /*3970*/  UIADD3 UR20, UR14, UR15, UR6 ;  /* 0x0000000f0e147290 */ /* 0x000fe4000fffe006 */
[----:B------:R-:W-:Y:S01]  /*3980*/  UIADD3 UR22, UR14, UR15, UR5 ;  /* 0x0000000f0e167290 */ /* 0x000fe2000fffe005 */
[----:B------:R-:W-:Y:S01]  /*3990*/  UMOV UR21, 0x40000040 ;  /* 0x4000004000157882 */ /* 0x000fe20000000000 */
[----:B------:R-:W-:Y:S01]  /*39a0*/  UMOV UR23, 0x40000040 ;  /* 0x4000004000177882 */ /* 0x000fe20000000000 */
[----:B------:R-:W-:Y:S02]  /*39b0*/  UIADD3 UR14, UR6, 0xa00, URZ ;  /* 0x00000a00060e7890 */ /* 0x000fe4000fffe03f */
[----:B------:R-:W-:Y:S01]  /*39c0*/  UIADD3 UR15, UR5, 0xa00, URZ ;  /* 0x00000a00050f7890 */ /* 0x000fe2000fffe03f */
        /* <DEDUP_REMOVED lines=87> */
[----:B------:R-:W-:Y:S02]  /*3f40*/  UMOV UR10, 0x1000 ;  /* 0x00001000000a7882 */ /* 0x000fe40000000000 */
[----:B------:R-:W-:-:S04]  /*3f50*/  USEL UR10, UR10, 0xf80, UP0 ;  /* 0x00000f800a0a7887 */ /* 0x000fc80008000000 */
[----:B------:R-:W-:Y:S01]  /*3f60*/  ULOP3.LUT UR10, UR10, 0x1e00, URZ, 0xc0, !UPT ;  /* 0x00001e000a0a7892 */ /* 0x000fe2000f8ec03f */
        /* <DEDUP_REMOVED lines=9> */
[----:B------:R-:W-:-:S04]  /*4000*/  USEL UR7, UR7, 0x3e, UP0 ;  /* 0x0000003e07077887 */ /* 0x000fc80008000000 */
        /* <DEDUP_REMOVED lines=8> */
[----:B------:R-:W-:Y:S01]  /*4090*/  ULDC UR5, c[0x0][0xa80] ;  /* 0x0002a00000057ab9 */ /* 0x000fe20000000800 */
[----:B------:R-:W-:-:S04]  /*40a0*/  ULOP3.LUT UR7, UR44, 0x2000000, URZ, 0xfc, !UPT ;  /* 0x020000002c077892 */ /* 0x000fc8000f8efc3f */
[----:B------:R-:W-:-:S04]  /*40b0*/  ULEA UR10, UR36, UR7, 0xc ;  /* 0x00000007240a7291 */ /* 0x000fc8000f8e603f */
[----:B------:R-:W-:Y:S01]  /*40c0*/  UIADD3 UR14, UR10, 0x80, URZ ;  /* 0x000000800a0e7890 */ /* 0x000fe2000fffe03f */
        /* <DEDUP_REMOVED lines=33> */
[C---:B------:R-:W-:Y:S02]  /*42e0*/  ISETP.GT.AND P6, PT, R5.reuse, 0x29, PT ;  /* 0x000000290500780c */ /* 0x040fe40003fc4270 */
        /* <DEDUP_REMOVED lines=19> */
[----:B------:R-:W-:Y:S02]  /*4420*/  FMNMX.FTZ R7, R52, R7, !PT ;  /* 0x0000000734077209 */ /* 0x000fe40007810000 */
[----:B------:R-:W-:Y:S02]  /*4430*/  FSEL R46, R46, -INF , P1 ;  /* 0xff8000002e2e7808 */ /* 0x000fe40000800000 */
[----:B------:R-:W-:-:S02]  /*4440*/  FMNMX.FTZ R8, R72, R7, !PT ;  /* 0x0000000748087209 */ /* 0x000fc40007810000 */
[----:B------:R-:W-:Y:S02]  /*4450*/  FSEL R48, R47, -INF , P6 ;  /* 0xff8000002f307808 */ /* 0x000fe40003000000 */
[----:B------:R-:W-:Y:S01]  /*4460*/  FSEL R50, R50, -INF , P5 ;  /* 0xff80000032327808 */ /* 0x000fe20002800000 */
[----:B------:R-:W0:Y:S01]  /*4470*/  SHFL.BFLY PT, R5, R8, 0x2, 0x1f ;  /* 0x0c401f0008057f89 */ /* 0x000e2200000e0000 */
[----:B------:R-:W-:Y:S02]  /*4480*/  FSEL R54, R54, -INF , P3 ;  /* 0xff80000036367808 */ /* 0x000fe40001800000 */
[----:B------:R-:W-:Y:S02]  /*4490*/  FSEL R70, R55, -INF , P2 ;  /* 0xff80000037467808 */ /* 0x000fe40001000000 */
[----:B------:R-:W-:Y:S02]  /*44a0*/  ISETP.GE.AND P2, PT, R152, 0x41, PT ;  /* 0x000000419800780c */ /* 0x000fe40003f46270 */
[----:B0-----:R-:W-:-:S02]  /*44b0*/  FMNMX.FTZ R9, R8, R5, !PT ;  /* 0x0000000508097209 */ /* 0x001fc40007810000 */
[----:B------:R-:W-:-:S03]  /*44c0*/  FMNMX.FTZ R5, R26, R27, !PT ;  /* 0x0000001b1a057209 */ /* 0x000fc60007810000 */
[----:B------:R-:W0:Y:S01]  /*44d0*/  SHFL.BFLY PT, R0, R9, 0x1, 0x1f ;  /* 0x0c201f0009007f89 */ /* 0x000e2200000e0000 */
[----:B------:R-:W-:-:S04]  /*44e0*/  FMNMX.FTZ R5, R30, R5, !PT ;  /* 0x000000051e057209 */ /* 0x000fc80007810000 */
[----:B------:R-:W-:-:S04]  /*44f0*/  FMNMX.FTZ R5, R32, R5, !PT ;  /* 0x0000000520057209 */ /* 0x000fc80007810000 */
[----:B------:R-:W-:-:S04]  /*4500*/  FMNMX.FTZ R5, R34, R5, !PT ;  /* 0x0000000522057209 */ /* 0x000fc80007810000 */
[----:B------:R-:W-:-:S04]  /*4510*/  FMNMX.FTZ R5, R36, R5, !PT ;  /* 0x0000000524057209 */ /* 0x000fc80007810000 */
[----:B------:R-:W-:Y:S01]  /*4520*/  FMNMX.FTZ R7, R38, R5, !PT ;  /* 0x0000000526077209 */ /* 0x000fe20007810000 */
[----:B------:R-:W-:-:S03]  /*4530*/  IMAD.U32 R5, RZ, RZ, UR5 ;  /* 0x00000005ff057e24 */ /* 0x000fc6000f8e00ff */
[----:B------:R-:W-:Y:S02]  /*4540*/  FMNMX.FTZ R7, R40, R7, !PT ;  /* 0x0000000728077209 */ /* 0x000fe40007810000 */
[----:B0-----:R-:W-:Y:S02]  /*4550*/  FMNMX.FTZ R0, R9, R0, !PT ;  /* 0x0000000009007209 */ /* 0x001fe40007810000 */
[----:B------:R-:W-:Y:S02]  /*4560*/  FMNMX.FTZ R7, R42, R7, !PT ;  /* 0x000000072a077209 */ /* 0x000fe40007810000 */
[C---:B------:R-:W-:Y:S01]  /*4570*/  FSETP.NEU.FTZ.AND P1, PT, R0.reuse, -INF , PT ;  /* 0xff8000000000780b */ /* 0x040fe20003f3d000 */
[----:B------:R-:W-:Y:S01]  /*4580*/  FMUL.FTZ R8, R0, R5 ;  /* 0x0000000500087220 */ /* 0x000fe20000410000 */
[----:B------:R-:W-:-:S04]  /*4590*/  FMNMX.FTZ R7, R44, R7, !PT ;  /* 0x000000072c077209 */ /* 0x000fc80007810000 */
[----:B------:R-:W-:Y:S02]  /*45a0*/  FMNMX.FTZ R7, R46, R7, !PT ;  /* 0x000000072e077209 */ /* 0x000fe40007810000 */
[----:B------:R-:W-:Y:S02]  /*45b0*/  FSEL R29, R8, RZ, P1 ;  /* 0x000000ff081d7208 */ /* 0x000fe40000800000 */
[----:B------:R-:W-:-:S03]  /*45c0*/  FMNMX.FTZ R9, R48, R7, !PT ;  /* 0x0000000730097209 */ /* 0x000fc60007810000 */
[-CC-:B------:R-:W-:Y:S01]  /*45d0*/  FFMA.FTZ R10, R24, R5.reuse, -R29.reuse ;  /* 0x00000005180a7223 */ /* 0x180fe2000001081d */
[----:B------:R-:W-:Y:S01]  /*45e0*/  FSEL R24, R51, -INF , P4 ;  /* 0xff80000033187808 */ /* 0x000fe20002000000 */
[--C-:B------:R-:W-:Y:S01]  /*45f0*/  FFMA.FTZ R8, R25, R5, -R29.reuse ;  /* 0x0000000519087223 */ /* 0x100fe2000001081d */
[----:B------:R-:W-:Y:S01]  /*4600*/  FMNMX.FTZ R9, R50, R9, !PT ;  /* 0x0000000932097209 */ /* 0x000fe20007810000 */
[----:B------:R0:W-:Y:S01]  /*4610*/  MUFU.EX2 R7, R10 ;  /* 0x0000000a00077308 */ /* 0x0001e20000000800 */
[-CC-:B------:R-:W-:Y:S01]  /*4620*/  FFMA.FTZ R11, R12, R5.reuse, -R29.reuse ;  /* 0x000000050c0b7223 */ /* 0x180fe2000001081d */
[--C-:B------:R-:W-:Y:S01]  /*4630*/  FFMA.FTZ R12, R14, R5, -R29.reuse ;  /* 0x000000050e0c7223 */ /* 0x100fe2000001081d */
[----:B------:R-:W-:Y:S01]  /*4640*/  FMNMX.FTZ R9, R24, R9, !PT ;  /* 0x0000000918097209 */ /* 0x000fe20007810000 */
[-CC-:B------:R-:W-:Y:S01]  /*4650*/  FFMA.FTZ R13, R20, R5.reuse, -R29.reuse ;  /* 0x00000005140d7223 */ /* 0x180fe2000001081d */
[-CC-:B------:R-:W-:Y:S01]  /*4660*/  FFMA.FTZ R14, R56, R5.reuse, -R29.reuse ;  /* 0x00000005380e7223 */ /* 0x180fe2000001081d */
[--C-:B------:R-:W-:Y:S01]  /*4670*/  FFMA.FTZ R28, R28, R5, -R29.reuse ;  /* 0x000000051c1c7223 */ /* 0x100fe2000001081d */
[----:B------:R-:W-:Y:S01]  /*4680*/  FMNMX.FTZ R9, R54, R9, !PT ;  /* 0x0000000936097209 */ /* 0x000fe20007810000 */
[-CC-:B------:R-:W-:Y:S01]  /*4690*/  FFMA.FTZ R20, R60, R5.reuse, -R29.reuse ;  /* 0x000000053c147223 */ /* 0x180fe2000001081d */
[-CC-:B0-----:R-:W-:Y:S01]  /*46a0*/  FFMA.FTZ R10, R4, R5.reuse, -R29.reuse ;  /* 0x00000005040a7223 */ /* 0x181fe2000001081d */
[--C-:B------:R-:W-:Y:S01]  /*46b0*/  FFMA.FTZ R21, R62, R5, -R29.reuse ;  /* 0x000000053e157223 */ /* 0x100fe2000001081d */
[----:B------:R-:W-:Y:S01]  /*46c0*/  FMNMX.FTZ R15, R70, R9, !PT ;  /* 0x00000009460f7209 */ /* 0x000fe20007810000 */
[-CC-:B------:R-:W-:Y:S01]  /*46d0*/  FFMA.FTZ R154, R64, R5.reuse, -R29.reuse ;  /* 0x00000005409a7223 */ /* 0x180fe2000001081d */
[-CC-:B------:R-:W-:Y:S01]  /*46e0*/  FFMA.FTZ R155, R66, R5.reuse, -R29.reuse ;  /* 0x00000005429b7223 */ /* 0x180fe2000001081d */
[-CC-:B------:R-:W-:Y:S01]  /*46f0*/  FFMA.FTZ R172, R68, R5.reuse, -R29.reuse ;  /* 0x0000000544ac7223 */ /* 0x180fe2000001081d */
[-CC-:B------:R-:W-:Y:S01]  /*4700*/  FFMA.FTZ R173, R52, R5.reuse, -R29.reuse ;  /* 0x0000000534ad7223 */ /* 0x180fe2000001081d */
[----:B------:R-:W0:Y:S01]  /*4710*/  SHFL.BFLY PT, R4, R15, 0x2, 0x1f ;  /* 0x0c401f000f047f89 */ /* 0x000e2200000e0000 */
[--C-:B------:R-:W-:Y:S01]  /*4720*/  FFMA.FTZ R174, R72, R5, -R29.reuse ;  /* 0x0000000548ae7223 */ /* 0x100fe2000001081d */
[----:B------:R-:W1:Y:S08]  /*4730*/  MUFU.EX2 R8, R8 ;  /* 0x0000000800087308 */ /* 0x000e700000000800 */
[----:B------:R-:W-:Y:S08]  /*4740*/  MUFU.EX2 R9, R28 ;  /* 0x0000001c00097308 */ /* 0x000ff00000000800 */
[----:B------:R-:W2:Y:S01]  /*4750*/  MUFU.EX2 R10, R10 ;  /* 0x0000000a000a7308 */ /* 0x000ea20000000800 */
[----:B-1----:R-:W-:Y:S01]  /*4760*/  F2FP.BF16.F32.PACK_AB R156, R8, R7 ;  /* 0x00000007089c723e */ /* 0x002fe200000010ff */
[----:B------:R-:W-:Y:S01]  /*4770*/  FADD.FTZ R8, R7, R8 ;  /* 0x0000000807087221 */ /* 0x000fe20000010000 */
[----:B0-----:R-:W-:Y:S01]  /*4780*/  FMNMX.FTZ R25, R15, R4, !PT ;  /* 0x000000040f197209 */ /* 0x001fe20007810000 */
[----:B------:R-:W-:-:S04]  /*4790*/  FFMA.FTZ R15, R58, R5, -R29 ;  /* 0x000000053a0f7223 */ /* 0x000fc8000001081d */
[----:B------:R-:W-:Y:S01]  /*47a0*/  MUFU.EX2 R11, R11 ;  /* 0x0000000b000b7308 */ /* 0x000fe20000000800 */
[----:B------:R-:W0:Y:S07]  /*47b0*/  SHFL.BFLY PT, R4, R25, 0x1, 0x1f ;  /* 0x0c201f0019047f89 */ /* 0x000e2e00000e0000 */
[----:B------:R-:W1:Y:S01]  /*47c0*/  MUFU.EX2 R12, R12 ;  /* 0x0000000c000c7308 */ /* 0x000e620000000800 */
[----:B--2---:R-:W-:Y:S01]  /*47d0*/  F2FP.BF16.F32.PACK_AB R158, R10, R9 ;  /* 0x000000090a9e723e */ /* 0x004fe200000010ff */
[----:B------:R-:W-:-:S04]  /*47e0*/  FADD.FTZ R9, R9, R8 ;  /* 0x0000000809097221 */ /* 0x000fc80000010000 */
[----:B------:R-:W-:Y:S02]  /*47f0*/  FADD.FTZ R10, R10, R9 ;  /* 0x000000090a0a7221 */ /* 0x000fe40000010000 */
[----:B------:R-:W-:Y:S08]  /*4800*/  MUFU.EX2 R13, R13 ;  /* 0x0000000d000d7308 */ /* 0x000ff00000000800 */
[----:B------:R-:W2:Y:S01]  /*4810*/  MUFU.EX2 R14, R14 ;  /* 0x0000000e000e7308 */ /* 0x000ea20000000800 */
[----:B-1----:R-:W-:Y:S01]  /*4820*/  F2FP.BF16.F32.PACK_AB R160, R12, R11 ;  /* 0x0000000b0ca0723e */ /* 0x002fe200000010ff */
[----:B------:R-:W-:Y:S01]  /*4830*/  FADD.FTZ R11, R11, R10 ;  /* 0x0000000a0b0b7221 */ /* 0x000fe20000010000 */
[----:B0-----:R-:W-:-:S03]  /*4840*/  FMNMX.FTZ R4, R25, R4, !PT ;  /* 0x0000000419047209 */ /* 0x001fc60007810000 */
[----:B------:R-:W-:Y:S01]  /*4850*/  FADD.FTZ R12, R12, R11 ;  /* 0x0000000b0c0c7221 */ /* 0x000fe20000010000 */
[C---:B------:R-:W-:Y:S01]  /*4860*/  FSETP.NEU.FTZ.AND P1, PT, R4.reuse, -INF , PT ;  /* 0xff8000000400780b */ /* 0x040fe20003f3d000 */
[-C--:B------:R-:W-:Y:S01]  /*4870*/  FMUL.FTZ R25, R4, R5.reuse ;  /* 0x0000000504197220 */ /* 0x080fe20000410000 */
[----:B------:R-:W-:Y:S04]  /*4880*/  MUFU.EX2 R15, R15 ;  /* 0x0000000f000f7308 */ /* 0x000fe80000000800 */
[----:B------:R-:W-:Y:S02]  /*4890*/  FSEL R25, R25, RZ, P1 ;  /* 0x000000ff19197208 */ /* 0x000fe40000800000 */
[----:B------:R-:W-:Y:S02]  /*48a0*/  ISETP.NE.AND P1, PT, R57, RZ, PT ;  /* 0x000000ff3900720c */ /* 0x000fe40003f25270 */
[----:B------:R-:W0:Y:S01]  /*48b0*/  MUFU.EX2 R20, R20 ;  /* 0x0000001400147308 */ /* 0x000e220000000800 */
[-CC-:B------:R-:W-:Y:S01]  /*48c0*/  FFMA.FTZ R196, R24, R5.reuse, -R25.reuse ;  /* 0x0000000518c47223 */ /* 0x180fe20000010819 */
        /* <DEDUP_REMOVED lines=8> */
[----:B------:R-:W-:Y:S01]  /*4950*/  FFMA.FTZ R183, R42, R5, -R25 ;  /* 0x000000052ab77223 */ /* 0x000fe20000010819 */
[----:B------:R-:W-:-:S02]  /*4960*/  @!P1 VIADD R24, R6, 0x38840 ;  /* 0x0003884006189836 */ /* 0x000fc40000000000 */
[-CC-:B------:R-:W-:Y:S01]  /*4970*/  FFMA.FTZ R192, R44, R5.reuse, -R25.reuse ;  /* 0x000000052cc07223 */ /* 0x180fe20000010819 */
[-CC-:B------:R-:W-:Y:S01]  /*4980*/  FFMA.FTZ R191, R46, R5.reuse, -R25.reuse ;  /* 0x000000052ebf7223 */ /* 0x180fe20000010819 */
[-CC-:B------:R-:W-:Y:S01]  /*4990*/  FFMA.FTZ R194, R48, R5.reuse, -R25.reuse ;  /* 0x0000000530c27223 */ /* 0x180fe20000010819 */
[-CC-:B------:R-:W-:Y:S01]  /*49a0*/  FFMA.FTZ R193, R50, R5.reuse, -R25.reuse ;  /* 0x0000000532c17223 */ /* 0x180fe20000010819 */
[----:B------:R-:W-:Y:S01]  /*49b0*/  @!P1 PRMT R24, RZ, 0x654, R24 ;  /* 0x00000654ff189816 */ /* 0x000fe20000000018 */
[-CC-:B------:R-:W-:Y:S01]  /*49c0*/  FFMA.FTZ R195, R54, R5.reuse, -R25.reuse ;  /* 0x0000000536c37223 */ /* 0x180fe20000010819 */
[----:B------:R-:W-:Y:S01]  /*49d0*/  FFMA.FTZ R198, R70, R5, -R25 ;  /* 0x0000000546c67223 */ /* 0x000fe20000010819 */
[----:B------:R-:W-:Y:S01]  /*49e0*/  MUFU.EX2 R175, R175 ;  /* 0x000000af00af7308 */ /* 0x000fe20000000800 */
[----:B------:R1:W-:Y:S01]  /*49f0*/  @!P1 SYNCS.ARRIVE.TRANS64.RED.A1T0 RZ, [R24+URZ], RZ ;  /* 0x000000ff18ff99a7 */ /* 0x0003e2000810043f */
[----:B--2---:R-:W-:Y:S01]  /*4a00*/  F2FP.BF16.F32.PACK_AB R162, R14, R13 ;  /* 0x0000000d0ea2723e */ /* 0x004fe200000010ff */
[----:B------:R-:W-:Y:S01]  /*4a10*/  FADD.FTZ R13, R13, R12 ;  /* 0x0000000c0d0d7221 */ /* 0x000fe20000010000 */
[----:B0-----:R-:W-:Y:S01]  /*4a20*/  F2FP.BF16.F32.PACK_AB R164, R20, R15 ;  /* 0x0000000f14a4723e */ /* 0x001fe200000010ff */
[----:B------:R-:W-:-:S02]  /*4a30*/  @!P1 VIADD R6, R6, 0x38860 ;  /* 0x0003886006069836 */ /* 0x000fc40000000000 */
[----:B------:R-:W-:Y:S01]  /*4a40*/  FADD.FTZ R14, R14, R13 ;  /* 0x0000000d0e0e7221 */ /* 0x000fe20000010000 */
[----:B------:R-:W0:Y:S02]  /*4a50*/  MUFU.EX2 R176, R176 ;  /* 0x000000b000b07308 */ /* 0x000e240000000800 */
[----:B------:R-:W-:Y:S01]  /*4a60*/  @!P1 PRMT R6, RZ, 0x654, R6 ;  /* 0x00000654ff069816 */ /* 0x000fe20000000006 */
[----:B------:R-:W-:-:S04]  /*4a70*/  FADD.FTZ R15, R15, R14 ;  /* 0x0000000e0f0f7221 */ /* 0x000fc80000010000 */
[----:B------:R-:W-:Y:S01]  /*4a80*/  FADD.FTZ R20, R20, R15 ;  /* 0x0000000f14147221 */ /* 0x000fe20000010000 */
[----:B------:R-:W-:Y:S08]  /*4a90*/  MUFU.EX2 R177, R177 ;  /* 0x000000b100b17308 */ /* 0x000ff00000000800 */
[----:B------:R-:W2:Y:S01]  /*4aa0*/  MUFU.EX2 R178, R178 ;  /* 0x000000b200b27308 */ /* 0x000ea20000000800 */
[----:B0-----:R-:W-:Y:S01]  /*4ab0*/  F2FP.BF16.F32.PACK_AB R157, R176, R175 ;  /* 0x000000afb09d723e */ /* 0x001fe200000010ff */
[----:B------:R-:W-:-:S06]  /*4ac0*/  FADD.FTZ R176, R175, R176 ;  /* 0x000000b0afb07221 */ /* 0x000fcc0000010000 */
[----:B------:R-:W-:Y:S08]  /*4ad0*/  MUFU.EX2 R179, R179 ;  /* 0x000000b300b37308 */ /* 0x000ff00000000800 */
[----:B------:R-:W0:Y:S01]  /*4ae0*/  MUFU.EX2 R180, R180 ;  /* 0x000000b400b47308 */ /* 0x000e220000000800 */
[----:B--2---:R-:W-:Y:S01]  /*4af0*/  F2FP.BF16.F32.PACK_AB R159, R178, R177 ;  /* 0x000000b1b29f723e */ /* 0x004fe200000010ff */
[----:B------:R-:W-:Y:S01]  /*4b00*/  BAR.SYNC.DEFER_BLOCKING 0xf, 0x100 ;  /* 0x03c4000000007b1d */ /* 0x000fe20000010000 */
[----:B------:R-:W-:-:S04]  /*4b10*/  FADD.FTZ R177, R177, R176 ;  /* 0x000000b0b1b17221 */ /* 0x000fc80000010000 */
[----:B------:R-:W-:Y:S01]  /*4b20*/  FADD.FTZ R178, R178, R177 ;  /* 0x000000b1b2b27221 */ /* 0x000fe20000010000 */
[----:B------:R-:W-:Y:S08]  /*4b30*/  MUFU.EX2 R181, R181 ;  /* 0x000000b500b57308 */ /* 0x000ff00000000800 */
[----:B------:R-:W2:Y:S01]  /*4b40*/  MUFU.EX2 R182, R182 ;  /* 0x000000b600b67308 */ /* 0x000ea20000000800 */
[----:B0-----:R-:W-:Y:S01]  /*4b50*/  F2FP.BF16.F32.PACK_AB R161, R180, R179 ;  /* 0x000000b3b4a1723e */ /* 0x001fe200000010ff */
[----:B------:R-:W-:-:S04]  /*4b60*/  FADD.FTZ R179, R179, R178 ;  /* 0x000000b2b3b37221 */ /* 0x000fc80000010000 */
[----:B------:R-:W-:Y:S02]  /*4b70*/  FADD.FTZ R180, R180, R179 ;  /* 0x000000b3b4b47221 */ /* 0x000fe40000010000 */
[----:B------:R-:W-:Y:S01]  /*4b80*/  MUFU.EX2 R21, R21 ;  /* 0x0000001500157308 */ /* 0x000fe20000000800 */
[----:B------:R0:W-:Y:S07]  /*4b90*/  STSM.16.M88.4 [R23+0x36400], R156 ;  /* 0x0364009c17007844 */ /* 0x0001ee0000000200 */
[----:B------:R-:W3:Y:S01]  /*4ba0*/  MUFU.EX2 R154, R154 ;  /* 0x0000009a009a7308 */ /* 0x000ee20000000800 */
[----:B--2---:R-:W-:Y:S01]  /*4bb0*/  F2FP.BF16.F32.PACK_AB R163, R182, R181 ;  /* 0x000000b5b6a3723e */ /* 0x004fe200000010ff */
[----:B------:R-:W-:-:S04]  /*4bc0*/  FADD.FTZ R181, R181, R180 ;  /* 0x000000b4b5b57221 */ /* 0x000fc80000010000 */
[----:B------:R0:W-:Y:S01]  /*4bd0*/  STSM.16.M88.4 [R22], R160 ;  /* 0x000000a016007844 */ /* 0x0001e20000000200 */
[----:B------:R-:W-:Y:S01]  /*4be0*/  FADD.FTZ R182, R182, R181 ;  /* 0x000000b5b6b67221 */ /* 0x000fe20000010000 */
[----:B------:R-:W-:Y:S08]  /*4bf0*/  MUFU.EX2 R183, R183 ;  /* 0x000000b700b77308 */ /* 0x000ff00000000800 */
[----:B------:R-:W2:Y:S01]  /*4c00*/  MUFU.EX2 R192, R192 ;  /* 0x000000c000c07308 */ /* 0x000ea20000000800 */
[----:B---3--:R-:W-:Y:S01]  /*4c10*/  F2FP.BF16.F32.PACK_AB R166, R154, R21 ;  /* 0x000000159aa6723e */ /* 0x008fe200000010ff */
[----:B------:R-:W-:-:S04]  /*4c20*/  FADD.FTZ R21, R21, R20 ;  /* 0x0000001415157221 */ /* 0x000fc80000010000 */
[----:B------:R-:W-:Y:S02]  /*4c30*/  FADD.FTZ R154, R154, R21 ;  /* 0x000000159a9a7221 */ /* 0x000fe40000010000 */
[----:B------:R-:W-:Y:S08]  /*4c40*/  MUFU.EX2 R191, R191 ;  /* 0x000000bf00bf7308 */ /* 0x000ff00000000800 */
[----:B------:R-:W3:Y:S01]  /*4c50*/  MUFU.EX2 R194, R194 ;  /* 0x000000c200c27308 */ /* 0x000ee20000000800 */
[----:B--2---:R-:W-:Y:S01]  /*4c60*/  F2FP.BF16.F32.PACK_AB R165, R192, R183 ;  /* 0x000000b7c0a5723e */ /* 0x004fe200000010ff */
[----:B------:R-:W-:-:S04]  /*4c70*/  FADD.FTZ R183, R183, R182 ;  /* 0x000000b6b7b77221 */ /* 0x000fc80000010000 */
[----:B------:R-:W-:Y:S02]  /*4c80*/  FADD.FTZ R192, R192, R183 ;  /* 0x000000b7c0c07221 */ /* 0x000fe40000010000 */
[----:B------:R-:W-:Y:S08]  /*4c90*/  MUFU.EX2 R155, R155 ;  /* 0x0000009b009b7308 */ /* 0x000ff00000000800 */
[----:B------:R-:W2:Y:S01]  /*4ca0*/  MUFU.EX2 R172, R172 ;  /* 0x000000ac00ac7308 */ /* 0x000ea20000000800 */
[----:B---3--:R-:W-:Y:S01]  /*4cb0*/  F2FP.BF16.F32.PACK_AB R167, R194, R191 ;  /* 0x000000bfc2a7723e */ /* 0x008fe200000010ff */
[----:B------:R-:W-:-:S04]  /*4cc0*/  FADD.FTZ R191, R191, R192 ;  /* 0x000000c0bfbf7221 */ /* 0x000fc80000010000 */
[----:B------:R0:W-:Y:S01]  /*4cd0*/  STSM.16.M88.4 [R185], R164 ;  /* 0x000000a4b9007844 */ /* 0x0001e20000000200 */
[----:B------:R-:W-:Y:S01]  /*4ce0*/  FADD.FTZ R194, R194, R191 ;  /* 0x000000bfc2c27221 */ /* 0x000fe20000010000 */
        /* <DEDUP_REMOVED lines=8> */
[----:B------:R-:W-:-:S06]  /*4d70*/  FADD.FTZ R173, R173, R172 ;  /* 0x000000acadad7221 */ /* 0x000fcc0000010000 */
[----:B------:R-:W3:Y:S08]  /*4d80*/  MUFU.EX2 R195, R195 ;  /* 0x000000c300c37308 */ /* 0x000ef00000000800 */
[----:B------:R-:W4:Y:S01]  /*4d90*/  MUFU.EX2 R198, R198 ;  /* 0x000000c600c67308 */ /* 0x000f220000000800 */
[----:B--2---:R-:W-:Y:S01]  /*4da0*/  F2FP.BF16.F32.PACK_AB R169, R196, R193 ;  /* 0x000000c1c4a9723e */ /* 0x004fe200000010ff */
[----:B------:R-:W-:-:S04]  /*4db0*/  FADD.FTZ R193, R193, R194 ;  /* 0x000000c2c1c17221 */ /* 0x000fc80000010000 */
[----:B------:R-:W-:-:S04]  /*4dc0*/  FADD.FTZ R196, R196, R193 ;  /* 0x000000c1c4c47221 */ /* 0x000fc80000010000 */
[----:B---3--:R-:W-:Y:S01]  /*4dd0*/  FADD.FTZ R7, R195, R196 ;  /* 0x000000c4c3077221 */ /* 0x008fe20000010000 */
[----:B----4-:R-:W-:-:S03]  /*4de0*/  F2FP.BF16.F32.PACK_AB R171, R198, R195 ;  /* 0x000000c3c6ab723e */ /* 0x010fc600000010ff */
[----:B------:R-:W-:Y:S02]  /*4df0*/  FADD.FTZ R7, R198, R7 ;  /* 0x00000007c6077221 */ /* 0x000fe40000010000 */
[----:B------:R0:W-:Y:S01]  /*4e00*/  STSM.16.M88.4 [R184], R168 ;  /* 0x000000a8b8007844 */ /* 0x0001e20000000200 */
[----:B-1----:R-:W-:-:S06]  /*4e10*/  WARPGROUP.ARRIVE ;  /* 0x00000000000079c5 */ /* 0x002fcc0000000000 */
[----:B------:R-:W-:Y:S01]  /*4e20*/  HGMMA.64x256x16.F32.BF16 R24, R156, gdesc[UR8].tnspB, RZ, !UPT, gsb0 ;  /* 0x43e000089c187df0 */ /* 0x000fe2000c0018ff */
[----:B------:R-:W-:Y:S02]  /*4e30*/  UMOV UR11, 0x40000040 ;  /* 0x40000040000b7882 */ /* 0x000fe40000000000 */
[----:B------:R-:W-:Y:S02]  /*4e40*/  WARPGROUP.DEPBAR.LE gsb0, 0x0 ;  /* 0x00008000000079c5 */ /* 0x000fe40000010000 */
[----:B------:R-:W-:-:S15]  /*4e50*/  WARPGROUP.ARRIVE ;  /* 0x00000000000079c5 */ /* 0x000fde0000000000 */
[----:B------:R-:W-:-:S08]  /*4e60*/  NOP ;  /* 0x0000000000007918 */ /* 0x000fd00000000000 */
[----:B------:R-:W-:Y:S01]  /*4e70*/  HGMMA.64x256x16.F32.BF16 R24, R160, gdesc[UR12].tnspB, R24, gsb0 ;  /* 0x43e0000ca0187df0 */ /* 0x000fe20008001818 */
[----:B------:R-:W-:Y:S01]  /*4e80*/  UIADD3 UR14, UR10, 0x100, URZ ;  /* 0x000001000a0e7890 */ /* 0x000fe2000fffe03f */
[----:B------:R-:W-:Y:S01]  /*4e90*/  UMOV UR15, 0x40000040 ;  /* 0x40000040000f7882 */ /* 0x000fe20000000000 */
[----:B------:R-:W-:Y:S01]  /*4ea0*/  UIADD3 UR10, UR10, 0x180, URZ ;  /* 0x000001800a0a7890 */ /* 0x000fe2000fffe03f */
[----:B------:R-:W-:Y:S02]  /*4eb0*/  WARPGROUP.DEPBAR.LE gsb0, 0x0 ;  /* 0x00008000000079c5 */ /* 0x000fe40000010000 */
[----:B------:R-:W-:-:S15]  /*4ec0*/  WARPGROUP.ARRIVE ;  /* 0x00000000000079c5 */ /* 0x000fde0000000000 */
[----:B------:R-:W-:-:S07]  /*4ed0*/  NOP ;  /* 0x0000000000007918 */ /* 0x000fce0000000000 */
[----:B------:R-:W-:Y:S03]  /*4ee0*/  HGMMA.64x256x16.F32.BF16 R24, R164, gdesc[UR12].tnspB, R24, gsb0 ;  /* 0x43e0000ca4187df0 */ /* 0x000fe60008001818 */
        /* <DEDUP_REMOVED lines=13> */
[----:B------:R1:W-:Y:S02]  /*4fc0*/  @!P1 SYNCS.ARRIVE.TRANS64.RED.A1T0 RZ, [R6+URZ], RZ ;  /* 0x000000ff06ff99a7 */ /* 0x0003e4000810043f */
[----:B-1----:R-:W-:Y:S01]  /*4fd0*/  FADD.FTZ R6, R174, R173 ;  /* 0x000000adae067221 */ /* 0x002fe20000010000 */
[----:B0-----:R-:W-:Y:S06]  /*4fe0*/  @!P2 BRA `(.L_x_211) ;  /* 0x000000280078a947 */ /* 0x001fec0003800000 */
[----:B------:R-:W-:Y:S01]  /*4ff0*/  VIADD R8, R153, 0xfffffffe ;  /* 0xfffffffe99087836 */ /* 0x000fe20000000000 */
[----:B------:R-:W-:Y:S01]  /*5000*/  UMOV UR24, UR36 ;  /* 0x0000002400187c82 */ /* 0x000fe20008000000 */
[----:B------:R-:W-:Y:S02]  /*5010*/  IMAD.MOV.U32 R191, RZ, RZ, R4 ;  /* 0x000000ffffbf7224 */ /* 0x000fe400078e0004 */
[----:B------:R-:W-:-:S07]  /*5020*/  IMAD.MOV.U32 R9, RZ, RZ, R0 ;  /* 0x000000ffff097224 */ /* 0x000fce00078e0000 */
.L_x_220:
[----:B------:R-:W-:Y:S01]  /*5030*/  UIADD3 UR36, UR24, 0x1, URZ ;  /* 0x0000000118247890 */ /* 0x000fe2000fffe03f */
[C---:B------:R-:W-:Y:S01]  /*5040*/  ISETP.GT.AND P2, PT, R8.reuse, RZ, PT ;  /* 0x000000ff0800720c */ /* 0x040fe20003f44270 */
[----:B------:R-:W-:Y:S02]  /*5050*/  VIADD R8, R8, 0xffffffff ;  /* 0xffffffff08087836 */ /* 0x000fe40000000000 */
[----:B------:R-:W-:-:S04]  /*5060*/  UISETP.NE.AND UP0, UPT, UR36, 0x2, UPT ;  /* 0x000000022400788c */ /* 0x000fc8000bf05270 */
[----:B------:R-:W-:Y:S02]  /*5070*/  USEL UR5, URZ, 0x1, UP0 ;  /* 0x000000013f057887 */ /* 0x000fe40008000000 */
[----:B------:R-:W-:-:S04]  /*5080*/  USEL UR36, UR36, URZ, UP0 ;  /* 0x0000003f24247287 */ /* 0x000fc80008000000 */
[----:B------:R-:W-:Y:S01]  /*5090*/  LOP3.LUT R2, R2, UR5, RZ, 0x3c, !PT ;  /* 0x0000000502027c12 */ /* 0x000fe2000f8e3cff */
[----:B-1----:R-:W-:Y:S07]  /*50a0*/  @P0 BRA `(.L_x_212) ;  /* 0x0000000000040947 */ /* 0x002fee0003800000 */
[----:B------:R-:W-:Y:S01]  /*50b0*/  BPT.TRAP 0x1 ;  /* 0x000000040000795c */ /* 0x000fe20000300000 */
.L_x_212:
[----:B------:R-:W-:Y:S01]  /*50c0*/  ULEA UR5, UR36, UR37, 0x3 ;  /* 0x0000002524057291 */ /* 0x000fe2000f8e183f */
[----:B------:R-:W-:-:S08]  /*50d0*/  SHF.L.U32 R0, R2, 0x1f, RZ ;  /* 0x0000001f02007819 */ /* 0x000fd000000006ff */
[----:B------:R0:W1:Y:S01]  /*50e0*/  SYNCS.PHASECHK.TRANS64.TRYWAIT P3, [UR5+0x38830], R0 ;  /* 0x03883000ff0075a7 */ /* 0x0000620008060145 */
[----:B------:R-:W-:Y:S05]  /*50f0*/  @P0 BRA `(.L_x_213) ;  /* 0x0000000000040947 */ /* 0x000fea0003800000 */
[----:B------:R-:W-:Y:S01]  /*5100*/  BPT.TRAP 0x1 ;  /* 0x000000040000795c */ /* 0x000fe20000300000 */
.L_x_213:
[----:B-1----:R-:W-:Y:S05]  /*5110*/  @P3 BRA `(.L_x_214) ;  /* 0x0000000000083947 */ /* 0x002fea0003800000 */
[----:B------:R-:W1:Y:S02]  /*5120*/  SYNCS.PHASECHK.TRANS64.TRYWAIT P3, [UR5+0x38830], R0 ;  /* 0x03883000ff0075a7 */ /* 0x000e640008060145 */
[----:B-1----:R-:W-:Y:S05]  /*5130*/  @!P3 BRA `(.L_x_215) ;  /* 0x000000b00018b947 */ /* 0x002fea0003800000 */
.L_x_214:
        /* <DEDUP_REMOVED lines=26> */
[----:B------:R-:W-:Y:S05]  /*52e0*/  @P0 BRA `(.L_x_216) ;  /* 0x0000000000040947 */ /* 0x000fea0003800000 */
[----:B------:R-:W-:Y:S01]  /*52f0*/  BPT.TRAP 0x1 ;  /* 0x000000040000795c */ /* 0x000fe20000300000 */
.L_x_216:
[----:B------:R2:W3:Y:S01]  /*5300*/  SYNCS.PHASECHK.TRANS64.TRYWAIT P3, [UR5+0x38850], R0 ;  /* 0x03885000ff0075a7 */ /* 0x0004e20008060145 */
[----:B------:R-:W-:Y:S05]  /*5310*/  @P0 BRA `(.L_x_217) ;  /* 0x0000000000040947 */ /* 0x000fea0003800000 */
[----:B------:R-:W-:Y:S01]  /*5320*/  BPT.TRAP 0x1 ;  /* 0x000000040000795c */ /* 0x000fe20000300000 */
.L_x_217:
[----:B---3--:R-:W-:Y:S05]  /*5330*/  @P3 BRA `(.L_x_218) ;  /* 0x0000000000083947 */ /* 0x008fea0003800000 */
[----:B------:R-:W3:Y:S02]  /*5340*/  SYNCS.PHASECHK.TRANS64.TRYWAIT P3, [UR5+0x38850], R0 ;  /* 0x03885000ff0075a7 */ /* 0x000ee40008060145 */
[----:B---3--:R-:W-:Y:S05]  /*5350*/  @!P3 BRA `(.L_x_219) ;  /* 0x000000ac00a8b947 */ /* 0x008fea0003800000 */
.L_x_218:
[----:B------:R-:W-:Y:S01]  /*5360*/  UIADD3 UR10, UR37, 0x26400, URZ ;  /* 0x00026400250a7890 */ /* 0x000fe2000fffe03f */
[----:B------:R-:W-:Y:S01]  /*5370*/  WARPGROUP.ARRIVE ;  /* 0x00000000000079c5 */ /* 0x000fe20000000000 */
[----:B------:R-:W-:-:S05]  /*5380*/  UIADD3 UR14, UR6, 0x200, URZ ;  /* 0x00000200060e7890 */ /* 0x000fca000fffe03f */
[----:B------:R-:W3:Y:S01]  /*5390*/  S2R R4, SR_TID.X ;  /* 0x0000000000047919 */ /* 0x000ee20000002100 */
[----:B------:R-:W-:Y:S02]  /*53a0*/  USHF.R.U32.HI UR10, URZ, 0x4, UR10 ;  /* 0x000000043f0a7899 */ /* 0x000fe4000801160a */
[----:B------:R-:W-:Y:S02]  /*53b0*/  UIADD3 UR11, UR6, 0x202, URZ ;  /* 0x00000202060b7890 */ /* 0x000fe4000fffe03f */
[----:B------:R-:W-:Y:S02]  /*53c0*/  ULOP3.LUT UR15, UR10, 0x3fff, URZ, 0xc0, !UPT ;  /* 0x00003fff0a0f7892 */ /* 0x000fe4000f8ec03f */
[----:B------:R-:W-:Y:S02]  /*53d0*/  ULEA UR10, UR36, UR4, 0xc ;  /* 0x00000004240a7291 */ /* 0x000fe4000f8e603f */
[----:B------:R-:W-:Y:S01]  /*53e0*/  ULOP3.LUT UR6, UR15, 0x10000, URZ, 0xfc, !UPT ;  /* 0x000100000f067892 */ /* 0x000fe2000f8efc3f */
[----:B------:R-:W-:Y:S01]  /*53f0*/  UMOV UR23, 0x40000040 ;  /* 0x4000004000177882 */ /* 0x000fe20000000000 */
[----:B------:R-:W-:Y:S01]  /*5400*/  UMOV UR21, 0x40000040 ;  /* 0x4000004000157882 */ /* 0x000fe20000000000 */
[----:B------:R-:W-:-:S02]  /*5410*/  UIADD3 UR18, UR10, 0x800, URZ ;  /* 0x000008000a127890 */ /* 0x000fc4000fffe03f */
[----:B------:R-:W-:Y:S02]  /*5420*/  UMOV UR22, UR10 ;  /* 0x0000000a00167c82 */ /* 0x000fe40008000000 */
[----:B------:R-:W-:Y:S01]  /*5430*/  UMOV UR20, UR6 ;  /* 0x0000000600147c82 */ /* 0x000fe20008000000 */
[----:B------:R-:W-:Y:S01]  /*5440*/  UIADD3 UR19, UR6, 0x800, URZ ;  /* 0x0000080006137890 */ /* 0x000fe2000fffe03f */
[----:B------:R-:W-:Y:S01]  /*5450*/  HGMMA.64x64x16.F32.BF16 R152, gdesc[UR20], R152, gsb0 ;  /* 0x00e00000149879f0 */ /* 0x000fe20008001898 */
[----:B------:R-:W-:Y:S02]  /*5460*/  UIADD3 UR22, UR10, 0x2, URZ ;  /* 0x000000020a167890 */ /* 0x000fe4000fffe03f */
[----:B------:R-:W-:Y:S01]  /*5470*/  UIADD3 UR20, UR6, 0x2, URZ ;  /* 0x0000000206147890 */ /* 0x000fe2000fffe03f */
[----:B------:R-:W-:Y:S01]  /*5480*/  UMOV UR23, 0x40000040 ;  /* 0x4000004000177882 */ /* 0x000fe20000000000 */
[----:B------:R-:W-:Y:S01]  /*5490*/  UMOV UR21, 0x40000040 ;  /* 0x4000004000157882 */ /* 0x000fe20000000000 */
[----:B---3--:R-:W-:-:S05]  /*54a0*/  SHF.R.U32.HI R4, RZ, 0x7, R4 ;  /* 0x00000007ff047819 */ /* 0x008fca0000011604 */
[----:B012---:R-:W0:Y:S01]  /*54b0*/  SHFL.IDX PT, R0, R4, RZ, 0x1f ;  /* 0x00001fff04007589 */ /* 0x007e2200000e0000 */
        /* <DEDUP_REMOVED lines=17> */
[----:B------:R-:W-:Y:S01]  /*55d0*/  UIADD3 UR22, UR10, 0x200, URZ ;  /* 0x000002000a167890 */ /* 0x000fe2000fffe03f */
[----:B------:R-:W-:Y:S01]  /*55e0*/  UMOV UR20, UR14 ;  /* 0x0000000e00147c82 */ /* 0x000fe20008000000 */
        /* <DEDUP_REMOVED lines=228> */
[----:B------:R-:W-:Y:S01]  /*6430*/  ULEA UR10, UR36, UR7, 0xc ;  /* 0x00000007240a7291 */ /* 0x000fe2000f8e603f */
[----:B------:R-:W-:-:S03]  /*6440*/  UMOV UR11, 0x40000040 ;  /* 0x40000040000b7882 */ /* 0x000fc60000000000 */
[----:B------:R-:W-:Y:S01]  /*6450*/  UIADD3 UR14, UR10, 0x80, URZ ;  /* 0x000000800a0e7890 */ /* 0x000fe2000fffe03f */
[----:B------:R-:W-:Y:S02]  /*6460*/  WARPGROUP.DEPBAR.LE gsb0, 0x0 ;  /* 0x00008000000079c5 */ /* 0x000fe40000010000 */
[----:B------:R-:W-:-:S06]  /*6470*/  WARPGROUP.ARRIVE ;  /* 0x00000000000079c5 */ /* 0x000fcc0000000000 */
[----:B------:R-:W-:Y:S03]  /*6480*/  HGMMA.64x64x16.F32.BF16 R152, gdesc[UR20], R152, gsb0 ;  /* 0x00e00000149879f0 */ /* 0x000fe60008001898 */
[----:B------:R-:W-:Y:S02]  /*6490*/  WARPGROUP.DEPBAR.LE gsb0, 0x0 ;  /* 0x00008000000079c5 */ /* 0x000fe40000010000 */
        /* <DEDUP_REMOVED lines=25> */
[----:B------:R-:W-:Y:S01]  /*6630*/  FMNMX.FTZ R11, R167, R4, !PT ;  /* 0x00000004a70b7209 */ /* 0x000fe20007810000 */
[----:B------:R-:W0:Y:S02]  /*6640*/  LDC R5, c[0x0][0xa80] ;  /* 0x0002a000ff057b82 */ /* 0x000e240000000800 */
[----:B------:R-:W1:Y:S01]  /*6650*/  SHFL.BFLY PT, R13, R12, 0x1, 0x1f ;  /* 0x0c201f000c0d7f89 */ /* 0x000e6200000e0000 */
[----:B------:R-:W-:-:S04]  /*6660*/  FMNMX.FTZ R4, R170, R11, !PT ;  /* 0x0000000baa047209 */ /* 0x000fc80007810000 */
[----:B------:R-:W-:-:S04]  /*6670*/  FMNMX.FTZ R11, R171, R4, !PT ;  /* 0x00000004ab0b7209 */ /* 0x000fc80007810000 */
[----:B------:R-:W-:Y:S02]  /*6680*/  FMNMX.FTZ R4, R174, R11, !PT ;  /* 0x0000000bae047209 */ /* 0x000fe40007810000 */
[----:B-1----:R-:W-:Y:S02]  /*6690*/  FMNMX.FTZ R0, R12, R13, !PT ;  /* 0x0000000d0c007209 */ /* 0x002fe40007810000 */
[----:B------:R-:W-:-:S03]  /*66a0*/  FMNMX.FTZ R13, R175, R4, !PT ;  /* 0x00000004af0d7209 */ /* 0x000fc60007810000 */
[----:B0-----:R-:W-:Y:S01]  /*66b0*/  FMUL.FTZ R192, R0, R5 ;  /* 0x0000000500c07220 */ /* 0x001fe20000410000 */
[----:B------:R-:W-:Y:S01]  /*66c0*/  FMNMX.FTZ R4, R178, R13, !PT ;  /* 0x0000000db2047209 */ /* 0x000fe20007810000 */
[----:B------:R-:W-:Y:S02]  /*66d0*/  FADD.FTZ R10, -R0, R9 ;  /* 0x00000009000a7221 */ /* 0x000fe40000010100 */
[-CC-:B------:R-:W-:Y:S01]  /*66e0*/  FFMA.FTZ R11, R153, R5.reuse, -R192.reuse ;  /* 0x00000005990b7223 */ /* 0x180fe200000108c0 */
[----:B------:R-:W-:Y:S01]  /*66f0*/  FMNMX.FTZ R13, R179, R4, !PT ;  /* 0x00000004b30d7209 */ /* 0x000fe20007810000 */
[-C--:B------:R-:W-:Y:S01]  /*6700*/  FMUL.FTZ R9, R10, R5.reuse ;  /* 0x000000050a097220 */ /* 0x080fe20000410000 */
[-CC-:B------:R-:W-:Y:S01]  /*6710*/  FFMA.FTZ R10, R152, R5.reuse, -R192.reuse ;  /* 0x00000005980a7223 */ /* 0x180fe200000108c0 */
[--C-:B------:R-:W-:Y:S01]  /*6720*/  FFMA.FTZ R12, R156, R5, -R192.reuse ;  /* 0x000000059c0c7223 */ /* 0x100fe200000108c0 */
[----:B------:R-:W-:Y:S01]  /*6730*/  FMNMX.FTZ R4, R182, R13, !PT ;  /* 0x0000000db6047209 */ /* 0x000fe20007810000 */
[-CC-:B------:R-:W-:Y:S01]  /*6740*/  FFMA.FTZ R13, R157, R5.reuse, -R192.reuse ;  /* 0x000000059d0d7223 */ /* 0x180fe200000108c0 */
[-CC-:B------:R-:W-:Y:S01]  /*6750*/  FFMA.FTZ R14, R160, R5.reuse, -R192.reuse ;  /* 0x00000005a00e7223 */ /* 0x180fe200000108c0 */
[-CC-:B------:R-:W-:Y:S01]  /*6760*/  FFMA.FTZ R15, R161, R5.reuse, -R192.reuse ;  /* 0x00000005a10f7223 */ /* 0x180fe200000108c0 */
[----:B------:R-:W-:Y:S01]  /*6770*/  FMNMX.FTZ R4, R183, R4, !PT ;  /* 0x00000004b7047209 */ /* 0x000fe20007810000 */
[-CC-:B------:R-:W-:Y:S01]  /*6780*/  FFMA.FTZ R20, R164, R5.reuse, -R192.reuse ;  /* 0x00000005a4147223 */ /* 0x180fe200000108c0 */
[-CC-:B------:R-:W-:Y:S01]  /*6790*/  FFMA.FTZ R21, R165, R5.reuse, -R192.reuse ;  /* 0x00000005a5157223 */ /* 0x180fe200000108c0 */
[-CC-:B------:R-:W-:Y:S01]  /*67a0*/  FFMA.FTZ R168, R168, R5.reuse, -R192.reuse ;  /* 0x00000005a8a87223 */ /* 0x180fe200000108c0 */
[-CC-:B------:R-:W-:Y:S01]  /*67b0*/  FFMA.FTZ R169, R169, R5.reuse, -R192.reuse ;  /* 0x00000005a9a97223 */ /* 0x180fe200000108c0 */
[----:B------:R-:W0:Y:S01]  /*67c0*/  SHFL.BFLY PT, R153, R4, 0x2, 0x1f ;  /* 0x0c401f0004997f89 */ /* 0x000e2200000e0000 */
[-CC-:B------:R-:W-:Y:S01]  /*67d0*/  FFMA.FTZ R172, R172, R5.reuse, -R192.reuse ;  /* 0x00000005acac7223 */ /* 0x180fe200000108c0 */
[-CC-:B------:R-:W-:Y:S01]  /*67e0*/  FFMA.FTZ R173, R173, R5.reuse, -R192.reuse ;  /* 0x00000005adad7223 */ /* 0x180fe200000108c0 */
[-CC-:B------:R-:W-:Y:S01]  /*67f0*/  FFMA.FTZ R176, R176, R5.reuse, -R192.reuse ;  /* 0x00000005b0b07223 */ /* 0x180fe200000108c0 */
[-CC-:B------:R-:W-:Y:S01]  /*6800*/  FFMA.FTZ R177, R177, R5.reuse, -R192.reuse ;  /* 0x00000005b1b17223 */ /* 0x180fe200000108c0 */
[-CC-:B------:R-:W-:Y:S01]  /*6810*/  FFMA.FTZ R180, R180, R5.reuse, -R192.reuse ;  /* 0x00000005b4b47223 */ /* 0x180fe200000108c0 */
[----:B------:R-:W-:Y:S01]  /*6820*/  FFMA.FTZ R181, R181, R5, -R192 ;  /* 0x00000005b5b57223 */ /* 0x000fe200000108c0 */
[----:B------:R-:W1:Y:S08]  /*6830*/  MUFU.EX2 R9, R9 ;  /* 0x0000000900097308 */ /* 0x000e700000000800 */
[----:B------:R-:W-:Y:S08]  /*6840*/  MUFU.EX2 R10, R10 ;  /* 0x0000000a000a7308 */ /* 0x000ff00000000800 */
[----:B------:R-:W2:Y:S01]  /*6850*/  MUFU.EX2 R11, R11 ;  /* 0x0000000b000b7308 */ /* 0x000ea20000000800 */
[----:B0-----:R-:W-:Y:S01]  /*6860*/  FMNMX.FTZ R153, R4, R153, !PT ;  /* 0x0000009904997209 */ /* 0x001fe20007810000 */
[-C--:B-1----:R-:W-:Y:S01]  /*6870*/  FMUL.FTZ R24, R24, R9.reuse ;  /* 0x0000000918187220 */ /* 0x082fe20000410000 */
[-C--:B------:R-:W-:Y:S01]  /*6880*/  FMUL.FTZ R25, R25, R9.reuse ;  /* 0x0000000919197220 */ /* 0x080fe20000410000 */
[-C--:B------:R-:W-:Y:S01]  /*6890*/  FMUL.FTZ R28, R28, R9.reuse ;  /* 0x000000091c1c7220 */ /* 0x080fe20000410000 */
[-C--:B------:R-:W-:Y:S01]  /*68a0*/  FMUL.FTZ R29, R29, R9.reuse ;  /* 0x000000091d1d7220 */ /* 0x080fe20000410000 */
[----:B------:R-:W0:Y:S01]  /*68b0*/  SHFL.BFLY PT, R4, R153, 0x1, 0x1f ;  /* 0x0c201f0099047f89 */ /* 0x000e2200000e0000 */
        /* <DEDUP_REMOVED lines=23> */
[----:B0-----:R-:W-:Y:S01]  /*6a30*/  FMNMX.FTZ R4, R153, R4, !PT ;  /* 0x0000000499047209 */ /* 0x001fe20007810000 */
[----:B------:R-:W-:Y:S01]  /*6a40*/  IMAD.MOV R153, RZ, RZ, -R19 ;  /* 0x000000ffff997224 */ /* 0x000fe200078e0a13 */
[----:B------:R-:W-:Y:S01]  /*6a50*/  MUFU.EX2 R15, R15 ;  /* 0x0000000f000f7308 */ /* 0x000fe20000000800 */
[-C--:B------:R-:W-:Y:S01]  /*6a60*/  FMUL.FTZ R72, R72, R9.reuse ;  /* 0x0000000948487220 */ /* 0x080fe20000410000 */
[----:B------:R-:W-:Y:S01]  /*6a70*/  FMUL.FTZ R73, R73, R9 ;  /* 0x0000000949497220 */ /* 0x000fe20000410000 */
[----:B------:R-:W-:Y:S01]  /*6a80*/  FADD.FTZ R152, -R4, R191 ;  /* 0x000000bf04987221 */ /* 0x000fe20000010100 */
[----:B------:R-:W-:Y:S01]  /*6a90*/  ISETP.NE.AND P3, PT, R18, R153, PT ;  /* 0x000000991200720c */ /* 0x000fe20003f65270 */
[-C--:B------:R-:W-:Y:S01]  /*6aa0*/  FMUL.FTZ R76, R76, R9.reuse ;  /* 0x000000094c4c7220 */ /* 0x080fe20000410000 */
[----:B------:R-:W-:Y:S01]  /*6ab0*/  FMUL.FTZ R77, R77, R9 ;  /* 0x000000094d4d7220 */ /* 0x000fe20000410000 */
[-C--:B------:R-:W-:Y:S01]  /*6ac0*/  FMUL.FTZ R192, R152, R5.reuse ;  /* 0x0000000598c07220 */ /* 0x080fe20000410000 */
[----:B------:R-:W-:Y:S01]  /*6ad0*/  FMUL.FTZ R152, R4, R5 ;  /* 0x0000000504987220 */ /* 0x000fe20000410000 */
[----:B------:R-:W-:Y:S01]  /*6ae0*/  MUFU.EX2 R20, R20 ;  /* 0x0000001400147308 */ /* 0x000fe20000000800 */
[-C--:B------:R-:W-:Y:S01]  /*6af0*/  FMUL.FTZ R80, R80, R9.reuse ;  /* 0x0000000950507220 */ /* 0x080fe20000410000 */
[----:B------:R-:W-:Y:S01]  /*6b00*/  FMUL.FTZ R81, R81, R9 ;  /* 0x0000000951517220 */ /* 0x000fe20000410000 */
[-CC-:B------:R-:W-:Y:S01]  /*6b10*/  FFMA.FTZ R194, R155, R5.reuse, -R152.reuse ;  /* 0x000000059bc27223 */ /* 0x180fe20000010898 */
[----:B------:R-:W-:Y:S01]  /*6b20*/  FFMA.FTZ R199, R179, R5, -R152 ;  /* 0x00000005b3c77223 */ /* 0x000fe20000010898 */
[----:B------:R-:W-:-:S02]  /*6b30*/  IMAD.U32 R179, RZ, RZ, UR5 ;  /* 0x00000005ffb37e24 */ /* 0x000fc4000f8e00ff */
[-CC-:B------:R-:W-:Y:S01]  /*6b40*/  FFMA.FTZ R191, R154, R5.reuse, -R152.reuse ;  /* 0x000000059abf7223 */ /* 0x180fe20000010898 */
[----:B------:R-:W-:Y:S01]  /*6b50*/  IMAD.U32 R155, RZ, RZ, UR24 ;  /* 0x00000018ff9b7e24 */ /* 0x000fe2000f8e00ff */
[----:B------:R-:W0:Y:S01]  /*6b60*/  MUFU.EX2 R192, R192 ;  /* 0x000000c000c07308 */ /* 0x000e220000000800 */
[----:B------:R-:W-:Y:S02]  /*6b70*/  @!P1 VIADD R153, R179, 0x38840 ;  /* 0x00038840b3999836 */ /* 0x000fe40000000000 */
[-C--:B------:R-:W-:Y:S01]  /*6b80*/  FFMA.FTZ R193, R158, R5.reuse, -R152 ;  /* 0x000000059ec17223 */ /* 0x080fe20000010898 */
[----:B------:R-:W-:Y:S02]  /*6b90*/  @!P3 IMAD R154, R155, 0x40, R16 ;  /* 0x000000409b9ab824 */ /* 0x000fe400078e0210 */
[-CC-:B------:R-:W-:Y:S01]  /*6ba0*/  FFMA.FTZ R196, R159, R5.reuse, -R152.reuse ;  /* 0x000000059fc47223 */ /* 0x180fe20000010898 */
[-CC-:B------:R-:W-:Y:S01]  /*6bb0*/  FFMA.FTZ R195, R162, R5.reuse, -R152.reuse ;  /* 0x00000005a2c37223 */ /* 0x180fe20000010898 */
[----:B------:R-:W-:Y:S01]  /*6bc0*/  @!P1 PRMT R153, RZ, 0x654, R153 ;  /* 0x00000654ff999816 */ /* 0x000fe20000000099 */
[-CC-:B------:R-:W-:Y:S01]  /*6bd0*/  FFMA.FTZ R198, R163, R5.reuse, -R152.reuse ;  /* 0x00000005a3c67223 */ /* 0x180fe20000010898 */
[----:B------:R-:W-:Y:S01]  /*6be0*/  @!P3 LEA R154, R154, UR37, 0x2 ;  /* 0x000000259a9abc11 */ /* 0x000fe2000f8e10ff */
[-CC-:B------:R-:W-:Y:S01]  /*6bf0*/  FFMA.FTZ R197, R166, R5.reuse, -R152.reuse ;  /* 0x00000005a6c57223 */ /* 0x180fe20000010898 */
[-CC-:B------:R-:W-:Y:S01]  /*6c00*/  FFMA.FTZ R200, R167, R5.reuse, -R152.reuse ;  /* 0x00000005a7c87223 */ /* 0x180fe20000010898 */
[-CC-:B------:R-:W-:Y:S01]  /*6c10*/  FFMA.FTZ R170, R170, R5.reuse, -R152.reuse ;  /* 0x00000005aaaa7223 */ /* 0x180fe20000010898 */
[-CC-:B------:R-:W-:Y:S01]  /*6c20*/  FFMA.FTZ R171, R171, R5.reuse, -R152.reuse ;  /* 0x00000005abab7223 */ /* 0x180fe20000010898 */
[-CC-:B------:R-:W-:Y:S01]  /*6c30*/  FFMA.FTZ R174, R174, R5.reuse, -R152.reuse ;  /* 0x00000005aeae7223 */ /* 0x180fe20000010898 */
[-CC-:B------:R-:W-:Y:S01]  /*6c40*/  FFMA.FTZ R175, R175, R5.reuse, -R152.reuse ;  /* 0x00000005afaf7223 */ /* 0x180fe20000010898 */
[----:B------:R1:W-:Y:S01]  /*6c50*/  @!P1 SYNCS.ARRIVE.TRANS64.RED.A1T0 RZ, [R153+URZ], RZ ;  /* 0x000000ff99ff99a7 */ /* 0x0003e2000810043f */
[-CC-:B------:R-:W-:Y:S01]  /*6c60*/  FFMA.FTZ R178, R178, R5.reuse, -R152.reuse ;  /* 0x00000005b2b27223 */ /* 0x180fe20000010898 */
[-CC-:B------:R-:W-:Y:S01]  /*6c70*/  FFMA.FTZ R182, R182, R5.reuse, -R152.reuse ;  /* 0x00000005b6b67223 */ /* 0x180fe20000010898 */
[----:B------:R-:W-:Y:S01]  /*6c80*/  FFMA.FTZ R183, R183, R5, -R152 ;  /* 0x00000005b7b77223 */ /* 0x000fe20000010898 */
[----:B------:R-:W-:Y:S01]  /*6c90*/  @!P3 STS [R154+0x38400], R9 ;  /* 0x038400099a00b388 */ /* 0x000fe20000000800 */
[----:B------:R-:W-:Y:S01]  /*6ca0*/  MUFU.EX2 R191, R191 ;  /* 0x000000bf00bf7308 */ /* 0x000fe20000000800 */
[----:B--2---:R-:W-:Y:S01]  /*6cb0*/  F2FP.BF16.F32.PACK_AB R152, R11, R10 ;  /* 0x0000000a0b98723e */ /* 0x004fe200000010ff */
[----:B0-----:R-:W-:Y:S01]  /*6cc0*/  FMUL.FTZ R26, R26, R192 ;  /* 0x000000c01a1a7220 */ /* 0x001fe20000410000 */
[----:B------:R0:W-:Y:S01]  /*6cd0*/  @!P3 STS [R154+0x38420], R192 ;  /* 0x038420c09a00b388 */ /* 0x0001e20000000800 */
[----:B------:R-:W-:Y:S01]  /*6ce0*/  F2FP.BF16.F32.PACK_AB R156, R15, R14 ;  /* 0x0000000e0f9c723e */ /* 0x000fe200000010ff */
[-C--:B------:R-:W-:Y:S01]  /*6cf0*/  FMUL.FTZ R27, R27, R192.reuse ;  /* 0x000000c01b1b7220 */ /* 0x080fe20000410000 */
[-C--:B------:R-:W-:Y:S01]  /*6d00*/  FMUL.FTZ R30, R30, R192.reuse ;  /* 0x000000c01e1e7220 */ /* 0x080fe20000410000 */
[-C--:B------:R-:W-:Y:S01]  /*6d10*/  FMUL.FTZ R31, R31, R192.reuse ;  /* 0x000000c01f1f7220 */ /* 0x080fe20000410000 */
[----:B------:R-:W1:Y:S01]  /*6d20*/  MUFU.EX2 R194, R194 ;  /* 0x000000c200c27308 */ /* 0x000e620000000800 */
[-C--:B------:R-:W-:Y:S01]  /*6d30*/  FMUL.FTZ R34, R34, R192.reuse ;  /* 0x000000c022227220 */ /* 0x080fe20000410000 */
[-C--:B------:R-:W-:Y:S01]  /*6d40*/  FMUL.FTZ R35, R35, R192.reuse ;  /* 0x000000c023237220 */ /* 0x080fe20000410000 */
[-C--:B------:R-:W-:Y:S01]  /*6d50*/  FMUL.FTZ R38, R38, R192.reuse ;  /* 0x000000c026267220 */ /* 0x080fe20000410000 */
[----:B------:R-:W-:Y:S01]  /*6d60*/  FMUL.FTZ R39, R39, R192 ;  /* 0x000000c027277220 */ /* 0x000fe20000410000 */
[----:B0-----:R-:W-:Y:S01]  /*6d70*/  F2FP.BF16.F32.PACK_AB R154, R13, R12 ;  /* 0x0000000c0d9a723e */ /* 0x001fe200000010ff */
        /* <DEDUP_REMOVED lines=10> */
[----:B------:R-:W0:Y:S01]  /*6e20*/  MUFU.EX2 R196, R196 ;  /* 0x000000c400c47308 */ /* 0x000e220000000800 */
[----:B-1----:R-:W-:Y:S01]  /*6e30*/  F2FP.BF16.F32.PACK_AB R153, R194, R191 ;  /* 0x000000bfc299723e */ /* 0x002fe200000010ff */
[-C--:B------:R-:W-:Y:S01]  /*6e40*/  FMUL.FTZ R59, R59, R192.reuse ;  /* 0x000000c03b3b7220 */ /* 0x080fe20000410000 */
[-C--:B------:R-:W-:Y:S01]  /*6e50*/  FMUL.FTZ R62, R62, R192.reuse ;  /* 0x000000c03e3e7220 */ /* 0x080fe20000410000 */
[-C--:B------:R-:W-:Y:S01]  /*6e60*/  FMUL.FTZ R63, R63, R192.reuse ;  /* 0x000000c03f3f7220 */ /* 0x080fe20000410000 */
[-C--:B------:R-:W-:Y:S01]  /*6e70*/  FMUL.FTZ R66, R66, R192.reuse ;  /* 0x000000c042427220 */ /* 0x080fe20000410000 */
[-C--:B------:R-:W-:Y:S01]  /*6e80*/  FMUL.FTZ R67, R67, R192.reuse ;  /* 0x000000c043437220 */ /* 0x080fe20000410000 */
[-C--:B------:R-:W-:Y:S01]  /*6e90*/  FMUL.FTZ R70, R70, R192.reuse ;  /* 0x000000c046467220 */ /* 0x080fe20000410000 */
[----:B------:R-:W1:Y:S01]  /*6ea0*/  MUFU.EX2 R21, R21 ;  /* 0x0000001500157308 */ /* 0x000e620000000800 */
        /* <DEDUP_REMOVED lines=8> */
[----:B0-----:R-:W-:Y:S01]  /*6f30*/  F2FP.BF16.F32.PACK_AB R155, R196, R193 ;  /* 0x000000c1c49b723e */ /* 0x001fe200000010ff */
[----:B------:R-:W-:Y:S01]  /*6f40*/  BAR.SYNC.DEFER_BLOCKING 0xf, 0x100 ;  /* 0x03c4000000007b1d */ /* 0x000fe20000010000 */
[-C--:B------:R-:W-:Y:S01]  /*6f50*/  FMUL.FTZ R84, R84, R9.reuse ;  /* 0x0000000954547220 */ /* 0x080fe20000410000 */
[-C--:B------:R-:W-:Y:S01]  /*6f60*/  FMUL.FTZ R85, R85, R9.reuse ;  /* 0x0000000955557220 */ /* 0x080fe20000410000 */
[-C--:B------:R-:W-:Y:S01]  /*6f70*/  FMUL.FTZ R86, R86, R192.reuse ;  /* 0x000000c056567220 */ /* 0x080fe20000410000 */
[----:B------:R-:W-:Y:S01]  /*6f80*/  FMUL.FTZ R87, R87, R192 ;  /* 0x000000c057577220 */ /* 0x000fe20000410000 */
        /* <DEDUP_REMOVED lines=17> */
[----:B------:R-:W1:Y:S01]  /*70a0*/  MUFU.EX2 R200, R200 ;  /* 0x000000c800c87308 */ /* 0x000e620000000800 */
[----:B0-----:R-:W-:Y:S01]  /*70b0*/  F2FP.BF16.F32.PACK_AB R157, R198, R195 ;  /* 0x000000c3c69d723e */ /* 0x001fe200000010ff */
        /* <DEDUP_REMOVED lines=57> */
[----:B------:R-:W-:Y:S01]  /*7450*/  FMUL.FTZ R149, R149, R9 ;  /* 0x0000000995957220 */ /* 0x000fe20000410000 */
[-C--:B------:R-:W-:Y:S01]  /*7460*/  FMUL.FTZ R150, R150, R192.reuse ;  /* 0x000000c096967220 */ /* 0x080fe20000410000 */
[----:B------:R-:W-:Y:S01]  /*7470*/  FMUL.FTZ R151, R151, R192 ;  /* 0x000000c097977220 */ /* 0x000fe20000410000 */
[----:B------:R1:W-:Y:S01]  /*7480*/  STSM.16.M88.4 [R23+0x36400], R152 ;  /* 0x0364009817007844 */ /* 0x0003e20000000200 */
[----:B------:R-:W-:Y:S01]  /*7490*/  FFMA.FTZ R6, R9, R6, R10 ;  /* 0x0000000609067223 */ /* 0x000fe2000001000a */
[----:B------:R-:W2:Y:S01]  /*74a0*/  MUFU.EX2 R175, R175 ;  /* 0x000000af00af7308 */ /* 0x000ea20000000800 */
[----:B0-----:R-:W-:Y:S01]  /*74b0*/  F2FP.BF16.F32.PACK_AB R161, R171, R170 ;  /* 0x000000aaaba1723e */ /* 0x001fe200000010ff */
[----:B------:R1:W-:Y:S01]  /*74c0*/  STSM.16.M88.4 [R22], R156 ;  /* 0x0000009c16007844 */ /* 0x0003e20000000200 */
[----:B------:R-:W-:Y:S01]  /*74d0*/  FFMA.FTZ R7, R192, R7, R191 ;  /* 0x00000007c0077223 */ /* 0x000fe200000100bf */
[----:B------:R-:W-:Y:S01]  /*74e0*/  FADD.FTZ R11, R11, R6 ;  /* 0x000000060b0b7221 */ /* 0x000fe20000010000 */
[----:B------:R-:W-:Y:S01]  /*74f0*/  @!P1 VIADD R179, R179, 0x38860 ;  /* 0x00038860b3b39836 */ /* 0x000fe20000000000 */
[----:B------:R-:W-:Y:S01]  /*7500*/  UMOV UR24, UR36 ;  /* 0x0000002400187c82 */ /* 0x000fe20008000000 */
[----:B------:R-:W-:Y:S01]  /*7510*/  FADD.FTZ R194, R194, R7 ;  /* 0x00000007c2c27221 */ /* 0x000fe20000010000 */
[----:B------:R-:W-:Y:S01]  /*7520*/  MUFU.EX2 R176, R176 ;  /* 0x000000b000b07308 */ /* 0x000fe20000000800 */
[----:B------:R-:W-:Y:S01]  /*7530*/  FADD.FTZ R12, R12, R11 ;  /* 0x0000000b0c0c7221 */ /* 0x000fe20000010000 */
[----:B------:R-:W-:Y:S01]  /*7540*/  @!P1 PRMT R179, RZ, 0x654, R179 ;  /* 0x00000654ffb39816 */ /* 0x000fe200000000b3 */
[----:B------:R-:W-:Y:S01]  /*7550*/  FADD.FTZ R193, R193, R194 ;  /* 0x000000c2c1c17221 */ /* 0x000fe20000010000 */
[----:B------:R-:W-:-:S02]  /*7560*/  IMAD.MOV.U32 R191, RZ, RZ, R4 ;  /* 0x000000ffffbf7224 */ /* 0x000fc400078e0004 */
[----:B------:R-:W-:Y:S01]  /*7570*/  FADD.FTZ R13, R13, R12 ;  /* 0x0000000c0d0d7221 */ /* 0x000fe20000010000 */
[----:B------:R-:W-:Y:S02]  /*7580*/  IMAD.MOV.U32 R9, RZ, RZ, R0 ;  /* 0x000000ffff097224 */ /* 0x000fe400078e0000 */
[----:B------:R-:W-:Y:S01]  /*7590*/  FADD.FTZ R196, R196, R193 ;  /* 0x000000c1c4c47221 */ /* 0x000fe20000010000 */
[----:B------:R-:W0:Y:S01]  /*75a0*/  MUFU.EX2 R177, R177 ;  /* 0x000000b100b17308 */ /* 0x000e220000000800 */
[----:B--2---:R-:W-:Y:S01]  /*75b0*/  F2FP.BF16.F32.PACK_AB R163, R175, R174 ;  /* 0x000000aeafa3723e */ /* 0x004fe200000010ff */
[----:B------:R-:W-:Y:S01]  /*75c0*/  FADD.FTZ R14, R14, R13 ;  /* 0x0000000d0e0e7221 */ /* 0x000fe20000010000 */
[----:B------:R-:W-:-:S03]  /*75d0*/  FADD.FTZ R195, R195, R196 ;  /* 0x000000c4c3c37221 */ /* 0x000fc60000010000 */
[----:B------:R1:W-:Y:S01]  /*75e0*/  STSM.16.M88.4 [R185], R160 ;  /* 0x000000a0b9007844 */ /* 0x0003e20000000200 */
[----:B------:R-:W-:Y:S01]  /*75f0*/  FADD.FTZ R15, R15, R14 ;  /* 0x0000000e0f0f7221 */ /* 0x000fe20000010000 */
[----:B------:R-:W-:Y:S01]  /*7600*/  MUFU.EX2 R180, R180 ;  /* 0x000000b400b47308 */ /* 0x000fe20000000800 */
[----:B------:R-:W-:Y:S02]  /*7610*/  FADD.FTZ R198, R198, R195 ;  /* 0x000000c3c6c67221 */ /* 0x000fe40000010000 */
[----:B------:R-:W-:Y:S02]  /*7620*/  FADD.FTZ R20, R20, R15 ;  /* 0x0000000f14147221 */ /* 0x000fe40000010000 */
[----:B------:R-:W-:Y:S02]  /*7630*/  FADD.FTZ R197, R197, R198 ;  /* 0x000000c6c5c57221 */ /* 0x000fe40000010000 */
[----:B------:R-:W-:Y:S01]  /*7640*/  FADD.FTZ R21, R21, R20 ;  /* 0x0000001415157221 */ /* 0x000fe20000010000 */
[----:B------:R-:W2:Y:S01]  /*7650*/  MUFU.EX2 R181, R181 ;  /* 0x000000b500b57308 */ /* 0x000ea20000000800 */
[----:B0-----:R-:W-:Y:S01]  /*7660*/  F2FP.BF16.F32.PACK_AB R164, R177, R176 ;  /* 0x000000b0b1a4723e */ /* 0x001fe200000010ff */
[----:B------:R-:W-:Y:S01]  /*7670*/  FADD.FTZ R197, R200, R197 ;  /* 0x000000c5c8c57221 */ /* 0x000fe20000010000 */
[----:B------:R-:W-:-:S03]  /*7680*/  FADD.FTZ R168, R168, R21 ;  /* 0x00000015a8a87221 */ /* 0x000fc60000010000 */
[----:B------:R-:W-:Y:S01]  /*7690*/  FADD.FTZ R170, R170, R197 ;  /* 0x000000c5aaaa7221 */ /* 0x000fe20000010000 */
[----:B------:R-:W-:Y:S01]  /*76a0*/  FADD.FTZ R169, R169, R168 ;  /* 0x000000a8a9a97221 */ /* 0x000fe20000010000 */
[----:B------:R-:W-:Y:S02]  /*76b0*/  MUFU.EX2 R178, R178 ;  /* 0x000000b200b27308 */ /* 0x000fe40000000800 */
[----:B------:R-:W-:Y:S01]  /*76c0*/  FADD.FTZ R171, R171, R170 ;  /* 0x000000aaabab7221 */ /* 0x000fe20000010000 */
[----:B------:R-:W-:-:S03]  /*76d0*/  FADD.FTZ R172, R172, R169 ;  /* 0x000000a9acac7221 */ /* 0x000fc60000010000 */
[----:B------:R-:W-:Y:S01]  /*76e0*/  FADD.FTZ R174, R174, R171 ;  /* 0x000000abaeae7221 */ /* 0x000fe20000010000 */
[----:B------:R-:W-:Y:S01]  /*76f0*/  FADD.FTZ R173, R173, R172 ;  /* 0x000000acadad7221 */ /* 0x000fe20000010000 */
[----:B------:R-:W0:Y:S01]  /*7700*/  MUFU.EX2 R199, R199 ;  /* 0x000000c700c77308 */ /* 0x000e220000000800 */
[----:B--2---:R-:W-:Y:S01]  /*7710*/  F2FP.BF16.F32.PACK_AB R166, R181, R180 ;  /* 0x000000b4b5a6723e */ /* 0x004fe200000010ff */
[----:B------:R-:W-:Y:S01]  /*7720*/  FADD.FTZ R175, R175, R174 ;  /* 0x000000aeafaf7221 */ /* 0x000fe20000010000 */
[----:B------:R-:W-:-:S04]  /*7730*/  FADD.FTZ R176, R176, R173 ;  /* 0x000000adb0b07221 */ /* 0x000fc80000010000 */
[----:B------:R-:W-:Y:S01]  /*7740*/  FADD.FTZ R177, R177, R176 ;  /* 0x000000b0b1b17221 */ /* 0x000fe20000010000 */
[----:B------:R-:W-:Y:S03]  /*7750*/  MUFU.EX2 R182, R182 ;  /* 0x000000b600b67308 */ /* 0x000fe60000000800 */
[----:B------:R-:W-:-:S04]  /*7760*/  FADD.FTZ R6, R180, R177 ;  /* 0x000000b1b4067221 */ /* 0x000fc80000010000 */
[----:B------:R-:W-:Y:S01]  /*7770*/  FADD.FTZ R6, R181, R6 ;  /* 0x00000006b5067221 */ /* 0x000fe20000010000 */
[----:B------:R-:W2:Y:S01]  /*7780*/  MUFU.EX2 R183, R183 ;  /* 0x000000b700b77308 */ /* 0x000ea20000000800 */
[----:B0-----:R-:W-:Y:S01]  /*7790*/  F2FP.BF16.F32.PACK_AB R165, R199, R178 ;  /* 0x000000b2c7a5723e */ /* 0x001fe200000010ff */
[----:B------:R-:W-:-:S04]  /*77a0*/  FADD.FTZ R178, R178, R175 ;  /* 0x000000afb2b27221 */ /* 0x000fc80000010000 */
[----:B------:R-:W-:Y:S01]  /*77b0*/  FADD.FTZ R199, R199, R178 ;  /* 0x000000b2c7c77221 */ /* 0x000fe20000010000 */
[----:B--2---:R-:W-:-:S03]  /*77c0*/  F2FP.BF16.F32.PACK_AB R167, R183, R182 ;  /* 0x000000b6b7a7723e */ /* 0x004fc600000010ff */
[----:B------:R-:W-:Y:S02]  /*77d0*/  FADD.FTZ R182, R182, R199 ;  /* 0x000000c7b6b67221 */ /* 0x000fe40000010000 */
[----:B------:R1:W-:Y:S01]  /*77e0*/  STSM.16.M88.4 [R184], R164 ;  /* 0x000000a4b8007844 */ /* 0x0003e20000000200 */
[----:B------:R-:W-:Y:S01]  /*77f0*/  WARPGROUP.ARRIVE ;  /* 0x00000000000079c5 */ /* 0x000fe20000000000 */
[----:B------:R-:W-:-:S05]  /*7800*/  FADD.FTZ R7, R183, R182 ;  /* 0x000000b6b7077221 */ /* 0x000fca0000010000 */
[----:B------:R-:W-:Y:S01]  /*7810*/  HGMMA.64x256x16.F32.BF16 R24, R152, gdesc[UR8].tnspB, R24, gsb0 ;  /* 0x43e0000898187df0 */ /* 0x000fe20008001818 */
        /* <DEDUP_REMOVED lines=22> */
[----:B0-----:R-:W0:Y:S02]  /*7980*/  FENCE.VIEW.ASYNC.S ;  /* 0x00000000000073c6 */ /* 0x001e240000000000 */
[----:B0-----:R-:W-:Y:S01]  /*7990*/  NOP ;  /* 0x0000000000007918 */ /* 0x001fe20000000000 */
[----:B------:R-:W-:Y:S06]  /*79a0*/  BAR.ARV 0xe, 0x100 ;  /* 0x0384000000007b1d */ /* 0x000fec0000002000 */
[----:B------:R1:W-:Y:S01]  /*79b0*/  @!P1 SYNCS.ARRIVE.TRANS64.RED.A1T0 RZ, [R179+URZ], RZ ;  /* 0x000000ffb3ff99a7 */ /* 0x0003e2000810043f */
[----:B------:R-:W-:Y:S05]  /*79c0*/  @P2 BRA `(.L_x_220) ;  /* 0xffffffd400982947 */ /* 0x000fea000383ffff */
.L_x_211:
[----:B------:R-:W0:Y:S01]  /*79d0*/  SHFL.BFLY PT, R3, R6, 0x2, 0x1f ;  /* 0x0c401f0006037f89 */ /* 0x000e2200000e0000 */
[----:B------:R-:W-:Y:S02]  /*79e0*/  IMAD.MOV R15, RZ, RZ, -R19 ;  /* 0x000000ffff0f7224 */ /* 0x000fe400078e0a13 */
[----:B------:R-:W-:Y:S01]  /*79f0*/  IMAD.MOV.U32 R11, RZ, RZ, RZ ;  /* 0x000000ffff0b7224 */ /* 0x000fe200078e00ff */
[----:B------:R-:W2:Y:S01]  /*7a00*/  SHFL.BFLY PT, R10, R7, 0x2, 0x1f ;  /* 0x0c401f00070a7f89 */ /* 0x000ea200000e0000 */
[----:B------:R-:W-:Y:S01]  /*7a10*/  IMAD.MOV.U32 R20, RZ, RZ, -0x800000 ;  /* 0xff800000ff147424 */ /* 0x000fe200078e00ff */
[----:B------:R-:W-:Y:S08]  /*7a20*/  BAR.ARV 0x8, 0x100 ;  /* 0x0204000000007b1d */ /* 0x000ff00000002000 */
[----:B------:R-:W-:Y:S01]  /*7a30*/  BAR.SYNC.DEFER_BLOCKING 0xf, 0x100 ;  /* 0x03c4000000007b1d */ /* 0x000fe20000010000 */
[----:B------:R-:W-:Y:S01]  /*7a40*/  ISETP.NE.AND P2, PT, R18, R15, PT ;  /* 0x0000000f1200720c */ /* 0x000fe20003f45270 */
[----:B------:R-:W-:-:S02]  /*7a50*/  VIADD R201, R201, 0x1 ;  /* 0x00000001c9c97836 */ /* 0x000fc40000000000 */
[----:B0-----:R-:W-:Y:S01]  /*7a60*/  FADD.FTZ R3, R3, R6 ;  /* 0x0000000603037221 */ /* 0x001fe20000010000 */
[----:B------:R-:W-:Y:S02]  /*7a70*/  IMAD.MOV.U32 R6, RZ, RZ, RZ ;  /* 0x000000ffff067224 */ /* 0x000fe400078e00ff */
[----:B--2---:R-:W-:Y:S02]  /*7a80*/  FADD.FTZ R10, R10, R7 ;  /* 0x000000070a0a7221 */ /* 0x004fe40000010000 */
[----:B------:R-:W0:Y:S04]  /*7a90*/  SHFL.BFLY PT, R8, R3, 0x1, 0x1f ;  /* 0x0c201f0003087f89 */ /* 0x000e2800000e0000 */
[----:B------:R-:W2:Y:S01]  /*7aa0*/  SHFL.BFLY PT, R9, R10, 0x1, 0x1f ;  /* 0x0c201f000a097f89 */ /* 0x000ea200000e0000 */
[----:B0-----:R-:W-:Y:S01]  /*7ab0*/  FADD.FTZ R13, R3, R8 ;  /* 0x00000008030d7221 */ /* 0x001fe20000010000 */
[----:B------:R-:W-:Y:S01]  /*7ac0*/  IMAD.U32 R3, RZ, RZ, UR36 ;  /* 0x00000024ff037e24 */ /* 0x000fe2000f8e00ff */
[----:B------:R-:W-:Y:S01]  /*7ad0*/  UIADD3 UR36, UR36, 0x1, URZ ;  /* 0x0000000124247890 */ /* 0x000fe2000fffe03f */
[----:B--2---:R-:W-:-:S02]  /*7ae0*/  FADD.FTZ R8, R10, R9 ;  /* 0x000000090a087221 */ /* 0x004fc40000010000 */
[----:B------:R-:W-:Y:S01]  /*7af0*/  FSETP.NE.FTZ.AND P0, PT, R13, RZ, PT ;  /* 0x000000ff0d00720b */ /* 0x000fe20003f15000 */
[----:B------:R-:W-:Y:S01]  /*7b00*/  @!P2 IMAD R3, R3, 0x40, R16 ;  /* 0x000000400303a824 */ /* 0x000fe200078e0210 */
[----:B------:R-:W-:Y:S01]  /*7b10*/  UISETP.NE.AND UP0, UPT, UR36, 0x2, UPT ;  /* 0x000000022400788c */ /* 0x000fe2000bf05270 */
[----:B------:R-:W-:-:S03]  /*7b20*/  FSETP.NE.FTZ.AND P1, PT, R8, RZ, PT ;  /* 0x000000ff0800720b */ /* 0x000fc60003f35000 */
[----:B------:R-:W-:Y:S01]  /*7b30*/  @!P2 LEA R12, R3, UR37, 0x2 ;  /* 0x00000025030cac11 */ /* 0x000fe2000f8e10ff */
[----:B------:R-:W-:Y:S01]  /*7b40*/  USEL UR4, URZ, 0x1, UP0 ;  /* 0x000000013f047887 */ /* 0x000fe20008000000 */
[----:B------:R-:W-:Y:S01]  /*7b50*/  IMAD.MOV.U32 R3, RZ, RZ, -0x800000 ;  /* 0xff800000ff037424 */ /* 0x000fe200078e00ff */
[----:B------:R-:W-:-:S04]  /*7b60*/  USEL UR36, UR36, URZ, UP0 ;  /* 0x0000003f24247287 */ /* 0x000fc80008000000 */
[----:B------:R-:W0:Y:S01]  /*7b70*/  @P0 MUFU.RCP R11, R13 ;  /* 0x0000000d000b0308 */ /* 0x000e220000001000 */
[C---:B------:R-:W-:Y:S01]  /*7b80*/  @P0 FMUL.FTZ R9, R5.reuse, 0.69314718246459960938 ;  /* 0x3f31721805090820 */ /* 0x040fe20000410000 */
[----:B------:R-:W-:Y:S01]  /*7b90*/  LOP3.LUT R2, R2, UR4, RZ, 0x3c, !PT ;  /* 0x0000000402027c12 */ /* 0x000fe2000f8e3cff */
[----:B------:R-:W-:-:S05]  /*7ba0*/  @P1 FMUL.FTZ R14, R5, 0.69314718246459960938 ;  /* 0x3f317218050e1820 */ /* 0x000fca0000410000 */
[----:B------:R-:W2:Y:S08]  /*7bb0*/  @P1 MUFU.RCP R6, R8 ;  /* 0x0000000800061308 */ /* 0x000eb00000001000 */
[----:B------:R-:W3:Y:S01]  /*7bc0*/  @P0 MUFU.LG2 R10, R13 ;  /* 0x0000000d000a0308 */ /* 0x000ee20000000c00 */
[----:B0-----:R0:W-:Y:S01]  /*7bd0*/  @!P2 STS [R12+0x38400], R11 ;  /* 0x0384000b0c00a388 */ /* 0x0011e20000000800 */
[-C--:B-1----:R-:W-:Y:S01]  /*7be0*/  FMUL.FTZ R154, R92, R11.reuse ;  /* 0x0000000b5c9a7220 */ /* 0x082fe20000410000 */
[-C--:B------:R-:W-:Y:S01]  /*7bf0*/  FMUL.FTZ R208, R24, R11.reuse ;  /* 0x0000000b18d07220 */ /* 0x080fe20000410000 */
[-C--:B------:R-:W-:Y:S01]  /*7c00*/  FMUL.FTZ R205, R25, R11.reuse ;  /* 0x0000000b19cd7220 */ /* 0x080fe20000410000 */
[-C--:B------:R-:W-:Y:S01]  /*7c10*/  FMUL.FTZ R204, R28, R11.reuse ;  /* 0x0000000b1ccc7220 */ /* 0x080fe20000410000 */
[-C--:B------:R-:W-:Y:S01]  /*7c20*/  FMUL.FTZ R7, R29, R11.reuse ;  /* 0x0000000b1d077220 */ /* 0x080fe20000410000 */
[-C--:B------:R-:W-:Y:S01]  /*7c30*/  FMUL.FTZ R211, R32, R11.reuse ;  /* 0x0000000b20d37220 */ /* 0x080fe20000410000 */
[----:B------:R-:W1:Y:S01]  /*7c40*/  @P1 MUFU.LG2 R8, R8 ;  /* 0x0000000800081308 */ /* 0x000e620000000c00 */
[----:B--2---:R0:W-:Y:S01]  /*7c50*/  @!P2 STS [R12+0x38420], R6 ;  /* 0x038420060c00a388 */ /* 0x0041e20000000800 */
[-C--:B------:R-:W-:Y:S01]  /*7c60*/  FMUL.FTZ R210, R33, R11.reuse ;  /* 0x0000000b21d27220 */ /* 0x080fe20000410000 */
[-C--:B------:R-:W-:Y:S01]  /*7c70*/  FMUL.FTZ R209, R36, R11.reuse ;  /* 0x0000000b24d17220 */ /* 0x080fe20000410000 */
[-C--:B------:R-:W-:Y:S01]  /*7c80*/  FMUL.FTZ R207, R37, R11.reuse ;  /* 0x0000000b25cf7220 */ /* 0x080fe20000410000 */
[-C--:B------:R-:W-:Y:S01]  /*7c90*/  FMUL.FTZ R206, R40, R11.reuse ;  /* 0x0000000b28ce7220 */ /* 0x080fe20000410000 */
[-C--:B------:R-:W-:Y:S01]  /*7ca0*/  FMUL.FTZ R203, R41, R11.reuse ;  /* 0x0000000b29cb7220 */ /* 0x080fe20000410000 */
[-C--:B------:R-:W-:Y:S01]  /*7cb0*/  FMUL.FTZ R202, R44, R11.reuse ;  /* 0x0000000b2cca7220 */ /* 0x080fe20000410000 */
[-C--:B------:R-:W-:Y:S01]  /*7cc0*/  FMUL.FTZ R200, R45, R11.reuse ;  /* 0x0000000b2dc87220 */ /* 0x080fe20000410000 */
[----:B---3--:R-:W-:Y:S01]  /*7cd0*/  @P0 FMUL.FTZ R10, R10, 0.69314718246459960938 ;  /* 0x3f3172180a0a0820 */ /* 0x008fe20000410000 */
        /* <DEDUP_REMOVED lines=116> */
[----:B------:R-:W-:Y:S01]  /*8420*/  @P0 FFMA.FTZ R20, R9, R0, R10 ;  /* 0x0000000009140223 */ /* 0x000fe2000001000a */
[----:B------:R-:W-:Y:S01]  /*8430*/  @P1 FFMA.FTZ R3, R14, R4, R5 ;  /* 0x000000040e031223 */ /* 0x000fe20000010005 */
[----:B0-----:R-:W-:Y:S06]  /*8440*/  BAR.ARV 0xe, 0x100 ;  /* 0x0384000000007b1d */ /* 0x001fec0000002000 */
.L_x_199:
[----:B------:R-:W0:Y:S01]  /*8450*/  S2UR UR6, SR_SWINHI ;  /* 0x00000000000679c3 */ /* 0x000e220000002f00 */
[----:B------:R-:W-:Y:S01]  /*8460*/  IMAD R9, R214, 0x40, R17 ;  /* 0x00000040d6097824 */ /* 0x000fe200078e0211 */
[----:B------:R-:W1:Y:S01]  /*8470*/  SHFL.IDX PT, R0, R213, RZ, 0x1f ;  /* 0x00001fffd5007589 */ /* 0x000e6200000e0000 */
        /* <DEDUP_REMOVED lines=15> */
[----:B------:R-:W-:Y:S01]  /*8570*/  F2FP.BF16.F32.PACK_AB R128, R129, R128 ;  /* 0x000000808180723e */ /* 0x000fe200000010ff */
[----:B------:R-:W-:Y:S01]  /*8580*/  IMAD.U32 R114, RZ, RZ, UR4 ;  /* 0x00000004ff727e24 */ /* 0x000fe2000f8e00ff */
[----:B------:R-:W-:Y:S01]  /*8590*/  BAR.SYNC.DEFER_BLOCKING 0x1, 0x100 ;  /* 0x0044000000007b1d */ /* 0x000fe20000010000 */
[----:B------:R-:W-:Y:S01]  /*85a0*/  IMAD.U32 R115, RZ, RZ, UR5 ;  /* 0x00000005ff737e24 */ /* 0x000fe2000f8e00ff */
[----:B-1----:R-:W-:Y:S01]  /*85b0*/  ISETP.NE.AND P0, PT, R0, RZ, PT ;  /* 0x000000ff0000720c */ /* 0x002fe20003f05270 */
[----:B------:R-:W-:Y:S01]  /*85c0*/  UIADD3 UR5, -UR42, URZ, URZ ;  /* 0x0000003f2a057290 */ /* 0x000fe2000fffe13f */
[----:B------:R-:W-:Y:S01]  /*85d0*/  F2FP.BF16.F32.PACK_AB R129, R163, R162 ;  /* 0x000000a2a381723e */ /* 0x000fe200000010ff */
[----:B------:R-:W-:Y:S01]  /*85e0*/  IMAD.WIDE R4, R218, 0x2, R114 ;  /* 0x00000002da047825 */ /* 0x000fe200078e0272 */
[----:B------:R-:W-:Y:S01]  /*85f0*/  ULDC UR4, c[0x0][0xc] ;  /* 0x0000030000047ab9 */ /* 0x000fe20000000800 */
[----:B------:R-:W-:-:S02]  /*8600*/  UIMAD UR7, UR7, UR5, UR41 ;  /* 0x00000005070772a4 */ /* 0x000fc4000f8e0229 */
[----:B------:R-:W-:Y:S01]  /*8610*/  IMAD.WIDE R114, R9, 0x2, R114 ;  /* 0x0000000209727825 */ /* 0x000fe200078e0272 */
[C---:B------:R-:W-:Y:S01]  /*8620*/  IADD3 R37, P3, R4.reuse, 0x40, RZ ;  /* 0x0000004004257810 */ /* 0x040fe20007f7e0ff */
[----:B------:R-:W-:Y:S01]  /*8630*/  UIADD3 UR40, UR4, UR40, URZ ;  /* 0x0000002804287290 */ /* 0x000fe2000fffe03f */
[C---:B------:R-:W-:Y:S01]  /*8640*/  IADD3 R33, P2, R4.reuse, 0x20, RZ ;  /* 0x0000002004217810 */ /* 0x040fe20007f5e0ff */
[----:B------:R-:W-:Y:S01]  /*8650*/  USHF.R.S32.HI UR10, URZ, 0x1f, UR7 ;  /* 0x0000001f3f0a7899 */ /* 0x000fe20008011407 */
[----:B------:R-:W-:Y:S01]  /*8660*/  LOP3.LUT R10, R37, 0x380, RZ, 0xc0, !PT ;  /* 0x00000380250a7812 */ /* 0x000fe200078ec0ff */
[--C-:B------:R-:W-:Y:S01]  /*8670*/  IMAD.X R11, RZ, RZ, R5.reuse, P3 ;  /* 0x000000ffff0b7224 */ /* 0x100fe200018e0605 */
[----:B------:R-:W-:Y:S01]  /*8680*/  IADD3 R53, P6, R4, 0x2020, RZ ;  /* 0x0000202004357810 */ /* 0x000fe20007fde0ff */
[--C-:B------:R-:W-:Y:S01]  /*8690*/  IMAD.X R9, RZ, RZ, R5.reuse, P2 ;  /* 0x000000ffff097224 */ /* 0x100fe200010e0605 */
[----:B------:R-:W-:Y:S02]  /*86a0*/  SHF.R.U64 R10, R10, 0x3, RZ ;  /* 0x000000030a0a7819 */ /* 0x000fe400000012ff */
[----:B------:R-:W-:Y:S01]  /*86b0*/  IADD3 R40, P2, R4, 0x2060, RZ ;  /* 0x0000206004287810 */ /* 0x000fe20007f5e0ff */
[----:B------:R-:W-:Y:S01]  /*86c0*/  IMAD.X R49, RZ, RZ, R5, P6 ;  /* 0x000000ffff317224 */ /* 0x000fe200030e0605 */
[----:B------:R-:W-:-:S02]  /*86d0*/  LOP3.LUT R10, R10, R37, RZ, 0x3c, !PT ;  /* 0x000000250a0a7212 */ /* 0x000fc400078e3cff */
[----:B------:R-:W-:Y:S01]  /*86e0*/  LOP3.LUT R37, R40, 0x380, RZ, 0xc0, !PT ;  /* 0x0000038028257812 */ /* 0x000fe200078ec0ff */
[--C-:B------:R-:W-:Y:S01]  /*86f0*/  IMAD.X R123, RZ, RZ, R5.reuse, P2 ;  /* 0x000000ffff7b7224 */ /* 0x100fe200010e0605 */
[C---:B------:R-:W-:Y:S02]  /*8700*/  IADD3 R41, P4, R4.reuse, 0x60, RZ ;  /* 0x0000006004297810 */ /* 0x040fe40007f9e0ff */
[----:B------:R-:W-:Y:S02]  /*8710*/  LOP3.LUT R8, R33, 0x380, RZ, 0xc0, !PT ;  /* 0x0000038021087812 */ /* 0x000fe400078ec0ff */
[----:B------:R-:W-:Y:S01]  /*8720*/  SHF.R.U64 R37, R37, 0x3, RZ ;  /* 0x0000000325257819 */ /* 0x000fe200000012ff */
[----:B------:R-:W-:Y:S01]  /*8730*/  IMAD.X R25, RZ, RZ, R5, P4 ;  /* 0x000000ffff197224 */ /* 0x000fe200020e0605 */
[C---:B------:R-:W-:Y:S02]  /*8740*/  IADD3 R52, P6, R4.reuse, 0x4060, RZ ;  /* 0x0000406004347810 */ /* 0x040fe40007fde0ff */
[----:B------:R-:W-:-:S02]  /*8750*/  IADD3 R45, P5, R4, 0x2000, RZ ;  /* 0x00002000042d7810 */ /* 0x000fc40007fbe0ff */
[C---:B------:R-:W-:Y:S01]  /*8760*/  IADD3 R57, P3, R4.reuse, 0x4000, RZ ;  /* 0x0000400004397810 */ /* 0x040fe20007f7e0ff */
[--C-:B------:R-:W-:Y:S01]  /*8770*/  IMAD.X R139, RZ, RZ, R5.reuse, P6 ;  /* 0x000000ffff8b7224 */ /* 0x100fe200030e0605 */
[C---:B------:R-:W-:Y:S01]  /*8780*/  IADD3 R44, P4, R4.reuse, 0x4020, RZ ;  /* 0x00004020042c7810 */ /* 0x040fe20007f9e0ff */
[--C-:B------:R-:W-:Y:S01]  /*8790*/  IMAD.X R29, RZ, RZ, R5.reuse, P5 ;  /* 0x000000ffff1d7224 */ /* 0x100fe200028e0605 */
[----:B------:R-:W-:Y:S01]  /*87a0*/  IADD3 R14, P2, R4, 0x6020, RZ ;  /* 0x00006020040e7810 */ /* 0x000fe20007f5e0ff */
[--C-:B------:R-:W-:Y:S01]  /*87b0*/  IMAD.X R127, RZ, RZ, R5.reuse, P3 ;  /* 0x000000ffff7f7224 */ /* 0x100fe200018e0605 */
[----:B------:R-:W-:Y:S01]  /*87c0*/  SHF.R.U64 R8, R8, 0x3, RZ ;  /* 0x0000000308087819 */ /* 0x000fe200000012ff */
[--C-:B------:R-:W-:Y:S01]  /*87d0*/  IMAD.X R131, RZ, RZ, R5.reuse, P4 ;  /* 0x000000ffff837224 */ /* 0x100fe200020e0605 */
[----:B------:R-:W-:Y:S01]  /*87e0*/  LOP3.LUT R122, R37, R40, RZ, 0x3c, !PT ;  /* 0x00000028257a7212 */ /* 0x000fe200078e3cff */
[----:B------:R-:W-:Y:S01]  /*87f0*/  IMAD.X R147, RZ, RZ, R5, P2 ;  /* 0x000000ffff937224 */ /* 0x000fe200010e0605 */
[----:B------:R-:W-:-:S02]  /*8800*/  IADD3 R36, P1, R4, 0x2040, RZ ;  /* 0x0000204004247810 */ /* 0x000fc40007f3e0ff */
[----:B------:R-:W-:Y:S02]  /*8810*/  LOP3.LUT R37, R52, 0x380, RZ, 0xc0, !PT ;  /* 0x0000038034257812 */ /* 0x000fe400078ec0ff */
[----:B------:R-:W-:Y:S01]  /*8820*/  LOP3.LUT R15, R4, 0x380, RZ, 0xc0, !PT ;  /* 0x00000380040f7812 */ /* 0x000fe200078ec0ff */
[----:B------:R-:W-:Y:S01]  /*8830*/  IMAD.X R119, RZ, RZ, R5, P1 ;  /* 0x000000ffff777224 */ /* 0x000fe200008e0605 */
[----:B------:R-:W-:Y:S02]  /*8840*/  LOP3.LUT R28, R45, 0x380, RZ, 0xc0, !PT ;  /* 0x000003802d1c7812 */ /* 0x000fe400078ec0ff */
[----:B------:R-:W-:Y:S02]  /*8850*/  LOP3.LUT R8, R8, R33, RZ, 0x3c, !PT ;  /* 0x0000002108087212 */ /* 0x000fe400078e3cff */
[----:B------:R-:W-:Y:S02]  /*8860*/  LOP3.LUT R33, R36, 0x380, RZ, 0xc0, !PT ;  /* 0x0000038024217812 */ /* 0x000fe400078ec0ff */
[----:B------:R-:W-:-:S02]  /*8870*/  SHF.R.U64 R37, R37, 0x3, RZ ;  /* 0x0000000325257819 */ /* 0x000fc400000012ff */
[C---:B------:R-:W-:Y:S02]  /*8880*/  IADD3 R12, P3, R4.reuse, 0x6040, RZ ;  /* 0x00006040040c7810 */ /* 0x040fe40007f7e0ff */
[----:B------:R-:W-:Y:S02]  /*8890*/  IADD3 R6, P4, R4, 0x6060, RZ ;  /* 0x0000606004067810 */ /* 0x000fe40007f9e0ff */
[----:B------:R-:W-:Y:S01]  /*88a0*/  SHF.R.U64 R15, R15, 0x3, RZ ;  /* 0x000000030f0f7819 */ /* 0x000fe200000012ff */
[----:B------:R-:W-:Y:S01]  /*88b0*/  IMAD.X R13, RZ, RZ, R5, P3 ;  /* 0x000000ffff0d7224 */ /* 0x000fe200018e0605 */
[----:B------:R-:W-:Y:S02]  /*88c0*/  SHF.R.U64 R28, R28, 0x3, RZ ;  /* 0x000000031c1c7819 */ /* 0x000fe400000012ff */
[----:B------:R-:W-:Y:S02]  /*88d0*/  IADD3 R73, P2, R114, 0x3000, RZ ;  /* 0x0000300072497810 */ /* 0x000fe40007f5e0ff */
[----:B------:R-:W-:-:S02]  /*88e0*/  LOP3.LUT R32, R53, 0x380, RZ, 0xc0, !PT ;  /* 0x0000038035207812 */ /* 0x000fc400078ec0ff */
[C---:B------:R-:W-:Y:S02]  /*88f0*/  IADD3 R61, P5, R4.reuse, 0x4040, RZ ;  /* 0x00004040043d7810 */ /* 0x040fe40007fbe0ff */
[----:B------:R-:W-:Y:S02]  /*8900*/  IADD3 R0, P1, R4, 0x6000, RZ ;  /* 0x0000600004007810 */ /* 0x000fe40007f3e0ff */
[----:B------:R-:W-:Y:S01]  /*8910*/  SHF.R.U64 R33, R33, 0x3, RZ ;  /* 0x0000000321217819 */ /* 0x000fe200000012ff */
[--C-:B------:R-:W-:Y:S01]  /*8920*/  IMAD.X R135, RZ, RZ, R5.reuse, P5 ;  /* 0x000000ffff877224 */ /* 0x100fe200028e0605 */
[----:B------:R-:W-:Y:S01]  /*8930*/  LOP3.LUT R138, R37, R52, RZ, 0x3c, !PT ;  /* 0x00000034258a7212 */ /* 0x000fe200078e3cff */
[--C-:B------:R-:W-:Y:S01]  /*8940*/  IMAD.X R143, RZ, RZ, R5.reuse, P1 ;  /* 0x000000ffff8f7224 */ /* 0x100fe200008e0605 */
[----:B------:R-:W-:Y:S01]  /*8950*/  LOP3.LUT R4, R15, R4, RZ, 0x3c, !PT ;  /* 0x000000040f047212 */ /* 0x000fe200078e3cff */
[----:B------:R-:W-:Y:S01]  /*8960*/  IMAD.X R15, RZ, RZ, R5, P4 ;  /* 0x000000ffff0f7224 */ /* 0x000fe200020e0605 */
[----:B------:R-:W-:-:S02]  /*8970*/  LOP3.LUT R28, R28, R45, RZ, 0x3c, !PT ;  /* 0x0000002d1c1c7212 */ /* 0x000fc400078e3cff */
[----:B------:R-:W-:Y:S02]  /*8980*/  LOP3.LUT R37, R14, 0x380, RZ, 0xc0, !PT ;  /* 0x000003800e257812 */ /* 0x000fe400078ec0ff */
[----:B------:R-:W-:Y:S02]  /*8990*/  LOP3.LUT R72, R73, 0x380, RZ, 0xc0, !PT ;  /* 0x0000038049487812 */ /* 0x000fe400078ec0ff */
[----:B------:R-:W-:Y:S02]  /*89a0*/  LOP3.LUT R45, R6, 0x380, RZ, 0xc0, !PT ;  /* 0x00000380062d7812 */ /* 0x000fe400078ec0ff */
[----:B------:R-:W-:Y:S02]  /*89b0*/  SHF.R.U64 R32, R32, 0x3, RZ ;  /* 0x0000000320207819 */ /* 0x000fe400000012ff */
[C---:B------:R-:W-:Y:S02]  /*89c0*/  IADD3 R81, P4, R114.reuse, 0x1000, RZ ;  /* 0x0000100072517810 */ /* 0x040fe40007f9e0ff */
[----:B------:R-:W-:-:S02]  /*89d0*/  IADD3 R77, P3, R114, 0x2000, RZ ;  /* 0x00002000724d7810 */ /* 0x000fc40007f7e0ff */
[----:B------:R-:W-:Y:S02]  /*89e0*/  LOP3.LUT R118, R33, R36, RZ, 0x3c, !PT ;  /* 0x0000002421767212 */ /* 0x000fe400078e3cff */
[----:B------:R-:W-:Y:S02]  /*89f0*/  LOP3.LUT R33, R44, 0x380, RZ, 0xc0, !PT ;  /* 0x000003802c217812 */ /* 0x000fe400078ec0ff */
[----:B------:R-:W-:Y:S02]  /*8a00*/  SHF.R.U64 R37, R37, 0x3, RZ ;  /* 0x0000000325257819 */ /* 0x000fe400000012ff */
[----:B------:R-:W-:Y:S02]  /*8a10*/  SHF.R.U64 R72, R72, 0x3, RZ ;  /* 0x0000000348487819 */ /* 0x000fe400000012ff */
[----:B------:R-:W-:Y:S02]  /*8a20*/  SHF.R.U64 R45, R45, 0x3, RZ ;  /* 0x000000032d2d7819 */ /* 0x000fe400000012ff */
[----:B------:R-:W-:-:S02]  /*8a30*/  LOP3.LUT R48, R32, R53, RZ, 0x3c, !PT ;  /* 0x0000003520307212 */ /* 0x000fc400078e3cff */
[----:B------:R-:W-:Y:S02]  /*8a40*/  LOP3.LUT R80, R81, 0x380, RZ, 0xc0, !PT ;  /* 0x0000038051507812 */ /* 0x000fe400078ec0ff */
[----:B------:R-:W-:Y:S02]  /*8a50*/  LOP3.LUT R76, R77, 0x380, RZ, 0xc0, !PT ;  /* 0x000003804d4c7812 */ /* 0x000fe400078ec0ff */
[----:B------:R-:W-:Y:S02]  /*8a60*/  LOP3.LUT R32, R57, 0x380, RZ, 0xc0, !PT ;  /* 0x0000038039207812 */ /* 0x000fe400078ec0ff */
[----:B------:R-:W-:Y:S02]  /*8a70*/  LOP3.LUT R36, R61, 0x380, RZ, 0xc0, !PT ;  /* 0x000003803d247812 */ /* 0x000fe400078ec0ff */
[----:B------:R-:W-:Y:S02]  /*8a80*/  SHF.R.U64 R33, R33, 0x3, RZ ;  /* 0x0000000321217819 */ /* 0x000fe400000012ff */
[----:B------:R-:W-:-:S02]  /*8a90*/  LOP3.LUT R146, R37, R14, RZ, 0x3c, !PT ;  /* 0x0000000e25927212 */ /* 0x000fc400078e3cff */
[----:B------:R-:W-:Y:S01]  /*8aa0*/  LOP3.LUT R72, R72, R73, RZ, 0x3c, !PT ;  /* 0x0000004948487212 */ /* 0x000fe200078e3cff */
[----:B------:R-:W-:Y:S01]  /*8ab0*/  IMAD.X R73, RZ, RZ, R115, P2 ;  /* 0x000000ffff497224 */ /* 0x000fe200010e0673 */
[----:B------:R-:W-:Y:S02]  /*8ac0*/  LOP3.LUT R14, R45, R6, RZ, 0x3c, !PT ;  /* 0x000000062d0e7212 */ /* 0x000fe400078e3cff */
[----:B------:R-:W-:Y:S02]  /*8ad0*/  SHF.R.U64 R80, R80, 0x3, RZ ;  /* 0x0000000350507819 */ /* 0x000fe400000012ff */
[----:B------:R-:W-:Y:S02]  /*8ae0*/  SHF.R.U64 R76, R76, 0x3, RZ ;  /* 0x000000034c4c7819 */ /* 0x000fe400000012ff */
[----:B------:R-:W-:Y:S02]  /*8af0*/  IADD3 R45, P2, R114, 0x9000, RZ ;  /* 0x00009000722d7810 */ /* 0x000fe40007f5e0ff */
[----:B------:R-:W-:-:S02]  /*8b00*/  SHF.R.U64 R32, R32, 0x3, RZ ;  /* 0x0000000320207819 */ /* 0x000fc400000012ff */
[----:B------:R-:W-:Y:S02]  /*8b10*/  SHF.R.U64 R36, R36, 0x3, RZ ;  /* 0x0000000324247819 */ /* 0x000fe400000012ff */
[----:B------:R-:W-:Y:S02]  /*8b20*/  LOP3.LUT R24, R41, 0x380, RZ, 0xc0, !PT ;  /* 0x0000038029187812 */ /* 0x000fe400078ec0ff */
[----:B------:R-:W-:Y:S02]  /*8b30*/  LOP3.LUT R130, R33, R44, RZ, 0x3c, !PT ;  /* 0x0000002c21827212 */ /* 0x000fe400078e3cff */
[----:B------:R-:W-:Y:S02]  /*8b40*/  LOP3.LUT R33, R0, 0x380, RZ, 0xc0, !PT ;  /* 0x0000038000217812 */ /* 0x000fe400078ec0ff */
[----:B------:R-:W-:Y:S01]  /*8b50*/  LOP3.LUT R80, R80, R81, RZ, 0x3c, !PT ;  /* 0x0000005150507212 */ /* 0x000fe200078e3cff */
[--C-:B------:R-:W-:Y:S01]  /*8b60*/  IMAD.X R81, RZ, RZ, R115.reuse, P4 ;  /* 0x000000ffff517224 */ /* 0x100fe200020e0673 */
[----:B------:R-:W-:Y:S01]  /*8b70*/  LOP3.LUT R76, R76, R77, RZ, 0x3c, !PT ;  /* 0x0000004d4c4c7212 */ /* 0x000fe200078e3cff */
[----:B------:R-:W-:Y:S01]  /*8b80*/  IMAD.X R77, RZ, RZ, R115, P3 ;  /* 0x000000ffff4d7224 */ /* 0x000fe200018e0673 */
[----:B------:R-:W-:-:S02]  /*8b90*/  LOP3.LUT R44, R45, 0x380, RZ, 0xc0, !PT ;  /* 0x000003802d2c7812 */ /* 0x000fc400078ec0ff */
[----:B------:R-:W-:Y:S02]  /*8ba0*/  LOP3.LUT R126, R32, R57, RZ, 0x3c, !PT ;  /* 0x00000039207e7212 */ /* 0x000fe400078e3cff */
[----:B------:R-:W-:Y:S02]  /*8bb0*/  LOP3.LUT R134, R36, R61, RZ, 0x3c, !PT ;  /* 0x0000003d24867212 */ /* 0x000fe400078e3cff */
[----:B------:R-:W-:Y:S02]  /*8bc0*/  SHF.R.U64 R24, R24, 0x3, RZ ;  /* 0x0000000318187819 */ /* 0x000fe400000012ff */
[C---:B------:R-:W-:Y:S02]  /*8bd0*/  IADD3 R69, P1, R114.reuse, 0x4000, RZ ;  /* 0x0000400072457810 */ /* 0x040fe40007f3e0ff */
[C---:B------:R-:W-:Y:S02]  /*8be0*/  IADD3 R65, P6, R114.reuse, 0x5000, RZ ;  /* 0x0000500072417810 */ /* 0x040fe40007fde0ff */
[----:B------:R-:W-:-:S02]  /*8bf0*/  IADD3 R61, P5, R114, 0x6000, RZ ;  /* 0x00006000723d7810 */ /* 0x000fc40007fbe0ff */
[C---:B------:R-:W-:Y:S02]  /*8c00*/  IADD3 R57, P4, R114.reuse, 0x7000, RZ ;  /* 0x0000700072397810 */ /* 0x040fe40007f9e0ff */
[----:B------:R-:W-:Y:S02]  /*8c10*/  IADD3 R53, P3, R114, 0x8000, RZ ;  /* 0x0000800072357810 */ /* 0x000fe40007f7e0ff */
[----:B------:R-:W-:Y:S02]  /*8c20*/  SHF.R.U64 R33, R33, 0x3, RZ ;  /* 0x0000000321217819 */ /* 0x000fe400000012ff */
[----:B------:R-:W-:Y:S02]  /*8c30*/  SHF.R.U64 R44, R44, 0x3, RZ ;  /* 0x000000032c2c7819 */ /* 0x000fe400000012ff */
[----:B------:R-:W-:Y:S02]  /*8c40*/  LOP3.LUT R24, R24, R41, RZ, 0x3c, !PT ;  /* 0x0000002918187212 */ /* 0x000fe400078e3cff */
[----:B------:R-:W-:-:S02]  /*8c50*/  LOP3.LUT R68, R69, 0x380, RZ, 0xc0, !PT ;  /* 0x0000038045447812 */ /* 0x000fc400078ec0ff */
[----:B------:R-:W-:Y:S02]  /*8c60*/  LOP3.LUT R64, R65, 0x380, RZ, 0xc0, !PT ;  /* 0x0000038041407812 */ /* 0x000fe400078ec0ff */
[----:B------:R-:W-:Y:S02]  /*8c70*/  LOP3.LUT R60, R61, 0x380, RZ, 0xc0, !PT ;  /* 0x000003803d3c7812 */ /* 0x000fe400078ec0ff */
[----:B------:R-:W-:Y:S02]  /*8c80*/  LOP3.LUT R56, R57, 0x380, RZ, 0xc0, !PT ;  /* 0x0000038039387812 */ /* 0x000fe400078ec0ff */
[----:B------:R-:W-:Y:S02]  /*8c90*/  LOP3.LUT R52, R53, 0x380, RZ, 0xc0, !PT ;  /* 0x0000038035347812 */ /* 0x000fe400078ec0ff */
[----:B------:R-:W-:Y:S02]  /*8ca0*/  LOP3.LUT R41, R12, 0x380, RZ, 0xc0, !PT ;  /* 0x000003800c297812 */ /* 0x000fe400078ec0ff */
[----:B------:R-:W-:-:S02]  /*8cb0*/  LOP3.LUT R142, R33, R0, RZ, 0x3c, !PT ;  /* 0x00000000218e7212 */ /* 0x000fc400078e3cff */
[----:B------:R-:W-:Y:S02]  /*8cc0*/  F2FP.BF16.F32.PACK_AB R6, R7, R204 ;  /* 0x000000cc0706723e */ /* 0x000fe400000010ff */
[----:B------:R-:W-:Y:S01]  /*8cd0*/  LOP3.LUT R44, R44, R45, RZ, 0x3c, !PT ;  /* 0x0000002d2c2c7212 */ /* 0x000fe200078e3cff */
[----:B------:R-:W-:Y:S01]  /*8ce0*/  IMAD.X R45, RZ, RZ, R115, P2 ;  /* 0x000000ffff2d7224 */ /* 0x000fe200010e0673 */
[----:B------:R-:W-:Y:S02]  /*8cf0*/  MOV R0, R4 ;  /* 0x0000000400007202 */ /* 0x000fe40000000f00 */
[----:B------:R-:W-:Y:S02]  /*8d00*/  F2FP.BF16.F32.PACK_AB R7, R31, R30 ;  /* 0x0000001e1f07723e */ /* 0x000fe400000010ff */
[----:B------:R-:W-:Y:S02]  /*8d10*/  F2FP.BF16.F32.PACK_AB R5, R27, R26 ;  /* 0x0000001a1b05723e */ /* 0x000fe400000010ff */
[----:B------:R-:W-:-:S02]  /*8d20*/  LOP3.LUT R31, R114, 0x380, RZ, 0xc0, !PT ;  /* 0x00000380721f7812 */ /* 0x000fc400078ec0ff */
[----:B------:R-:W-:Y:S02]  /*8d30*/  SHF.R.U64 R68, R68, 0x3, RZ ;  /* 0x0000000344447819 */ /* 0x000fe400000012ff */
[----:B------:R-:W-:Y:S02]  /*8d40*/  SHF.R.U64 R64, R64, 0x3, RZ ;  /* 0x0000000340407819 */ /* 0x000fe400000012ff */
[----:B------:R-:W-:Y:S02]  /*8d50*/  SHF.R.U64 R60, R60, 0x3, RZ ;  /* 0x000000033c3c7819 */ /* 0x000fe400000012ff */
[----:B------:R-:W-:Y:S02]  /*8d60*/  SHF.R.U64 R56, R56, 0x3, RZ ;  /* 0x0000000338387819 */ /* 0x000fe400000012ff */
[----:B------:R-:W-:Y:S02]  /*8d70*/  SHF.R.U64 R52, R52, 0x3, RZ ;  /* 0x0000000334347819 */ /* 0x000fe400000012ff */
[----:B------:R-:W-:-:S02]  /*8d80*/  IADD3 R27, P2, R114, 0xf000, RZ ;  /* 0x0000f000721b7810 */ /* 0x000fc40007f5e0ff */
[----:B------:R-:W-:Y:S02]  /*8d90*/  SHF.R.U64 R41, R41, 0x3, RZ ;  /* 0x0000000329297819 */ /* 0x000fe400000012ff */
[----:B------:R-:W-:Y:S01]  /*8da0*/  F2FP.BF16.F32.PACK_AB R4, R205, R208 ;  /* 0x000000d0cd04723e */ /* 0x000fe200000010ff */
[--C-:B------:R-:W-:Y:S01]  /*8db0*/  IMAD.X R111, RZ, RZ, R115.reuse, P2 ;  /* 0x000000ffff6f7224 */ /* 0x100fe200010e0673 */
        /* <DEDUP_REMOVED lines=11> */
[----:B------:R-:W-:Y:S01]  /*8e70*/  LOP3.LUT R26, R27, 0x380, RZ, 0xc0, !PT ;  /* 0x000003801b1a7812 */ /* 0x000fe200078ec0ff */
[----:B------:R0:W-:Y:S01]  /*8e80*/  STSM.16.M88.4 [R0], R4 ;  /* 0x0000000400007844 */ /* 0x0001e20000000200 */
[----:B------:R-:W-:-:S02]  /*8e90*/  LOP3.LUT R12, R41, R12, RZ, 0x3c, !PT ;  /* 0x0000000c290c7212 */ /* 0x000fc400078e3cff */
[C---:B------:R-:W-:Y:S02]  /*8ea0*/  IADD3 R41, P1, R114.reuse, 0xa000, RZ ;  /* 0x0000a00072297810 */ /* 0x040fe40007f3e0ff */
[C---:B------:R-:W-:Y:S02]  /*8eb0*/  IADD3 R37, P6, R114.reuse, 0xb000, RZ ;  /* 0x0000b00072257810 */ /* 0x040fe40007fde0ff */
[C---:B------:R-:W-:Y:S02]  /*8ec0*/  IADD3 R33, P5, R114.reuse, 0xc000, RZ ;  /* 0x0000c00072217810 */ /* 0x040fe40007fbe0ff */
[C---:B------:R-:W-:Y:S02]  /*8ed0*/  IADD3 R89, P4, R114.reuse, 0xd000, RZ ;  /* 0x0000d00072597810 */ /* 0x040fe40007f9e0ff */
[----:B------:R-:W-:Y:S02]  /*8ee0*/  IADD3 R85, P3, R114, 0xe000, RZ ;  /* 0x0000e00072557810 */ /* 0x000fe40007f7e0ff */
[----:B------:R-:W-:-:S02]  /*8ef0*/  LOP3.LUT R114, R31, R114, RZ, 0x3c, !PT ;  /* 0x000000721f727212 */ /* 0x000fc400078e3cff */
[----:B------:R-:W-:Y:S02]  /*8f00*/  SHF.R.U64 R26, R26, 0x3, RZ ;  /* 0x000000031a1a7819 */ /* 0x000fe400000012ff */
[----:B------:R-:W-:Y:S02]  /*8f10*/  MOV R31, R8 ;  /* 0x00000008001f7202 */ /* 0x000fe40000000f00 */
[----:B0-----:R-:W-:Y:S02]  /*8f20*/  F2FP.BF16.F32.PACK_AB R4, R210, R211 ;  /* 0x000000d3d204723e */ /* 0x001fe400000010ff */
[----:B------:R-:W-:Y:S02]  /*8f30*/  F2FP.BF16.F32.PACK_AB R5, R35, R34 ;  /* 0x000000222305723e */ /* 0x000fe400000010ff */
[----:B------:R-:W-:Y:S02]  /*8f40*/  F2FP.BF16.F32.PACK_AB R6, R207, R209 ;  /* 0x000000d1cf06723e */ /* 0x000fe400000010ff */
[----:B------:R-:W-:-:S02]  /*8f50*/  F2FP.BF16.F32.PACK_AB R7, R39, R38 ;  /* 0x000000262707723e */ /* 0x000fc400000010ff */
[----:B------:R-:W-:Y:S02]  /*8f60*/  MOV R30, R10 ;  /* 0x0000000a001e7202 */ /* 0x000fe40000000f00 */
[----:B------:R-:W-:Y:S01]  /*8f70*/  F2FP.BF16.F32.PACK_AB R8, R203, R206 ;  /* 0x000000cecb08723e */ /* 0x000fe200000010ff */
[----:B------:R0:W-:Y:S01]  /*8f80*/  STSM.16.M88.4 [R31], R4 ;  /* 0x000000041f007844 */ /* 0x0001e20000000200 */
[----:B------:R-:W-:Y:S02]  /*8f90*/  F2FP.BF16.F32.PACK_AB R9, R43, R42 ;  /* 0x0000002a2b09723e */ /* 0x000fe400000010ff */
[----:B------:R-:W-:Y:S02]  /*8fa0*/  F2FP.BF16.F32.PACK_AB R10, R200, R202 ;  /* 0x000000cac80a723e */ /* 0x000fe400000010ff */
[----:B------:R-:W-:Y:S02]  /*8fb0*/  F2FP.BF16.F32.PACK_AB R11, R47, R46 ;  /* 0x0000002e2f0b723e */ /* 0x000fe400000010ff */
[----:B------:R-:W-:-:S02]  /*8fc0*/  MOV R34, R12 ;  /* 0x0000000c00227202 */ /* 0x000fc40000000f00 */
[----:B------:R-:W-:Y:S01]  /*8fd0*/  MOV R35, R14 ;  /* 0x0000000e00237202 */ /* 0x000fe20000000f00 */
[----:B------:R1:W-:Y:S01]  /*8fe0*/  STSM.16.M88.4 [R30], R8 ;  /* 0x000000081e007844 */ /* 0x0003e20000000200 */
[----:B------:R-:W-:Y:S02]  /*8ff0*/  LOP3.LUT R110, R26, R27, RZ, 0x3c, !PT ;  /* 0x0000001b1a6e7212 */ /* 0x000fe400078e3cff */
[----:B------:R-:W-:Y:S02]  /*9000*/  MOV R0, R24 ;  /* 0x0000001800007202 */ /* 0x000fe40000000f00 */
        /* <DEDUP_REMOVED lines=24> */
[----:B------:R1:W-:Y:S01]  /*9190*/  STSM.16.M88.4 [R118], R8 ;  /* 0x0000000876007844 */ /* 0x0003e20000000200 */
        /* <DEDUP_REMOVED lines=13> */
[----:B------:R-:W-:Y:S01]  /*9270*/  F2FP.BF16.F32.PACK_AB R4, R113, R112 ;  /* 0x000000707104723e */ /* 0x000fe200000010ff */
[----:B------:R0:W-:Y:S01]  /*9280*/  STSM.16.M88.4 [R130], R96 ;  /* 0x0000006082007844 */ /* 0x0001e20000000200 */
[----:B------:R-:W-:-:S02]  /*9290*/  F2FP.BF16.F32.PACK_AB R5, R153, R152 ;  /* 0x000000989905723e */ /* 0x000fc400000010ff */
[----:B------:R-:W-:Y:S01]  /*92a0*/  F2FP.BF16.F32.PACK_AB R6, R117, R116 ;  /* 0x000000747506723e */ /* 0x000fe200000010ff */
[----:B------:R-:W-:Y:S01]  /*92b0*/  STSM.16.M88.4 [R134], R104 ;  /* 0x0000006886007844 */ /* 0x000fe20000000200 */
[----:B------:R-:W-:Y:S02]  /*92c0*/  F2FP.BF16.F32.PACK_AB R7, R156, R155 ;  /* 0x0000009b9c07723e */ /* 0x000fe400000010ff */
[----:B------:R-:W-:Y:S02]  /*92d0*/  MOV R142, R142 ;  /* 0x0000008e008e7202 */ /* 0x000fe40000000f00 */
[----:B------:R-:W-:Y:S01]  /*92e0*/  F2FP.BF16.F32.PACK_AB R156, R121, R120 ;  /* 0x00000078799c723e */ /* 0x000fe200000010ff */
[----:B------:R2:W-:Y:S01]  /*92f0*/  STSM.16.M88.4 [R138], R4 ;  /* 0x000000048a007844 */ /* 0x0005e20000000200 */
[----:B------:R-:W-:Y:S02]  /*9300*/  MOV R146, R146 ;  /* 0x0000009200927202 */ /* 0x000fe40000000f00 */
[----:B------:R-:W-:Y:S01]  /*9310*/  F2FP.BF16.F32.PACK_AB R131, R165, R164 ;  /* 0x000000a4a583723e */ /* 0x000fe200000010ff */
[----:B------:R3:W-:Y:S01]  /*9320*/  STSM.16.M88.4 [R142], R156 ;  /* 0x0000009c8e007844 */ /* 0x0007e20000000200 */
[----:B-1----:R-:W-:-:S02]  /*9330*/  F2FP.BF16.F32.PACK_AB R8, R137, R136 ;  /* 0x000000888908723e */ /* 0x002fc400000010ff */
[----:B0-----:R-:W-:Y:S02]  /*9340*/  F2FP.BF16.F32.PACK_AB R130, R133, R132 ;  /* 0x000000848582723e */ /* 0x001fe400000010ff */
[----:B------:R-:W-:Y:S02]  /*9350*/  F2FP.BF16.F32.PACK_AB R9, R167, R166 ;  /* 0x000000a6a709723e */ /* 0x000fe400000010ff */
[----:B------:R-:W-:Y:S01]  /*9360*/  F2FP.BF16.F32.PACK_AB R10, R141, R140 ;  /* 0x0000008c8d0a723e */ /* 0x000fe200000010ff */
[----:B------:R3:W-:Y:S01]  /*9370*/  STSM.16.M88.4 [R146], R128 ;  /* 0x0000008092007844 */ /* 0x0007e20000000200 */
[----:B------:R-:W-:Y:S02]  /*9380*/  F2FP.BF16.F32.PACK_AB R11, R169, R168 ;  /* 0x000000a8a90b723e */ /* 0x000fe400000010ff */
[----:B------:R-:W-:Y:S02]  /*9390*/  LOP3.LUT R40, R41, 0x380, RZ, 0xc0, !PT ;  /* 0x0000038029287812 */ /* 0x000fe400078ec0ff */
[----:B------:R-:W-:Y:S01]  /*93a0*/  LOP3.LUT R36, R37, 0x380, RZ, 0xc0, !PT ;  /* 0x0000038025247812 */ /* 0x000fe200078ec0ff */
[----:B------:R3:W-:Y:S01]  /*93b0*/  STSM.16.M88.4 [R34], R8 ;  /* 0x0000000822007844 */ /* 0x0007e20000000200 */
[----:B------:R-:W-:-:S02]  /*93c0*/  LOP3.LUT R32, R33, 0x380, RZ, 0xc0, !PT ;  /* 0x0000038021207812 */ /* 0x000fc400078ec0ff */
[----:B------:R-:W-:Y:S02]  /*93d0*/  LOP3.LUT R88, R89, 0x380, RZ, 0xc0, !PT ;  /* 0x0000038059587812 */ /* 0x000fe400078ec0ff */
[----:B------:R-:W-:Y:S02]  /*93e0*/  LOP3.LUT R84, R85, 0x380, RZ, 0xc0, !PT ;  /* 0x0000038055547812 */ /* 0x000fe400078ec0ff */
[----:B--2---:R-:W-:Y:S02]  /*93f0*/  F2FP.BF16.F32.PACK_AB R4, R145, R144 ;  /* 0x000000909104723e */ /* 0x004fe400000010ff */
[----:B------:R-:W-:Y:S02]  /*9400*/  F2FP.BF16.F32.PACK_AB R5, R171, R170 ;  /* 0x000000aaab05723e */ /* 0x000fe400000010ff */
        /* <DEDUP_REMOVED lines=19> */
[----:B---3--:R-:W-:Y:S05]  /*9540*/  @P0 BRA `(.L_x_221) ;  /* 0x0000000000cc0947 */ /* 0x008fea0003800000 */
[----:B------:R-:W0:Y:S01]  /*9550*/  LDC R8, c[0x0][0xce8] ;  /* 0x00033a00ff087b82 */ /* 0x000e220000000800 */
[----:B------:R-:W-:Y:S01]  /*9560*/  IMAD R0, RZ, RZ, -UR41 ;  /* 0x80000029ff007e24 */ /* 0x000fe2000f8e02ff */
[----:B------:R-:W-:Y:S02]  /*9570*/  ULDC.64 UR8, c[0x0][0xc90] ;  /* 0x0003240000087ab9 */ /* 0x000fe40000000a00 */
        /* <DEDUP_REMOVED lines=10> */
[----:B------:R-:W-:-:S07]  /*9620*/  IMAD.MOV.U32 R7, RZ, RZ, R13 ;  /* 0x000000ffff077224 */ /* 0x000fce00078e000d */
        /* <DEDUP_REMOVED lines=12> */
[----:B------:R-:W-:Y:S01]  /*96f0*/  SHF.R.S32.HI R11, RZ, 0x1f, R7 ;  /* 0x0000001fff0b7819 */ /* 0x000fe20000011407 */
[----:B------:R-:W-:Y:S01]  /*9700*/  IMAD R13, R12, 0x40, R16 ;  /* 0x000000400c0d7824 */ /* 0x000fe200078e0210 */
        /* <DEDUP_REMOVED lines=9> */
[----:B------:R-:W-:Y:S01]  /*97a0*/  IMAD.MOV R9, RZ, RZ, -R19 ;  /* 0x000000ffff097224 */ /* 0x000fe200078e0a13 */
[----:B------:R-:W-:Y:S02]  /*97b0*/  ULDC UR4, c[0x0][0xb88] ;  /* 0x0002e20000047ab9 */ /* 0x000fe40000000800 */
[----:B------:R-:W-:Y:S01]  /*97c0*/  LEA.HI.X R11, R4, UR5, R5, 0x2, P0 ;  /* 0x00000005040b7c11 */ /* 0x000fe200080f1405 */
[----:B------:R-:W-:Y:S01]  /*97d0*/  SHFL.IDX PT, R6, R10, 0x1, 0x1c1f ;  /* 0x003c1f000a067f89 */ /* 0x000fe200000e0000 */
[----:B------:R-:W-:Y:S01]  /*97e0*/  IMAD R0, R8, UR4, RZ ;  /* 0x0000000408007c24 */ /* 0x000fe2000f8e02ff */
[----:B------:R-:W-:Y:S01]  /*97f0*/  ISETP.NE.AND P0, PT, R18, R9, PT ;  /* 0x000000091200720c */ /* 0x000fe20003f05270 */
[C---:B------:R-:W-:Y:S01]  /*9800*/  VIADD R9, R13.reuse, 0x8 ;  /* 0x000000080d097836 */ /* 0x040fe20000000000 */
[----:B------:R-:W-:Y:S02]  /*9810*/  SHFL.IDX PT, R4, R10, RZ, 0x1c1f ;  /* 0x001c1fff0a047589 */ /* 0x000fe400000e0000 */
[----:B------:R-:W-:-:S02]  /*9820*/  ISETP.GE.OR P1, PT, R13, R0, P0 ;  /* 0x000000000d00720c */ /* 0x000fc40000726670 */
[----:B------:R-:W0:Y:S01]  /*9830*/  SHFL.IDX PT, R5, R11, RZ, 0x1c1f ;  /* 0x001c1fff0b057589 */ /* 0x000e2200000e0000 */
[----:B------:R-:W-:-:S03]  /*9840*/  ISETP.GE.OR P0, PT, R9, R0, P0 ;  /* 0x000000000900720c */ /* 0x000fc60000706670 */
[----:B------:R-:W1:Y:S07]  /*9850*/  SHFL.IDX PT, R7, R11, 0x1, 0x1c1f ;  /* 0x003c1f000b077f89 */ /* 0x000e6e00000e0000 */
[----:B0-----:R0:W-:Y:S04]  /*9860*/  @!P1 ST.E desc[UR38][R4.64], R20 ;  /* 0x0000001404009985 */ /* 0x0011e8000c101926 */
[----:B-1----:R0:W-:Y:S02]  /*9870*/  @!P0 ST.E desc[UR38][R6.64], R3 ;  /* 0x0000000306008985 */ /* 0x0021e4000c101926 */
.L_x_221:
        /* <DEDUP_REMOVED lines=36> */
[----:B------:R-:W-:Y:S01]  /*9ac0*/  ISETP.GE.AND P1, PT, R187, UR12, PT ;  /* 0x0000000cbb007c0c */ /* 0x000fe2000bf26270 */
[----:B------:R-:W5:Y:S01]  /*9ad0*/  LD.E.128 R36, desc[UR38][R36.64] ;  /* 0x0000002624247980 */ /* 0x000f62000c101d00 */
[----:B-1----:R-:W-:Y:S02]  /*9ae0*/  @P3 IMAD.HI.U32 R0, R11, R12, RZ ;  /* 0x0000000c0b003227 */ /* 0x002fe400078e00ff */
[----:B------:R-:W-:Y:S01]  /*9af0*/  LOP3.LUT R3, R4, 0x8, R3, 0xe2, !PT ;  /* 0x0000000804037812 */ /* 0x000fe200078ee203 */
[----:B------:R-:W-:Y:S01]  /*9b00*/  UIMAD UR6, UR10, UR8, URZ ;  /* 0x000000080a0672a4 */ /* 0x000fe2000f8e023f */
[----:B------:R-:W-:Y:S01]  /*9b10*/  IMAD.MOV.U32 R4, RZ, RZ, R11 ;  /* 0x000000ffff047224 */ /* 0x000fe200078e000b */
[----:B------:R-:W5:Y:S01]  /*9b20*/  LD.E.128 R32, desc[UR38][R32.64] ;  /* 0x0000002620207980 */ /* 0x000f62000c101d00 */
[----:B---3--:R-:W-:-:S03]  /*9b30*/  @P3 SHF.R.U32.HI R4, RZ, R7, R0 ;  /* 0x00000007ff043219 */ /* 0x008fc60000011600 */
[----:B------:R-:W5:Y:S01]  /*9b40*/  LD.E.128 R88, desc[UR38][R88.64] ;  /* 0x0000002658587980 */ /* 0x000f62000c101d00 */
[----:B------:R-:W-:Y:S01]  /*9b50*/  SEL R0, RZ, 0xffffffff, P1 ;  /* 0xffffffffff007807 */ /* 0x000fe20000800000 */
[----:B------:R-:W-:Y:S01]  /*9b60*/  UIMAD.WIDE.U32 UR4, UR7, UR8, URZ ;  /* 0x00000008070472a5 */ /* 0x000fe2000f8e003f */
[--C-:B------:R-:W-:Y:S01]  /*9b70*/  SHF.R.S32.HI R7, RZ, 0x1f, R4.reuse ;  /* 0x0000001fff077819 */ /* 0x100fe20000011404 */
[----:B------:R-:W-:Y:S01]  /*9b80*/  UIMAD UR6, UR7, UR9, UR6 ;  /* 0x00000009070672a4 */ /* 0x000fe2000f8e0206 */
[----:B------:R-:W-:Y:S01]  /*9b90*/  ISETP.GE.AND P0, PT, R186, UR12, PT ;  /* 0x0000000cba007c0c */ /* 0x000fe2000bf06270 */
[----:B------:R-:W-:Y:S01]  /*9ba0*/  IMAD.SHL.U32 R0, R0, 0x10, RZ ;  /* 0x0000001000007824 */ /* 0x000fe200078e00ff */
[----:B------:R-:W-:Y:S01]  /*9bb0*/  ULDC.64 UR8, c[0x0][0xbf0] ;  /* 0x0002fc0000087ab9 */ /* 0x000fe20000000a00 */
[----:B------:R-:W-:Y:S01]  /*9bc0*/  UIADD3 UR5, UR5, UR6, URZ ;  /* 0x0000000605057290 */ /* 0x000fe2000fffe03f */
[----:B------:R-:W-:Y:S01]  /*9bd0*/  IMAD.MOV R6, RZ, RZ, -R4 ;  /* 0x000000ffff067224 */ /* 0x000fe200078e0a04 */
[----:B------:R-:W-:Y:S01]  /*9be0*/  UIMAD UR6, UR11, UR8, URZ ;  /* 0x000000080b0672a4 */ /* 0x000fe2000f8e023f */
[----:B------:R-:W-:Y:S01]  /*9bf0*/  SEL R5, RZ, 0xffffffff, P0 ;  /* 0xffffffffff057807 */ /* 0x000fe20000000000 */
[----:B--2---:R-:W-:Y:S01]  /*9c00*/  IMAD R7, R7, R8, RZ ;  /* 0x0000000807077224 */ /* 0x004fe200078e02ff */
[----:B------:R-:W-:Y:S01]  /*9c10*/  LOP3.LUT R0, R0, 0x10, R3, 0xe2, !PT ;  /* 0x0000001000007812 */ /* 0x000fe200078ee203 */
[----:B------:R-:W-:Y:S01]  /*9c20*/  IMAD R3, R10, R6, R11 ;  /* 0x000000060a037224 */ /* 0x000fe200078e020b */
[----:B------:R-:W-:Y:S01]  /*9c30*/  UIMAD UR6, UR42, UR9, UR6 ;  /* 0x000000092a0672a4 */ /* 0x000fe2000f8e0206 */
[----:B------:R-:W-:Y:S01]  /*9c40*/  IMAD R9, R4, R9, R7 ;  /* 0x0000000904097224 */ /* 0x000fe200078e0207 */
[----:B------:R-:W-:Y:S01]  /*9c50*/  UIMAD.WIDE.U32 UR42, UR42, UR8, UR4 ;  /* 0x000000082a2a72a5 */ /* 0x000fe2000f8e0004 */
[----:B------:R-:W-:Y:S01]  /*9c60*/  IMAD.SHL.U32 R7, R5, 0x20, RZ ;  /* 0x0000002005077824 */ /* 0x000fe200078e00ff */
[----:B------:R-:W-:Y:S01]  /*9c70*/  ISETP.GE.AND P0, PT, R216, UR12, PT ;  /* 0x0000000cd8007c0c */ /* 0x000fe2000bf06270 */
[----:B------:R-:W-:Y:S01]  /*9c80*/  ULDC.64 UR4, c[0x0][0xbd8] ;  /* 0x0002f60000047ab9 */ /* 0x000fe20000000a00 */
[----:B------:R-:W-:Y:S01]  /*9c90*/  SHF.R.S32.HI R6, RZ, 0x1f, R3 ;  /* 0x0000001fff067819 */ /* 0x000fe20000011403 */
[----:B------:R-:W-:Y:S01]  /*9ca0*/  UIADD3 UR43, UR43, UR6, URZ ;  /* 0x000000062b2b7290 */ /* 0x000fe2000fffe03f */
[----:B------:R-:W-:Y:S01]  /*9cb0*/  LOP3.LUT R0, R7, 0x20, R0, 0xe2, !PT ;  /* 0x0000002007007812 */ /* 0x000fe200078ee200 */
[----:B------:R-:W5:Y:S01]  /*9cc0*/  LD.E.128 R84, desc[UR38][R84.64] ;  /* 0x0000002654547980 */ /* 0x000f62000c101d00 */
[----:B------:R-:W-:Y:S01]  /*9cd0*/  SEL R7, RZ, 0x40, P0 ;  /* 0x00000040ff077807 */ /* 0x000fe20000000000 */
[----:B------:R-:W-:Y:S01]  /*9ce0*/  IMAD R6, R6, UR4, RZ ;  /* 0x0000000406067c24 */ /* 0x000fe2000f8e02ff */
[----:B------:R-:W-:Y:S01]  /*9cf0*/  ULDC.64 UR6, c[0x0][0xb80] ;  /* 0x0002e00000067ab9 */ /* 0x000fe20000000a00 */
[----:B------:R-:W5:Y:S01]  /*9d00*/  LD.E.128 R108, desc[UR38][R110.64] ;  /* 0x000000266e6c7980 */ /* 0x000f62000c101d00 */
[----:B------:R-:W-:Y:S01]  /*9d10*/  IMAD.WIDE.U32 R4, R4, R8, UR42 ;  /* 0x0000002a04047e25 */ /* 0x000fe2000f8e0008 */
[----:B------:R-:W-:Y:S01]  /*9d20*/  LOP3.LUT R0, R0, R7, RZ, 0xfc, !PT ;  /* 0x0000000700007212 */ /* 0x000fe200078efcff */
[----:B------:R-:W-:Y:S01]  /*9d30*/  BSSY B0, `(.L_x_222) ;  /* 0x0000039000007945 */ /* 0x000fe20003800000 */
[----:B------:R-:W-:Y:S01]  /*9d40*/  @!PT LDS RZ, [RZ] ;  /* 0x00000000fffff984 */ /* 0x000fe20000000800 */
[----:B------:R-:W-:Y:S01]  /*9d50*/  @!PT LDS RZ, [RZ] ;  /* 0x00000000fffff984 */ /* 0x000fe20000000800 */
[----:B------:R-:W-:Y:S01]  /*9d60*/  @!PT LDS RZ, [RZ] ;  /* 0x00000000fffff984 */ /* 0x000fe20000000800 */
[----:B------:R-:W-:Y:S01]  /*9d70*/  @!PT LDS RZ, [RZ] ;  /* 0x00000000fffff984 */ /* 0x000fe20000000800 */
[----:B------:R0:W-:Y:S06]  /*9d80*/  MEMBAR.ALL.CTA ;  /* 0x0000000000007992 */ /* 0x0001ec0000008000 */
[----:B0-----:R-:W0:Y:S01]  /*9d90*/  FENCE.VIEW.ASYNC.S ;  /* 0x00000000000073c6 */ /* 0x001e220000000000 */
[----:B------:R-:W-:Y:S01]  /*9da0*/  IMAD R7, R3, UR5, R6 ;  /* 0x0000000503077c24 */ /* 0x000fe2000f8e0206 */
[----:B------:R-:W-:Y:S01]  /*9db0*/  ULDC UR5, c[0x0][0xb88] ;  /* 0x0002e20000057ab9 */ /* 0x000fe20000000800 */
[----:B------:R-:W-:Y:S01]  /*9dc0*/  IMAD.IADD R5, R5, 0x1, R9 ;  /* 0x0000000105057824 */ /* 0x000fe200078e0209 */
[----:B------:R-:W-:Y:S01]  /*9dd0*/  ISETP.GE.AND P0, PT, R215, UR12, PT ;  /* 0x0000000cd7007c0c */ /* 0x000fe2000bf06270 */
[----:B------:R-:W-:-:S02]  /*9de0*/  IMAD R25, R10, UR5, RZ ;  /* 0x000000050a197c24 */ /* 0x000fc4000f8e02ff */
[----:B------:R-:W-:Y:S02]  /*9df0*/  IMAD R24, R13, 0x40, R214 ;  /* 0x000000400d187824 */ /* 0x000fe400078e02d6 */
        /* <DEDUP_REMOVED lines=44> */
.L_x_223:
[----:B------:R-:W-:Y:S05]  /*a0c0*/  BSYNC B0 ;  /* 0x0000000000007941 */ /* 0x000fea0003800000 */
.L_x_222:
        /* <DEDUP_REMOVED lines=37> */
.L_x_225:
[----:B------:R-:W-:Y:S05]  /*a320*/  BSYNC B0 ;  /* 0x0000000000007941 */ /* 0x000fea0003800000 */
.L_x_224:
[----:B------:R-:W4:Y:S02]  /*a330*/  LDC R0, c[0x0][0xd34] ;  /* 0x00034d00ff007b82 */ /* 0x000f240000000800 */
[----:B----4-:R-:W-:-:S13]  /*a340*/  ISETP.LE.AND P0, PT, R0, UR40, PT ;  /* 0x0000002800007c0c */ /* 0x010fda000bf03270 */
[----:B------:R-:W-:Y:S05]  /*a350*/  @!P0 BRA `(.L_x_226) ;  /* 0xffffff6c001c8947 */ /* 0x000fea000383ffff */
[----:B------:R-:W-:Y:S05]  /*a360*/  EXIT ;  /* 0x000000000000794d */ /* 0x000fea0003800000 */
.L_x_194:
        /* <DEDUP_REMOVED lines=8> */
[----:B------:R0:W-:Y:S07]  /*a3f0*/  STL [R1+0x8], R3 ;  /* 0x0000080301007387 */ /* 0x0001ee0000100800 */
[----:B------:R-:W-:Y:S05]  /*a400*/  @P0 BRA `(.L_x_227) ;  /* 0x0000005800500947 */ /* 0x000fea0003800000 */
[----:B------:R-:W1:Y:S01]  /*a410*/  S2UR UR4, SR_CgaCtaId ;  /* 0x00000000000479c3 */ /* 0x000e620000008800 */
[C---:B------:R-:W-:Y:S01]  /*a420*/  IMAD.SHL.U32 R2, R0.reuse, 0x8, RZ ;  /* 0x0000000800027824 */ /* 0x040fe200078e00ff */
[----:B------:R-:W-:Y:S01]  /*a430*/  LOP3.LUT R5, R0, 0x7f, RZ, 0xc0, !PT ;  /* 0x0000007f00057812 */ /* 0x000fe200078ec0ff */
[----:B------:R-:W-:Y:S01]  /*a440*/  UMOV UR36, 0x400 ;  /* 0x0000040000247882 */ /* 0x000fe20000000000 */
[----:B------:R-:W-:Y:S01]  /*a450*/  IMAD.MOV.U32 R19, RZ, RZ, RZ ;  /* 0x000000ffff137224 */ /* 0x000fe200078e00ff */
[----:B------:R-:W-:Y:S01]  /*a460*/  ULDC.64 UR40, c[0x0][0x198] ;  /* 0x0000660000287ab9 */ /* 0x000fe20000000a00 */
[C---:B0-----:R-:W-:Y:S01]  /*a470*/  LOP3.LUT R3, R2.reuse, 0x1f8, RZ, 0xc0, !PT ;  /* 0x000001f802037812 */ /* 0x041fe200078ec0ff */
[----:B------:R-:W-:Y:S01]  /*a480*/  ULDC UR37, c[0x0][0xc] ;  /* 0x0000030000257ab9 */ /* 0x000fe20000000800 */
[----:B------:R-:W-:Y:S02]  /*a490*/  LOP3.LUT R2, R2, 0x38, RZ, 0xc0, !PT ;  /* 0x0000003802027812 */ /* 0x000fe400078ec0ff */
        /* <DEDUP_REMOVED lines=8> */
[----:B------:R-:W-:Y:S01]  /*a520*/  LEA R4, R3, UR36, 0x1 ;  /* 0x0000002403047c11 */ /* 0x000fe2000f8e08ff */
[----:B------:R-:W-:-:S04]  /*a530*/  IMAD.U32 R3, RZ, RZ, UR5 ;  /* 0x00000005ff037e24 */ /* 0x000fc8000f8e00ff */
[----:B------:R0:W-:Y:S04]  /*a540*/  STL [R1+0x4], R4 ;  /* 0x0000040401007387 */ /* 0x0001e80000100800 */
[----:B------:R1:W-:Y:S04]  /*a550*/  STL [R1+0x24], R3 ;  /* 0x0000240301007387 */ /* 0x0003e80000100800 */
[----:B------:R2:W-:Y:S01]  /*a560*/  STL [R1+0x8], R0 ;  /* 0x0000080001007387 */ /* 0x0005e20000100800 */
[----:B0-----:R-:W-:-:S03]  /*a570*/  LOP3.LUT R4, R2, 0x80, RZ, 0xfc, !PT ;  /* 0x0000008002047812 */ /* 0x001fc600078efcff */
[----:B------:R0:W-:Y:S01]  /*a580*/  STL [R1+0x50], RZ ;  /* 0x000050ff01007387 */ /* 0x0001e20000100800 */
[C---:B------:R-:W-:Y:S02]  /*a590*/  LOP3.LUT R4, R2.reuse, 0x140, RZ, 0xfc, !PT ;  /* 0x0000014002047812 */ /* 0x040fe400078efcff */
[C---:B-1----:R-:W-:Y:S02]  /*a5a0*/  LOP3.LUT R3, R2.reuse, 0xc0, RZ, 0xfc, !PT ;  /* 0x000000c002037812 */ /* 0x042fe400078efcff */
[C---:B------:R-:W-:Y:S02]  /*a5b0*/  LOP3.LUT R3, R2.reuse, 0x180, RZ, 0xfc, !PT ;  /* 0x0000018002037812 */ /* 0x040fe400078efcff */
[C---:B--2---:R-:W-:Y:S02]  /*a5c0*/  LOP3.LUT R0, R2.reuse, 0x40, RZ, 0xfc, !PT ;  /* 0x0000004002007812 */ /* 0x044fe400078efcff */
[C---:B------:R-:W-:Y:S02]  /*a5d0*/  LOP3.LUT R0, R2.reuse, 0x100, RZ, 0xfc, !PT ;  /* 0x0000010002007812 */ /* 0x040fe400078efcff */
[----:B0-----:R-:W-:-:S07]  /*a5e0*/  LOP3.LUT R0, R2, 0x1c0, RZ, 0xfc, !PT ;  /* 0x000001c002007812 */ /* 0x001fce00078efcff */
.L_x_323:
        /* <DEDUP_REMOVED lines=11> */
[----:B0-----:R-:W-:-:S13]  /*a6a0*/  ISETP.NE.AND P0, PT, R0, 0x1, PT ;  /* 0x000000010000780c */ /* 0x001fda0003f05270 */
[----:B------:R-:W2:Y:S08]  /*a6b0*/  @P0 LDC R2, c[0x0][0xd3c] ;  /* 0x00034f00ff020b82 */ /* 0x000eb00000000800 */
[----:B------:R-:W0:Y:S01]  /*a6c0*/  @P0 LDC R0, c[0x0][0xd40] ;  /* 0x00035000ff000b82 */ /* 0x000e220000000800 */
[----:B--2---:R-:W-:-:S04]  /*a6d0*/  @P0 IMAD.HI.U32 R2, R3, R2, RZ ;  /* 0x0000000203020227 */ /* 0x004fc800078e00ff */
[----:B------:R-:W-:Y:S01]  /*a6e0*/  IMAD.MOV.U32 R4, RZ, RZ, R3 ;  /* 0x000000ffff047224 */ /* 0x000fe200078e0003 */
[----:B0-----:R-:W-:Y:S02]  /*a6f0*/  @P0 SHF.R.U32.HI R4, RZ, R0, R2 ;  /* 0x00000000ff040219 */ /* 0x001fe40000011602 */
[----:B-1----:R-:W-:-:S03]  /*a700*/  ISETP.NE.AND P0, PT, R17, 0x1, PT ;  /* 0x000000011100780c */ /* 0x002fc60003f05270 */
[----:B------:R-:W-:Y:S01]  /*a710*/  IMAD.MOV.U32 R5, RZ, RZ, R4 ;  /* 0x000000ffff057224 */ /* 0x000fe200078e0004 */
[----:B------:R-:W-:Y:S09]  /*a720*/  STL [R1+0x14], R4 ;  /* 0x0000140401007387 */ /* 0x000ff20000100800 */
[----:B------:R-:W0:Y:S02]  /*a730*/  @P0 LDC.64 R2, c[0x0][0xd48] ;  /* 0x00035200ff020b82 */ /* 0x000e240000000a00 */
[----:B0-----:R-:W-:-:S05]  /*a740*/  @P0 IMAD.HI.U32 R2, R4, R2, RZ ;  /* 0x0000000204020227 */ /* 0x001fca00078e00ff */
[----:B------:R-:W-:Y:S02]  /*a750*/  @P0 SHF.R.U32.HI R5, RZ, R3, R2 ;  /* 0x00000003ff050219 */ /* 0x000fe40000011602 */
[----:B------:R-:W-:-:S03]  /*a760*/  PLOP3.LUT P0, PT, PT, PT, UP0, 0x80, 0x0 ;  /* 0x000000000000781c */ /* 0x000fc60003f0f008 */
[----:B------:R-:W-:Y:S01]  /*a770*/  IMAD.MOV R0, RZ, RZ, -R5 ;  /* 0x000000ffff007224 */ /* 0x000fe200078e0a05 */
[----:B------:R-:W-:Y:S03]  /*a780*/  STL [R1+0x10], R5 ;  /* 0x0000100501007387 */ /* 0x000fe60000100800 */
[----:B------:R-:W-:Y:S02]  /*a790*/  IMAD R17, R17, R0, R4 ;  /* 0x0000000011117224 */ /* 0x000fe400078e0204 */
[----:B------:R-:W0:Y:S02]  /*a7a0*/  LDC R0, c[0x0][0x2f0] ;  /* 0x0000bc00ff007b82 */ /* 0x000e240000000800 */
[----:B0-----:R-:W-:-:S04]  /*a7b0*/  IMAD R2, R0, UR4, RZ ;  /* 0x0000000400027c24 */ /* 0x001fc8000f8e02ff */
[----:B------:R-:W-:Y:S01]  /*a7c0*/  VIADD R0, R2, 0x3f ;  /* 0x0000003f02007836 */ /* 0x000fe20000000000 */
[----:B------:R0:W-:Y:S04]  /*a7d0*/  STL [R1+0x4c], R2 ;  /* 0x00004c0201007387 */ /* 0x0001e80000100800 */
[----:B0-----:R-:W-:-:S04]  /*a7e0*/  SHF.R.S32.HI R2, RZ, 0x1f, R0 ;  /* 0x0000001fff027819 */ /* 0x001fc80000011400 */
        /* <DEDUP_REMOVED lines=8> */
[----:B------:R-:W-:Y:S02]  /*a870*/  IMAD.U32 R4, RZ, RZ, UR6 ;  /* 0x00000006ff047e24 */ /* 0x000fe4000f8e00ff */
[----:B------:R-:W1:Y:S01]  /*a880*/  LDC.64 R2, c[0x4][R2] ;  /* 0x0100000002027b82 */ /* 0x000e620000000a00 */
        /* <DEDUP_REMOVED lines=9> */
[----:B01----:R-:W-:Y:S05]  /*a920*/  CALL.ABS.NOINC R2 ;  /* 0x0000000002007343 */ /* 0x003fea0003c00000 */
.L_x_228:
        /* <DEDUP_REMOVED lines=19> */
[----:B0-2---:R-:W-:Y:S05]  /*aa60*/  CALL.ABS.NOINC R2 ;  /* 0x0000000002007343 */ /* 0x005fea0003c00000 */
.L_x_230:
        /* <DEDUP_REMOVED lines=15> */
.L_x_229:
[----:B------:R-:W2:Y:S01]  /*ab60*/  LDL R2, [R1+0x20] ;  /* 0x0000200001027983 */ /* 0x000ea20000100800 */
[----:B------:R-:W-:-:S03]  /*ab70*/  ULDC.64 UR4, c[0x0][0xaf0] ;  /* 0x0002bc0000047ab9 */ /* 0x000fc60000000a00 */
[----:B0-----:R-:W3:Y:S01]  /*ab80*/  LDL R0, [R1+0x10] ;  /* 0x0000100001007983 */ /* 0x001ee20000100800 */
[----:B------:R-:W-:-:S04]  /*ab90*/  ISETP.NE.U32.AND P0, PT, RZ, UR4, PT ;  /* 0x00000004ff007c0c */ /* 0x000fc8000bf05070 */
[----:B------:R-:W-:Y:S01]  /*aba0*/  ISETP.NE.AND.EX P0, PT, RZ, UR5, PT, P0 ;  /* 0x00000005ff007c0c */ /* 0x000fe2000bf05300 */
[----:B--2---:R-:W-:-:S12]  /*abb0*/  IMAD.MOV.U32 R16, RZ, RZ, R2 ;  /* 0x000000ffff107224 */ /* 0x004fd800078e0002 */
[----:B------:R-:W0:Y:S01]  /*abc0*/  @P0 LDC.64 R2, c[0x0][0xaf0] ;  /* 0x0002bc00ff020b82 */ /* 0x000e220000000a00 */
[----:B---3--:R-:W-:Y:S02]  /*abd0*/  IMAD.MOV.U32 R7, RZ, RZ, R0 ;  /* 0x000000ffff077224 */ /* 0x008fe400078e0000 */
[----:B0-----:R-:W-:-:S05]  /*abe0*/  @P0 IMAD.WIDE R2, R0, 0x4, R2 ;  /* 0x0000000400020825 */ /* 0x001fca00078e0202 */
[----:B------:R0:W2:Y:S01]  /*abf0*/  @P0 LDG.E R7, desc[UR38][R2.64] ;  /* 0x0000002602070981 */ /* 0x0000a2000c1e1900 */
[----:B------:R-:W-:Y:S01]  /*ac00*/  VIADD R9, R16, 0xffffffff ;  /* 0xffffffff10097836 */ /* 0x000fe20000000000 */
[----:B------:R-:W-:Y:S01]  /*ac10*/  UMOV UR4, 0xffffffff ;  /* 0xffffffff00047882 */ /* 0x000fe20000000000 */
[----:B------:R-:W-:Y:S01]  /*ac20*/  LOP3.LUT R18, R18, 0xfffffffe, RZ, 0xc0, !PT ;  /* 0xfffffffe12127812 */ /* 0x000fe200078ec0ff */
[----:B0-----:R-:W0:Y:S02]  /*ac30*/  LDC.64 R2, c[0x0][0x418] ;  /* 0x00010600ff027b82 */ /* 0x001e240000000a00 */
[----:B0-----:R-:W-:-:S04]  /*ac40*/  ISETP.NE.U32.AND P0, PT, R2, RZ, PT ;  /* 0x000000ff0200720c */ /* 0x001fc80003f05070 */
[----:B------:R-:W-:-:S13]  /*ac50*/  ISETP.NE.AND.EX P1, PT, R3, RZ, PT, P0 ;  /* 0x000000ff0300720c */ /* 0x000fda0003f25300 */
[----:B------:R-:W-:Y:S02]  /*ac60*/  @P1 LOP3.LUT R18, R18, 0x1, RZ, 0xfc, !PT ;  /* 0x0000000112121812 */ /* 0x000fe400078efcff */
[----:B--2---:R-:W-:Y:S01]  /*ac70*/  SHF.R.S32.HI R8, RZ, 0x1f, R7 ;  /* 0x0000001fff087819 */ /* 0x004fe20000011407 */
[----:B------:R0:W-:Y:S01]  /*ac80*/  STL [R1], R7 ;  /* 0x0000000701007387 */ /* 0x0001e20000100800 */
[----:B------:R-:W-:-:S03]  /*ac90*/  SEL R16, R7, RZ, !P1 ;  /* 0x000000ff07107207 */ /* 0x000fc60004800000 */
[----:B------:R0:W-:Y:S04]  /*aca0*/  STL [R1+0x1c], R9 ;  /* 0x00001c0901007387 */ /* 0x0001e80000100800 */
[----:B------:R0:W-:Y:S01]  /*acb0*/  STL [R1+0xc], R8 ;  /* 0x00000c0801007387 */ /* 0x0001e20000100800 */
[----:B------:R-:W-:Y:S05]  /*acc0*/  BRA.DIV UR4, `(.L_x_231) ;  /* 0x0000005604647947 */ /* 0x000fea000b800000 */
[----:B------:R-:W1:Y:S02]  /*acd0*/  S2R R0, SR_TID.X ;  /* 0x0000000000007919 */ /* 0x000e640000002100 */
[----:B-1----:R-:W-:-:S04]  /*ace0*/  SHF.R.U32.HI R0, RZ, 0x5, R0 ;  /* 0x00000005ff007819 */ /* 0x002fc80000011600 */
[----:B------:R-:W-:-:S05]  /*acf0*/  LOP3.LUT R0, R0, 0x3, RZ, 0xc0, !PT ;  /* 0x0000000300007812 */ /* 0x000fca00078ec0ff */
[----:B------:R1:W2:Y:S02]  /*ad00*/  SHFL.IDX PT, R14, R0, RZ, 0x1f ;  /* 0x00001fff000e7589 */ /* 0x0002a400000e0000 */
.L_x_338:
[----:B--2---:R-:W-:Y:S02]  /*ad10*/  ISETP.NE.AND P0, PT, R14, RZ, PT ;  /* 0x000000ff0e00720c */ /* 0x004fe40003f05270 */
[----:B------:R-:W-:Y:S02]  /*ad20*/  PLOP3.LUT P2, PT, PT, PT, PT, 0x8, 0x0 ;  /* 0x000000000000781c */ /* 0x000fe40003f4e170 */
[----:B------:R-:W-:-:S11]  /*ad30*/  LOP3.LUT R18, R18, 0xfffffffd, RZ, 0xc0, !PT ;  /* 0xfffffffd12127812 */ /* 0x000fd600078ec0ff */
[----:B------:R-:W-:Y:S01]  /*ad40*/  @P2 LOP3.LUT R18, R18, 0x2, RZ, 0xfc, !PT ;  /* 0x0000000212122812 */ /* 0x000fe200078efcff */
[----:B------:R-:W-:Y:S06]  /*ad50*/  @P0 BRA `(.L_x_232) ;  /* 0x0000000000f40947 */ /* 0x000fec0003800000 */
[----:B------:R-:W-:-:S03]  /*ad60*/  UMOV UR4, 0xffffffff ;  /* 0xffffffff00047882 */ /* 0x000fc60000000000 */
[----:B------:R-:W-:Y:S05]  /*ad70*/  BRA.DIV UR4, `(.L_x_233) ;  /* 0x00000056046c7947 */ /* 0x000fea000b800000 */
[----:B------:R-:W-:-:S13]  /*ad80*/  ELECT P6, URZ, PT ;  /* 0x00000000003f782f */ /* 0x000fda00038c0000 */
.L_x_341:
[----:B------:R-:W-:Y:S05]  /*ad90*/  @!P6 BRA `(.L_x_232) ;  /* 0x0000000000e4e947 */ /* 0x000fea0003800000 */
[----:B------:R2:W-:Y:S01]  /*ada0*/  STL [R1+0x40], R9 ;  /* 0x0000400901007387 */ /* 0x0005e20000100800 */
[----:B------:R-:W-:Y:S01]  /*adb0*/  IMAD.MOV.U32 R16, RZ, RZ, R7 ;  /* 0x000000ffff107224 */ /* 0x000fe200078e0007 */
[----:B------:R-:W-:Y:S06]  /*adc0*/  @!P1 BRA `(.L_x_234) ;  /* 0x0000000000489947 */ /* 0x000fec0003800000 */
[----:B------:R-:W3:Y:S01]  /*add0*/  LDC R6, c[0x0][0x43c] ;  /* 0x00010f00ff067b82 */ /* 0x000ee20000000800 */
[----:B------:R-:W-:Y:S01]  /*ade0*/  ULDC.64 UR4, c[0x0][0x428] ;  /* 0x00010a0000047ab9 */ /* 0x000fe20000000a00 */
[----:B---3--:R-:W-:-:S13]  /*adf0*/  ISETP.NE.AND P0, PT, R6, 0x1, PT ;  /* 0x000000010600780c */ /* 0x008fda0003f05270 */
[----:B------:R-:W1:Y:S02]  /*ae00*/  @P0 LDC.64 R4, c[0x0][0x440] ;  /* 0x00011000ff040b82 */ /* 0x000e640000000a00 */
[----:B-1----:R-:W-:-:S04]  /*ae10*/  @P0 IMAD.HI.U32 R0, R9, R4, RZ ;  /* 0x0000000409000227 */ /* 0x002fc800078e00ff */
[----:B------:R-:W-:Y:S01]  /*ae20*/  IMAD.MOV.U32 R4, RZ, RZ, R9 ;  /* 0x000000ffff047224 */ /* 0x000fe200078e0009 */
[----:B------:R-:W-:-:S04]  /*ae30*/  @P0 SHF.R.U32.HI R4, RZ, R5, R0 ;  /* 0x00000005ff040219 */ /* 0x000fc80000011600 */
[--C-:B------:R-:W-:Y:S01]  /*ae40*/  SHF.R.S32.HI R5, RZ, 0x1f, R4.reuse ;  /* 0x0000001fff057819 */ /* 0x100fe20000011404 */
[----:B------:R-:W-:-:S04]  /*ae50*/  IMAD.MOV R0, RZ, RZ, -R4 ;  /* 0x000000ffff007224 */ /* 0x000fc800078e0a04 */
[----:B------:R-:W-:Y:S02]  /*ae60*/  IMAD R0, R6, R0, R9 ;  /* 0x0000000006007224 */ /* 0x000fe400078e0209 */
[----:B------:R-:W-:-:S03]  /*ae70*/  IMAD.WIDE.U32 R4, R7, UR4, R4 ;  /* 0x0000000407047c25 */ /* 0x000fc6000f8e0004 */
[----:B------:R1:W-:Y:S01]  /*ae80*/  STL [R1+0x40], R0 ;  /* 0x0000400001007387 */ /* 0x0003e20000100800 */
[----:B------:R-:W-:Y:S01]  /*ae90*/  LEA R2, P0, R4, R2, 0x2 ;  /* 0x0000000204027211 */ /* 0x000fe200078010ff */
[----:B-1----:R-:W-:-:S04]  /*aea0*/  IMAD R0, R8, UR4, RZ ;  /* 0x0000000408007c24 */ /* 0x002fc8000f8e02ff */
[----:B------:R-:W-:-:S04]  /*aeb0*/  IMAD R0, R7, UR5, R0 ;  /* 0x0000000507007c24 */ /* 0x000fc8000f8e0200 */
[----:B------:R-:W-:-:S05]  /*aec0*/  IMAD.IADD R0, R5, 0x1, R0 ;  /* 0x0000000105007824 */ /* 0x000fca00078e0200 */
[----:B------:R-:W-:-:S05]  /*aed0*/  LEA.HI.X R3, R4, R3, R0, 0x2, P0 ;  /* 0x0000000304037211 */ /* 0x000fca00000f1400 */
[----:B------:R3:W5:Y:S02]  /*aee0*/  LDG.E R16, desc[UR38][R2.64] ;  /* 0x0000002602107981 */ /* 0x000764000c1e1900 */
.L_x_234:
[----:B---3--:R-:W3:Y:S01]  /*aef0*/  LDL R2, [R1+0x8] ;  /* 0x0000080001027983 */ /* 0x008ee20000100800 */
[----:B-1----:R-:W-:Y:S02]  /*af00*/  LEA R0, R19, UR36, 0x3 ;  /* 0x0000002413007c11 */ /* 0x002fe4000f8e18ff */
[----:B---3--:R-:W-:-:S04]  /*af10*/  SHF.L.U32 R2, R2, 0x1f, RZ ;  /* 0x0000001f02027819 */ /* 0x008fc800000006ff */
[----:B------:R-:W1:Y:S02]  /*af20*/  SYNCS.PHASECHK.TRANS64.TRYWAIT P0, [R0+URZ+0x38840], R2 ;  /* 0x03884002000075a7 */ /* 0x000e64000800017f */
[----:B-1----:R-:W-:Y:S05]  /*af30*/  @!P0 BRA `(.L_x_235) ;  /* 0x00000054001c8947 */ /* 0x002fea0003800000 */
.L_x_342:
[----:B------:R-:W3:Y:S02]  /*af40*/  S2R R3, SR_TID.X ;  /* 0x0000000000037919 */ /* 0x000ee40000002100 */
[----:B---3--:R-:W-:-:S04]  /*af50*/  LOP3.LUT R3, R3, 0x7f, RZ, 0xc0, !PT ;  /* 0x0000007f03037812 */ /* 0x008fc800078ec0ff */
[----:B------:R-:W-:-:S13]  /*af60*/  ISETP.NE.AND P0, PT, R3, RZ, PT ;  /* 0x000000ff0300720c */ /* 0x000fda0003f05270 */
[----:B------:R-:W-:Y:S05]  /*af70*/  @P0 BRA `(.L_x_236) ;  /* 0x00000000001c0947 */ /* 0x000fea0003800000 */
[----:B------:R-:W3:Y:S01]  /*af80*/  S2R R3, SR_TID.X ;  /* 0x0000000000037919 */ /* 0x000ee20000002100 */
[----:B-1----:R-:W-:-:S04]  /*af90*/  IMAD.MOV.U32 R2, RZ, RZ, 0x2000 ;  /* 0x00002000ff027424 */ /* 0x002fc800078e00ff */
[----:B------:R4:W-:Y:S01]  /*afa0*/  SYNCS.ARRIVE.TRANS64 RZ, [R0+URZ+0x38830], R2 ;  /* 0x0388300200ff79a7 */ /* 0x0009e2000800003f */
[----:B---3--:R-:W-:-:S04]  /*afb0*/  LOP3.LUT R3, R3, 0x1f, RZ, 0xc0, !PT ;  /* 0x0000001f03037812 */ /* 0x008fc800078ec0ff */
[----:B------:R-:W-:-:S13]  /*afc0*/  ISETP.NE.AND P0, PT, R3, RZ, PT ;  /* 0x000000ff0300720c */ /* 0x000fda0003f05270 */
[----:B----4-:R-:W-:Y:S05]  /*afd0*/  @!P0 BRA `(.L_x_236) ;  /* 0x0000000000048947 */ /* 0x010fea0003800000 */
[----:B------:R-:W-:Y:S01]  /*afe0*/  BPT.TRAP 0x1 ;  /* 0x000000040000795c */ /* 0x000fe20000300000 */
.L_x_236:
[----:B-1----:R-:W3:Y:S01]  /*aff0*/  LDL R2, [R1+0x40] ;  /* 0x0000400001027983 */ /* 0x002ee20000100800 */
        /* <DEDUP_REMOVED lines=8> */
[----:B------:R-:W-:Y:S01]  /*b080*/  UMOV UR10, URZ ;  /* 0x0000003f000a7c82 */ /* 0x000fe20008000000 */
[----:B------:R-:W-:-:S02]  /*b090*/  PLOP3.LUT P0, PT, PT, PT, PT, 0x80, 0x0 ;  /* 0x000000000000781c */ /* 0x000fc40003f0f070 */
[----:B------:R-:W-:Y:S02]  /*b0a0*/  LOP3.LUT R18, R18, 0xfffffffd, RZ, 0xc0, !PT ;  /* 0xfffffffd12127812 */ /* 0x000fe400078ec0ff */
[----:B------:R-:W-:Y:S02]  /*b0b0*/  ULEA UR8, UR8, UR36, 0xd ;  /* 0x0000002408087291 */ /* 0x000fe4000f8e683f */
[----:B------:R-:W-:Y:S02]  /*b0c0*/  UIADD3 UR9, UR9, 0x38830, URZ ;  /* 0x0003883009097890 */ /* 0x000fe4000fffe03f */
[----:B------:R-:W-:-:S05]  /*b0d0*/  UIADD3 UR8, UR8, 0x22400, URZ ;  /* 0x0002240008087890 */ /* 0x000fca000fffe03f */
[----:B------:R-:W-:Y:S02]  /*b0e0*/  @P0 LOP3.LUT R18, R18, 0x2, RZ, 0xfc, !PT ;  /* 0x0000000212120812 */ /* 0x000fe400078efcff */
[----:B---3--:R-:W-:-:S13]  /*b0f0*/  R2UR UR11, R2 ;  /* 0x00000000020b72ca */ /* 0x008fda00000e0000 */
[----:B------:R-:W-:-:S09]  /*b100*/  USHF.L.U32 UR11, UR11, 0x6, URZ ;  /* 0x000000060b0b7899 */ /* 0x000fd2000800063f */
[----:B------:R3:W-:Y:S02]  /*b110*/  UTMALDG.4D [UR8], [UR4], desc[UR6] ;  /* 0x00000608040075b4 */ /* 0x0007e40008019000 */
[----:B---3--:R-:W-:Y:S01]  /*b120*/  NOP ;  /* 0x0000000000007918 */ /* 0x008fe20000000000 */
.L_x_232:
[----:B-1----:R-:W3:Y:S01]  /*b130*/  LDL R0, [R1+0x10] ;  /* 0x0000100001007983 */ /* 0x002ee20000100800 */
[----:B------:R-:W-:Y:S05]  /*b140*/  WARPSYNC.ALL ;  /* 0x0000000000007948 */ /* 0x000fea0003800000 */
[----:B------:R-:W-:Y:S01]  /*b150*/  UIADD3 UR4, UR36, 0x20400, URZ ;  /* 0x0002040024047890 */ /* 0x000fe2000fffe03f */
[----:B------:R-:W-:-:S03]  /*b160*/  SHF.R.S32.HI R2, RZ, 0x1f, R17 ;  /* 0x0000001fff027819 */ /* 0x000fc60000011411 */
[----:B------:R-:W-:Y:S01]  /*b170*/  ULOP3.LUT UP0, URZ, UR4, 0x3ff, URZ, 0xc0, !UPT ;  /* 0x000003ff043f7892 */ /* 0x000fe2000f80c03f */
[----:B------:R-:W-:Y:S05]  /*b180*/  BAR.SYNC.DEFER_BLOCKING 0x8, 0x100 ;  /* 0x0204000000007b1d */ /* 0x000fea0000010000 */
[----:B------:R-:W-:Y:S02]  /*b190*/  PLOP3.LUT P0, PT, PT, PT, UP0, 0x80, 0x0 ;  /* 0x000000000000781c */ /* 0x000fe40003f0f008 */
[----:B---3--:R-:W-:-:S05]  /*b1a0*/  SHF.R.S32.HI R0, RZ, 0x1f, R0 ;  /* 0x0000001fff007819 */ /* 0x008fca0000011400 */
[----:B------:R1:W-:Y:S04]  /*b1b0*/  STL [R1+0x44], R0 ;  /* 0x0000440001007387 */ /* 0x0003e80000100800 */
[----:B------:R1:W-:Y:S02]  /*b1c0*/  STL [R1+0x30], R2 ;  /* 0x0000300201007387 */ /* 0x0003e40000100800 */
[----:B------:R-:W-:Y:S05]  /*b1d0*/  @!P0 BRA `(.L_x_237) ;  /* 0x0000000000408947 */ /* 0x000fea0003800000 */
[----:B-1----:R-:W-:Y:S01]  /*b1e0*/  MOV R2, 0x0 ;  /* 0x0000000000027802 */ /* 0x002fe20000000f00 */
[----:B------:R-:W-:Y:S01]  /*b1f0*/  ULDC.64 UR4, c[0x4][0x90] ;  /* 0x0100240000047ab9 */ /* 0x000fe20000000a00 */
[----:B------:R-:W-:Y:S01]  /*b200*/  ULDC.64 UR6, c[0x4][0x98] ;  /* 0x0100260000067ab9 */ /* 0x000fe20000000a00 */
[----:B------:R-:W-:Y:S01]  /*b210*/  ULDC.64 UR8, c[0x4][0x20] ;  /* 0x0100080000087ab9 */ /* 0x000fe20000000a00 */
[----:B------:R-:W-:Y:S02]  /*b220*/  IMAD.U32 R4, RZ, RZ, UR4 ;  /* 0x00000004ff047e24 */ /* 0x000fe4000f8e00ff */
[----:B------:R-:W1:Y:S01]  /*b230*/  LDC.64 R2, c[0x4][R2] ;  /* 0x0100000002027b82 */ /* 0x000e620000000a00 */
[----:B------:R-:W-:Y:S02]  /*b240*/  IMAD.U32 R5, RZ, RZ, UR5 ;  /* 0x00000005ff057e24 */ /* 0x000fe4000f8e00ff */
[----:B------:R-:W-:Y:S02]  /*b250*/  IMAD.U32 R6, RZ, RZ, UR6 ;  /* 0x00000006ff067e24 */ /* 0x000fe4000f8e00ff */
[----:B0-----:R-:W-:-:S02]  /*b260*/  IMAD.U32 R7, RZ, RZ, UR7 ;  /* 0x00000007ff077e24 */ /* 0x001fc4000f8e00ff */
[----:B------:R-:W-:Y:S02]  /*b270*/  IMAD.U32 R10, RZ, RZ, UR8 ;  /* 0x00000008ff0a7e24 */ /* 0x000fe4000f8e00ff */
[----:B------:R-:W-:Y:S02]  /*b280*/  IMAD.U32 R11, RZ, RZ, UR9 ;  /* 0x00000009ff0b7e24 */ /* 0x000fe4000f8e00ff */
[----:B------:R-:W-:Y:S02]  /*b290*/  IMAD.MOV.U32 R8, RZ, RZ, 0x70 ;  /* 0x00000070ff087424 */ /* 0x000fe400078e00ff */
[----:B------:R-:W-:Y:S02]  /*b2a0*/  IMAD.MOV.U32 R12, RZ, RZ, 0x1 ;  /* 0x00000001ff0c7424 */ /* 0x000fe400078e00ff */
[----:B------:R-:W-:-:S07]  /*b2b0*/  IMAD.MOV.U32 R13, RZ, RZ, RZ ;  /* 0x000000ffff0d7224 */ /* 0x000fce00078e00ff */
[----:B------:R-:W-:-:S07]  /*b2c0*/  LEPC R20, `(.L_x_237) ;  /* 0x000000001014794e */ /* 0x000fce0000000000 */
[----:B-12---:R-:W-:Y:S05]  /*b2d0*/  CALL.ABS.NOINC R2 ;  /* 0x0000000002007343 */ /* 0x006fea0003c00000 */
.L_x_237:
[----:B------:R-:W3:Y:S01]  /*b2e0*/  LDL.LU R4, [R1+0x14] ;  /* 0x0000140001047983 */ /* 0x000ee20000300800 */
[----:B0-----:R-:W0:Y:S01]  /*b2f0*/  LDC R7, c[0x0][0x448] ;  /* 0x00011200ff077b82 */ /* 0x001e220000000800 */
[----:B------:R-:W-:Y:S01]  /*b300*/  ULDC UR4, c[0x0][0xd38] ;  /* 0x00034e0000047ab9 */ /* 0x000fe20000000800 */
[----:B------:R-:W-:Y:S01]  /*b310*/  ULDC.64 UR6, c[0x0][0x280] ;  /* 0x0000a00000067ab9 */ /* 0x000fe20000000a00 */
[----:B------:R-:W4:Y:S04]  /*b320*/  LDL R5, [R1+0x24] ;  /* 0x0000240001057983 */ /* 0x000f280000100800 */
[----:B------:R-:W4:Y:S04]  /*b330*/  LDL R8, [R1+0x30] ;  /* 0x0000300001087983 */ /* 0x000f280000100800 */
[----:B------:R-:W4:Y:S04]  /*b340*/  LDL R10, [R1+0x44] ;  /* 0x00004400010a7983 */ /* 0x000f280000100800 */
[----:B--2---:R-:W2:Y:S01]  /*b350*/  LDL R9, [R1+0x10] ;  /* 0x0000100001097983 */ /* 0x004ea20000100800 */
[----:B-1----:R-:W1:Y:S01]  /*b360*/  S2R R0, SR_TID.X ;  /* 0x0000000000007919 */ /* 0x002e620000002100 */
[----:B0-----:R-:W-:-:S13]  /*b370*/  ISETP.NE.AND P0, PT, R7, 0x1, PT ;  /* 0x000000010700780c */ /* 0x001fda0003f05270 */
[----:B------:R-:W0:Y:S08]  /*b380*/  @P0 LDC R2, c[0x0][0x44c] ;  /* 0x00011300ff020b82 */ /* 0x000e300000000800 */
[----:B------:R-:W0:Y:S01]  /*b390*/  @P0 LDC R3, c[0x0][0x450] ;  /* 0x00011400ff030b82 */ /* 0x000e220000000800 */
[----:B-1----:R-:W-:-:S04]  /*b3a0*/  LOP3.LUT R0, R0, 0x7f, RZ, 0xc0, !PT ;  /* 0x0000007f00007812 */ /* 0x002fc800078ec0ff */
[----:B------:R-:W-:Y:S02]  /*b3b0*/  SHF.R.U32.HI R6, RZ, 0x3, R0 ;  /* 0x00000003ff067819 */ /* 0x000fe40000011600 */
[----:B------:R-:W1:Y:S02]  /*b3c0*/  S2R R0, SR_TID.X ;  /* 0x0000000000007919 */ /* 0x000e640000002100 */
[----:B-1----:R-:W-:-:S05]  /*b3d0*/  IMAD.SHL.U32 R0, R0, 0x10, RZ ;  /* 0x0000001000007824 */ /* 0x002fca00078e00ff */
[----:B------:R-:W-:Y:S01]  /*b3e0*/  LOP3.LUT R0, R6, 0x70, R0, 0xf8, !PT ;  /* 0x0000007006007812 */ /* 0x000fe200078ef800 */
[----:B---3--:R-:W-:-:S04]  /*b3f0*/  IMAD.MOV R4, RZ, RZ, -R4 ;  /* 0x000000ffff047224 */ /* 0x008fc800078e0a04 */
[----:B----4-:R-:W-:Y:S01]  /*b400*/  IMAD R4, R4, UR4, R5 ;  /* 0x0000000404047c24 */ /* 0x010fe2000f8e0205 */
[----:B------:R-:W-:-:S03]  /*b410*/  ULDC.64 UR4, c[0x0][0x2d8] ;  /* 0x0000b60000047ab9 */ /* 0x000fc60000000a00 */
[----:B------:R-:W-:Y:S02]  /*b420*/  IMAD R6, R4, 0x40, R0 ;  /* 0x0000004004067824 */ /* 0x000fe400078e0200 */
[----:B------:R-:W-:Y:S02]  /*b430*/  IMAD R5, R8, UR4, RZ ;  /* 0x0000000408057c24 */ /* 0x000fe4000f8e02ff */
[----:B0-----:R-:W-:-:S04]  /*b440*/  @P0 IMAD.HI.U32 R2, R6, R2, RZ ;  /* 0x0000000206020227 */ /* 0x001fc800078e00ff */
[----:B------:R-:W-:Y:S01]  /*b450*/  IMAD.MOV.U32 R0, RZ, RZ, R6 ;  /* 0x000000ffff007224 */ /* 0x000fe200078e0006 */
[----:B------:R-:W-:Y:S01]  /*b460*/  @P0 SHF.R.U32.HI R0, RZ, R3, R2 ;  /* 0x00000003ff000219 */ /* 0x000fe20000011602 */
[C---:B------:R-:W-:Y:S02]  /*b470*/  IMAD R5, R17.reuse, UR5, R5 ;  /* 0x0000000511057c24 */ /* 0x040fe4000f8e0205 */
[----:B------:R-:W-:Y:S01]  /*b480*/  IMAD.WIDE.U32 R2, R17, UR4, RZ ;  /* 0x0000000411027c25 */ /* 0x000fe2000f8e00ff */
[----:B------:R-:W-:-:S03]  /*b490*/  ULDC.64 UR4, c[0x0][0x2e0] ;  /* 0x0000b80000047ab9 */ /* 0x000fc60000000a00 */
[----:B------:R-:W-:Y:S02]  /*b4a0*/  IMAD.IADD R3, R3, 0x1, R5 ;  /* 0x0000000103037824 */ /* 0x000fe400078e0205 */
[----:B------:R-:W-:Y:S01]  /*b4b0*/  IMAD R5, R10, UR4, RZ ;  /* 0x000000040a057c24 */ /* 0x000fe2000f8e02ff */
[----:B------:R0:W-:Y:S01]  /*b4c0*/  STL [R1+0x18], R6 ;  /* 0x0000180601007387 */ /* 0x0001e20000100800 */
[----:B--2---:R-:W-:-:S04]  /*b4d0*/  IMAD.WIDE.U32 R2, R9, UR4, R2 ;  /* 0x0000000409027c25 */ /* 0x004fc8000f8e0002 */
[----:B------:R-:W-:Y:S01]  /*b4e0*/  IMAD R5, R9, UR5, R5 ;  /* 0x0000000509057c24 */ /* 0x000fe2000f8e0205 */
[----:B------:R-:W1:Y:S01]  /*b4f0*/  S2R R10, SR_TID.X ;  /* 0x00000000000a7919 */ /* 0x000e620000002100 */
[----:B------:R-:W-:Y:S01]  /*b500*/  ULDC.64 UR4, c[0x0][0x2d0] ;  /* 0x0000b40000047ab9 */ /* 0x000fe20000000a00 */
[----:B------:R0:W5:Y:S01]  /*b510*/  LDL R9, [R1+0x4] ;  /* 0x0000040001097983 */ /* 0x0001620000100800 */
[----:B------:R-:W-:Y:S01]  /*b520*/  IMAD.IADD R3, R3, 0x1, R5 ;  /* 0x0000000103037824 */ /* 0x000fe200078e0205 */
[----:B------:R-:W-:-:S05]  /*b530*/  SHF.R.S32.HI R5, RZ, 0x1f, R0 ;  /* 0x0000001fff057819 */ /* 0x000fca0000011400 */
[----:B------:R-:W-:Y:S02]  /*b540*/  IMAD R5, R5, UR4, RZ ;  /* 0x0000000405057c24 */ /* 0x000fe4000f8e02ff */
[----:B------:R-:W-:-:S04]  /*b550*/  IMAD.WIDE.U32 R2, R0, UR4, R2 ;  /* 0x0000000400027c25 */ /* 0x000fc8000f8e0002 */
[----:B------:R-:W-:Y:S01]  /*b560*/  IMAD R5, R0, UR5, R5 ;  /* 0x0000000500057c24 */ /* 0x000fe2000f8e0205 */
[----:B------:R-:W-:Y:S01]  /*b570*/  ULDC.64 UR4, c[0x0][0x2c8] ;  /* 0x0000b20000047ab9 */ /* 0x000fe20000000a00 */
[----:B------:R-:W-:-:S04]  /*b580*/  IMAD.MOV R0, RZ, RZ, -R0 ;  /* 0x000000ffff007224 */ /* 0x000fc800078e0a00 */
[----:B------:R-:W-:Y:S02]  /*b590*/  IMAD R0, R7, R0, R6 ;  /* 0x0000000007007224 */ /* 0x000fe400078e0206 */
[----:B------:R-:W-:-:S03]  /*b5a0*/  IMAD.IADD R3, R3, 0x1, R5 ;  /* 0x0000000103037824 */ /* 0x000fc600078e0205 */
[----:B------:R-:W-:Y:S01]  /*b5b0*/  SHF.R.S32.HI R5, RZ, 0x1f, R0 ;  /* 0x0000001fff057819 */ /* 0x000fe20000011400 */
[----:B------:R-:W-:-:S04]  /*b5c0*/  IMAD.WIDE.U32 R2, R0, UR4, R2 ;  /* 0x0000000400027c25 */ /* 0x000fc8000f8e0002 */
[----:B------:R-:W-:Y:S01]  /*b5d0*/  IMAD R5, R5, UR4, RZ ;  /* 0x0000000405057c24 */ /* 0x000fe2000f8e02ff */
[----:B------:R-:W-:Y:S01]  /*b5e0*/  ULDC UR4, c[0x0][0x2b8] ;  /* 0x0000ae0000047ab9 */ /* 0x000fe20000000800 */
[----:B-1----:R-:W-:Y:S02]  /*b5f0*/  IMAD.SHL.U32 R10, R10, 0x8, RZ ;  /* 0x000000080a0a7824 */ /* 0x002fe400078e00ff */
[----:B------:R-:W-:-:S03]  /*b600*/  IMAD R5, R0, UR5, R5 ;  /* 0x0000000500057c24 */ /* 0x000fc6000f8e0205 */
[----:B------:R-:W-:Y:S01]  /*b610*/  LOP3.LUT R10, R10, 0x38, RZ, 0xc0, !PT ;  /* 0x000000380a0a7812 */ /* 0x000fe200078ec0ff */
[----:B------:R-:W-:Y:S01]  /*b620*/  IMAD.IADD R5, R3, 0x1, R5 ;  /* 0x0000000103057824 */ /* 0x000fe200078e0205 */
[----:B------:R-:W-:Y:S02]  /*b630*/  LEA R0, P1, R2, UR6, 0x1 ;  /* 0x0000000602007c11 */ /* 0x000fe4000f8208ff */
[----:B------:R-:W-:Y:S01]  /*b640*/  ISETP.GE.AND P0, PT, R10, UR4, PT ;  /* 0x000000040a007c0c */ /* 0x000fe2000bf06270 */
[----:B------:R-:W-:Y:S01]  /*b650*/  UMOV UR4, 0xffffffff ;  /* 0xffffffff00047882 */ /* 0x000fe20000000000 */
[----:B------:R-:W-:Y:S02]  /*b660*/  LEA.HI.X R2, R2, UR7, R5, 0x1, P1 ;  /* 0x0000000702027c11 */ /* 0x000fe400088f0c05 */
[----:B0-----:R-:W-:Y:S09]  /*b670*/  BRA.DIV UR4, `(.L_x_238) ;  /* 0x0000004e04607947 */ /* 0x001ff2000b800000 */
        /* <DEDUP_REMOVED lines=9> */
[----:B------:R-:W-:Y:S01]  /*b710*/  ISETP.GE.AND P1, PT, R11, R3, PT ;  /* 0x000000030b00720c */ /* 0x000fe20003f26270 */
[----:B------:R-:W-:Y:S04]  /*b720*/  STL [R1+0x14], R11 ;  /* 0x0000140b01007387 */ /* 0x000fe80000100800 */
[----:B------:R2:W-:Y:S08]  /*b730*/  STL [R1+0x28], R7 ;  /* 0x0000280701007387 */ /* 0x0005f00000100800 */
[----:B-1----:R-:W-:-:S05]  /*b740*/  @!P1 LEA R5, P2, R10, R5, 0x1 ;  /* 0x000000050a059211 */ /* 0x002fca00078408ff */
[----:B0-----:R-:W-:Y:S02]  /*b750*/  @!P1 IMAD.X R4, RZ, RZ, R6, P2 ;  /* 0x000000ffff049224 */ /* 0x001fe400010e0606 */
[----:B------:R-:W-:Y:S03]  /*b760*/  SHFL.IDX PT, R6, R2, 0x1, 0x181f ;  /* 0x00381f0002067f89 */ /* 0x000fe600000e0000 */
[----:B------:R-:W-:-:S04]  /*b770*/  @!P1 LOP3.LUT R5, R5, R4, RZ, 0x3c, !PT ;  /* 0x0000000405059212 */ /* 0x000fc800078e3cff */
[----:B------:R-:W-:-:S04]  /*b780*/  @!P1 LOP3.LUT R4, R5, R4, RZ, 0x3c, !PT ;  /* 0x0000000405049212 */ /* 0x000fc800078e3cff */
[----:B------:R-:W-:-:S05]  /*b790*/  @!P1 LOP3.LUT R5, R5, R4, RZ, 0x3c, !PT ;  /* 0x0000000405059212 */ /* 0x000fca00078e3cff */
[----:B-----5:R0:W-:Y:S01]  /*b7a0*/  @!P1 LDGSTS.E.BYPASS.LTC128B.128 [R9+0x20400], desc[UR38][R4.64], !P0 ;  /* 0x2040000004099fae */ /* 0x0201e2000c101d66 */
[----:B------:R-:W-:Y:S01]  /*b7b0*/  ISETP.GE.AND P1, PT, R7, R3, PT ;  /* 0x000000030700720c */ /* 0x000fe20003f26270 */
[----:B--2---:R-:W-:-:S05]  /*b7c0*/  VIADD R7, R11, 0x20 ;  /* 0x000000200b077836 */ /* 0x004fca0000000000 */
[----:B------:R-:W-:Y:S04]  /*b7d0*/  STL [R1+0x2c], R7 ;  /* 0x00002c0701007387 */ /* 0x000fe80000100800 */
[----:B0-----:R-:W0:Y:S03]  /*b7e0*/  SHFL.IDX PT, R4, R0, 0x1, 0x181f ;  /* 0x00381f0000047f89 */ /* 0x001e2600000e0000 */
[----:B0-----:R-:W-:-:S05]  /*b7f0*/  @!P1 LEA R5, P2, R10, R4, 0x1 ;  /* 0x000000040a059211 */ /* 0x001fca00078408ff */
[----:B------:R-:W-:Y:S02]  /*b800*/  @!P1 IMAD.X R4, RZ, RZ, R6, P2 ;  /* 0x000000ffff049224 */ /* 0x000fe400010e0606 */
[----:B------:R-:W-:Y:S03]  /*b810*/  SHFL.IDX PT, R6, R2, 0x2, 0x181f ;  /* 0x00581f0002067f89 */ /* 0x000fe600000e0000 */
[----:B------:R-:W-:-:S04]  /*b820*/  @!P1 LOP3.LUT R5, R5, R4, RZ, 0x3c, !PT ;  /* 0x0000000405059212 */ /* 0x000fc800078e3cff */
[----:B------:R-:W-:-:S04]  /*b830*/  @!P1 LOP3.LUT R4, R5, R4, RZ, 0x3c, !PT ;  /* 0x0000000405049212 */ /* 0x000fc800078e3cff */
[----:B------:R-:W-:-:S05]  /*b840*/  @!P1 LOP3.LUT R5, R5, R4, RZ, 0x3c, !PT ;  /* 0x0000000405059212 */ /* 0x000fca00078e3cff */
[----:B------:R0:W-:Y:S01]  /*b850*/  @!P1 LDGSTS.E.BYPASS.LTC128B.128 [R9+0x20c00], desc[UR38][R4.64], !P0 ;  /* 0x20c0000004099fae */ /* 0x0001e2000c101d66 */
[----:B------:R-:W-:-:S03]  /*b860*/  ISETP.GE.AND P1, PT, R7, R3, PT ;  /* 0x000000030700720c */ /* 0x000fc60003f26270 */
[----:B0-----:R-:W0:Y:S04]  /*b870*/  SHFL.IDX PT, R4, R0, 0x2, 0x181f ;  /* 0x00581f0000047f89 */ /* 0x001e2800000e0000 */
[----:B------:R-:W1:Y:S06]  /*b880*/  SHFL.IDX PT, R0, R0, 0x3, 0x181f ;  /* 0x00781f0000007f89 */ /* 0x000e6c00000e0000 */
[----:B0-----:R-:W-:-:S05]  /*b890*/  @!P1 LEA R5, P2, R10, R4, 0x1 ;  /* 0x000000040a059211 */ /* 0x001fca00078408ff */
[----:B------:R-:W-:-:S05]  /*b8a0*/  @!P1 IMAD.X R4, RZ, RZ, R6, P2 ;  /* 0x000000ffff049224 */ /* 0x000fca00010e0606 */
[----:B------:R-:W-:-:S04]  /*b8b0*/  @!P1 LOP3.LUT R5, R5, R4, RZ, 0x3c, !PT ;  /* 0x0000000405059212 */ /* 0x000fc800078e3cff */
[----:B------:R-:W-:-:S04]  /*b8c0*/  @!P1 LOP3.LUT R4, R5, R4, RZ, 0x3c, !PT ;  /* 0x0000000405049212 */ /* 0x000fc800078e3cff */
[----:B------:R-:W-:-:S05]  /*b8d0*/  @!P1 LOP3.LUT R5, R5, R4, RZ, 0x3c, !PT ;  /* 0x0000000405059212 */ /* 0x000fca00078e3cff */
[----:B------:R0:W-:Y:S04]  /*b8e0*/  @!P1 LDGSTS.E.BYPASS.LTC128B.128 [R9+0x21400], desc[UR38][R4.64], !P0 ;  /* 0x2140000004099fae */ /* 0x0001e8000c101d66 */
[----:B01----:R0:W2:Y:S02]  /*b8f0*/  SHFL.IDX PT, R4, R2, 0x3, 0x181f ;  /* 0x00781f0002047f89 */ /* 0x0030a400000e0000 */
.L_x_351:
[----:B0-----:R-:W3:Y:S02]  /*b900*/  LDL R2, [R1+0x14] ;  /* 0x0000140001027983 */ /* 0x001ee40000100800 */
[----:B---3--:R-:W-:-:S05]  /*b910*/  VIADD R2, R2, 0x30 ;  /* 0x0000003002027836 */ /* 0x008fca0000000000 */
[----:B------:R-:W-:Y:S01]  /*b920*/  ISETP.GE.AND P1, PT, R2, R3, PT ;  /* 0x000000030200720c */ /* 0x000fe20003f26270 */
[----:B------:R0:W-:-:S12]  /*b930*/  STL [R1+0x48], R2 ;  /* 0x0000480201007387 */ /* 0x0001d80000100800 */
[----:B0-----:R-:W-:-:S05]  /*b940*/  @!P1 LEA R2, P2, R10, R0, 0x1 ;  /* 0x000000000a029211 */ /* 0x001fca00078408ff */
[----:B--2---:R-:W-:-:S05]  /*b950*/  @!P1 IMAD.X R3, RZ, RZ, R4, P2 ;  /* 0x000000ffff039224 */ /* 0x004fca00010e0604 */
[----:B------:R-:W-:Y:S01]  /*b960*/  @!PT LDS RZ, [RZ] ;  /* 0x00000000fffff984 */ /* 0x000fe20000000800 */
[----:B------:R-:W-:Y:S01]  /*b970*/  @!PT LDS RZ, [RZ] ;  /* 0x00000000fffff984 */ /* 0x000fe20000000800 */
[----:B------:R-:W-:Y:S01]  /*b980*/  @!PT LDS RZ, [RZ] ;  /* 0x00000000fffff984 */ /* 0x000fe20000000800 */
[----:B------:R0:W-:Y:S01]  /*b990*/  @!P1 LDGSTS.E.BYPASS.LTC128B.128 [R9+0x21c00], desc[UR38][R2.64], !P0 ;  /* 0x21c0000002099fae */ /* 0x0001e2000c101d66 */
[----:B------:R-:W-:Y:S01]  /*b9a0*/  NOP ;  /* 0x0000000000007918 */ /* 0x000fe20000000000 */
[----:B------:R-:W-:Y:S02]  /*b9b0*/  SYNCS.ARRIVE.TRANS64.RED.A0T1 RZ, [UR36+0x38800], RZ ;  /* 0x038800ffffff79a7 */ /* 0x000fe40008200424 */
[----:B------:R-:W-:Y:S01]  /*b9c0*/  ARRIVES.LDGSTSBAR.64.TRANSCNT [UR36+0x38800] ;  /* 0x03880000ff0079b0 */ /* 0x000fe20008000aa4 */
[----:B------:R-:W-:Y:S01]  /*b9d0*/  NOP ;  /* 0x0000000000007918 */ /* 0x000fe20000000000 */
[----:B------:R-:W-:Y:S01]  /*b9e0*/  ULDC.64 UR4, c[0x0][0x3d8] ;  /* 0x0000f60000047ab9 */ /* 0x000fe20000000a00 */
[----:B------:R-:W-:Y:S01]  /*b9f0*/  UIADD3 UR6, UR36, 0x26400, URZ ;  /* 0x0002640024067890 */ /* 0x000fe2000fffe03f */
[----:B------:R-:W-:Y:S01]  /*ba00*/  IMAD R0, R8, UR4, RZ ;  /* 0x0000000408007c24 */ /* 0x000fe2000f8e02ff */
[----:B------:R-:W-:Y:S01]  /*ba10*/  SYNCS.ARRIVE.TRANS64.A1T0 RZ, [UR36+0x38800], RZ ;  /* 0x038800ffffff79a7 */ /* 0x000fe20008100024 */
[----:B0-----:R-:W-:Y:S01]  /*ba20*/  IMAD.WIDE.U32 R2, R17, UR4, RZ ;  /* 0x0000000411027c25 */ /* 0x001fe2000f8e00ff */
[----:B------:R-:W-:-:S03]  /*ba30*/  ULOP3.LUT UP0, URZ, UR6, 0x3ff, URZ, 0xc0, !UPT ;  /* 0x000003ff063f7892 */ /* 0x000fc6000f80c03f */
[----:B------:R-:W-:Y:S01]  /*ba40*/  IMAD R0, R17, UR5, R0 ;  /* 0x0000000511007c24 */ /* 0x000fe2000f8e0200 */
[----:B------:R0:W-:Y:S02]  /*ba50*/  STL.64 [R1+0x38], R2 ;  /* 0x0000380201007387 */ /* 0x0001e40000100a00 */
[----:B------:R-:W-:Y:S01]  /*ba60*/  PLOP3.LUT P0, PT, PT, PT, UP0, 0x80, 0x0 ;  /* 0x000000000000781c */ /* 0x000fe20003f0f008 */
[----:B------:R-:W-:-:S05]  /*ba70*/  IMAD.IADD R0, R3, 0x1, R0 ;  /* 0x0000000103007824 */ /* 0x000fca00078e0200 */
[----:B------:R0:W-:Y:S07]  /*ba80*/  STL [R1+0x30], R0 ;  /* 0x0000300001007387 */ /* 0x0001ee0000100800 */
[----:B------:R-:W-:Y:S05]  /*ba90*/  @!P0 BRA `(.L_x_239) ;  /* 0x0000000000408947 */ /* 0x000fea0003800000 */
[----:B0-----:R-:W-:Y:S01]  /*baa0*/  MOV R2, 0x0 ;  /* 0x0000000000027802 */ /* 0x001fe20000000f00 */
[----:B------:R-:W-:Y:S01]  /*bab0*/  ULDC.64 UR6, c[0x4][0x90] ;  /* 0x0100240000067ab9 */ /* 0x000fe20000000a00 */
[----:B------:R-:W-:Y:S01]  /*bac0*/  ULDC.64 UR8, c[0x4][0x98] ;  /* 0x0100260000087ab9 */ /* 0x000fe20000000a00 */
[----:B------:R-:W-:Y:S01]  /*bad0*/  ULDC.64 UR4, c[0x4][0x28] ;  /* 0x01000a0000047ab9 */ /* 0x000fe20000000a00 */
[----:B------:R-:W-:Y:S02]  /*bae0*/  IMAD.U32 R4, RZ, RZ, UR6 ;  /* 0x00000006ff047e24 */ /* 0x000fe4000f8e00ff */
        /* <DEDUP_REMOVED lines=11> */
.L_x_239:
[----:B------:R-:W2:Y:S01]  /*bba0*/  LDL.LU R5, [R1+0x30] ;  /* 0x0000300001057983 */ /* 0x000ea20000300800 */
[----:B------:R-:W1:Y:S01]  /*bbb0*/  LDC R8, c[0x0][0x448] ;  /* 0x00011200ff087b82 */ /* 0x000e620000000800 */
[----:B------:R-:W-:Y:S02]  /*bbc0*/  ULDC.64 UR4, c[0x0][0x3e0] ;  /* 0x0000f80000047ab9 */ /* 0x000fe40000000a00 */
[----:B0-----:R-:W2:Y:S04]  /*bbd0*/  LDL.LU.64 R2, [R1+0x38] ;  /* 0x0000380001027983 */ /* 0x001ea80000300a00 */
[----:B------:R-:W3:Y:S04]  /*bbe0*/  LDL.LU R0, [R1+0x44] ;  /* 0x0000440001007983 */ /* 0x000ee80000300800 */
[----:B------:R-:W4:Y:S04]  /*bbf0*/  LDL.LU R4, [R1+0x10] ;  /* 0x0000100001047983 */ /* 0x000f280000300800 */
[----:B------:R-:W5:Y:S01]  /*bc00*/  LDL.LU R6, [R1+0x18] ;  /* 0x0000180001067983 */ /* 0x000f620000300800 */
[----:B------:R-:W-:Y:S01]  /*bc10*/  LOP3.LUT R18, R18, 0xffffffef, RZ, 0xc0, !PT ;  /* 0xffffffef12127812 */ /* 0x000fe200078ec0ff */
[----:B------:R-:W0:Y:S01]  /*bc20*/  S2R R7, SR_TID.X ;  /* 0x0000000000077919 */ /* 0x000e220000002100 */
[----:B------:R-:W0:Y:S01]  /*bc30*/  S2R R9, SR_TID.X ;  /* 0x0000000000097919 */ /* 0x000e220000002100 */
[----:B-1----:R-:W-:Y:S01]  /*bc40*/  ISETP.NE.AND P0, PT, R8, 0x1, PT ;  /* 0x000000010800780c */ /* 0x002fe20003f05270 */
[----:B0-----:R-:W-:-:S02]  /*bc50*/  IMAD.SHL.U32 R7, R7, 0x8, RZ ;  /* 0x0000000807077824 */ /* 0x001fc400078e00ff */
[----:B------:R-:W-:-:S03]  /*bc60*/  IMAD.SHL.U32 R9, R9, 0x8, RZ ;  /* 0x0000000809097824 */ /* 0x000fc600078e00ff */
[----:B------:R-:W-:-:S04]  /*bc70*/  LOP3.LUT R7, R7, 0x38, RZ, 0xc0, !PT ;  /* 0x0000003807077812 */ /* 0x000fc800078ec0ff */
[C---:B------:R-:W-:Y:S02]  /*bc80*/  LOP3.LUT R10, R7.reuse, 0x80, RZ, 0xfc, !PT ;  /* 0x00000080070a7812 */ /* 0x040fe400078efcff */
[----:B------:R-:W-:Y:S02]  /*bc90*/  LOP3.LUT R7, R7, 0x40, RZ, 0xfc, !PT ;  /* 0x0000004007077812 */ /* 0x000fe400078efcff */
[----:B------:R-:W-:Y:S01]  /*bca0*/  LOP3.LUT R9, R9, 0x38, RZ, 0xc0, !PT ;  /* 0x0000003809097812 */ /* 0x000fe200078ec0ff */
[----:B--2---:R-:W-:Y:S02]  /*bcb0*/  IMAD.MOV.U32 R3, RZ, RZ, R5 ;  /* 0x000000ffff037224 */ /* 0x004fe400078e0005 */
[----:B------:R-:W0:Y:S01]  /*bcc0*/  @P0 LDC R5, c[0x0][0x450] ;  /* 0x00011400ff050b82 */ /* 0x000e220000000800 */
[----:B---3--:R-:W-:-:S04]  /*bcd0*/  IMAD R0, R0, UR4, RZ ;  /* 0x0000000400007c24 */ /* 0x008fc8000f8e02ff */
[C---:B----4-:R-:W-:Y:S02]  /*bce0*/  IMAD R0, R4.reuse, UR5, R0 ;  /* 0x0000000504007c24 */ /* 0x050fe4000f8e0200 */
[----:B------:R-:W-:Y:S01]  /*bcf0*/  IMAD.WIDE.U32 R2, R4, UR4, R2 ;  /* 0x0000000404027c25 */ /* 0x000fe2000f8e0002 */
[----:B------:R-:W-:-:S03]  /*bd00*/  ULDC.64 UR4, c[0x0][0x3d0] ;  /* 0x0000f40000047ab9 */ /* 0x000fc60000000a00 */
[----:B------:R-:W-:Y:S02]  /*bd10*/  IMAD.IADD R3, R3, 0x1, R0 ;  /* 0x0000000103037824 */ /* 0x000fe400078e0200 */
[----:B------:R-:W1:Y:S01]  /*bd20*/  @P0 LDC R0, c[0x0][0x44c] ;  /* 0x00011300ff000b82 */ /* 0x000e620000000800 */
[----:B-----5:R-:W-:Y:S02]  /*bd30*/  IMAD.MOV.U32 R4, RZ, RZ, R6 ;  /* 0x000000ffff047224 */ /* 0x020fe400078e0006 */
[----:B-1----:R-:W-:-:S05]  /*bd40*/  @P0 IMAD.HI.U32 R0, R6, R0, RZ ;  /* 0x0000000006000227 */ /* 0x002fca00078e00ff */
[----:B0-----:R-:W-:-:S04]  /*bd50*/  @P0 SHF.R.U32.HI R4, RZ, R5, R0 ;  /* 0x00000005ff040219 */ /* 0x001fc80000011600 */
[--C-:B------:R-:W-:Y:S01]  /*bd60*/  SHF.R.S32.HI R5, RZ, 0x1f, R4.reuse ;  /* 0x0000001fff057819 */ /* 0x100fe20000011404 */
[----:B------:R-:W-:Y:S02]  /*bd70*/  IMAD.MOV R0, RZ, RZ, -R4 ;  /* 0x000000ffff007224 */ /* 0x000fe400078e0a04 */
[----:B------:R-:W-:-:S04]  /*bd80*/  IMAD.WIDE.U32 R2, R4, UR4, R2 ;  /* 0x0000000404027c25 */ /* 0x000fc8000f8e0002 */
[----:B------:R-:W-:Y:S02]  /*bd90*/  IMAD R0, R8, R0, R6 ;  /* 0x0000000008007224 */ /* 0x000fe400078e0206 */
[----:B------:R-:W-:-:S04]  /*bda0*/  IMAD R5, R5, UR4, RZ ;  /* 0x0000000405057c24 */ /* 0x000fc8000f8e02ff */
[----:B------:R-:W-:Y:S01]  /*bdb0*/  IMAD R5, R4, UR5, R5 ;  /* 0x0000000504057c24 */ /* 0x000fe2000f8e0205 */
[----:B------:R-:W-:Y:S01]  /*bdc0*/  SHF.R.S32.HI R4, RZ, 0x1f, R0 ;  /* 0x0000001fff047819 */ /* 0x000fe20000011400 */
[----:B------:R-:W-:Y:S02]  /*bdd0*/  ULDC.64 UR4, c[0x0][0x3c8] ;  /* 0x0000f20000047ab9 */ /* 0x000fe40000000a00 */
[----:B------:R-:W-:Y:S02]  /*bde0*/  IMAD.IADD R3, R3, 0x1, R5 ;  /* 0x0000000103037824 */ /* 0x000fe400078e0205 */
[----:B------:R-:W-:Y:S02]  /*bdf0*/  IMAD R4, R4, UR4, RZ ;  /* 0x0000000404047c24 */ /* 0x000fe4000f8e02ff */
[----:B------:R-:W-:-:S04]  /*be00*/  IMAD.WIDE.U32 R2, R0, UR4, R2 ;  /* 0x0000000400027c25 */ /* 0x000fc8000f8e0002 */
[----:B------:R-:W-:Y:S01]  /*be10*/  IMAD R4, R0, UR5, R4 ;  /* 0x0000000500047c24 */ /* 0x000fe2000f8e0204 */
[----:B------:R-:W-:Y:S02]  /*be20*/  ULDC.64 UR4, c[0x0][0x390] ;  /* 0x0000e40000047ab9 */ /* 0x000fe40000000a00 */
[----:B------:R-:W-:Y:S01]  /*be30*/  LEA R0, P0, R2, UR4, 0x1 ;  /* 0x0000000402007c11 */ /* 0x000fe2000f8008ff */
[----:B------:R-:W-:Y:S01]  /*be40*/  ULDC UR4, c[0x0][0x3b8] ;  /* 0x0000ee0000047ab9 */ /* 0x000fe20000000800 */
[----:B------:R-:W-:Y:S01]  /*be50*/  IMAD.IADD R6, R3, 0x1, R4 ;  /* 0x0000000103067824 */ /* 0x000fe200078e0204 */
[----:B------:R-:W-:Y:S02]  /*be60*/  ISETP.GE.AND P1, PT, R7, UR4, PT ;  /* 0x0000000407007c0c */ /* 0x000fe4000bf26270 */
[----:B------:R-:W0:Y:S01]  /*be70*/  S2R R7, SR_TID.X ;  /* 0x0000000000077919 */ /* 0x000e220000002100 */
[----:B------:R-:W-:Y:S02]  /*be80*/  ISETP.GE.AND P2, PT, R10, UR4, PT ;  /* 0x000000040a007c0c */ /* 0x000fe4000bf46270 */
[----:B------:R-:W-:-:S02]  /*be90*/  LEA.HI.X R6, R2, UR5, R6, 0x1, P0 ;  /* 0x0000000502067c11 */ /* 0x000fc400080f0c06 */
[----:B------:R-:W-:Y:S02]  /*bea0*/  ISETP.GE.AND P3, PT, R9, UR4, PT ;  /* 0x0000000409007c0c */ /* 0x000fe4000bf66270 */
[----:B------:R-:W-:Y:S02]  /*beb0*/  SEL R2, RZ, 0x4, P2 ;  /* 0x00000004ff027807 */ /* 0x000fe40001000000 */
[----:B------:R-:W-:Y:S02]  /*bec0*/  SEL R4, RZ, 0x1, P3 ;  /* 0x00000001ff047807 */ /* 0x000fe40001800000 */
[----:B------:R-:W-:-:S04]  /*bed0*/  SEL R3, RZ, 0x2, P1 ;  /* 0x00000002ff037807 */ /* 0x000fc80000800000 */
[----:B------:R-:W-:-:S03]  /*bee0*/  IADD3 R2, R2, R3, R4 ;  /* 0x0000000302027210 */ /* 0x000fc60007ffe004 */
[----:B------:R-:W-:-:S04]  /*bef0*/  @P3 LOP3.LUT R18, R18, 0x10, RZ, 0xfc, !PT ;  /* 0x0000001012123812 */ /* 0x000fc800078efcff */
[----:B------:R-:W-:-:S04]  /*bf00*/  LOP3.LUT R18, R18, 0xfffffffb, RZ, 0xc0, !PT ;  /* 0xfffffffb12127812 */ /* 0x000fc800078ec0ff */
[----:B------:R-:W-:-:S04]  /*bf10*/  @P2 LOP3.LUT R18, R18, 0x4, RZ, 0xfc, !PT ;  /* 0x0000000412122812 */ /* 0x000fc800078efcff */
[----:B------:R-:W-:Y:S01]  /*bf20*/  LOP3.LUT R18, R18, 0xfffffff7, RZ, 0xc0, !PT ;  /* 0xfffffff712127812 */ /* 0x000fe200078ec0ff */
[----:B0-----:R-:W-:-:S03]  /*bf30*/  IMAD.SHL.U32 R7, R7, 0x8, RZ ;  /* 0x0000000807077824 */ /* 0x001fc600078e00ff */
[----:B------:R-:W-:Y:S02]  /*bf40*/  @P1 LOP3.LUT R18, R18, 0x8, RZ, 0xfc, !PT ;  /* 0x0000000812121812 */ /* 0x000fe400078efcff */
[----:B------:R-:W-:-:S04]  /*bf50*/  LOP3.LUT R7, R7, 0x38, RZ, 0xc0, !PT ;  /* 0x0000003807077812 */ /* 0x000fc800078ec0ff */
[C---:B------:R-:W-:Y:S02]  /*bf60*/  LOP3.LUT R10, R7.reuse, 0x100, RZ, 0xfc, !PT ;  /* 0x00000100070a7812 */ /* 0x040fe400078efcff */
[----:B------:R-:W-:Y:S02]  /*bf70*/  LOP3.LUT R7, R7, 0xc0, RZ, 0xfc, !PT ;  /* 0x000000c007077812 */ /* 0x000fe400078efcff */
[----:B------:R-:W-:Y:S02]  /*bf80*/  ISETP.GE.AND P0, PT, R10, UR4, PT ;  /* 0x000000040a007c0c */ /* 0x000fe4000bf06270 */
[----:B------:R-:W0:Y:S01]  /*bf90*/  S2R R10, SR_TID.X ;  /* 0x00000000000a7919 */ /* 0x000e220000002100 */
[----:B------:R-:W-:Y:S02]  /*bfa0*/  ISETP.GE.AND P5, PT, R7, UR4, PT ;  /* 0x0000000407007c0c */ /* 0x000fe4000bfa6270 */
[----:B------:R-:W-:Y:S01]  /*bfb0*/  SEL R4, RZ, 0x10, P0 ;  /* 0x00000010ff047807 */ /* 0x000fe20000000000 */
[----:B------:R-:W1:Y:S01]  /*bfc0*/  S2R R7, SR_TID.X ;  /* 0x0000000000077919 */ /* 0x000e620000002100 */
[----:B------:R-:W-:-:S04]  /*bfd0*/  SEL R3, RZ, 0x8, P5 ;  /* 0x00000008ff037807 */ /* 0x000fc80002800000 */
[----:B------:R-:W-:Y:S01]  /*bfe0*/  IADD3 R2, R4, R2, R3 ;  /* 0x0000000204027210 */ /* 0x000fe20007ffe003 */
[----:B0-----:R-:W-:Y:S02]  /*bff0*/  IMAD.SHL.U32 R10, R10, 0x8, RZ ;  /* 0x000000080a0a7824 */ /* 0x001fe400078e00ff */
[----:B-1----:R-:W-:-:S03]  /*c000*/  IMAD.SHL.U32 R7, R7, 0x8, RZ ;  /* 0x0000000807077824 */ /* 0x002fc600078e00ff */
[----:B------:R-:W-:-:S04]  /*c010*/  LOP3.LUT R10, R10, 0x38, RZ, 0xc0, !PT ;  /* 0x000000380a0a7812 */ /* 0x000fc800078ec0ff */
[----:B------:R-:W-:Y:S02]  /*c020*/  LOP3.LUT R11, R10, 0x180, RZ, 0xfc, !PT ;  /* 0x000001800a0b7812 */ /* 0x000fe400078efcff */
[----:B------:R-:W-:Y:S02]  /*c030*/  LOP3.LUT R7, R7, 0x38, RZ, 0xc0, !PT ;  /* 0x0000003807077812 */ /* 0x000fe400078ec0ff */
[----:B------:R-:W-:Y:S02]  /*c040*/  ISETP.GE.AND P1, PT, R11, UR4, PT ;  /* 0x000000040b007c0c */ /* 0x000fe4000bf26270 */
[C---:B------:R-:W-:Y:S02]  /*c050*/  LOP3.LUT R10, R7.reuse, 0x140, RZ, 0xfc, !PT ;  /* 0x00000140070a7812 */ /* 0x040fe400078efcff */
[----:B------:R-:W-:Y:S02]  /*c060*/  SEL R5, RZ, 0x40, P1 ;  /* 0x00000040ff057807 */ /* 0x000fe40000800000 */
[----:B------:R-:W-:-:S02]  /*c070*/  LOP3.LUT R7, R7, 0x1c0, RZ, 0xfc, !PT ;  /* 0x000001c007077812 */ /* 0x000fc400078efcff */
[----:B------:R-:W-:Y:S02]  /*c080*/  ISETP.GE.AND P1, PT, R10, UR4, PT ;  /* 0x000000040a007c0c */ /* 0x000fe4000bf26270 */
[----:B------:R-:W-:Y:S01]  /*c090*/  ISETP.GE.AND P2, PT, R7, UR4, PT ;  /* 0x0000000407007c0c */ /* 0x000fe2000bf46270 */
[----:B------:R-:W-:Y:S01]  /*c0a0*/  UMOV UR4, 0xffffffff ;  /* 0xffffffff00047882 */ /* 0x000fe20000000000 */
[----:B------:R-:W-:Y:S02]  /*c0b0*/  SEL R3, RZ, 0x20, P1 ;  /* 0x00000020ff037807 */ /* 0x000fe40000800000 */
[----:B------:R-:W-:Y:S02]  /*c0c0*/  SEL R7, RZ, 0x80, P2 ;  /* 0x00000080ff077807 */ /* 0x000fe40001000000 */
[----:B------:R-:W-:-:S05]  /*c0d0*/  IADD3 R5, R5, R2, R3 ;  /* 0x0000000205057210 */ /* 0x000fca0007ffe003 */
[----:B------:R-:W-:Y:S01]  /*c0e0*/  IMAD.IADD R7, R5, 0x1, R7 ;  /* 0x0000000105077824 */ /* 0x000fe200078e0207 */
[----:B------:R-:W-:Y:S06]  /*c0f0*/  BRA.DIV UR4, `(.L_x_240) ;  /* 0x0000004a04247947 */ /* 0x000fec000b800000 */
[----:B------:R-:W2:Y:S01]  /*c100*/  LDL.LU R3, [R1+0x14] ;  /* 0x0000140001037983 */ /* 0x000ea20000300800 */
[----:B------:R-:W-:-:S03]  /*c110*/  ULDC UR4, c[0x0][0x288] ;  /* 0x0000a20000047ab9 */ /* 0x000fc60000000800 */
[----:B------:R-:W3:Y:S04]  /*c120*/  LDL.LU R2, [R1+0x28] ;  /* 0x0000280001027983 */ /* 0x000ee80000300800 */
[----:B------:R-:W4:Y:S01]  /*c130*/  LDL R11, [R1+0x4] ;  /* 0x00000400010b7983 */ /* 0x000f220000100800 */
[----:B------:R-:W-:Y:S01]  /*c140*/  IMAD R4, R8, UR4, RZ ;  /* 0x0000000408047c24 */ /* 0x000fe2000f8e02ff */
[----:B------:R-:W-:Y:S02]  /*c150*/  LOP3.LUT R18, R18, 0xfffffdff, RZ, 0xc0, !PT ;  /* 0xfffffdff12127812 */ /* 0x000fe400078ec0ff */
[----:B------:R-:W5:Y:S02]  /*c160*/  LDL.LU R13, [R1+0x2c] ;  /* 0x00002c00010d7983 */ /* 0x000f640000300800 */
[----:B------:R-:W-:Y:S01]  /*c170*/  @P0 LOP3.LUT R18, R18, 0x200, RZ, 0xfc, !PT ;  /* 0x0000020012120812 */ /* 0x000fe200078efcff */
[----:B------:R-:W0:Y:S03]  /*c180*/  S2R R12, SR_TID.X ;  /* 0x00000000000c7919 */ /* 0x000e260000002100 */
[----:B------:R-:W-:-:S02]  /*c190*/  LOP3.LUT P0, RZ, R18, 0x10, RZ, 0xc0, !PT ;  /* 0x0000001012ff7812 */ /* 0x000fc4000780c0ff */
[----:B------:R-:W-:-:S04]  /*c1a0*/  LOP3.LUT R18, R18, 0xfffffeff, RZ, 0xc0, !PT ;  /* 0xfffffeff12127812 */ /* 0x000fc800078ec0ff */
[----:B------:R-:W-:-:S04]  /*c1b0*/  @P1 LOP3.LUT R18, R18, 0x100, RZ, 0xfc, !PT ;  /* 0x0000010012121812 */ /* 0x000fc800078efcff */
[----:B------:R-:W-:Y:S01]  /*c1c0*/  LOP3.LUT P1, RZ, R18, 0x8, RZ, 0xc0, !PT ;  /* 0x0000000812ff7812 */ /* 0x000fe2000782c0ff */
[----:B0-----:R-:W-:-:S05]  /*c1d0*/  IMAD.SHL.U32 R12, R12, 0x8, RZ ;  /* 0x000000080c0c7824 */ /* 0x001fca00078e00ff */
[----:B------:R-:W-:Y:S02]  /*c1e0*/  LOP3.LUT R12, R12, 0x38, RZ, 0xc0, !PT ;  /* 0x000000380c0c7812 */ /* 0x000fe400078ec0ff */
[----:B------:R-:W-:Y:S01]  /*c1f0*/  LOP3.LUT R18, R18, 0xffffff7f, RZ, 0xc0, !PT ;  /* 0xffffff7f12127812 */ /* 0x000fe200078ec0ff */
[----:B------:R-:W-:Y:S01]  /*c200*/  SHFL.IDX PT, R14, R0, 0x1, 0x181f ;  /* 0x00381f00000e7f89 */ /* 0x000fe200000e0000 */
[----:B--2---:R-:W-:-:S03]  /*c210*/  ISETP.GE.AND P2, PT, R3, R4, PT ;  /* 0x000000040300720c */ /* 0x004fc60003f46270 */
[----:B------:R-:W0:Y:S01]  /*c220*/  SHFL.IDX PT, R3, R0, RZ, 0x181f ;  /* 0x00181fff00037589 */ /* 0x000e2200000e0000 */
[----:B---3--:R-:W-:-:S03]  /*c230*/  ISETP.GE.AND P3, PT, R2, R4, PT ;  /* 0x000000040200720c */ /* 0x008fc60003f66270 */
[----:B------:R-:W1:Y:S06]  /*c240*/  SHFL.IDX PT, R2, R6, RZ, 0x181f ;  /* 0x00181fff06027589 */ /* 0x000e6c00000e0000 */
[----:B0-----:R-:W-:-:S05]  /*c250*/  @!P2 LEA R3, P6, R12, R3, 0x1 ;  /* 0x000000030c03a211 */ /* 0x001fca00078c08ff */
[----:B-1----:R-:W-:-:S05]  /*c260*/  @!P2 IMAD.X R2, RZ, RZ, R2, P6 ;  /* 0x000000ffff02a224 */ /* 0x002fca00030e0602 */
[-C--:B------:R-:W-:Y:S02]  /*c270*/  @!P2 LOP3.LUT R3, R3, R2.reuse, RZ, 0x3c, !PT ;  /* 0x000000020303a212 */ /* 0x080fe400078e3cff */
[----:B------:R-:W-:Y:S02]  /*c280*/  @!P2 LOP3.LUT R8, R5, 0x40, RZ, 0xc0, !PT ;  /* 0x000000400508a812 */ /* 0x000fe400078ec0ff */
[C---:B------:R-:W-:Y:S02]  /*c290*/  @!P2 LOP3.LUT R2, R3.reuse, R2, RZ, 0x3c, !PT ;  /* 0x000000020302a212 */ /* 0x040fe400078e3cff */
[----:B------:R-:W-:Y:S02]  /*c2a0*/  @P3 LOP3.LUT R18, R18, 0x80, RZ, 0xfc, !PT ;  /* 0x0000008012123812 */ /* 0x000fe400078efcff */
[----:B------:R-:W-:Y:S02]  /*c2b0*/  @!P2 LOP3.LUT R3, R3, R2, RZ, 0x3c, !PT ;  /* 0x000000020303a212 */ /* 0x000fe400078e3cff */
[----:B------:R-:W-:-:S02]  /*c2c0*/  @!P2 SHF.R.U32.HI R8, RZ, 0x2, R8 ;  /* 0x00000002ff08a819 */ /* 0x000fc40000011608 */
[----:B------:R-:W-:Y:S01]  /*c2d0*/  LOP3.LUT P6, RZ, R18, 0x4, RZ, 0xc0, !PT ;  /* 0x0000000412ff7812 */ /* 0x000fe200078cc0ff */
[----:B----4-:R-:W-:Y:S01]  /*c2e0*/  @!P2 LDGSTS.E.BYPASS.LTC128B.128 [R11+0x26400], desc[UR38][R2.64], !P0 ;  /* 0x26400000020bafae */ /* 0x010fe2000c101d66 */
[----:B------:R-:W-:Y:S02]  /*c2f0*/  @!P2 ISETP.NE.U32.AND P3, PT, R8, RZ, PT ;  /* 0x000000ff0800a20c */ /* 0x000fe40003f65070 */
[----:B------:R-:W-:Y:S01]  /*c300*/  @!P2 LOP3.LUT R8, R7, 0x80, RZ, 0xc0, !PT ;  /* 0x000000800708a812 */ /* 0x000fe200078ec0ff */
[----:B------:R-:W-:Y:S01]  /*c310*/  @!P2 LDGSTS.E.BYPASS.LTC128B.128 [R11+0x28400], desc[UR38][R2.64+0x80], !P1 ;  /* 0x28400080020bafae */ /* 0x000fe2000c901d66 */
[C---:B------:R-:W-:Y:S02]  /*c320*/  LOP3.LUT P0, RZ, R18.reuse, 0x200, RZ, 0xc0, !PT ;  /* 0x0000020012ff7812 */ /* 0x040fe4000780c0ff */
[----:B------:R-:W-:Y:S02]  /*c330*/  LOP3.LUT P1, RZ, R18, 0x100, RZ, 0xc0, !PT ;  /* 0x0000010012ff7812 */ /* 0x000fe4000782c0ff */
[----:B------:R-:W-:-:S03]  /*c340*/  @!P2 SHF.R.U32.HI R8, RZ, 0x3, R8 ;  /* 0x00000003ff08a819 */ /* 0x000fc60000011608 */
[----:B------:R-:W-:Y:S01]  /*c350*/  @!P2 LDGSTS.E.BYPASS.LTC128B.128 [R11+0x2a400], desc[UR38][R2.64+0x100], !P6 ;  /* 0x2a400100020bafae */ /* 0x000fe2000f101d66 */
[----:B------:R-:W-:-:S03]  /*c360*/  @!P2 ISETP.NE.U32.AND P4, PT, R8, RZ, PT ;  /* 0x000000ff0800a20c */ /* 0x000fc60003f85070 */
[----:B------:R-:W0:Y:S04]  /*c370*/  SHFL.IDX PT, R8, R6, 0x1, 0x181f ;  /* 0x00381f0006087f89 */ /* 0x000e2800000e0000 */
[----:B------:R-:W-:Y:S04]  /*c380*/  @!P2 LDGSTS.E.BYPASS.LTC128B.128 [R11+0x2c400], desc[UR38][R2.64+0x180], !P5 ;  /* 0x2c400180020bafae */ /* 0x000fe8000e901d66 */
[----:B------:R-:W-:Y:S04]  /*c390*/  @!P2 LDGSTS.E.BYPASS.LTC128B.128 [R11+0x2e400], desc[UR38][R2.64+0x200], !P0 ;  /* 0x2e400200020bafae */ /* 0x000fe8000c101d66 */
[----:B------:R-:W-:Y:S04]  /*c3a0*/  @!P2 LDGSTS.E.BYPASS.LTC128B.128 [R11+0x30400], desc[UR38][R2.64+0x280], !P1 ;  /* 0x30400280020bafae */ /* 0x000fe8000c901d66 */
[----:B------:R-:W-:Y:S01]  /*c3b0*/  @!P2 LDGSTS.E.BYPASS.LTC128B.128 [R11+0x32400], desc[UR38][R2.64+0x300], P3 ;  /* 0x32400300020bafae */ /* 0x000fe20009901d66 */
[----:B------:R-:W-:-:S03]  /*c3c0*/  LOP3.LUT P3, RZ, R18, 0x80, RZ, 0xc0, !PT ;  /* 0x0000008012ff7812 */ /* 0x000fc6000786c0ff */
[----:B------:R1:W-:Y:S10]  /*c3d0*/  @!P2 LDGSTS.E.BYPASS.LTC128B.128 [R11+0x34400], desc[UR38][R2.64+0x380], P4 ;  /* 0x34400380020bafae */ /* 0x0003f4000a101d66 */
[----:B------:R-:W-:-:S05]  /*c3e0*/  @!P3 LEA R9, P4, R12, R14, 0x1 ;  /* 0x0000000e0c09b211 */ /* 0x000fca00078808ff */
[----:B0-----:R-:W-:Y:S01]  /*c3f0*/  @!P3 IMAD.X R10, RZ, RZ, R8, P4 ;  /* 0x000000ffff0ab224 */ /* 0x001fe200020e0608 */
[C---:B------:R-:W-:Y:S02]  /*c400*/  LOP3.LUT P4, RZ, R18.reuse, 0x10, RZ, 0xc0, !PT ;  /* 0x0000001012ff7812 */ /* 0x040fe4000788c0ff */
[----:B------:R-:W-:Y:S01]  /*c410*/  @!P3 LOP3.LUT R8, R5, 0x40, RZ, 0xc0, !PT ;  /* 0x000000400508b812 */ /* 0x000fe200078ec0ff */
[----:B-1----:R-:W-:Y:S01]  /*c420*/  @!P3 IMAD.MOV.U32 R2, RZ, RZ, R9 ;  /* 0x000000ffff02b224 */ /* 0x002fe200078e0009 */
[----:B------:R-:W-:Y:S01]  /*c430*/  LOP3.LUT P2, RZ, R18, 0x8, RZ, 0xc0, !PT ;  /* 0x0000000812ff7812 */ /* 0x000fe2000784c0ff */
[----:B------:R-:W-:Y:S01]  /*c440*/  @!P3 IMAD.MOV.U32 R3, RZ, RZ, R10 ;  /* 0x000000ffff03b224 */ /* 0x000fe200078e000a */
[----:B------:R-:W-:-:S07]  /*c450*/  @!P3 SHF.R.U32.HI R8, RZ, 0x2, R8 ;  /* 0x00000002ff08b819 */ /* 0x000fce0000011608 */
[----:B------:R-:W-:Y:S01]  /*c460*/  @!P3 LDGSTS.E.BYPASS.LTC128B.128 [R11+0x26c00], desc[UR38][R2.64], !P4 ;  /* 0x26c00000020bbfae */ /* 0x000fe2000e101d66 */
[----:B------:R-:W-:Y:S02]  /*c470*/  @!P3 ISETP.NE.U32.AND P4, PT, R8, RZ, PT ;  /* 0x000000ff0800b20c */ /* 0x000fe40003f85070 */
[----:B------:R-:W-:Y:S01]  /*c480*/  @!P3 LOP3.LUT R8, R7, 0x80, RZ, 0xc0, !PT ;  /* 0x000000800708b812 */ /* 0x000fe200078ec0ff */
[----:B------:R-:W-:Y:S03]  /*c490*/  @!P3 LDGSTS.E.BYPASS.LTC128B.128 [R11+0x28c00], desc[UR38][R2.64+0x80], !P2 ;  /* 0x28c00080020bbfae */ /* 0x000fe6000d101d66 */
[----:B------:R-:W-:Y:S01]  /*c4a0*/  @!P3 SHF.R.U32.HI R8, RZ, 0x3, R8 ;  /* 0x00000003ff08b819 */ /* 0x000fe20000011608 */
[----:B------:R-:W-:Y:S04]  /*c4b0*/  @!P3 LDGSTS.E.BYPASS.LTC128B.128 [R11+0x2ac00], desc[UR38][R2.64+0x100], !P6 ;  /* 0x2ac00100020bbfae */ /* 0x000fe8000f101d66 */
[----:B------:R-:W-:Y:S04]  /*c4c0*/  @!P3 LDGSTS.E.BYPASS.LTC128B.128 [R11+0x2cc00], desc[UR38][R2.64+0x180], !P5 ;  /* 0x2cc00180020bbfae */ /* 0x000fe8000e901d66 */
[----:B------:R-:W-:Y:S04]  /*c4d0*/  @!P3 LDGSTS.E.BYPASS.LTC128B.128 [R11+0x2ec00], desc[UR38][R2.64+0x200], !P0 ;  /* 0x2ec00200020bbfae */ /* 0x000fe8000c101d66 */
[----:B------:R-:W-:Y:S04]  /*c4e0*/  @!P3 LDGSTS.E.BYPASS.LTC128B.128 [R11+0x30c00], desc[UR38][R2.64+0x280], !P1 ;  /* 0x30c00280020bbfae */ /* 0x000fe8000c901d66 */
[----:B------:R-:W-:Y:S01]  /*c4f0*/  @!P3 LDGSTS.E.BYPASS.LTC128B.128 [R11+0x32c00], desc[UR38][R2.64+0x300], P4 ;  /* 0x32c00300020bbfae */ /* 0x000fe2000a101d66 */
[----:B------:R-:W-:-:S13]  /*c500*/  @!P3 ISETP.NE.U32.AND P4, PT, R8, RZ, PT ;  /* 0x000000ff0800b20c */ /* 0x000fda0003f85070 */
[----:B------:R0:W-:Y:S01]  /*c510*/  @!P3 LDGSTS.E.BYPASS.LTC128B.128 [R11+0x34c00], desc[UR38][R2.64+0x380], P4 ;  /* 0x34c00380020bbfae */ /* 0x0001e2000a101d66 */
[----:B-----5:R-:W-:-:S03]  /*c520*/  ISETP.GE.AND P2, PT, R13, R4, PT ;  /* 0x000000040d00720c */ /* 0x020fc60003f46270 */
[----:B0-----:R-:W0:Y:S04]  /*c530*/  SHFL.IDX PT, R3, R0, 0x2, 0x181f ;  /* 0x00581f0000037f89 */ /* 0x001e2800000e0000 */
[----:B------:R-:W1:Y:S06]  /*c540*/  SHFL.IDX PT, R2, R6, 0x2, 0x181f ;  /* 0x00581f0006027f89 */ /* 0x000e6c00000e0000 */
[----:B------:R-:W-:-:S02]  /*c550*/  @!P2 LOP3.LUT R8, R5, 0x40, RZ, 0xc0, !PT ;  /* 0x000000400508a812 */ /* 0x000fc400078ec0ff */
[----:B0-----:R-:W-:-:S05]  /*c560*/  @!P2 LEA R3, P4, R12, R3, 0x1 ;  /* 0x000000030c03a211 */ /* 0x001fca00078808ff */
[----:B-1----:R-:W-:Y:S01]  /*c570*/  @!P2 IMAD.X R2, RZ, RZ, R2, P4 ;  /* 0x000000ffff02a224 */ /* 0x002fe200020e0602 */
[----:B------:R-:W-:-:S04]  /*c580*/  LOP3.LUT P4, RZ, R18, 0x10, RZ, 0xc0, !PT ;  /* 0x0000001012ff7812 */ /* 0x000fc8000788c0ff */
[----:B------:R-:W-:-:S04]  /*c590*/  @!P2 LOP3.LUT R3, R3, R2, RZ, 0x3c, !PT ;  /* 0x000000020303a212 */ /* 0x000fc800078e3cff */
[C---:B------:R-:W-:Y:S02]  /*c5a0*/  @!P2 LOP3.LUT R2, R3.reuse, R2, RZ, 0x3c, !PT ;  /* 0x000000020302a212 */ /* 0x040fe400078e3cff */
[----:B------:R-:W-:Y:S02]  /*c5b0*/  LOP3.LUT P3, RZ, R18, 0x8, RZ, 0xc0, !PT ;  /* 0x0000000812ff7812 */ /* 0x000fe4000786c0ff */
[----:B------:R-:W-:Y:S02]  /*c5c0*/  @!P2 LOP3.LUT R3, R3, R2, RZ, 0x3c, !PT ;  /* 0x000000020303a212 */ /* 0x000fe400078e3cff */
[----:B------:R-:W-:-:S03]  /*c5d0*/  @!P2 SHF.R.U32.HI R8, RZ, 0x2, R8 ;  /* 0x00000002ff08a819 */ /* 0x000fc60000011608 */
[----:B------:R0:W-:Y:S01]  /*c5e0*/  @!P2 LDGSTS.E.BYPASS.LTC128B.128 [R11+0x27400], desc[UR38][R2.64], !P4 ;  /* 0x27400000020bafae */ /* 0x0001e2000e101d66 */
[----:B------:R-:W-:Y:S02]  /*c5f0*/  @!P2 ISETP.NE.U32.AND P4, PT, R8, RZ, PT ;  /* 0x000000ff0800a20c */ /* 0x000fe40003f85070 */
[----:B------:R-:W-:-:S03]  /*c600*/  @!P2 LOP3.LUT R8, R7, 0x80, RZ, 0xc0, !PT ;  /* 0x000000800708a812 */ /* 0x000fc600078ec0ff */
[----:B------:R0:W-:Y:S01]  /*c610*/  @!P2 LDGSTS.E.BYPASS.LTC128B.128 [R11+0x29400], desc[UR38][R2.64+0x80], !P3 ;  /* 0x29400080020bafae */ /* 0x0001e2000d901d66 */
[----:B------:R-:W-:-:S03]  /*c620*/  @!P2 SHF.R.U32.HI R8, RZ, 0x3, R8 ;  /* 0x00000003ff08a819 */ /* 0x000fc60000011608 */
[----:B------:R0:W-:Y:S04]  /*c630*/  @!P2 LDGSTS.E.BYPASS.LTC128B.128 [R11+0x2b400], desc[UR38][R2.64+0x100], !P6 ;  /* 0x2b400100020bafae */ /* 0x0001e8000f101d66 */
[----:B------:R0:W-:Y:S04]  /*c640*/  @!P2 LDGSTS.E.BYPASS.LTC128B.128 [R11+0x2d400], desc[UR38][R2.64+0x180], !P5 ;  /* 0x2d400180020bafae */ /* 0x0001e8000e901d66 */
[----:B------:R0:W-:Y:S04]  /*c650*/  @!P2 LDGSTS.E.BYPASS.LTC128B.128 [R11+0x2f400], desc[UR38][R2.64+0x200], !P0 ;  /* 0x2f400200020bafae */ /* 0x0001e8000c101d66 */
[----:B------:R0:W-:Y:S04]  /*c660*/  @!P2 LDGSTS.E.BYPASS.LTC128B.128 [R11+0x31400], desc[UR38][R2.64+0x280], !P1 ;  /* 0x31400280020bafae */ /* 0x0001e8000c901d66 */
[----:B------:R0:W-:Y:S01]  /*c670*/  @!P2 LDGSTS.E.BYPASS.LTC128B.128 [R11+0x33400], desc[UR38][R2.64+0x300], P4 ;  /* 0x33400300020bafae */ /* 0x0001e2000a101d66 */
[----:B------:R-:W-:-:S03]  /*c680*/  @!P2 ISETP.NE.U32.AND P4, PT, R8, RZ, PT ;  /* 0x000000ff0800a20c */ /* 0x000fc60003f85070 */
[----:B------:R-:W1:Y:S04]  /*c690*/  SHFL.IDX PT, R6, R6, 0x3, 0x181f ;  /* 0x00781f0006067f89 */ /* 0x000e6800000e0000 */
[----:B------:R-:W2:Y:S06]  /*c6a0*/  SHFL.IDX PT, R0, R0, 0x3, 0x181f ;  /* 0x00781f0000007f89 */ /* 0x000eac00000e0000 */
[----:B------:R0:W-:Y:S02]  /*c6b0*/  @!P2 LDGSTS.E.BYPASS.LTC128B.128 [R11+0x35400], desc[UR38][R2.64+0x380], P4 ;  /* 0x35400380020bafae */ /* 0x0001e4000a101d66 */
.L_x_361:
[----:B0-----:R-:W3:Y:S01]  /*c6c0*/  LDL.LU R2, [R1+0x48] ;  /* 0x0000480001027983 */ /* 0x001ee20000300800 */
[----:B------:R-:W-:Y:S01]  /*c6d0*/  BSSY B0, `(.L_x_241) ;  /* 0x000001d000007945 */ /* 0x000fe20003800000 */
[----:B---3--:R-:W-:-:S13]  /*c6e0*/  ISETP.GE.AND P2, PT, R2, R4, PT ;  /* 0x000000040200720c */ /* 0x008fda0003f46270 */
[----:B------:R-:W-:Y:S05]  /*c6f0*/  @P2 BRA `(.L_x_242) ;  /* 0x0000000000682947 */ /* 0x000fea0003800000 */
[----:B------:R-:W3:Y:S01]  /*c700*/  LDL R8, [R1+0x4] ;  /* 0x0000040001087983 */ /* 0x000ee20000100800 */
[C---:B------:R-:W-:Y:S02]  /*c710*/  LOP3.LUT P6, RZ, R18.reuse, 0x10, RZ, 0xc0, !PT ;  /* 0x0000001012ff7812 */ /* 0x040fe400078cc0ff */
[C---:B------:R-:W-:Y:S01]  /*c720*/  LOP3.LUT P4, RZ, R18.reuse, 0x8, RZ, 0xc0, !PT ;  /* 0x0000000812ff7812 */ /* 0x040fe2000788c0ff */
[----:B------:R-:W0:Y:S01]  /*c730*/  S2R R2, SR_TID.X ;  /* 0x0000000000027919 */ /* 0x000e220000002100 */
[----:B------:R-:W-:Y:S02]  /*c740*/  LOP3.LUT P3, RZ, R18, 0x4, RZ, 0xc0, !PT ;  /* 0x0000000412ff7812 */ /* 0x000fe4000786c0ff */
[----:B------:R-:W-:Y:S02]  /*c750*/  LOP3.LUT R5, R5, 0x40, RZ, 0xc0, !PT ;  /* 0x0000004005057812 */ /* 0x000fe400078ec0ff */
[----:B------:R-:W-:Y:S02]  /*c760*/  LOP3.LUT R7, R7, 0x80, RZ, 0xc0, !PT ;  /* 0x0000008007077812 */ /* 0x000fe400078ec0ff */
[----:B------:R-:W-:-:S02]  /*c770*/  SHF.R.U32.HI R5, RZ, 0x2, R5 ;  /* 0x00000002ff057819 */ /* 0x000fc40000011605 */
[----:B------:R-:W-:Y:S01]  /*c780*/  SHF.R.U32.HI R7, RZ, 0x3, R7 ;  /* 0x00000003ff077819 */ /* 0x000fe20000011607 */
[----:B0-----:R-:W-:-:S05]  /*c790*/  IMAD.SHL.U32 R2, R2, 0x8, RZ ;  /* 0x0000000802027824 */ /* 0x001fca00078e00ff */
[----:B------:R-:W-:-:S04]  /*c7a0*/  LOP3.LUT R2, R2, 0x38, RZ, 0xc0, !PT ;  /* 0x0000003802027812 */ /* 0x000fc800078ec0ff */
[----:B--2---:R-:W-:-:S05]  /*c7b0*/  LEA R2, P2, R2, R0, 0x1 ;  /* 0x0000000002027211 */ /* 0x004fca00078408ff */
[----:B-1----:R-:W-:Y:S01]  /*c7c0*/  IMAD.X R3, RZ, RZ, R6, P2 ;  /* 0x000000ffff037224 */ /* 0x002fe200010e0606 */
[----:B------:R-:W-:-:S04]  /*c7d0*/  ISETP.NE.U32.AND P2, PT, R5, RZ, PT ;  /* 0x000000ff0500720c */ /* 0x000fc80003f45070 */
[----:B------:R-:W-:Y:S01]  /*c7e0*/  @!PT LDS RZ, [RZ] ;  /* 0x00000000fffff984 */ /* 0x000fe20000000800 */
[----:B------:R-:W-:Y:S01]  /*c7f0*/  @!PT LDS RZ, [RZ] ;  /* 0x00000000fffff984 */ /* 0x000fe20000000800 */
[----:B------:R-:W-:Y:S01]  /*c800*/  @!PT LDS RZ, [RZ] ;  /* 0x00000000fffff984 */ /* 0x000fe20000000800 */
[----:B---3--:R0:W-:Y:S04]  /*c810*/  LDGSTS.E.BYPASS.LTC128B.128 [R8+0x27c00], desc[UR38][R2.64], !P6 ;  /* 0x27c0000002087fae */ /* 0x0081e8000f101d66 */
[----:B------:R0:W-:Y:S04]  /*c820*/  LDGSTS.E.BYPASS.LTC128B.128 [R8+0x29c00], desc[UR38][R2.64+0x80], !P4 ;  /* 0x29c0008002087fae */ /* 0x0001e8000e101d66 */
[----:B------:R0:W-:Y:S01]  /*c830*/  LDGSTS.E.BYPASS.LTC128B.128 [R8+0x2bc00], desc[UR38][R2.64+0x100], !P3 ;  /* 0x2bc0010002087fae */ /* 0x0001e2000d901d66 */
[----:B------:R-:W-:-:S03]  /*c840*/  ISETP.NE.U32.AND P3, PT, R7, RZ, PT ;  /* 0x000000ff0700720c */ /* 0x000fc60003f65070 */
[----:B------:R0:W-:Y:S04]  /*c850*/  LDGSTS.E.BYPASS.LTC128B.128 [R8+0x2dc00], desc[UR38][R2.64+0x180], !P5 ;  /* 0x2dc0018002087fae */ /* 0x0001e8000e901d66 */
[----:B------:R0:W-:Y:S04]  /*c860*/  LDGSTS.E.BYPASS.LTC128B.128 [R8+0x2fc00], desc[UR38][R2.64+0x200], !P0 ;  /* 0x2fc0020002087fae */ /* 0x0001e8000c101d66 */
[----:B------:R0:W-:Y:S04]  /*c870*/  LDGSTS.E.BYPASS.LTC128B.128 [R8+0x31c00], desc[UR38][R2.64+0x280], !P1 ;  /* 0x31c0028002087fae */ /* 0x0001e8000c901d66 */
[----:B------:R0:W-:Y:S04]  /*c880*/  LDGSTS.E.BYPASS.LTC128B.128 [R8+0x33c00], desc[UR38][R2.64+0x300], P2 ;  /* 0x33c0030002087fae */ /* 0x0001e80009101d66 */
[----:B------:R0:W-:Y:S02]  /*c890*/  LDGSTS.E.BYPASS.LTC128B.128 [R8+0x35c00], desc[UR38][R2.64+0x380], P3 ;  /* 0x35c0038002087fae */ /* 0x0001e40009901d66 */
.L_x_242:
[----:B------:R-:W-:Y:S05]  /*c8a0*/  BSYNC B0 ;  /* 0x0000000000007941 */ /* 0x000fea0003800000 */
.L_x_241:
[----:B0-----:R-:W2:Y:S01]  /*c8b0*/  LDL R2, [R1+0x50] ;  /* 0x0000500001027983 */ /* 0x001ea20000100800 */
        /* <DEDUP_REMOVED lines=8> */
[----:B------:R-:W0:Y:S03]  /*c940*/  SYNCS.PHASECHK.TRANS64.TRYWAIT P0, [UR36+0x38820], R0 ;  /* 0x03882000ff0075a7 */ /* 0x000e260008000164 */
[----:B0-----:R-:W-:Y:S05]  /*c950*/  @!P0 BRA `(.L_x_244) ;  /* 0x0000004800608947 */ /* 0x001fea0003800000 */
.L_x_362:
[----:B------:R-:W-:Y:S05]  /*c960*/  BSYNC B0 ;  /* 0x0000000000007941 */ /* 0x000fea0003800000 */
.L_x_243:
[----:B------:R-:W-:Y:S01]  /*c970*/  LOP3.LUT P0, RZ, R18, 0x2, RZ, 0xc0, !PT ;  /* 0x0000000212ff7812 */ /* 0x000fe2000780c0ff */
[----:B------:R-:W-:-:S12]  /*c980*/  BSSY B0, `(.L_x_245) ;  /* 0x0000094000007945 */ /* 0x000fd80003800000 */
[----:B------:R-:W-:Y:S05]  /*c990*/  @!P0 BRA `(.L_x_246) ;  /* 0x0000000800488947 */ /* 0x000fea0003800000 */
[----:B------:R-:W2:Y:S01]  /*c9a0*/  LDL R4, [R1+0x8] ;  /* 0x0000080001047983 */ /* 0x000ea20000100800 */
        /* <DEDUP_REMOVED lines=8> */
.L_x_363:
[----:B------:R-:W-:Y:S05]  /*ca30*/  BSYNC B1 ;  /* 0x0000000000017941 */ /* 0x000fea0003800000 */
.L_x_247:
[----:B------:R-:W-:Y:S04]  /*ca40*/  BSSY B1, `(.L_x_249) ;  /* 0x0000009000017945 */ /* 0x000fe80003800000 */
        /* <DEDUP_REMOVED lines=8> */
.L_x_250:
[----:B------:R-:W-:Y:S05]  /*cad0*/  BSYNC B1 ;  /* 0x0000000000017941 */ /* 0x000fea0003800000 */
.L_x_249:
        /* <DEDUP_REMOVED lines=11> */
.L_x_251:
        /* <DEDUP_REMOVED lines=15> */
.L_x_252:
        /* <DEDUP_REMOVED lines=15> */
.L_x_253:
        /* <DEDUP_REMOVED lines=15> */
.L_x_254:
        /* <DEDUP_REMOVED lines=15> */
.L_x_255:
        /* <DEDUP_REMOVED lines=15> */
.L_x_256:
        /* <DEDUP_REMOVED lines=15> */
.L_x_257:
        /* <DEDUP_REMOVED lines=15> */
.L_x_258:
        /* <DEDUP_REMOVED lines=10> */
.L_x_246:
[----:B------:R-:W-:Y:S05]  /*d2c0*/  BSYNC B0 ;  /* 0x0000000000007941 */ /* 0x000fea0003800000 */
.L_x_245:
[----:B------:R-:W2:Y:S04]  /*d2d0*/  LDL.LU R4, [R1+0x4c] ;  /* 0x00004c0001047983 */ /* 0x000ea80000300800 */
[----:B------:R-:W3:Y:S01]  /*d2e0*/  LDL.LU R7, [R1+0x8] ;  /* 0x0000080001077983 */ /* 0x000ee20000300800 */
[----:B------:R-:W-:-:S05]  /*d2f0*/  VIADD R19, R19, 0x1 ;  /* 0x0000000113137836 */ /* 0x000fca0000000000 */
[----:B------:R-:W-:-:S04]  /*d300*/  ISETP.NE.AND P0, PT, R19, 0x2, PT ;  /* 0x000000021300780c */ /* 0x000fc80003f05270 */
[----:B0-----:R-:W-:Y:S02]  /*d310*/  SEL R0, RZ, 0x1, P0 ;  /* 0x00000001ff007807 */ /* 0x001fe40000000000 */
[----:B------:R-:W-:Y:S02]  /*d320*/  SEL R19, R19, RZ, P0 ;  /* 0x000000ff13137207 */ /* 0x000fe40000000000 */
[----:B--2---:R-:W-:Y:S02]  /*d330*/  ISETP.GE.AND P1, PT, R4, 0x41, PT ;  /* 0x000000410400780c */ /* 0x004fe40003f26270 */
[----:B---3--:R-:W-:-:S05]  /*d340*/  LOP3.LUT R7, R7, R0, RZ, 0x3c, !PT ;  /* 0x0000000007077212 */ /* 0x008fca00078e3cff */
[----:B------:R0:W-:Y:S06]  /*d350*/  STL [R1+0x8], R7 ;  /* 0x0000080701007387 */ /* 0x0001ec0000100800 */
[----:B------:R-:W-:Y:S05]  /*d360*/  @!P1 BRA `(.L_x_259) ;  /* 0x0000002800509947 */ /* 0x000fea0003800000 */
[----:B------:R-:W1:Y:S01]  /*d370*/  LDL R4, [R1+0x20] ;  /* 0x0000200001047983 */ /* 0x000e620000100800 */
[----:B------:R-:W-:Y:S02]  /*d380*/  IMAD.MOV.U32 R0, RZ, RZ, 0x1 ;  /* 0x00000001ff007424 */ /* 0x000fe400078e00ff */
[----:B-1----:R-:W-:-:S05]  /*d390*/  IMAD.MOV R6, RZ, RZ, -R4 ;  /* 0x000000ffff067224 */ /* 0x002fca00078e0a04 */
[----:B------:R-:W-:-:S05]  /*d3a0*/  VIADDMNMX R6, R6, R0, 0xffffffff, !PT ;  /* 0xffffffff06067446 */ /* 0x000fca0007800100 */
[----:B------:R-:W-:-:S05]  /*d3b0*/  IMAD.IADD R0, R4, 0x1, R6 ;  /* 0x0000000104007824 */ /* 0x000fca00078e0206 */
[----:B------:R-:W-:-:S04]  /*d3c0*/  LOP3.LUT R0, R0, 0x1, RZ, 0xc0, !PT ;  /* 0x0000000100007812 */ /* 0x000fc800078ec0ff */
[----:B------:R-:W-:Y:S01]  /*d3d0*/  ISETP.NE.U32.AND P0, PT, R0, 0x1, PT ;  /* 0x000000010000780c */ /* 0x000fe20003f05070 */
[----:B------:R-:W-:-:S12]  /*d3e0*/  VIADD R0, R4, 0xfffffffe ;  /* 0xfffffffe04007836 */ /* 0x000fd80000000000 */
[----:B------:R-:W-:Y:S05]  /*d3f0*/  @P0 BRA `(.L_x_260) ;  /* 0x0000000c005c0947 */ /* 0x000fea0003800000 */
[----:B------:R-:W-:Y:S01]  /*d400*/  LOP3.LUT P2, RZ, R18, 0x2, RZ, 0xc0, !PT ;  /* 0x0000000212ff7812 */ /* 0x000fe2000784c0ff */
[----:B------:R-:W-:-:S12]  /*d410*/  BSSY B0, `(.L_x_261) ;  /* 0x00000cc000007945 */ /* 0x000fd80003800000 */
[----:B------:R-:W-:Y:S05]  /*d420*/  @!P2 BRA `(.L_x_262) ;  /* 0x0000000c0028a947 */ /* 0x000fea0003800000 */
[----:B------:R-:W-:-:S13]  /*d430*/  LOP3.LUT P2, RZ, R18, 0x1, RZ, 0xc0, !PT ;  /* 0x0000000112ff7812 */ /* 0x000fda000784c0ff */
[----:B------:R-:W-:Y:S05]  /*d440*/  @!P2 BRA `(.L_x_263) ;  /* 0x000000000050a947 */ /* 0x000fea0003800000 */
[----:B------:R-:W2:Y:S01]  /*d450*/  LDL R9, [R1+0xc] ;  /* 0x00000c0001097983 */ /* 0x000ea20000100800 */
[----:B------:R-:W1:Y:S01]  /*d460*/  LDC R5, c[0x0][0x43c] ;  /* 0x00010f00ff057b82 */ /* 0x000e620000000800 */
[----:B------:R-:W-:Y:S02]  /*d470*/  ULDC.64 UR4, c[0x0][0x428] ;  /* 0x00010a0000047ab9 */ /* 0x000fe40000000a00 */
[----:B------:R-:W3:Y:S01]  /*d480*/  LDL R8, [R1] ;  /* 0x0000000001087983 */ /* 0x000ee20000100800 */
[----:B-1----:R-:W-:-:S13]  /*d490*/  ISETP.NE.AND P0, PT, R5, 0x1, PT ;  /* 0x000000010500780c */ /* 0x002fda0003f05270 */
[----:B------:R-:W1:Y:S02]  /*d4a0*/  @P0 LDC.64 R2, c[0x0][0x440] ;  /* 0x00011000ff020b82 */ /* 0x000e640000000a00 */
[----:B-1----:R-:W-:-:S04]  /*d4b0*/  @P0 IMAD.HI.U32 R4, R0, R2, RZ ;  /* 0x0000000200040227 */ /* 0x002fc800078e00ff */
[----:B------:R-:W-:Y:S01]  /*d4c0*/  IMAD.MOV.U32 R2, RZ, RZ, R0 ;  /* 0x000000ffff027224 */ /* 0x000fe200078e0000 */
[----:B------:R-:W-:-:S05]  /*d4d0*/  @P0 SHF.R.U32.HI R2, RZ, R3, R4 ;  /* 0x00000003ff020219 */ /* 0x000fca0000011604 */
[----:B------:R-:W-:-:S04]  /*d4e0*/  IMAD.MOV R3, RZ, RZ, -R2 ;  /* 0x000000ffff037224 */ /* 0x000fc800078e0a02 */
[----:B------:R-:W-:Y:S01]  /*d4f0*/  IMAD R0, R5, R3, R0 ;  /* 0x0000000305007224 */ /* 0x000fe200078e0200 */
[----:B------:R-:W-:Y:S01]  /*d500*/  SHF.R.S32.HI R3, RZ, 0x1f, R2 ;  /* 0x0000001fff037819 */ /* 0x000fe20000011402 */
[----:B--2---:R-:W-:-:S04]  /*d510*/  IMAD R4, R9, UR4, RZ ;  /* 0x0000000409047c24 */ /* 0x004fc8000f8e02ff */
[C---:B---3--:R-:W-:Y:S02]  /*d520*/  IMAD R4, R8.reuse, UR5, R4 ;  /* 0x0000000508047c24 */ /* 0x048fe4000f8e0204 */
[----:B------:R-:W-:Y:S01]  /*d530*/  IMAD.WIDE.U32 R2, R8, UR4, R2 ;  /* 0x0000000408027c25 */ /* 0x000fe2000f8e0002 */
[----:B------:R-:W-:-:S03]  /*d540*/  ULDC.64 UR4, c[0x0][0x418] ;  /* 0x0001060000047ab9 */ /* 0x000fc60000000a00 */
[----:B------:R-:W-:Y:S01]  /*d550*/  IMAD.IADD R3, R4, 0x1, R3 ;  /* 0x0000000104037824 */ /* 0x000fe200078e0203 */
[----:B------:R-:W-:-:S04]  /*d560*/  LEA R4, P0, R2, UR4, 0x2 ;  /* 0x0000000402047c11 */ /* 0x000fc8000f8010ff */
[----:B------:R-:W-:-:S05]  /*d570*/  LEA.HI.X R5, R2, UR5, R3, 0x2, P0 ;  /* 0x0000000502057c11 */ /* 0x000fca00080f1403 */
[----:B------:R1:W5:Y:S04]  /*d580*/  LDG.E R16, desc[UR38][R4.64] ;  /* 0x0000002604107981 */ /* 0x000368000c1e1900 */
.L_x_263:
        /* <DEDUP_REMOVED lines=8> */
.L_x_364:
[----:B------:R-:W-:Y:S05]  /*d610*/  BSYNC B1 ;  /* 0x0000000000017941 */ /* 0x000fea0003800000 */
.L_x_264:
        /* <DEDUP_REMOVED lines=9> */
.L_x_267:
[----:B------:R-:W-:Y:S05]  /*d6b0*/  BSYNC B1 ;  /* 0x0000000000017941 */ /* 0x000fea0003800000 */
.L_x_266:
        /* <DEDUP_REMOVED lines=11> */
.L_x_268:
        /* <DEDUP_REMOVED lines=13> */
.L_x_365:
[----:B------:R-:W-:Y:S05]  /*d840*/  BSYNC B1 ;  /* 0x0000000000017941 */ /* 0x000fea0003800000 */
.L_x_269:
        /* <DEDUP_REMOVED lines=11> */
.L_x_272:
[----:B------:R-:W-:Y:S05]  /*d900*/  BSYNC B1 ;  /* 0x0000000000017941 */ /* 0x000fea0003800000 */
.L_x_271:
        /* <DEDUP_REMOVED lines=9> */
.L_x_273:
        /* <DEDUP_REMOVED lines=15> */
.L_x_274:
        /* <DEDUP_REMOVED lines=15> */
.L_x_275:
        /* <DEDUP_REMOVED lines=15> */
.L_x_276:
        /* <DEDUP_REMOVED lines=15> */
.L_x_277:
        /* <DEDUP_REMOVED lines=15> */
.L_x_278:
        /* <DEDUP_REMOVED lines=15> */
.L_x_279:
        /* <DEDUP_REMOVED lines=15> */
.L_x_280:
        /* <DEDUP_REMOVED lines=10> */
.L_x_262:
[----:B------:R-:W-:Y:S05]  /*e0d0*/  BSYNC B0 ;  /* 0x0000000000007941 */ /* 0x000fea0003800000 */
.L_x_261:
[----:B------:R-:W2:Y:S04]  /*e0e0*/  LDL.LU R5, [R1+0x8] ;  /* 0x0000080001057983 */ /* 0x000ea80000300800 */
[----:B------:R-:W3:Y:S01]  /*e0f0*/  LDL.LU R4, [R1+0x20] ;  /* 0x0000200001047983 */ /* 0x000ee20000300800 */
[----:B------:R-:W-:-:S05]  /*e100*/  VIADD R19, R19, 0x1 ;  /* 0x0000000113137836 */ /* 0x000fca0000000000 */
[----:B------:R-:W-:-:S04]  /*e110*/  ISETP.NE.AND P0, PT, R19, 0x2, PT ;  /* 0x000000021300780c */ /* 0x000fc80003f05270 */
[----:B------:R-:W-:Y:S02]  /*e120*/  SEL R0, RZ, 0x1, P0 ;  /* 0x00000001ff007807 */ /* 0x000fe40000000000 */
[----:B------:R-:W-:Y:S02]  /*e130*/  SEL R19, R19, RZ, P0 ;  /* 0x000000ff13137207 */ /* 0x000fe40000000000 */
[----:B--2---:R-:W-:Y:S01]  /*e140*/  LOP3.LUT R5, R5, R0, RZ, 0x3c, !PT ;  /* 0x0000000005057212 */ /* 0x004fe200078e3cff */
[----:B---3--:R-:W-:-:S04]  /*e150*/  VIADD R0, R4, 0xfffffffd ;  /* 0xfffffffd04007836 */ /* 0x008fc80000000000 */
[----:B------:R1:W-:Y:S03]  /*e160*/  STL [R1+0x8], R5 ;  /* 0x0000080501007387 */ /* 0x0003e60000100800 */
.L_x_260:
[----:B------:R-:W2:Y:S01]  /*e170*/  LDL.LU R2, [R1+0x1c] ;  /* 0x00001c0001027983 */ /* 0x000ea20000300800 */
[----:B------:R-:W-:Y:S01]  /*e180*/  IMAD.MOV R6, RZ, RZ, -R6 ;  /* 0x000000ffff067224 */ /* 0x000fe200078e0a06 */
[----:B------:R-:W-:Y:S04]  /*e190*/  BSSY B0, `(.L_x_259) ;  /* 0x00001b1000007945 */ /* 0x000fe80003800000 */
[----:B--2---:R-:W-:-:S13]  /*e1a0*/  ISETP.NE.AND P0, PT, R2, R6, PT ;  /* 0x000000060200720c */ /* 0x004fda0003f05270 */
[----:B------:R-:W-:Y:S05]  /*e1b0*/  @!P0 BRA `(.L_x_281) ;  /* 0x0000001800b88947 */ /* 0x000fea0003800000 */
.L_x_322:
[----:B------:R-:W-:Y:S01]  /*e1c0*/  LOP3.LUT P0, RZ, R18, 0x2, RZ, 0xc0, !PT ;  /* 0x0000000212ff7812 */ /* 0x000fe2000780c0ff */
[----:B------:R-:W-:-:S12]  /*e1d0*/  BSSY B1, `(.L_x_282) ;  /* 0x00000ce000017945 */ /* 0x000fd80003800000 */
[----:B--2---:R-:W-:Y:S05]  /*e1e0*/  @!P0 BRA `(.L_x_283) ;  /* 0x0000000c00308947 */ /* 0x004fea0003800000 */
[----:B------:R-:W-:Y:S01]  /*e1f0*/  LOP3.LUT P0, RZ, R18, 0x1, RZ, 0xc0, !PT ;  /* 0x0000000112ff7812 */ /* 0x000fe2000780c0ff */
[----:B------:R-:W-:-:S12]  /*e200*/  IMAD.MOV.U32 R6, RZ, RZ, R0 ;  /* 0x000000ffff067224 */ /* 0x000fd800078e0000 */
[----:B------:R-:W-:Y:S05]  /*e210*/  @!P0 BRA `(.L_x_284) ;  /* 0x0000000000508947 */ /* 0x000fea0003800000 */
[----:B0-----:R-:W2:Y:S01]  /*e220*/  LDL R7, [R1+0xc] ;  /* 0x00000c0001077983 */ /* 0x001ea20000100800 */
[----:B------:R-:W0:Y:S01]  /*e230*/  LDC R6, c[0x0][0x43c] ;  /* 0x00010f00ff067b82 */ /* 0x000e220000000800 */
[----:B------:R-:W-:Y:S02]  /*e240*/  ULDC.64 UR4, c[0x0][0x428] ;  /* 0x00010a0000047ab9 */ /* 0x000fe40000000a00 */
[----:B-1----:R-:W3:Y:S01]  /*e250*/  LDL R5, [R1] ;  /* 0x0000000001057983 */ /* 0x002ee20000100800 */
[----:B0-----:R-:W-:-:S13]  /*e260*/  ISETP.NE.AND P0, PT, R6, 0x1, PT ;  /* 0x000000010600780c */ /* 0x001fda0003f05270 */
[----:B------:R-:W0:Y:S02]  /*e270*/  @P0 LDC.64 R2, c[0x0][0x440] ;  /* 0x00011000ff020b82 */ /* 0x000e240000000a00 */
[----:B0-----:R-:W-:-:S04]  /*e280*/  @P0 IMAD.HI.U32 R4, R0, R2, RZ ;  /* 0x0000000200040227 */ /* 0x001fc800078e00ff */
        /* <DEDUP_REMOVED lines=13> */
.L_x_284:
[----:B------:R-:W3:Y:S01]  /*e360*/  LDL R2, [R1+0x8] ;  /* 0x0000080001027983 */ /* 0x000ee20000100800 */
        /* <DEDUP_REMOVED lines=8> */
.L_x_366:
[----:B------:R-:W-:Y:S05]  /*e3f0*/  BSYNC B2 ;  /* 0x0000000000027941 */ /* 0x000fea0003800000 */
.L_x_285:
        /* <DEDUP_REMOVED lines=9> */
.L_x_288:
[----:B------:R-:W-:Y:S05]  /*e490*/  BSYNC B2 ;  /* 0x0000000000027941 */ /* 0x000fea0003800000 */
.L_x_287:
        /* <DEDUP_REMOVED lines=11> */
.L_x_289:
        /* <DEDUP_REMOVED lines=13> */
.L_x_367:
[----:B------:R-:W-:Y:S05]  /*e620*/  BSYNC B2 ;  /* 0x0000000000027941 */ /* 0x000fea0003800000 */
.L_x_290:
        /* <DEDUP_REMOVED lines=11> */
.L_x_293:
[----:B------:R-:W-:Y:S05]  /*e6e0*/  BSYNC B2 ;  /* 0x0000000000027941 */ /* 0x000fea0003800000 */
.L_x_292:
        /* <DEDUP_REMOVED lines=9> */
.L_x_294:
        /* <DEDUP_REMOVED lines=15> */
.L_x_295:
        /* <DEDUP_REMOVED lines=15> */
.L_x_296:
        /* <DEDUP_REMOVED lines=15> */
.L_x_297:
        /* <DEDUP_REMOVED lines=15> */
.L_x_298:
        /* <DEDUP_REMOVED lines=15> */
.L_x_299:
        /* <DEDUP_REMOVED lines=15> */
.L_x_300:
        /* <DEDUP_REMOVED lines=15> */
.L_x_301:
        /* <DEDUP_REMOVED lines=10> */
.L_x_283:
[----:B------:R-:W-:Y:S05]  /*eeb0*/  BSYNC B1 ;  /* 0x0000000000017941 */ /* 0x000fea0003800000 */
.L_x_282:
[----:B------:R-:W2:Y:S01]  /*eec0*/  LDL.LU R2, [R1+0x8] ;  /* 0x0000080001027983 */ /* 0x000ea20000300800 */
[----:B------:R-:W-:Y:S01]  /*eed0*/  LOP3.LUT P2, RZ, R18, 0x2, RZ, 0xc0, !PT ;  /* 0x0000000212ff7812 */ /* 0x000fe2000784c0ff */
[----:B0-----:R-:W-:Y:S01]  /*eee0*/  VIADD R7, R19, 0x1 ;  /* 0x0000000113077836 */ /* 0x001fe20000000000 */
[----:B------:R-:W-:Y:S04]  /*eef0*/  BSSY B1, `(.L_x_302) ;  /* 0x00000d1000017945 */ /* 0x000fe80003800000 */
[----:B------:R-:W-:-:S04]  /*ef00*/  ISETP.NE.AND P0, PT, R7, 0x2, PT ;  /* 0x000000020700780c */ /* 0x000fc80003f05270 */
[----:B------:R-:W-:Y:S02]  /*ef10*/  SEL R6, RZ, 0x1, P0 ;  /* 0x00000001ff067807 */ /* 0x000fe40000000000 */
[----:B------:R-:W-:Y:S02]  /*ef20*/  SEL R7, R7, RZ, P0 ;  /* 0x000000ff07077207 */ /* 0x000fe40000000000 */
[----:B--2---:R-:W-:Y:S01]  /*ef30*/  LOP3.LUT R6, R2, R6, RZ, 0x3c, !PT ;  /* 0x0000000602067212 */ /* 0x004fe200078e3cff */
[----:B------:R-:W-:Y:S06]  /*ef40*/  @!P2 BRA `(.L_x_303) ;  /* 0x0000000c002ca947 */ /* 0x000fec0003800000 */
[----:B------:R-:W-:Y:S01]  /*ef50*/  LOP3.LUT P2, RZ, R18, 0x1, RZ, 0xc0, !PT ;  /* 0x0000000112ff7812 */ /* 0x000fe2000784c0ff */
[----:B------:R-:W-:-:S12]  /*ef60*/  VIADD R8, R0, 0xffffffff ;  /* 0xffffffff00087836 */ /* 0x000fd80000000000 */
[----:B------:R-:W-:Y:S05]  /*ef70*/  @!P2 BRA `(.L_x_304) ;  /* 0x000000000050a947 */ /* 0x000fea0003800000 */
[----:B------:R-:W2:Y:S01]  /*ef80*/  LDL R10, [R1+0xc] ;  /* 0x00000c00010a7983 */ /* 0x000ea20000100800 */
[----:B------:R-:W0:Y:S01]  /*ef90*/  LDC R4, c[0x0][0x43c] ;  /* 0x00010f00ff047b82 */ /* 0x000e220000000800 */
[----:B------:R-:W-:Y:S02]  /*efa0*/  ULDC.64 UR4, c[0x0][0x428] ;  /* 0x00010a0000047ab9 */ /* 0x000fe40000000a00 */
[----:B------:R-:W3:Y:S01]  /*efb0*/  LDL R9, [R1] ;  /* 0x0000000001097983 */ /* 0x000ee20000100800 */
[----:B0-----:R-:W-:-:S13]  /*efc0*/  ISETP.NE.AND P0, PT, R4, 0x1, PT ;  /* 0x000000010400780c */ /* 0x001fda0003f05270 */
        /* <DEDUP_REMOVED lines=15> */
.L_x_304:
        /* <DEDUP_REMOVED lines=8> */
.L_x_368:
[----:B------:R-:W-:Y:S05]  /*f140*/  BSYNC B2 ;  /* 0x0000000000027941 */ /* 0x000fea0003800000 */
.L_x_305:
        /* <DEDUP_REMOVED lines=9> */
.L_x_308:
[----:B------:R-:W-:Y:S05]  /*f1e0*/  BSYNC B2 ;  /* 0x0000000000027941 */ /* 0x000fea0003800000 */
.L_x_307:
        /* <DEDUP_REMOVED lines=11> */
.L_x_309:
        /* <DEDUP_REMOVED lines=13> */
.L_x_369:
[----:B------:R-:W-:Y:S05]  /*f370*/  BSYNC B2 ;  /* 0x0000000000027941 */ /* 0x000fea0003800000 */
.L_x_310:
        /* <DEDUP_REMOVED lines=11> */
.L_x_313:
[----:B------:R-:W-:Y:S05]  /*f430*/  BSYNC B2 ;  /* 0x0000000000027941 */ /* 0x000fea0003800000 */
.L_x_312:
        /* <DEDUP_REMOVED lines=9> */
.L_x_314:
        /* <DEDUP_REMOVED lines=15> */
.L_x_315:
        /* <DEDUP_REMOVED lines=15> */
.L_x_316:
        /* <DEDUP_REMOVED lines=15> */
.L_x_317:
        /* <DEDUP_REMOVED lines=15> */
.L_x_318:
        /* <DEDUP_REMOVED lines=15> */
.L_x_319:
        /* <DEDUP_REMOVED lines=15> */
.L_x_320:
        /* <DEDUP_REMOVED lines=15> */
.L_x_321:
        /* <DEDUP_REMOVED lines=10> */
.L_x_303:
[----:B------:R-:W-:Y:S05]  /*fc00*/  BSYNC B1 ;  /* 0x0000000000017941 */ /* 0x000fea0003800000 */
.L_x_302:
[----:B------:R-:W-:Y:S01]  /*fc10*/  VIADD R7, R7, 0x1 ;  /* 0x0000000107077836 */ /* 0x000fe20000000000 */
[C---:B------:R-:W-:Y:S01]  /*fc20*/  ISETP.GT.AND P1, PT, R0.reuse, 0x1, PT ;  /* 0x000000010000780c */ /* 0x040fe20003f24270 */
[----:B------:R-:W-:-:S03]  /*fc30*/  VIADD R0, R0, 0xfffffffe ;  /* 0xfffffffe00007836 */ /* 0x000fc60000000000 */
[----:B------:R-:W-:-:S04]  /*fc40*/  ISETP.NE.AND P0, PT, R7, 0x2, PT ;  /* 0x000000020700780c */ /* 0x000fc80003f05270 */
[----:B------:R-:W-:Y:S02]  /*fc50*/  SEL R2, RZ, 0x1, P0 ;  /* 0x00000001ff027807 */ /* 0x000fe40000000000 */
[----:B------:R-:W-:Y:S02]  /*fc60*/  SEL R19, R7, RZ, P0 ;  /* 0x000000ff07137207 */ /* 0x000fe40000000000 */
[----:B------:R-:W-:-:S05]  /*fc70*/  LOP3.LUT R2, R6, R2, RZ, 0x3c, !PT ;  /* 0x0000000206027212 */ /* 0x000fca00078e3cff */
[----:B------:R2:W-:Y:S01]  /*fc80*/  STL [R1+0x8], R2 ;  /* 0x0000080201007387 */ /* 0x0005e20000100800 */
[----:B------:R-:W-:Y:S05]  /*fc90*/  @P1 BRA `(.L_x_322) ;  /* 0xffffffe400481947 */ /* 0x000fea000383ffff */
.L_x_281:
[----:B------:R-:W-:Y:S05]  /*fca0*/  BSYNC B0 ;  /* 0x0000000000007941 */ /* 0x000fea0003800000 */
.L_x_259:
        /* <DEDUP_REMOVED lines=10> */
.L_x_227:
[----:B0-----:R-:W0:Y:S01]  /*fd50*/  S2R R3, SR_CgaCtaId ;  /* 0x0000000000037919 */ /* 0x001e220000008800 */
[----:B------:R-:W-:Y:S01]  /*fd60*/  MOV R0, 0x400 ;  /* 0x0000040000007802 */ /* 0x000fe20000000f00 */
[----:B------:R-:W-:Y:S01]  /*fd70*/  BSSY B0, `(.L_x_324) ;  /* 0x0000005000007945 */ /* 0x000fe20003800000 */
[----:B------:R-:W-:Y:S02]  /*fd80*/  SHF.L.U32 R2, R2, 0x1f, RZ ;  /* 0x0000001f02027819 */ /* 0x000fe400000006ff */
[----:B0-----:R-:W-:-:S04]  /*fd90*/  LEA R9, R3, R0, 0x18 ;  /* 0x0000000003097211 */ /* 0x001fc800078ec0ff */
[----:B------:R-:W0:Y:S02]  /*fda0*/  SYNCS.PHASECHK.TRANS64.TRYWAIT P0, [R9+URZ+0x38820], R2 ;  /* 0x03882002090075a7 */ /* 0x000e24000800017f */
[----:B0-----:R-:W-:Y:S05]  /*fdb0*/  @!P0 BRA `(.L_x_325) ;  /* 0x0000001400ec8947 */ /* 0x001fea0003800000 */
.L_x_370:
[----:B------:R-:W-:Y:S05]  /*fdc0*/  BSYNC B0 ;  /* 0x0000000000007941 */ /* 0x000fea0003800000 */
.L_x_324:
[----:B------:R-:W-:-:S03]  /*fdd0*/  UMOV UR4, 0xffffffff ;  /* 0xffffffff00047882 */ /* 0x000fc60000000000 */
[----:B------:R-:W-:Y:S05]  /*fde0*/  BRA.DIV UR4, `(.L_x_326) ;  /* 0x0000001604f47947 */ /* 0x000fea000b800000 */
[----:B------:R-:W2:Y:S02]  /*fdf0*/  S2R R0, SR_TID.X ;  /* 0x0000000000007919 */ /* 0x000ea40000002100 */
[----:B--2---:R-:W-:-:S04]  /*fe00*/  SHF.R.U32.HI R0, RZ, 0x5, R0 ;  /* 0x00000005ff007819 */ /* 0x004fc80000011600 */
[----:B------:R-:W-:-:S05]  /*fe10*/  LOP3.LUT R0, R0, 0x3, RZ, 0xc0, !PT ;  /* 0x0000000300007812 */ /* 0x000fca00078ec0ff */
[----:B------:R2:W3:Y:S02]  /*fe20*/  SHFL.IDX PT, R14, R0, RZ, 0x1f ;  /* 0x00001fff000e7589 */ /* 0x0004e400000e0000 */
.L_x_373:
[----:B---3--:R-:W-:Y:S01]  /*fe30*/  ISETP.NE.AND P0, PT, R14, RZ, PT ;  /* 0x000000ff0e00720c */ /* 0x008fe20003f05270 */
[----:B------:R-:W-:-:S12]  /*fe40*/  BSSY B0, `(.L_x_327) ;  /* 0x000001e000007945 */ /* 0x000fd80003800000 */
[----:B------:R-:W-:Y:S05]  /*fe50*/  @P0 BRA `(.L_x_328) ;  /* 0x0000000000700947 */ /* 0x000fea0003800000 */
[----:B------:R-:W-:-:S03]  /*fe60*/  UMOV UR4, 0xffffffff ;  /* 0xffffffff00047882 */ /* 0x000fc60000000000 */
[----:B------:R-:W-:Y:S05]  /*fe70*/  BRA.DIV UR4, `(.L_x_329) ;  /* 0x0000001a04047947 */ /* 0x000fea000b800000 */
[----:B------:R-:W-:-:S13]  /*fe80*/  ELECT P6, URZ, PT ;  /* 0x00000000003f782f */ /* 0x000fda00038c0000 */
.L_x_376:
[----:B------:R-:W-:Y:S05]  /*fe90*/  @!P6 BRA `(.L_x_328) ;  /* 0x000000000060e947 */ /* 0x000fea0003800000 */
[----:B-1----:R-:W3:Y:S01]  /*fea0*/  LDL.LU R6, [R1+0x8] ;  /* 0x0000080001067983 */ /* 0x002ee20000300800 */
[----:B--2---:R-:W-:Y:S02]  /*feb0*/  VIADD R0, R9, 0x38840 ;  /* 0x0003884009007836 */ /* 0x004fe40000000000 */
[C---:B0-----:R-:W-:Y:S02]  /*fec0*/  VIADD R2, R19.reuse, 0x1 ;  /* 0x0000000113027836 */ /* 0x041fe40000000000 */
[----:B------:R-:W-:-:S03]  /*fed0*/  IMAD R5, R19, 0x8, R0 ;  /* 0x0000000813057824 */ /* 0x000fc600078e0200 */
[----:B------:R-:W-:-:S04]  /*fee0*/  ISETP.NE.AND P1, PT, R2, 0x2, PT ;  /* 0x000000020200780c */ /* 0x000fc80003f25270 */
[----:B------:R-:W-:Y:S02]  /*fef0*/  SEL R3, RZ, 0x1, P1 ;  /* 0x00000001ff037807 */ /* 0x000fe40000800000 */
[C---:B---3--:R-:W-:Y:S02]  /*ff00*/  SHF.L.U32 R4, R6.reuse, 0x1f, RZ ;  /* 0x0000001f06047819 */ /* 0x048fe400000006ff */
[----:B------:R-:W-:Y:S02]  /*ff10*/  LOP3.LUT R6, R6, R3, RZ, 0x3c, !PT ;  /* 0x0000000306067212 */ /* 0x000fe400078e3cff */
[----:B------:R-:W0:Y:S01]  /*ff20*/  SYNCS.PHASECHK.TRANS64.TRYWAIT P0, [R5+URZ], R4 ;  /* 0x00000004050075a7 */ /* 0x000e22000800017f */
[----:B------:R-:W-:Y:S02]  /*ff30*/  SEL R3, R2, RZ, P1 ;  /* 0x000000ff02037207 */ /* 0x000fe40000800000 */
[----:B------:R-:W-:-:S03]  /*ff40*/  SHF.L.U32 R2, R6, 0x1f, RZ ;  /* 0x0000001f06027819 */ /* 0x000fc600000006ff */
[----:B------:R-:W-:Y:S01]  /*ff50*/  IMAD R7, R3, 0x8, R0 ;  /* 0x0000000803077824 */ /* 0x000fe200078e0200 */
[----:B0-----:R-:W-:Y:S06]  /*ff60*/  @!P0 BRA `(.L_x_330) ;  /* 0x0000001400e88947 */ /* 0x001fec0003800000 */
.L_x_377:
[----:B------:R-:W1:Y:S01]  /*ff70*/  SYNCS.PHASECHK.TRANS64.TRYWAIT P0, [R7+URZ], R2 ;  /* 0x00000002070075a7 */ /* 0x000e62000800017f */
[----:B------:R-:W-:-:S04]  /*ff80*/  VIADD R0, R9, 0x38860 ;  /* 0x0003886009007836 */ /* 0x000fc80000000000 */
[----:B------:R-:W-:Y:S01]  /*ff90*/  IMAD R19, R19, 0x8, R0 ;  /* 0x0000000813137824 */ /* 0x000fe200078e0200 */
[----:B-1----:R-:W-:Y:S06]  /*ffa0*/  @!P0 BRA `(.L_x_331) ;  /* 0x0000001400ec8947 */ /* 0x002fec0003800000 */
.L_x_378:
[----:B------:R-:W2:Y:S02]  /*ffb0*/  SYNCS.PHASECHK.TRANS64.TRYWAIT P0, [R19+URZ], R4 ;  /* 0x00000004130075a7 */ /* 0x000ea4000800017f */
[----:B--2---:R-:W-:Y:S05]  /*ffc0*/  @!P0 BRA `(.L_x_332) ;  /* 0x0000001400f88947 */ /* 0x004fea0003800000 */
.L_x_379:
[----:B------:R-:W-:-:S07]  /*ffd0*/  IMAD R3, R3, 0x8, R0 ;  /* 0x0000000803037824 */ /* 0x000fce00078e0200 */
.L_x_333:
[----:B---3--:R3:W4:Y:S02]  /*ffe0*/  SYNCS.PHASECHK.TRANS64.TRYWAIT P0, [R3+URZ], R2 ;  /* 0x00000002030075a7 */ /* 0x008724000800017f */
[----:B----4-:R-:W-:Y:S05]  /*fff0*/  @!P0 NANOSLEEP.SYNCS 0x989680 ;  /* 0x009896800000895d */ /* 0x010fea0003900000 */
[----:B------:R-:W4:Y:S02]  /*10000*/  @!P0 SYNCS.PHASECHK.TRANS64 P0, [R3+URZ], R2 ;  /* 0x00000002030085a7 */ /* 0x000f24000800007f */
[----:B----4-:R-:W-:Y:S05]  /*10010*/  @!P0 BRA `(.L_x_333) ;  /* 0xfffffffc00f08947 */ /* 0x010fea000383ffff */
.L_x_328:
[----:B------:R-:W-:Y:S05]  /*10020*/  BSYNC B0 ;  /* 0x0000000000007941 */ /* 0x000fea0003800000 */
.L_x_327:
[----:B------:R-:W-:Y:S05]  /*10030*/  EXIT ;  /* 0x000000000000794d */ /* 0x000fea0003800000 */
.L_x_201:
[----:B0-----:R-:W-:-:S04]  /*10040*/  IMAD.U32 R3, RZ, RZ, UR37 ;  /* 0x00000025ff037e24 */ /* 0x001fc8000f8e00ff */
[----:B------:R0:W1:Y:S03]  /*10050*/  SYNCS.PHASECHK.TRANS64.TRYWAIT P1, [R3+URZ+0x38800], R0 ;  /* 0x03880000030075a7 */ /* 0x000066000802017f */
[----:B-1----:R-:W-:Y:S05]  /*10060*/  @!P1 NANOSLEEP.SYNCS 0x989680 ;  /* 0x009896800000995d */ /* 0x002fea0003900000 */
[----:B------:R-:W1:Y:S02]  /*10070*/  @!P1 SYNCS.PHASECHK.TRANS64 P1, [R3+URZ+0x38800], R0 ;  /* 0x03880000030095a7 */ /* 0x000e64000802007f */
[----:B-1----:R-:W-:Y:S05]  /*10080*/  @!P1 BRA `(.L_x_201) ;  /* 0xfffffffc00ec9947 */ /* 0x002fea000383ffff */
[----:B------:R-:W-:Y:S05]  /*10090*/  BRA `(.L_x_334) ;  /* 0xffffff2800a87947 */ /* 0x000fea000383ffff */
.L_x_205:
[----:B--2---:R2:W3:Y:S02]  /*100a0*/  SYNCS.PHASECHK.TRANS64.TRYWAIT P1, [R6+URZ+0x38830], R5 ;  /* 0x03883005060075a7 */ /* 0x0044e4000802017f */
[----:B---3--:R-:W-:Y:S05]  /*100b0*/  @!P1 NANOSLEEP.SYNCS 0x989680 ;  /* 0x009896800000995d */ /* 0x008fea0003900000 */
[----:B------:R-:W3:Y:S02]  /*100c0*/  @!P1 SYNCS.PHASECHK.TRANS64 P1, [R6+URZ+0x38830], R5 ;  /* 0x03883005060095a7 */ /* 0x000ee4000802007f */
[----:B---3--:R-:W-:Y:S05]  /*100d0*/  @!P1 BRA `(.L_x_205) ;  /* 0xfffffffc00f09947 */ /* 0x008fea000383ffff */
[----:B------:R-:W-:Y:S05]  /*100e0*/  BRA `(.L_x_204) ;  /* 0xffffff2800c07947 */ /* 0x000fea000383ffff */
.L_x_206:
[----:B0-----:R-:W-:-:S04]  /*100f0*/  IMAD.U32 R7, RZ, RZ, UR37 ;  /* 0x00000025ff077e24 */ /* 0x001fc8000f8e00ff */
[----:B------:R0:W3:Y:S03]  /*10100*/  SYNCS.PHASECHK.TRANS64.TRYWAIT P1, [R7+URZ+0x38810], R0 ;  /* 0x03881000070075a7 */ /* 0x0000e6000802017f */
[----:B---3--:R-:W-:Y:S05]  /*10110*/  @!P1 NANOSLEEP.SYNCS 0x989680 ;  /* 0x009896800000995d */ /* 0x008fea0003900000 */
[----:B------:R-:W3:Y:S02]  /*10120*/  @!P1 SYNCS.PHASECHK.TRANS64 P1, [R7+URZ+0x38810], R0 ;  /* 0x03881000070095a7 */ /* 0x000ee4000802007f */
[----:B---3--:R-:W-:Y:S05]  /*10130*/  @!P1 BRA `(.L_x_206) ;  /* 0xfffffffc00ec9947 */ /* 0x008fea000383ffff */
[----:B------:R-:W-:Y:S05]  /*10140*/  BRA `(.L_x_335) ;  /* 0xffffff2c00487947 */ /* 0x000fea000383ffff */
.L_x_210:
[----:B----4-:R4:W0:Y:S02]  /*10150*/  SYNCS.PHASECHK.TRANS64.TRYWAIT P1, [R6+URZ+0x38850], R5 ;  /* 0x03885005060075a7 */ /* 0x010824000802017f */
[----:B0-----:R-:W-:Y:S05]  /*10160*/  @!P1 NANOSLEEP.SYNCS 0x989680 ;  /* 0x009896800000995d */ /* 0x001fea0003900000 */
[----:B------:R-:W0:Y:S02]  /*10170*/  @!P1 SYNCS.PHASECHK.TRANS64 P1, [R6+URZ+0x38850], R5 ;  /* 0x03885005060095a7 */ /* 0x000e24000802007f */
[----:B0-----:R-:W-:Y:S05]  /*10180*/  @!P1 BRA `(.L_x_210) ;  /* 0xfffffffc00f09947 */ /* 0x001fea000383ffff */
[----:B------:R-:W-:Y:S05]  /*10190*/  BRA `(.L_x_209) ;  /* 0xffffff2c00547947 */ /* 0x000fea000383ffff */
.L_x_215:
[----:B-1----:R-:W-:-:S04]  /*101a0*/  IMAD.U32 R5, RZ, RZ, UR5 ;  /* 0x00000005ff057e24 */ /* 0x002fc8000f8e00ff */
[----:B------:R1:W2:Y:S03]  /*101b0*/  SYNCS.PHASECHK.TRANS64.TRYWAIT P3, [R5+URZ+0x38830], R0 ;  /* 0x03883000050075a7 */ /* 0x0002a6000806017f */
[----:B--2---:R-:W-:Y:S05]  /*101c0*/  @!P3 NANOSLEEP.SYNCS 0x989680 ;  /* 0x009896800000b95d */ /* 0x004fea0003900000 */
[----:B------:R-:W2:Y:S02]  /*101d0*/  @!P3 SYNCS.PHASECHK.TRANS64 P3, [R5+URZ+0x38830], R0 ;  /* 0x038830000500b5a7 */ /* 0x000ea4000806007f */
[----:B--2---:R-:W-:Y:S05]  /*101e0*/  @!P3 BRA `(.L_x_215) ;  /* 0xfffffffc00ecb947 */ /* 0x004fea000383ffff */
[----:B------:R-:W-:Y:S05]  /*101f0*/  BRA `(.L_x_214) ;  /* 0xffffff4c00d07947 */ /* 0x000fea000383ffff */
.L_x_219:
[----:B-1----:R-:W-:-:S04]  /*10200*/  IMAD.U32 R5, RZ, RZ, UR5 ;  /* 0x00000005ff057e24 */ /* 0x002fc8000f8e00ff */
[----:B------:R1:W3:Y:S03]  /*10210*/  SYNCS.PHASECHK.TRANS64.TRYWAIT P3, [R5+URZ+0x38850], R0 ;  /* 0x03885000050075a7 */ /* 0x0002e6000806017f */
[----:B---3--:R-:W-:Y:S05]  /*10220*/  @!P3 NANOSLEEP.SYNCS 0x989680 ;  /* 0x009896800000b95d */ /* 0x008fea0003900000 */
[----:B------:R-:W3:Y:S02]  /*10230*/  @!P3 SYNCS.PHASECHK.TRANS64 P3, [R5+URZ+0x38850], R0 ;  /* 0x038850000500b5a7 */ /* 0x000ee4000806007f */
[----:B---3--:R-:W-:Y:S05]  /*10240*/  @!P3 BRA `(.L_x_219) ;  /* 0xfffffffc00ecb947 */ /* 0x008fea000383ffff */
[----:B------:R-:W-:Y:S05]  /*10250*/  BRA `(.L_x_218) ;  /* 0xffffff5000407947 */ /* 0x000fea000383ffff */
.L_x_231:
[----:B------:R-:W1:Y:S01]  /*10260*/  S2R R0, SR_TID.X ;  /* 0x0000000000007919 */ /* 0x000e620000002100 */
[----:B------:R-:W-:Y:S01]  /*10270*/  BSSY B0, `(.L_x_336) ;  /* 0x000000a000007945 */ /* 0x000fe20003800000 */
[----:B------:R-:W-:Y:S02]  /*10280*/  IMAD.MOV.U32 R12, RZ, RZ, RZ ;  /* 0x000000ffff0c7224 */ /* 0x000fe400078e00ff */
[----:B------:R-:W-:Y:S02]  /*10290*/  IMAD.MOV.U32 R11, RZ, RZ, 0x1f ;  /* 0x0000001fff0b7424 */ /* 0x000fe400078e00ff */
[----:B------:R-:W-:Y:S01]  /*102a0*/  IMAD.MOV.U32 R15, RZ, RZ, -0x1 ;  /* 0xffffffffff0f7424 */ /* 0x000fe200078e00ff */
[----:B-1----:R-:W-:-:S04]  /*102b0*/  SHF.R.U32.HI R0, RZ, 0x5, R0 ;  /* 0x00000005ff007819 */ /* 0x002fc80000011600 */
[----:B------:R-:W-:-:S05]  /*102c0*/  LOP3.LUT R0, R0, 0x3, RZ, 0xc0, !PT ;  /* 0x0000000300007812 */ /* 0x000fca00078ec0ff */
[----:B------:R-:W-:-:S07]  /*102d0*/  IMAD.MOV.U32 R13, RZ, RZ, R0 ;  /* 0x000000ffff0d7224 */ /* 0x000fce00078e0000 */
[----:B0-----:R-:W-:Y:S05]  /*102e0*/  WARPSYNC.COLLECTIVE R15, `(.L_x_337) ;  /* 0x000000000f087348 */ /* 0x001fea0003c00000 */
[----:B------:R1:W2:Y:S02]  /*102f0*/  SHFL.IDX P6, R14, R13, R12, R11 ;  /* 0x0000000c0d0e7389 */ /* 0x0002a400000c000b */
[----:B012---:R-:W-:Y:S01]  /*10300*/  ENDCOLLECTIVE ;  /* 0x000000000000791b */ /* 0x007fe20003800000 */
.L_x_337:
[----:B------:R-:W-:Y:S05]  /*10310*/  BSYNC B0 ;  /* 0x0000000000007941 */ /* 0x000fea0003800000 */
.L_x_336:
[----:B------:R-:W-:Y:S05]  /*10320*/  BRA `(.L_x_338) ;  /* 0xffffffa800787947 */ /* 0x000fea000383ffff */
.L_x_233:
[----:B------:R-:W-:Y:S01]  /*10330*/  BSSY B0, `(.L_x_339) ;  /* 0x0000006000007945 */ /* 0x000fe20003800000 */
[----:B------:R-:W-:-:S07]  /*10340*/  IMAD.MOV.U32 R15, RZ, RZ, -0x1 ;  /* 0xffffffffff0f7424 */ /* 0x000fce00078e00ff */
[----:B01----:R-:W-:Y:S05]  /*10350*/  WARPSYNC.COLLECTIVE R15, `(.L_x_340) ;  /* 0x000000000f0c7348 */ /* 0x003fea0003c00000 */
[----:B------:R-:W-:Y:S02]  /*10360*/  ELECT P6, UR62, PT ;  /* 0x00000000003e782f */ /* 0x000fe400038c0000 */
[----:B------:R-:W-:Y:S01]  /*10370*/  MOV R14, UR62 ;  /* 0x0000003e000e7c02 */ /* 0x000fe20008000f00 */
[----:B01----:R-:W-:Y:S10]  /*10380*/  ENDCOLLECTIVE ;  /* 0x000000000000791b */ /* 0x003ff40003800000 */
.L_x_340:
[----:B------:R-:W-:Y:S05]  /*10390*/  BSYNC B0 ;  /* 0x0000000000007941 */ /* 0x000fea0003800000 */
.L_x_339:
[----:B------:R-:W-:Y:S05]  /*103a0*/  BRA `(.L_x_341) ;  /* 0xffffffa800787947 */ /* 0x000fea000383ffff */
.L_x_235:
[----:B-1----:R1:W3:Y:S02]  /*103b0*/  SYNCS.PHASECHK.TRANS64.TRYWAIT P0, [R0+URZ+0x38840], R2 ;  /* 0x03884002000075a7 */ /* 0x0022e4000800017f */
[----:B---3--:R-:W-:Y:S05]  /*103c0*/  @!P0 NANOSLEEP.SYNCS 0x989680 ;  /* 0x009896800000895d */ /* 0x008fea0003900000 */
[----:B------:R-:W3:Y:S02]  /*103d0*/  @!P0 SYNCS.PHASECHK.TRANS64 P0, [R0+URZ+0x38840], R2 ;  /* 0x03884002000085a7 */ /* 0x000ee4000800007f */
[----:B---3--:R-:W-:Y:S05]  /*103e0*/  @!P0 BRA `(.L_x_235) ;  /* 0xfffffffc00f08947 */ /* 0x008fea000383ffff */
[----:B------:R-:W-:Y:S05]  /*103f0*/  BRA `(.L_x_342) ;  /* 0xffffffa800d07947 */ /* 0x000fea000383ffff */
.L_x_238:
        /* <DEDUP_REMOVED lines=8> */
.L_x_343:
[----:B------:R-:W-:Y:S01]  /*10480*/  IMAD.MOV.U32 R13, RZ, RZ, R0 ;  /* 0x000000ffff0d7224 */ /* 0x000fe200078e0000 */
[----:B------:R-:W-:Y:S01]  /*10490*/  LOP3.LUT R5, R5, 0x7f, RZ, 0xc0, !PT ;  /* 0x0000007f05057812 */ /* 0x000fe200078ec0ff */
[----:B------:R-:W-:-:S07]  /*104a0*/  IMAD.MOV.U32 R6, RZ, RZ, R14 ;  /* 0x000000ffff067224 */ /* 0x000fce00078e000e */
[----:B------:R-:W-:Y:S05]  /*104b0*/  WARPSYNC.COLLECTIVE R15, `(.L_x_344) ;  /* 0x000000000f087348 */ /* 0x000fea0003c00000 */
[----:B------:R0:W1:Y:S02]  /*104c0*/  SHFL.IDX P6, R14, R13, R12, R11 ;  /* 0x0000000c0d0e7389 */ /* 0x00006400000c000b */
[----:B01----:R-:W-:Y:S01]  /*104d0*/  ENDCOLLECTIVE ;  /* 0x000000000000791b */ /* 0x003fe20003800000 */
.L_x_344:
[----:B------:R-:W-:Y:S02]  /*104e0*/  ULDC UR4, c[0x0][0x288] ;  /* 0x0000a20000047ab9 */ /* 0x000fe40000000800 */
[----:B------:R-:W-:Y:S01]  /*104f0*/  IMAD R3, R7, UR4, RZ ;  /* 0x0000000407037c24 */ /* 0x000fe2000f8e02ff */
[----:B------:R-:W-:Y:S01]  /*10500*/  SHF.R.U32.HI R15, RZ, 0x3, R5 ;  /* 0x00000003ff0f7819 */ /* 0x000fe20000011605 */
[----:B------:R-:W-:Y:S02]  /*10510*/  IMAD.MOV.U32 R13, RZ, RZ, R2 ;  /* 0x000000ffff0d7224 */ /* 0x000fe400078e0002 */
[----:B------:R-:W-:Y:S02]  /*10520*/  IMAD.MOV.U32 R12, RZ, RZ, 0x1 ;  /* 0x00000001ff0c7424 */ /* 0x000fe400078e00ff */
[----:B------:R-:W-:Y:S02]  /*10530*/  IMAD R7, R4, 0x40, R15 ;  /* 0x0000004004077824 */ /* 0x000fe400078e020f */
[----:B------:R-:W-:-:S02]  /*10540*/  IMAD.MOV.U32 R15, RZ, RZ, -0x1 ;  /* 0xffffffffff0f7424 */ /* 0x000fc400078e00ff */
[----:B------:R-:W-:Y:S01]  /*10550*/  IMAD.MOV.U32 R5, RZ, RZ, R14 ;  /* 0x000000ffff057224 */ /* 0x000fe200078e000e */
[----:B------:R-:W-:-:S13]  /*10560*/  ISETP.GE.AND P1, PT, R7, R3, PT ;  /* 0x000000030700720c */ /* 0x000fda0003f26270 */
[----:B------:R-:W-:Y:S05]  /*10570*/  WARPSYNC.COLLECTIVE R15, `(.L_x_345) ;  /* 0x000000000f087348 */ /* 0x000fea0003c00000 */
[----:B------:R0:W1:Y:S02]  /*10580*/  SHFL.IDX P6, R14, R13, R12, R11 ;  /* 0x0000000c0d0e7389 */ /* 0x00006400000c000b */
[----:B01----:R-:W-:Y:S01]  /*10590*/  ENDCOLLECTIVE ;  /* 0x000000000000791b */ /* 0x003fe20003800000 */
.L_x_345:
[----:B------:R0:W-:Y:S01]  /*105a0*/  STL [R1+0x14], R7 ;  /* 0x0000140701007387 */ /* 0x0001e20000100800 */
[----:B------:R-:W-:Y:S01]  /*105b0*/  @!P1 LEA R5, P2, R10, R5, 0x1 ;  /* 0x000000050a059211 */ /* 0x000fe200078408ff */
[----:B------:R-:W-:-:S04]  /*105c0*/  IMAD.MOV.U32 R13, RZ, RZ, R0 ;  /* 0x000000ffff0d7224 */ /* 0x000fc800078e0000 */
[----:B------:R-:W-:-:S05]  /*105d0*/  @!P1 IMAD.X R4, RZ, RZ, R6, P2 ;  /* 0x000000ffff049224 */ /* 0x000fca00010e0606 */
[----:B------:R-:W-:Y:S01]  /*105e0*/  @!P1 LOP3.LUT R5, R5, R4, RZ, 0x3c, !PT ;  /* 0x0000000405059212 */ /* 0x000fe200078e3cff */
[----:B0-----:R-:W-:-:S07]  /*105f0*/  IMAD.MOV.U32 R6, RZ, RZ, R14 ;  /* 0x000000ffff067224 */ /* 0x001fce00078e000e */
[----:B------:R-:W-:Y:S05]  /*10600*/  WARPSYNC.COLLECTIVE R15, `(.L_x_346) ;  /* 0x000000000f087348 */ /* 0x000fea0003c00000 */
[----:B------:R0:W1:Y:S02]  /*10610*/  SHFL.IDX P6, R14, R13, R12, R11 ;  /* 0x0000000c0d0e7389 */ /* 0x00006400000c000b */
[----:B01----:R-:W-:Y:S01]  /*10620*/  ENDCOLLECTIVE ;  /* 0x000000000000791b */ /* 0x003fe20003800000 */
.L_x_346:
[----:B------:R-:W-:-:S04]  /*10630*/  @!P1 LOP3.LUT R4, R5, R4, RZ, 0x3c, !PT ;  /* 0x0000000405049212 */ /* 0x000fc800078e3cff */
[----:B------:R-:W-:-:S05]  /*10640*/  @!P1 LOP3.LUT R5, R5, R4, RZ, 0x3c, !PT ;  /* 0x0000000405059212 */ /* 0x000fca00078e3cff */
[----:B------:R-:W-:Y:S01]  /*10650*/  @!PT LDS RZ, [RZ] ;  /* 0x00000000fffff984 */ /* 0x000fe20000000800 */
[----:B------:R-:W-:Y:S01]  /*10660*/  @!PT LDS RZ, [RZ] ;  /* 0x00000000fffff984 */ /* 0x000fe20000000800 */
[----:B------:R-:W-:Y:S01]  /*10670*/  @!PT LDS RZ, [RZ] ;  /* 0x00000000fffff984 */ /* 0x000fe20000000800 */
[----:B------:R0:W-:Y:S01]  /*10680*/  @!P1 LDGSTS.E.BYPASS.LTC128B.128 [R9+0x20400], desc[UR38][R4.64], !P0 ;  /* 0x2040000004099fae */ /* 0x0001e2000c101d66 */
[----:B------:R-:W-:Y:S02]  /*10690*/  IMAD.MOV.U32 R13, RZ, RZ, R2 ;  /* 0x000000ffff0d7224 */ /* 0x000fe400078e0002 */
[----:B------:R-:W-:Y:S02]  /*106a0*/  IMAD.MOV.U32 R12, RZ, RZ, 0x2 ;  /* 0x00000002ff0c7424 */ /* 0x000fe400078e00ff */
[----:B0-----:R-:W-:Y:S02]  /*106b0*/  VIADD R5, R7, 0x10 ;  /* 0x0000001007057836 */ /* 0x001fe40000000000 */
[----:B------:R-:W-:-:S07]  /*106c0*/  IMAD.MOV.U32 R4, RZ, RZ, R14 ;  /* 0x000000ffff047224 */ /* 0x000fce00078e000e */
[----:B------:R-:W-:Y:S05]  /*106d0*/  WARPSYNC.COLLECTIVE R15, `(.L_x_347) ;  /* 0x000000000f087348 */ /* 0x000fea0003c00000 */
[----:B------:R0:W1:Y:S02]  /*106e0*/  SHFL.IDX P6, R14, R13, R12, R11 ;  /* 0x0000000c0d0e7389 */ /* 0x00006400000c000b */
[----:B01----:R-:W-:Y:S01]  /*106f0*/  ENDCOLLECTIVE ;  /* 0x000000000000791b */ /* 0x003fe20003800000 */
.L_x_347:
[----:B------:R-:W-:Y:S01]  /*10700*/  ISETP.GE.AND P1, PT, R5, R3, PT ;  /* 0x000000030500720c */ /* 0x000fe20003f26270 */
[----:B------:R-:W-:Y:S01]  /*10710*/  VIADD R7, R7, 0x20 ;  /* 0x0000002007077836 */ /* 0x000fe20000000000 */
[----:B------:R0:W-:Y:S04]  /*10720*/  STL [R1+0x28], R5 ;  /* 0x0000280501007387 */ /* 0x0001e80000100800 */
[----:B------:R1:W-:Y:S07]  /*10730*/  STL [R1+0x2c], R7 ;  /* 0x00002c0701007387 */ /* 0x0003ee0000100800 */
[----:B0-----:R-:W-:Y:S01]  /*10740*/  @!P1 LEA R5, P2, R10, R4, 0x1 ;  /* 0x000000040a059211 */ /* 0x001fe200078408ff */
[----:B------:R-:W-:-:S04]  /*10750*/  IMAD.MOV.U32 R13, RZ, RZ, R0 ;  /* 0x000000ffff0d7224 */ /* 0x000fc800078e0000 */
[----:B------:R-:W-:Y:S02]  /*10760*/  @!P1 IMAD.X R4, RZ, RZ, R6, P2 ;  /* 0x000000ffff049224 */ /* 0x000fe400010e0606 */
[----:B------:R-:W-:-:S03]  /*10770*/  IMAD.MOV.U32 R6, RZ, RZ, R14 ;  /* 0x000000ffff067224 */ /* 0x000fc600078e000e */
[----:B-1----:R-:W-:-:S07]  /*10780*/  @!P1 LOP3.LUT R5, R5, R4, RZ, 0x3c, !PT ;  /* 0x0000000405059212 */ /* 0x002fce00078e3cff */
[----:B------:R-:W-:Y:S05]  /*10790*/  WARPSYNC.COLLECTIVE R15, `(.L_x_348) ;  /* 0x000000000f087348 */ /* 0x000fea0003c00000 */
[----:B------:R0:W1:Y:S02]  /*107a0*/  SHFL.IDX P6, R14, R13, R12, R11 ;  /* 0x0000000c0d0e7389 */ /* 0x00006400000c000b */
[----:B01----:R-:W-:Y:S01]  /*107b0*/  ENDCOLLECTIVE ;  /* 0x000000000000791b */ /* 0x003fe20003800000 */
.L_x_348:
[----:B------:R-:W-:-:S04]  /*107c0*/  @!P1 LOP3.LUT R4, R5, R4, RZ, 0x3c, !PT ;  /* 0x0000000405049212 */ /* 0x000fc800078e3cff */
[----:B------:R-:W-:-:S05]  /*107d0*/  @!P1 LOP3.LUT R5, R5, R4, RZ, 0x3c, !PT ;  /* 0x0000000405059212 */ /* 0x000fca00078e3cff */
[----:B------:R-:W-:Y:S01]  /*107e0*/  @!PT LDS RZ, [RZ] ;  /* 0x00000000fffff984 */ /* 0x000fe20000000800 */
[----:B------:R-:W-:Y:S01]  /*107f0*/  @!PT LDS RZ, [RZ] ;  /* 0x00000000fffff984 */ /* 0x000fe20000000800 */
[----:B------:R-:W-:Y:S01]  /*10800*/  @!PT LDS RZ, [RZ] ;  /* 0x00000000fffff984 */ /* 0x000fe20000000800 */
[----:B------:R0:W-:Y:S01]  /*10810*/  @!P1 LDGSTS.E.BYPASS.LTC128B.128 [R9+0x20c00], desc[UR38][R4.64], !P0 ;  /* 0x20c0000004099fae */ /* 0x0001e2000c101d66 */
[----:B------:R-:W-:Y:S01]  /*10820*/  ISETP.GE.AND P1, PT, R7, R3, PT ;  /* 0x000000030700720c */ /* 0x000fe20003f26270 */
[----:B------:R-:W-:Y:S02]  /*10830*/  IMAD.MOV.U32 R13, RZ, RZ, R2 ;  /* 0x000000ffff0d7224 */ /* 0x000fe400078e0002 */
[----:B------:R-:W-:Y:S02]  /*10840*/  IMAD.MOV.U32 R12, RZ, RZ, 0x3 ;  /* 0x00000003ff0c7424 */ /* 0x000fe400078e00ff */
[----:B0-----:R-:W-:-:S08]  /*10850*/  IMAD.MOV.U32 R4, RZ, RZ, R14 ;  /* 0x000000ffff047224 */ /* 0x001fd000078e000e */
[----:B------:R-:W-:Y:S05]  /*10860*/  WARPSYNC.COLLECTIVE R15, `(.L_x_349) ;  /* 0x000000000f087348 */ /* 0x000fea0003c00000 */
[----:B------:R0:W1:Y:S02]  /*10870*/  SHFL.IDX P6, R14, R13, R12, R11 ;  /* 0x0000000c0d0e7389 */ /* 0x00006400000c000b */
[----:B01----:R-:W-:Y:S01]  /*10880*/  ENDCOLLECTIVE ;  /* 0x000000000000791b */ /* 0x003fe20003800000 */
.L_x_349:
        /* <DEDUP_REMOVED lines=9> */
[----:B------:R0:W-:Y:S02]  /*10920*/  @!P1 LDGSTS.E.BYPASS.LTC128B.128 [R9+0x21400], desc[UR38][R4.64], !P0 ;  /* 0x2140000004099fae */ /* 0x0001e4000c101d66 */
[----:B0-----:R-:W-:-:S07]  /*10930*/  IMAD.MOV.U32 R4, RZ, RZ, R14 ;  /* 0x000000ffff047224 */ /* 0x001fce00078e000e */
[----:B------:R-:W-:Y:S05]  /*10940*/  WARPSYNC.COLLECTIVE R15, `(.L_x_350) ;  /* 0x000000000f087348 */ /* 0x000fea0003c00000 */
[----:B------:R0:W1:Y:S02]  /*10950*/  SHFL.IDX P6, R14, R13, R12, R11 ;  /* 0x0000000c0d0e7389 */ /* 0x00006400000c000b */
[----:B01----:R-:W-:Y:S01]  /*10960*/  ENDCOLLECTIVE ;  /* 0x000000000000791b */ /* 0x003fe20003800000 */
.L_x_350:
[----:B------:R-:W-:Y:S01]  /*10970*/  IMAD.MOV.U32 R0, RZ, RZ, R14 ;  /* 0x000000ffff007224 */ /* 0x000fe200078e000e */
[----:B------:R-:W-:Y:S06]  /*10980*/  BRA `(.L_x_351) ;  /* 0xffffffac00dc7947 */ /* 0x000fec000383ffff */
.L_x_240:
[----:B------:R-:W-:Y:S01]  /*10990*/  BSSY B0, `(.L_x_352) ;  /* 0x0000008000007945 */ /* 0x000fe20003800000 */
[----:B------:R-:W-:Y:S02]  /*109a0*/  IMAD.MOV.U32 R13, RZ, RZ, R6 ;  /* 0x000000ffff0d7224 */ /* 0x000fe400078e0006 */
[----:B------:R-:W-:Y:S02]  /*109b0*/  IMAD.MOV.U32 R12, RZ, RZ, RZ ;  /* 0x000000ffff0c7224 */ /* 0x000fe400078e00ff */
[----:B------:R-:W-:Y:S02]  /*109c0*/  IMAD.MOV.U32 R11, RZ, RZ, 0x181f ;  /* 0x0000181fff0b7424 */ /* 0x000fe400078e00ff */
[----:B------:R-:W-:-:S07]  /*109d0*/  IMAD.MOV.U32 R15, RZ, RZ, -0x1 ;  /* 0xffffffffff0f7424 */ /* 0x000fce00078e00ff */
[----:B------:R-:W-:Y:S05]  /*109e0*/  WARPSYNC.COLLECTIVE R15, `(.L_x_353) ;  /* 0x000000000f087348 */ /* 0x000fea0003c00000 */
[----:B------:R0:W1:Y:S02]  /*109f0*/  SHFL.IDX P6, R14, R13, R12, R11 ;  /* 0x0000000c0d0e7389 */ /* 0x00006400000c000b */
[----:B01----:R-:W-:Y:S01]  /*10a00*/  ENDCOLLECTIVE ;  /* 0x000000000000791b */ /* 0x003fe20003800000 */
.L_x_353:
[----:B------:R-:W-:Y:S05]  /*10a10*/  BSYNC B0 ;  /* 0x0000000000007941 */ /* 0x000fea0003800000 */
.L_x_352:
[----:B------:R-:W-:Y:S01]  /*10a20*/  IMAD.MOV.U32 R13, RZ, RZ, R0 ;  /* 0x000000ffff0d7224 */ /* 0x000fe200078e0000 */
[----:B------:R0:W5:Y:S01]  /*10a30*/  LDL.LU R10, [R1+0x2c] ;  /* 0x00002c00010a7983 */ /* 0x0001620000300800 */
[----:B------:R-:W-:Y:S02]  /*10a40*/  IMAD.MOV.U32 R12, RZ, RZ, RZ ;  /* 0x000000ffff0c7224 */ /* 0x000fe400078e00ff */
[----:B------:R-:W-:Y:S01]  /*10a50*/  IMAD.MOV.U32 R11, RZ, RZ, 0x181f ;  /* 0x0000181fff0b7424 */ /* 0x000fe200078e00ff */
[----:B------:R0:W-:Y:S01]  /*10a60*/  STL [R1+0x54], R16 ;  /* 0x0000541001007387 */ /* 0x0001e20000100800 */
[----:B------:R-:W-:Y:S02]  /*10a70*/  IMAD.MOV.U32 R15, RZ, RZ, -0x1 ;  /* 0xffffffffff0f7424 */ /* 0x000fe400078e00ff */
[----:B------:R-:W-:-:S07]  /*10a80*/  IMAD.MOV.U32 R2, RZ, RZ, R14 ;  /* 0x000000ffff027224 */ /* 0x000fce00078e000e */
[----:B0----5:R-:W-:Y:S05]  /*10a90*/  WARPSYNC.COLLECTIVE R15, `(.L_x_354) ;  /* 0x000000000f087348 */ /* 0x021fea0003c00000 */
[----:B------:R1:W2:Y:S02]  /*10aa0*/  SHFL.IDX P6, R14, R13, R12, R11 ;  /* 0x0000000c0d0e7389 */ /* 0x0002a400000c000b */
[----:B012--5:R-:W-:Y:S01]  /*10ab0*/  ENDCOLLECTIVE ;  /* 0x000000000000791b */ /* 0x027fe20003800000 */
.L_x_354:
[----:B------:R-:W-:Y:S01]  /*10ac0*/  ULDC UR4, c[0x0][0x288] ;  /* 0x0000a20000047ab9 */ /* 0x000fe20000000800 */
[----:B------:R-:W2:Y:S01]  /*10ad0*/  LDL R16, [R1+0x4] ;  /* 0x0000040001107983 */ /* 0x000ea20000100800 */
[----:B------:R-:W-:Y:S01]  /*10ae0*/  LOP3.LUT R18, R18, 0xfffffeff, RZ, 0xc0, !PT ;  /* 0xfffffeff12127812 */ /* 0x000fe200078ec0ff */
[----:B------:R-:W-:-:S03]  /*10af0*/  IMAD R4, R8, UR4, RZ ;  /* 0x0000000408047c24 */ /* 0x000fc6000f8e02ff */
[----:B------:R-:W-:-:S04]  /*10b00*/  @P1 LOP3.LUT R18, R18, 0x100, RZ, 0xfc, !PT ;  /* 0x0000010012121812 */ /* 0x000fc800078efcff */
[C---:B------:R-:W-:Y:S01]  /*10b10*/  LOP3.LUT P1, RZ, R18.reuse, 0x10, RZ, 0xc0, !PT ;  /* 0x0000001012ff7812 */ /* 0x040fe2000782c0ff */
[----:B------:R-:W3:Y:S04]  /*10b20*/  LDL.LU R11, [R1+0x14] ;  /* 0x00001400010b7983 */ /* 0x000ee80000300800 */
[----:B------:R-:W4:Y:S01]  /*10b30*/  LDL.LU R15, [R1+0x28] ;  /* 0x00002800010f7983 */ /* 0x000f220000300800 */
[----:B------:R-:W-:Y:S01]  /*10b40*/  LOP3.LUT R18, R18, 0xffffff7f, RZ, 0xc0, !PT ;  /* 0xffffff7f12127812 */ /* 0x000fe200078ec0ff */
[----:B------:R-:W-:Y:S02]  /*10b50*/  IMAD.MOV.U32 R13, RZ, RZ, R6 ;  /* 0x000000ffff0d7224 */ /* 0x000fe400078e0006 */
[----:B------:R-:W-:Y:S02]  /*10b60*/  IMAD.MOV.U32 R12, RZ, RZ, 0x1 ;  /* 0x00000001ff0c7424 */ /* 0x000fe400078e00ff */
[----:B------:R-:W-:Y:S01]  /*10b70*/  IMAD.MOV.U32 R3, RZ, RZ, R14 ;  /* 0x000000ffff037224 */ /* 0x000fe200078e000e */
[----:B------:R-:W-:-:S13]  /*10b80*/  ISETP.GE.AND P3, PT, R10, R4, PT ;  /* 0x000000040a00720c */ /* 0x000fda0003f66270 */
[----:B------:R-:W-:-:S04]  /*10b90*/  @P3 LOP3.LUT R18, R18, 0x80, RZ, 0xfc, !PT ;  /* 0x0000008012123812 */ /* 0x000fc800078efcff */
[----:B------:R-:W-:Y:S02]  /*10ba0*/  LOP3.LUT P3, RZ, R18, 0x4, RZ, 0xc0, !PT ;  /* 0x0000000412ff7812 */ /* 0x000fe4000786c0ff */
[-C--:B---3--:R-:W-:Y:S01]  /*10bb0*/  ISETP.GE.AND P4, PT, R11, R4.reuse, PT ;  /* 0x000000040b00720c */ /* 0x088fe20003f86270 */
[----:B------:R-:W-:Y:S01]  /*10bc0*/  IMAD.MOV.U32 R11, RZ, RZ, 0x181f ;  /* 0x0000181fff0b7424 */ /* 0x000fe200078e00ff */
[----:B----4-:R-:W-:Y:S01]  /*10bd0*/  ISETP.GE.AND P2, PT, R15, R4, PT ;  /* 0x000000040f00720c */ /* 0x010fe20003f46270 */
[----:B------:R-:W-:-:S10]  /*10be0*/  IMAD.MOV.U32 R15, RZ, RZ, -0x1 ;  /* 0xffffffffff0f7424 */ /* 0x000fd400078e00ff */
[----:B------:R-:W-:Y:S02]  /*10bf0*/  @!P4 LEA R3, P6, R9, R3, 0x1 ;  /* 0x000000030903c211 */ /* 0x000fe400078c08ff */
[----:B------:R-:W-:-:S03]  /*10c00*/  @!P4 LOP3.LUT R8, R5, 0x40, RZ, 0xc0, !PT ;  /* 0x000000400508c812 */ /* 0x000fc600078ec0ff */
[----:B------:R-:W-:Y:S01]  /*10c10*/  @!P4 IMAD.X R2, RZ, RZ, R2, P6 ;  /* 0x000000ffff02c224 */ /* 0x000fe200030e0602 */
[----:B------:R-:W-:Y:S02]  /*10c20*/  LOP3.LUT P6, RZ, R18, 0x8, RZ, 0xc0, !PT ;  /* 0x0000000812ff7812 */ /* 0x000fe400078cc0ff */
[----:B------:R-:W-:Y:S02]  /*10c30*/  @!P4 SHF.R.U32.HI R8, RZ, 0x2, R8 ;  /* 0x00000002ff08c819 */ /* 0x000fe40000011608 */
[----:B------:R-:W-:-:S04]  /*10c40*/  @!P4 LOP3.LUT R3, R3, R2, RZ, 0x3c, !PT ;  /* 0x000000020303c212 */ /* 0x000fc800078e3cff */
[----:B------:R-:W-:-:S04]  /*10c50*/  @!P4 LOP3.LUT R2, R3, R2, RZ, 0x3c, !PT ;  /* 0x000000020302c212 */ /* 0x000fc800078e3cff */
[----:B------:R-:W-:-:S05]  /*10c60*/  @!P4 LOP3.LUT R3, R3, R2, RZ, 0x3c, !PT ;  /* 0x000000020303c212 */ /* 0x000fca00078e3cff */
[----:B------:R-:W-:Y:S01]  /*10c70*/  @!PT LDS RZ, [RZ] ;  /* 0x00000000fffff984 */ /* 0x000fe20000000800 */
[----:B------:R-:W-:Y:S01]  /*10c80*/  @!PT LDS RZ, [RZ] ;  /* 0x00000000fffff984 */ /* 0x000fe20000000800 */
[----:B------:R-:W-:Y:S01]  /*10c90*/  @!PT LDS RZ, [RZ] ;  /* 0x00000000fffff984 */ /* 0x000fe20000000800 */
[----:B--2---:R0:W-:Y:S01]  /*10ca0*/  @!P4 LDGSTS.E.BYPASS.LTC128B.128 [R16+0x26400], desc[UR38][R2.64], !P1 ;  /* 0x264000000210cfae */ /* 0x0041e2000c901d66 */
[----:B------:R-:W-:-:S03]  /*10cb0*/  LOP3.LUT P1, RZ, R18, 0x100, RZ, 0xc0, !PT ;  /* 0x0000010012ff7812 */ /* 0x000fc6000782c0ff */
[----:B------:R0:W-:Y:S01]  /*10cc0*/  @!P4 LDGSTS.E.BYPASS.LTC128B.128 [R16+0x28400], desc[UR38][R2.64+0x80], !P6 ;  /* 0x284000800210cfae */ /* 0x0001e2000f101d66 */
[----:B------:R-:W-:Y:S02]  /*10cd0*/  @!P4 ISETP.NE.U32.AND P6, PT, R8, RZ, PT ;  /* 0x000000ff0800c20c */ /* 0x000fe40003fc5070 */
[----:B------:R-:W-:Y:S01]  /*10ce0*/  @!P4 LOP3.LUT R8, R7, 0x80, RZ, 0xc0, !PT ;  /* 0x000000800708c812 */ /* 0x000fe200078ec0ff */
[----:B------:R0:W-:Y:S03]  /*10cf0*/  @!P4 LDGSTS.E.BYPASS.LTC128B.128 [R16+0x2a400], desc[UR38][R2.64+0x100], !P3 ;  /* 0x2a4001000210cfae */ /* 0x0001e6000d901d66 */
[----:B------:R-:W-:Y:S01]  /*10d00*/  @!P4 SHF.R.U32.HI R8, RZ, 0x3, R8 ;  /* 0x00000003ff08c819 */ /* 0x000fe20000011608 */
[----:B------:R0:W-:Y:S04]  /*10d10*/  @!P4 LDGSTS.E.BYPASS.LTC128B.128 [R16+0x2c400], desc[UR38][R2.64+0x180], !P5 ;  /* 0x2c4001800210cfae */ /* 0x0001e8000e901d66 */
[----:B------:R0:W-:Y:S04]  /*10d20*/  @!P4 LDGSTS.E.BYPASS.LTC128B.128 [R16+0x2e400], desc[UR38][R2.64+0x200], !P0 ;  /* 0x2e4002000210cfae */ /* 0x0001e8000c101d66 */
[----:B------:R0:W-:Y:S04]  /*10d30*/  @!P4 LDGSTS.E.BYPASS.LTC128B.128 [R16+0x30400], desc[UR38][R2.64+0x280], !P1 ;  /* 0x304002800210cfae */ /* 0x0001e8000c901d66 */
[----:B------:R0:W-:Y:S01]  /*10d40*/  @!P4 LDGSTS.E.BYPASS.LTC128B.128 [R16+0x32400], desc[UR38][R2.64+0x300], P6 ;  /* 0x324003000210cfae */ /* 0x0001e2000b101d66 */
[----:B------:R-:W-:-:S13]  /*10d50*/  @!P4 ISETP.NE.U32.AND P6, PT, R8, RZ, PT ;  /* 0x000000ff0800c20c */ /* 0x000fda0003fc5070 */
[----:B------:R0:W-:Y:S02]  /*10d60*/  @!P4 LDGSTS.E.BYPASS.LTC128B.128 [R16+0x34400], desc[UR38][R2.64+0x380], P6 ;  /* 0x344003800210cfae */ /* 0x0001e4000b101d66 */
[----:B0-----:R-:W-:Y:S05]  /*10d70*/  WARPSYNC.COLLECTIVE R15, `(.L_x_355) ;  /* 0x000000000f087348 */ /* 0x001fea0003c00000 */
[----:B------:R1:W2:Y:S02]  /*10d80*/  SHFL.IDX P6, R14, R13, R12, R11 ;  /* 0x0000000c0d0e7389 */ /* 0x0002a400000c000b */
[----:B012---:R-:W-:Y:S01]  /*10d90*/  ENDCOLLECTIVE ;  /* 0x000000000000791b */ /* 0x007fe20003800000 */
.L_x_355:
[----:B------:R-:W-:Y:S02]  /*10da0*/  IMAD.MOV.U32 R13, RZ, RZ, R0 ;  /* 0x000000ffff0d7224 */ /* 0x000fe400078e0000 */
[----:B------:R-:W-:-:S07]  /*10db0*/  IMAD.MOV.U32 R8, RZ, RZ, R14 ;  /* 0x000000ffff087224 */ /* 0x000fce00078e000e */
[----:B------:R-:W-:Y:S05]  /*10dc0*/  WARPSYNC.COLLECTIVE R15, `(.L_x_356) ;  /* 0x000000000f087348 */ /* 0x000fea0003c00000 */
[----:B------:R0:W1:Y:S02]  /*10dd0*/  SHFL.IDX P6, R14, R13, R12, R11 ;  /* 0x0000000c0d0e7389 */ /* 0x00006400000c000b */
[----:B01----:R-:W-:Y:S01]  /*10de0*/  ENDCOLLECTIVE ;  /* 0x000000000000791b */ /* 0x003fe20003800000 */
.L_x_356:
[----:B------:R-:W-:Y:S02]  /*10df0*/  IMAD.MOV.U32 R13, RZ, RZ, R6 ;  /* 0x000000ffff0d7224 */ /* 0x000fe400078e0006 */
[----:B------:R-:W-:Y:S01]  /*10e00*/  IMAD.MOV.U32 R12, RZ, RZ, 0x2 ;  /* 0x00000002ff0c7424 */ /* 0x000fe200078e00ff */
[----:B------:R-:W-:Y:S02]  /*10e10*/  @!P2 LEA R9, P4, R9, R14, 0x1 ;  /* 0x0000000e0909a211 */ /* 0x000fe400078808ff */
[----:B------:R-:W-:-:S03]  /*10e20*/  LOP3.LUT P6, RZ, R18, 0x8, RZ, 0xc0, !PT ;  /* 0x0000000812ff7812 */ /* 0x000fc600078cc0ff */
[----:B------:R-:W-:Y:S01]  /*10e30*/  @!P2 IMAD.X R10, RZ, RZ, R8, P4 ;  /* 0x000000ffff0aa224 */ /* 0x000fe200020e0608 */
[----:B------:R-:W-:Y:S01]  /*10e40*/  LOP3.LUT P4, RZ, R18, 0x10, RZ, 0xc0, !PT ;  /* 0x0000001012ff7812 */ /* 0x000fe2000788c0ff */
[----:B------:R-:W-:Y:S01]  /*10e50*/  @!P2 IMAD.MOV.U32 R2, RZ, RZ, R9 ;  /* 0x000000ffff02a224 */ /* 0x000fe200078e0009 */
[----:B------:R-:W-:Y:S01]  /*10e60*/  @!P2 LOP3.LUT R8, R5, 0x40, RZ, 0xc0, !PT ;  /* 0x000000400508a812 */ /* 0x000fe200078ec0ff */
[----:B------:R-:W-:Y:S02]  /*10e70*/  @!P2 IMAD.MOV.U32 R3, RZ, RZ, R10 ;  /* 0x000000ffff03a224 */ /* 0x000fe400078e000a */
[----:B------:R-:W0:Y:S01]  /*10e80*/  S2R R10, SR_TID.X ;  /* 0x00000000000a7919 */ /* 0x000e220000002100 */
[----:B------:R-:W-:-:S07]  /*10e90*/  @!P2 SHF.R.U32.HI R8, RZ, 0x2, R8 ;  /* 0x00000002ff08a819 */ /* 0x000fce0000011608 */
[----:B------:R-:W-:Y:S01]  /*10ea0*/  @!PT LDS RZ, [RZ] ;  /* 0x00000000fffff984 */ /* 0x000fe20000000800 */
[----:B------:R-:W-:Y:S01]  /*10eb0*/  @!PT LDS RZ, [RZ] ;  /* 0x00000000fffff984 */ /* 0x000fe20000000800 */
[----:B------:R-:W-:Y:S01]  /*10ec0*/  @!PT LDS RZ, [RZ] ;  /* 0x00000000fffff984 */ /* 0x000fe20000000800 */
[----:B------:R1:W-:Y:S01]  /*10ed0*/  @!P2 LDGSTS.E.BYPASS.LTC128B.128 [R16+0x26c00], desc[UR38][R2.64], !P4 ;  /* 0x26c000000210afae */ /* 0x0003e2000e101d66 */
[----:B------:R-:W-:Y:S02]  /*10ee0*/  @!P2 ISETP.NE.U32.AND P4, PT, R8, RZ, PT ;  /* 0x000000ff0800a20c */ /* 0x000fe40003f85070 */
[----:B------:R-:W-:Y:S01]  /*10ef0*/  @!P2 LOP3.LUT R8, R7, 0x80, RZ, 0xc0, !PT ;  /* 0x000000800708a812 */ /* 0x000fe200078ec0ff */
[----:B------:R1:W-:Y:S03]  /*10f00*/  @!P2 LDGSTS.E.BYPASS.LTC128B.128 [R16+0x28c00], desc[UR38][R2.64+0x80], !P6 ;  /* 0x28c000800210afae */ /* 0x0003e6000f101d66 */
[----:B------:R-:W-:-:S07]  /*10f10*/  @!P2 SHF.R.U32.HI R8, RZ, 0x3, R8 ;  /* 0x00000003ff08a819 */ /* 0x000fce0000011608 */
[----:B01----:R-:W-:Y:S05]  /*10f20*/  WARPSYNC.COLLECTIVE R15, `(.L_x_357) ;  /* 0x000000000f087348 */ /* 0x003fea0003c00000 */
[----:B------:R2:W3:Y:S02]  /*10f30*/  SHFL.IDX P6, R14, R13, R12, R11 ;  /* 0x0000000c0d0e7389 */ /* 0x0004e400000c000b */
[----:B0123--:R-:W-:Y:S01]  /*10f40*/  ENDCOLLECTIVE ;  /* 0x000000000000791b */ /* 0x00ffe20003800000 */
.L_x_357:
[----:B------:R-:W-:Y:S01]  /*10f50*/  @!PT LDS RZ, [RZ] ;  /* 0x00000000fffff984 */ /* 0x000fe20000000800 */
[----:B------:R-:W-:Y:S01]  /*10f60*/  @!PT LDS RZ, [RZ] ;  /* 0x00000000fffff984 */ /* 0x000fe20000000800 */
[----:B------:R-:W-:Y:S01]  /*10f70*/  @!PT LDS RZ, [RZ] ;  /* 0x00000000fffff984 */ /* 0x000fe20000000800 */
[----:B------:R-:W-:Y:S01]  /*10f80*/  @!P2 LDGSTS.E.BYPASS.LTC128B.128 [R16+0x2ac00], desc[UR38][R2.64+0x100], !P3 ;  /* 0x2ac001000210afae */ /* 0x000fe2000d901d66 */
[----:B------:R-:W-:-:S03]  /*10f90*/  LOP3.LUT P3, RZ, R18, 0x80, RZ, 0xc0, !PT ;  /* 0x0000008012ff7812 */ /* 0x000fc6000786c0ff */
[----:B------:R-:W-:Y:S04]  /*10fa0*/  @!P2 LDGSTS.E.BYPASS.LTC128B.128 [R16+0x2cc00], desc[UR38][R2.64+0x180], !P5 ;  /* 0x2cc001800210afae */ /* 0x000fe8000e901d66 */
[----:B------:R-:W-:Y:S01]  /*10fb0*/  @!P2 LDGSTS.E.BYPASS.LTC128B.128 [R16+0x2ec00], desc[UR38][R2.64+0x200], !P0 ;  /* 0x2ec002000210afae */ /* 0x000fe2000c101d66 */
[----:B------:R-:W-:-:S03]  /*10fc0*/  IMAD.MOV.U32 R13, RZ, RZ, R0 ;  /* 0x000000ffff0d7224 */ /* 0x000fc600078e0000 */
[----:B------:R-:W-:Y:S01]  /*10fd0*/  @!P2 LDGSTS.E.BYPASS.LTC128B.128 [R16+0x30c00], desc[UR38][R2.64+0x280], !P1 ;  /* 0x30c002800210afae */ /* 0x000fe2000c901d66 */
[----:B------:R-:W-:-:S03]  /*10fe0*/  IMAD.SHL.U32 R10, R10, 0x8, RZ ;  /* 0x000000080a0a7824 */ /* 0x000fc600078e00ff */
[----:B------:R-:W-:Y:S01]  /*10ff0*/  @!P2 LDGSTS.E.BYPASS.LTC128B.128 [R16+0x32c00], desc[UR38][R2.64+0x300], P4 ;  /* 0x32c003000210afae */ /* 0x000fe2000a101d66 */
[----:B------:R-:W-:Y:S02]  /*11000*/  @!P2 ISETP.NE.U32.AND P4, PT, R8, RZ, PT ;  /* 0x000000ff0800a20c */ /* 0x000fe40003f85070 */
[----:B------:R-:W-:Y:S02]  /*11010*/  LOP3.LUT R10, R10, 0x38, RZ, 0xc0, !PT ;  /* 0x000000380a0a7812 */ /* 0x000fe400078ec0ff */
[----:B------:R-:W-:-:S04]  /*11020*/  @!P3 LOP3.LUT R8, R5, 0x40, RZ, 0xc0, !PT ;  /* 0x000000400508b812 */ /* 0x000fc800078ec0ff */
[----:B------:R-:W-:-:S05]  /*11030*/  @!P3 SHF.R.U32.HI R8, RZ, 0x2, R8 ;  /* 0x00000002ff08b819 */ /* 0x000fca0000011608 */
[----:B------:R0:W-:Y:S01]  /*11040*/  @!P2 LDGSTS.E.BYPASS.LTC128B.128 [R16+0x34c00], desc[UR38][R2.64+0x380], P4 ;  /* 0x34c003800210afae */ /* 0x0001e2000a101d66 */
[----:B------:R-:W-:Y:S01]  /*11050*/  LOP3.LUT P2, RZ, R18, 0x4, RZ, 0xc0, !PT ;  /* 0x0000000412ff7812 */ /* 0x000fe2000784c0ff */
[----:B0-----:R-:W-:-:S12]  /*11060*/  IMAD.MOV.U32 R2, RZ, RZ, R14 ;  /* 0x000000ffff027224 */ /* 0x001fd800078e000e */
[----:B------:R-:W-:Y:S05]  /*11070*/  WARPSYNC.COLLECTIVE R15, `(.L_x_358) ;  /* 0x000000000f087348 */ /* 0x000fea0003c00000 */
[----:B------:R0:W1:Y:S02]  /*11080*/  SHFL.IDX P6, R14, R13, R12, R11 ;  /* 0x0000000c0d0e7389 */ /* 0x00006400000c000b */
[----:B01----:R-:W-:Y:S01]  /*11090*/  ENDCOLLECTIVE ;  /* 0x000000000000791b */ /* 0x003fe20003800000 */
.L_x_358:
[----:B------:R-:W-:Y:S01]  /*110a0*/  IMAD.MOV.U32 R3, RZ, RZ, R14 ;  /* 0x000000ffff037224 */ /* 0x000fe200078e000e */
[----:B------:R-:W-:-:S04]  /*110b0*/  LOP3.LUT P6, RZ, R18, 0x8, RZ, 0xc0, !PT ;  /* 0x0000000812ff7812 */ /* 0x000fc800078cc0ff */
[----:B------:R-:W-:-:S05]  /*110c0*/  @!P3 LEA R3, P4, R10, R3, 0x1 ;  /* 0x000000030a03b211 */ /* 0x000fca00078808ff */
[----:B------:R-:W-:Y:S01]  /*110d0*/  @!P3 IMAD.X R2, RZ, RZ, R2, P4 ;  /* 0x000000ffff02b224 */ /* 0x000fe200020e0602 */
[----:B------:R-:W-:-:S04]  /*110e0*/  LOP3.LUT P4, RZ, R18, 0x10, RZ, 0xc0, !PT ;  /* 0x0000001012ff7812 */ /* 0x000fc8000788c0ff */
[----:B------:R-:W-:-:S04]  /*110f0*/  @!P3 LOP3.LUT R3, R3, R2, RZ, 0x3c, !PT ;  /* 0x000000020303b212 */ /* 0x000fc800078e3cff */
[----:B------:R-:W-:-:S04]  /*11100*/  @!P3 LOP3.LUT R2, R3, R2, RZ, 0x3c, !PT ;  /* 0x000000020302b212 */ /* 0x000fc800078e3cff */
[----:B------:R-:W-:-:S05]  /*11110*/  @!P3 LOP3.LUT R3, R3, R2, RZ, 0x3c, !PT ;  /* 0x000000020303b212 */ /* 0x000fca00078e3cff */
[----:B------:R-:W-:Y:S01]  /*11120*/  @!PT LDS RZ, [RZ] ;  /* 0x00000000fffff984 */ /* 0x000fe20000000800 */
[----:B------:R-:W-:Y:S01]  /*11130*/  @!PT LDS RZ, [RZ] ;  /* 0x00000000fffff984 */ /* 0x000fe20000000800 */
[----:B------:R-:W-:Y:S01]  /*11140*/  @!PT LDS RZ, [RZ] ;  /* 0x00000000fffff984 */ /* 0x000fe20000000800 */
        /* <DEDUP_REMOVED lines=8> */
[----:B------:R0:W-:Y:S04]  /*111d0*/  @!P3 LDGSTS.E.BYPASS.LTC128B.128 [R16+0x31400], desc[UR38][R2.64+0x280], !P1 ;  /* 0x314002800210bfae */ /* 0x0001e8000c901d66 */
[----:B------:R0:W-:Y:S01]  /*111e0*/  @!P3 LDGSTS.E.BYPASS.LTC128B.128 [R16+0x33400], desc[UR38][R2.64+0x300], P4 ;  /* 0x334003000210bfae */ /* 0x0001e2000a101d66 */
[----:B------:R-:W-:-:S13]  /*111f0*/  @!P3 ISETP.NE.U32.AND P4, PT, R8, RZ, PT ;  /* 0x000000ff0800b20c */ /* 0x000fda0003f85070 */
[----:B------:R0:W-:Y:S04]  /*11200*/  @!P3 LDGSTS.E.BYPASS.LTC128B.128 [R16+0x35400], desc[UR38][R2.64+0x380], P4 ;  /* 0x354003800210bfae */ /* 0x0001e8000a101d66 */
[----:B------:R0:W5:Y:S01]  /*11210*/  LDL.LU R16, [R1+0x54] ;  /* 0x0000540001107983 */ /* 0x0001620000300800 */
[----:B------:R-:W-:Y:S02]  /*11220*/  IMAD.MOV.U32 R13, RZ, RZ, R6 ;  /* 0x000000ffff0d7224 */ /* 0x000fe400078e0006 */
[----:B------:R-:W-:-:S07]  /*11230*/  IMAD.MOV.U32 R12, RZ, RZ, 0x3 ;  /* 0x00000003ff0c7424 */ /* 0x000fce00078e00ff */
[----:B0----5:R-:W-:Y:S05]  /*11240*/  WARPSYNC.COLLECTIVE R15, `(.L_x_359) ;  /* 0x000000000f087348 */ /* 0x021fea0003c00000 */
[----:B------:R1:W2:Y:S02]  /*11250*/  SHFL.IDX P6, R14, R13, R12, R11 ;  /* 0x0000000c0d0e7389 */ /* 0x0002a400000c000b */
[----:B012--5:R-:W-:Y:S01]  /*11260*/  ENDCOLLECTIVE ;  /* 0x000000000000791b */ /* 0x027fe20003800000 */
.L_x_359:
[----:B------:R-:W-:Y:S02]  /*11270*/  IMAD.MOV.U32 R13, RZ, RZ, R0 ;  /* 0x000000ffff0d7224 */ /* 0x000fe400078e0000 */
[----:B------:R-:W-:-:S07]  /*11280*/  IMAD.MOV.U32 R6, RZ, RZ, R14 ;  /* 0x000000ffff067224 */ /* 0x000fce00078e000e */
[----:B------:R-:W-:Y:S05]  /*11290*/  WARPSYNC.COLLECTIVE R15, `(.L_x_360) ;  /* 0x000000000f087348 */ /* 0x000fea0003c00000 */
[----:B------:R0:W1:Y:S02]  /*112a0*/  SHFL.IDX P6, R14, R13, R12, R11 ;  /* 0x0000000c0d0e7389 */ /* 0x00006400000c000b */
[----:B01----:R-:W-:Y:S01]  /*112b0*/  ENDCOLLECTIVE ;  /* 0x000000000000791b */ /* 0x003fe20003800000 */
.L_x_360:
[----:B------:R-:W-:Y:S01]  /*112c0*/  IMAD.MOV.U32 R0, RZ, RZ, R14 ;  /* 0x000000ffff007224 */ /* 0x000fe200078e000e */
[----:B------:R-:W-:Y:S06]  /*112d0*/  BRA `(.L_x_361) ;  /* 0xffffffb000f87947 */ /* 0x000fec000383ffff */
.L_x_244:
[----:B0-----:R-:W-:-:S04]  /*112e0*/  IMAD.U32 R3, RZ, RZ, UR36 ;  /* 0x00000024ff037e24 */ /* 0x001fc8000f8e00ff */
[----:B------:R0:W2:Y:S03]  /*112f0*/  SYNCS.PHASECHK.TRANS64.TRYWAIT P0, [R3+URZ+0x38820], R0 ;  /* 0x03882000030075a7 */ /* 0x0000a6000800017f */
[----:B--2---:R-:W-:Y:S05]  /*11300*/  @!P0 NANOSLEEP.SYNCS 0x989680 ;  /* 0x009896800000895d */ /* 0x004fea0003900000 */
[----:B------:R-:W2:Y:S02]  /*11310*/  @!P0 SYNCS.PHASECHK.TRANS64 P0, [R3+URZ+0x38820], R0 ;  /* 0x03882000030085a7 */ /* 0x000ea4000800007f */
[----:B--2---:R-:W-:Y:S05]  /*11320*/  @!P0 BRA `(.L_x_244) ;  /* 0xfffffffc00ec8947 */ /* 0x004fea000383ffff */
[----:B------:R-:W-:Y:S05]  /*11330*/  BRA `(.L_x_362) ;  /* 0xffffffb400887947 */ /* 0x000fea000383ffff */
.L_x_248:
[----:B0-----:R0:W2:Y:S02]  /*11340*/  SYNCS.PHASECHK.TRANS64.TRYWAIT P0, [R3+URZ+0x38860], R0 ;  /* 0x03886000030075a7 */ /* 0x0010a4000800017f */
[----:B--2---:R-:W-:Y:S05]  /*11350*/  @!P0 NANOSLEEP.SYNCS 0x989680 ;  /* 0x009896800000895d */ /* 0x004fea0003900000 */
[----:B------:R-:W2:Y:S02]  /*11360*/  @!P0 SYNCS.PHASECHK.TRANS64 P0, [R3+URZ+0x38860], R0 ;  /* 0x03886000030085a7 */ /* 0x000ea4000800007f */
[----:B--2---:R-:W-:Y:S05]  /*11370*/  @!P0 BRA `(.L_x_248) ;  /* 0xfffffffc00f08947 */ /* 0x004fea000383ffff */
[----:B------:R-:W-:Y:S05]  /*11380*/  BRA `(.L_x_363) ;  /* 0xffffffb400a87947 */ /* 0x000fea000383ffff */
.L_x_265:
[----:B-1----:R1:W2:Y:S02]  /*11390*/  SYNCS.PHASECHK.TRANS64.TRYWAIT P0, [R3+URZ+0x38840], R2 ;  /* 0x03884002030075a7 */ /* 0x0022a4000800017f */
[----:B--2---:R-:W-:Y:S05]  /*113a0*/  @!P0 NANOSLEEP.SYNCS 0x989680 ;  /* 0x009896800000895d */ /* 0x004fea0003900000 */
[----:B------:R-:W2:Y:S02]  /*113b0*/  @!P0 SYNCS.PHASECHK.TRANS64 P0, [R3+URZ+0x38840], R2 ;  /* 0x03884002030085a7 */ /* 0x000ea4000800007f */
[----:B--2---:R-:W-:Y:S05]  /*113c0*/  @!P0 BRA `(.L_x_265) ;  /* 0xfffffffc00f08947 */ /* 0x004fea000383ffff */
[----:B------:R-:W-:Y:S05]  /*113d0*/  BRA `(.L_x_364) ;  /* 0xffffffc0008c7947 */ /* 0x000fea000383ffff */
.L_x_270:
[----:B0-----:R0:W2:Y:S02]  /*113e0*/  SYNCS.PHASECHK.TRANS64.TRYWAIT P0, [R3+URZ+0x38860], R2 ;  /* 0x03886002030075a7 */ /* 0x0010a4000800017f */
[----:B--2---:R-:W-:Y:S05]  /*113f0*/  @!P0 NANOSLEEP.SYNCS 0x989680 ;  /* 0x009896800000895d */ /* 0x004fea0003900000 */
[----:B------:R-:W2:Y:S02]  /*11400*/  @!P0 SYNCS.PHASECHK.TRANS64 P0, [R3+URZ+0x38860], R2 ;  /* 0x03886002030085a7 */ /* 0x000ea4000800007f */
[----:B--2---:R-:W-:Y:S05]  /*11410*/  @!P0 BRA `(.L_x_270) ;  /* 0xfffffffc00f08947 */ /* 0x004fea000383ffff */
[----:B------:R-:W-:Y:S05]  /*11420*/  BRA `(.L_x_365) ;  /* 0xffffffc400047947 */ /* 0x000fea000383ffff */
.L_x_286:
[----:B--2---:R2:W3:Y:S02]  /*11430*/  SYNCS.PHASECHK.TRANS64.TRYWAIT P0, [R4+URZ+0x38840], R2 ;  /* 0x03884002040075a7 */ /* 0x0044e4000800017f */
[----:B---3--:R-:W-:Y:S05]  /*11440*/  @!P0 NANOSLEEP.SYNCS 0x989680 ;  /* 0x009896800000895d */ /* 0x008fea0003900000 */
[----:B------:R-:W3:Y:S02]  /*11450*/  @!P0 SYNCS.PHASECHK.TRANS64 P0, [R4+URZ+0x38840], R2 ;  /* 0x03884002040085a7 */ /* 0x000ee4000800007f */
[----:B---3--:R-:W-:Y:S05]  /*11460*/  @!P0 BRA `(.L_x_286) ;  /* 0xfffffffc00f08947 */ /* 0x008fea000383ffff */
[----:B------:R-:W-:Y:S05]  /*11470*/  BRA `(.L_x_366) ;  /* 0xffffffcc00dc7947 */ /* 0x000fea000383ffff */
.L_x_291:
[----:B0-----:R0:W1:Y:S02]  /*11480*/  SYNCS.PHASECHK.TRANS64.TRYWAIT P0, [R4+URZ+0x38860], R2 ;  /* 0x03886002040075a7 */ /* 0x001064000800017f */
[----:B-1----:R-:W-:Y:S05]  /*11490*/  @!P0 NANOSLEEP.SYNCS 0x989680 ;  /* 0x009896800000895d */ /* 0x002fea0003900000 */
[----:B------:R-:W1:Y:S02]  /*114a0*/  @!P0 SYNCS.PHASECHK.TRANS64 P0, [R4+URZ+0x38860], R2 ;  /* 0x03886002040085a7 */ /* 0x000e64000800007f */
[----:B-1----:R-:W-:Y:S05]  /*114b0*/  @!P0 BRA `(.L_x_291) ;  /* 0xfffffffc00f08947 */ /* 0x002fea000383ffff */
[----:B------:R-:W-:Y:S05]  /*114c0*/  BRA `(.L_x_367) ;  /* 0xffffffd000547947 */ /* 0x000fea000383ffff */
.L_x_306:
[----:B0-----:R0:W2:Y:S02]  /*114d0*/  SYNCS.PHASECHK.TRANS64.TRYWAIT P0, [R4+URZ+0x38840], R2 ;  /* 0x03884002040075a7 */ /* 0x0010a4000800017f */
[----:B--2---:R-:W-:Y:S05]  /*114e0*/  @!P0 NANOSLEEP.SYNCS 0x989680 ;  /* 0x009896800000895d */ /* 0x004fea0003900000 */
[----:B------:R-:W2:Y:S02]  /*114f0*/  @!P0 SYNCS.PHASECHK.TRANS64 P0, [R4+URZ+0x38840], R2 ;  /* 0x03884002040085a7 */ /* 0x000ea4000800007f */
[----:B--2---:R-:W-:Y:S05]  /*11500*/  @!P0 BRA `(.L_x_306) ;  /* 0xfffffffc00f08947 */ /* 0x004fea000383ffff */
[----:B------:R-:W-:Y:S05]  /*11510*/  BRA `(.L_x_368) ;  /* 0xffffffdc00087947 */ /* 0x000fea000383ffff */
.L_x_311:
[----:B-1----:R1:W2:Y:S02]  /*11520*/  SYNCS.PHASECHK.TRANS64.TRYWAIT P0, [R4+URZ+0x38860], R2 ;  /* 0x03886002040075a7 */ /* 0x0022a4000800017f */
[----:B--2---:R-:W-:Y:S05]  /*11530*/  @!P0 NANOSLEEP.SYNCS 0x989680 ;  /* 0x009896800000895d */ /* 0x004fea0003900000 */
[----:B------:R-:W2:Y:S02]  /*11540*/  @!P0 SYNCS.PHASECHK.TRANS64 P0, [R4+URZ+0x38860], R2 ;  /* 0x03886002040085a7 */ /* 0x000ea4000800007f */
[----:B--2---:R-:W-:Y:S05]  /*11550*/  @!P0 BRA `(.L_x_311) ;  /* 0xfffffffc00f08947 */ /* 0x004fea000383ffff */
[----:B------:R-:W-:Y:S05]  /*11560*/  BRA `(.L_x_369) ;  /* 0xffffffdc00807947 */ /* 0x000fea000383ffff */
.L_x_325:
[----:B0-----:R0:W2:Y:S02]  /*11570*/  SYNCS.PHASECHK.TRANS64.TRYWAIT P0, [R9+URZ+0x38820], R2 ;  /* 0x03882002090075a7 */ /* 0x0010a4000800017f */
[----:B--2---:R-:W-:Y:S05]  /*11580*/  @!P0 NANOSLEEP.SYNCS 0x989680 ;  /* 0x009896800000895d */ /* 0x004fea0003900000 */
[----:B------:R-:W2:Y:S02]  /*11590*/  @!P0 SYNCS.PHASECHK.TRANS64 P0, [R9+URZ+0x38820], R2 ;  /* 0x03882002090085a7 */ /* 0x000ea4000800007f */
[----:B--2---:R-:W-:Y:S05]  /*115a0*/  @!P0 BRA `(.L_x_325) ;  /* 0xfffffffc00f08947 */ /* 0x004fea000383ffff */
[----:B------:R-:W-:Y:S05]  /*115b0*/  BRA `(.L_x_370) ;  /* 0xffffffe800007947 */ /* 0x000fea000383ffff */
.L_x_326:
        /* <DEDUP_REMOVED lines=11> */
.L_x_372:
[----:B------:R-:W-:Y:S05]  /*11670*/  BSYNC B0 ;  /* 0x0000000000007941 */ /* 0x000fea0003800000 */
.L_x_371:
[----:B------:R-:W-:Y:S05]  /*11680*/  BRA `(.L_x_373) ;  /* 0xffffffe400e87947 */ /* 0x000fea000383ffff */
.L_x_329:
[----:B------:R-:W-:Y:S01]  /*11690*/  BSSY B1, `(.L_x_374) ;  /* 0x0000006000017945 */ /* 0x000fe20003800000 */
[----:B------:R-:W-:-:S07]  /*116a0*/  IMAD.MOV.U32 R15, RZ, RZ, -0x1 ;  /* 0xffffffffff0f7424 */ /* 0x000fce00078e00ff */
[----:B012---:R-:W-:Y:S05]  /*116b0*/  WARPSYNC.COLLECTIVE R15, `(.L_x_375) ;  /* 0x000000000f0c7348 */ /* 0x007fea0003c00000 */
[----:B------:R-:W-:Y:S02]  /*116c0*/  ELECT P6, UR62, PT ;  /* 0x00000000003e782f */ /* 0x000fe400038c0000 */
[----:B------:R-:W-:Y:S01]  /*116d0*/  MOV R14, UR62 ;  /* 0x0000003e000e7c02 */ /* 0x000fe20008000f00 */
[----:B012---:R-:W-:Y:S10]  /*116e0*/  ENDCOLLECTIVE ;  /* 0x000000000000791b */ /* 0x007ff40003800000 */
.L_x_375:
[----:B------:R-:W-:Y:S05]  /*116f0*/  BSYNC B1 ;  /* 0x0000000000017941 */ /* 0x000fea0003800000 */
.L_x_374:
[----:B------:R-:W-:Y:S05]  /*11700*/  BRA `(.L_x_376) ;  /* 0xffffffe400e07947 */ /* 0x000fea000383ffff */
.L_x_330:
[----:B0-----:R0:W1:Y:S02]  /*11710*/  SYNCS.PHASECHK.TRANS64.TRYWAIT P0, [R5+URZ], R4 ;  /* 0x00000004050075a7 */ /* 0x001064000800017f */
[----:B-1----:R-:W-:Y:S05]  /*11720*/  @!P0 NANOSLEEP.SYNCS 0x989680 ;  /* 0x009896800000895d */ /* 0x002fea0003900000 */
[----:B------:R-:W1:Y:S02]  /*11730*/  @!P0 SYNCS.PHASECHK.TRANS64 P0, [R5+URZ], R4 ;  /* 0x00000004050085a7 */ /* 0x000e64000800007f */
[----:B-1----:R-:W-:Y:S05]  /*11740*/  @!P0 BRA `(.L_x_330) ;  /* 0xfffffffc00f08947 */ /* 0x002fea000383ffff */
[----:B------:R-:W-:Y:S05]  /*11750*/  BRA `(.L_x_377) ;  /* 0xffffffe800047947 */ /* 0x000fea000383ffff */
.L_x_331:
[----:B-1----:R1:W2:Y:S02]  /*11760*/  SYNCS.PHASECHK.TRANS64.TRYWAIT P0, [R7+URZ], R2 ;  /* 0x00000002070075a7 */ /* 0x0022a4000800017f */
[----:B--2---:R-:W-:Y:S05]  /*11770*/  @!P0 NANOSLEEP.SYNCS 0x989680 ;  /* 0x009896800000895d */ /* 0x004fea0003900000 */
[----:B------:R-:W2:Y:S02]  /*11780*/  @!P0 SYNCS.PHASECHK.TRANS64 P0, [R7+URZ], R2 ;  /* 0x00000002070085a7 */ /* 0x000ea4000800007f */
[----:B--2---:R-:W-:Y:S05]  /*11790*/  @!P0 BRA `(.L_x_331) ;  /* 0xfffffffc00f08947 */ /* 0x004fea000383ffff */
[----:B------:R-:W-:Y:S05]  /*117a0*/  BRA `(.L_x_378) ;  /* 0xffffffe800007947 */ /* 0x000fea000383ffff */
.L_x_332:
[----:B--2---:R2:W3:Y:S02]  /*117b0*/  SYNCS.PHASECHK.TRANS64.TRYWAIT P0, [R19+URZ], R4 ;  /* 0x00000004130075a7 */ /* 0x0044e4000800017f */
[----:B---3--:R-:W-:Y:S05]  /*117c0*/  @!P0 NANOSLEEP.SYNCS 0x989680 ;  /* 0x009896800000895d */ /* 0x008fea0003900000 */
[----:B------:R-:W3:Y:S02]  /*117d0*/  @!P0 SYNCS.PHASECHK.TRANS64 P0, [R19+URZ], R4 ;  /* 0x00000004130085a7 */ /* 0x000ee4000800007f */
[----:B---3--:R-:W-:Y:S05]  /*117e0*/  @!P0 BRA `(.L_x_332) ;  /* 0xfffffffc00f08947 */ /* 0x008fea000383ffff */
[----:B------:R-:W-:Y:S05]  /*117f0*/  BRA `(.L_x_379) ;  /* 0xffffffe400f47947 */ /* 0x000fea000383ffff */
.L_x_380:
        /* <DEDUP_REMOVED lines=16> */
.L_x_5868:


//--------------------- .text._ZN7cutlass13device_kernelIN5flash11enable_sm90INS1_16FlashAttnFwdSm90INS1_25CollectiveMainloopFwdSm90ILi2EN4cute5tupleIJNS5_1CILi1EEES8_S8_EEENS6_IJNS7_ILi64EEESA_SA_EEELi512ENS_10bfloat16_tEfNS_4arch4Sm90ELb0ELb0ELb0ELb1ELb0ELb0ELb0ELb0ELb0ELb1ELb0ELb0EEENS1_21CollectiveEpilogueFwdINS6_IJSA_NS7_ILi512EEESA_EEES9_SC_SE_Li256ELb1ELb1ELb0ELb0EEENS1_36VarlenDynamicPersistentTileSchedulerILi64ELi64ELi256ELi128ELb0ELb1ELb1ELb0ELb1ELb1EEEEEEEEEvNT_6ParamsE --------------------------
	.section	.text._ZN7cutlass13device_kernelIN5flash11enable_sm90INS1_16FlashAttnFwdSm90INS1_25CollectiveMainloopFwdSm90ILi2EN4cute5tupleIJNS5_1CILi1EEES8_S8_EEENS6_IJNS7_ILi64EEESA_SA_EEELi512ENS_10bfloat16_tEfNS_4arch4Sm90ELb0ELb0ELb0ELb1ELb0ELb0ELb0ELb0ELb0ELb1ELb0ELb0EEENS1_21CollectiveEpilogueFwdINS6_IJSA_NS7_ILi512EEESA_EEES9_SC_SE_Li256ELb1ELb1ELb0ELb0EEENS1_36VarlenDynamicPersistentTileSchedulerILi64ELi64ELi256ELi128ELb0ELb1ELb1ELb0ELb1ELb1EEEEEEEEEvNT_6ParamsE,"ax",@progbits
	.align	128
.text._ZN7cutlass13device_kernelIN5flash11enable_sm90INS1_16FlashAttnFwdSm90INS1_25CollectiveMainloopFwdSm90ILi2EN4cute5tupleIJNS5_1CILi1EEES8_S8_EEENS6_IJNS7_ILi64EEESA_SA_EEELi512ENS_10bfloat16_tEfNS_4arch4Sm90ELb0ELb0ELb0ELb1ELb0ELb0ELb0ELb0ELb0ELb1ELb0ELb0EEENS1_21CollectiveEpilogueFwdINS6_IJSA_NS7_ILi512EEESA_EEES9_SC_SE_Li256ELb1ELb1ELb0ELb0EEENS1_36VarlenDynamicPersistentTileSchedulerILi64ELi64ELi256ELi128ELb0ELb1ELb1ELb0ELb1ELb1EEEEEEEEEvNT_6ParamsE:
        .type           _ZN7cutlass13device_kernelIN5flash11enable_sm90INS1_16FlashAttnFwdSm90INS1_25CollectiveMainloopFwdSm90ILi2EN4cute5tupleIJNS5_1CILi1EEES8_S8_EEENS6_IJNS7_ILi64EEESA_SA_EEELi512ENS_10bfloat16_tEfNS_4arch4Sm90ELb0ELb0ELb0ELb1ELb0ELb0ELb0ELb0ELb0ELb1ELb0ELb0EEENS1_21CollectiveEpilogueFwdINS6_IJSA_NS7_ILi512EEESA_EEES9_SC_SE_Li256ELb1ELb1ELb0ELb0EEENS1_36VarlenDynamicPersistentTileSchedulerILi64ELi64ELi256ELi128ELb0ELb1ELb1ELb0ELb1ELb1EEEEEEEEEvNT_6ParamsE,@function
        .size           _ZN7cutlass13device_kernelIN5flash11enable_sm90INS1_16FlashAttnFwdSm90INS1_25CollectiveMainloopFwdSm90ILi2EN4cute5tupleIJNS5_1CILi1EEES8_S8_EEENS6_IJNS7_ILi64EEESA_SA_EEELi512ENS_10bfloat16_tEfNS_4arch4Sm90ELb0ELb0ELb0ELb1ELb0ELb0ELb0ELb0ELb0ELb1ELb0ELb0EEENS1_21CollectiveEpilogueFwdINS6_IJSA_NS7_ILi512EEESA_EEES9_SC_SE_Li256ELb1ELb1ELb0ELb0EEENS1_36VarlenDynamicPersistentTileSchedulerILi64ELi64ELi256ELi128ELb0ELb1ELb1ELb0ELb1ELb1EEEEEEEEEvNT_6ParamsE,(.L_x_5869 - _ZN7cutlass13device_kernelIN5flash11enable_sm90INS1_16FlashAttnFwdSm90INS1_25CollectiveMainloopFwdSm90ILi2EN4cute5tupleIJNS5_1CILi1EEES8_S8_EEENS6_IJNS7_ILi64EEESA_SA_EEELi512ENS_10bfloat16_tEfNS_4arch4Sm90ELb0ELb0ELb0ELb1ELb0ELb0ELb0ELb0ELb0ELb1ELb0ELb0EEENS1_21CollectiveEpilogueFwdINS6_IJSA_NS7_ILi512EEESA_EEES9_SC_SE_Li256ELb1ELb1ELb0ELb0EEENS1_36VarlenDynamicPersistentTileSchedulerILi64ELi64ELi256ELi128ELb0ELb1ELb1ELb0ELb1ELb1EEEEEEEEEvNT_6ParamsE)
        .other          _ZN7cutlass13device_kernelIN5flash11enable_sm90INS1_16FlashAttnFwdSm90INS1_25CollectiveMainloopFwdSm90ILi2EN4cute5tupleIJNS5_1CILi1EEES8_S8_EEENS6_IJNS7_ILi64EEESA_SA_EEELi512ENS_10bfloat16_tEfNS_4arch4Sm90ELb0ELb0ELb0ELb1ELb0ELb0ELb0ELb0ELb0ELb1ELb0ELb0EEENS1_21CollectiveEpilogueFwdINS6_IJSA_NS7_ILi512EEESA_EEES9_SC_SE_Li256ELb1ELb1ELb0ELb0EEENS1_36VarlenDynamicPersistentTileSchedulerILi64ELi64ELi256ELi128ELb0ELb1ELb1ELb0ELb1ELb1EEEEEEEEEvNT_6ParamsE,@"STO_CUDA_ENTRY STV_DEFAULT"
_ZN7cutlass13device_kernelIN5flash11enable_sm90INS1_16FlashAttnFwdSm90INS1_25CollectiveMainloopFwdSm90ILi2EN4cute5tupleIJNS5_1CILi1EEES8_S8_EEENS6_IJNS7_ILi64EEESA_SA_EEELi512ENS_10bfloat16_tEfNS_4arch4Sm90ELb0ELb0ELb0ELb1ELb0ELb0ELb0ELb0ELb0ELb1ELb0ELb0EEENS1_21CollectiveEpilogueFwdINS6_IJSA_NS7_ILi512EEESA_EEES9_SC_SE_Li256ELb1ELb1ELb0ELb0EEENS1_36VarlenDynamicPersistentTileSchedulerILi64ELi64ELi256ELi128ELb0ELb1ELb1ELb0ELb1ELb1EEEEEEEEEvNT_6ParamsE:
        /* <DEDUP_REMOVED lines=18> */
.L_x_382:
[----:B------:R-:W-:Y:S05]  /*0120*/  BSYNC B0 ;  /* 0x0000000000007941 */ /* 0x000fea0003800000 */
.L_x_381:
        /* <DEDUP_REMOVED lines=37> */
.L_x_383:
        /* <DEDUP_REMOVED lines=22> */
.L_x_384:
        /* <DEDUP_REMOVED lines=18> */
.L_x_385:
        /* <DEDUP_REMOVED lines=22> */
.L_x_386:
        /* <DEDUP_REMOVED lines=22> */
.L_x_387:
[----:B------:R-:W-:Y:S01]  /*08c0*/  PLOP3.LUT P0, PT, PT, PT, UP0, 0x80, 0x0 ;  /* 0x000000000000781c */ /* 0x000fe20003f0f008 */
[----:B------:R-:W-:Y:S01]  /*08d0*/  UMOV UR36, 0x1 ;  /* 0x0000000100247882 */ /* 0x000fe20000000000 */
[----:B------:R-:W-:Y:S01]  /*08e0*/  NOP ;  /* 0x0000000000007918 */ /* 0x000fe20000000000 */
[----:B------:R-:W-:Y:S01]  /*08f0*/  USEL UR36, UR36, 0x2, !UP0 ;  /* 0x0000000224247887 */ /* 0x000fe2000c000000 */
[----:B------:R-:W-:Y:S01]  /*0900*/  ULDC.64 UR40, c[0x0][0x208] ;  /* 0x0000820000287ab9 */ /* 0x000fe20000000a00 */
[----:B012-4-:R-:W-:Y:S08]  /*0910*/  BAR.SYNC.DEFER_BLOCKING 0x0 ;  /* 0x0000000000007b1d */ /* 0x017ff00000010000 */
[----:B------:R-:W-:Y:S05]  /*0920*/  @!P0 BRA `(.L_x_388) ;  /* 0x0000009000708947 */ /* 0x000fea0003800000 */
.L_x_389:
[----:B------:R-:W-:-:S08]  /*0930*/  NOP ;  /* 0x0000000000007918 */ /* 0x000fd00000000000 */
[----:B------:R-:W0:Y:S02]  /*0940*/  USETMAXREG.TRY_ALLOC.CTAPOOL UP0, 0xf0 ;  /* 0x000000f0000079c8 */ /* 0x000e240008000600 */
[----:B0-----:R-:W-:-:S13]  /*0950*/  PLOP3.LUT P0, PT, PT, PT, UP0, 0x80, 0x0 ;  /* 0x000000000000781c */ /* 0x001fda0003f0f008 */
[----:B------:R-:W-:Y:S05]  /*0960*/  @!P0 BRA `(.L_x_389) ;  /* 0xfffffffc00f08947 */ /* 0x000fea000383ffff */
[----:B------:R-:W0:Y:S01]  /*0970*/  S2R R2, SR_TID.X ;  /* 0x0000000000027919 */ /* 0x000e220000002100 */
[----:B------:R-:W1:Y:S01]  /*0980*/  S2UR UR4, SR_CgaCtaId ;  /* 0x00000000000479c3 */ /* 0x000e620000008800 */
[----:B------:R-:W-:Y:S02]  /*0990*/  UMOV UR42, 0x400 ;  /* 0x00000400002a7882 */ /* 0x000fe40000000000 */
[----:B-1----:R-:W-:-:S03]  /*09a0*/  ULEA UR42, UR4, UR42, 0x18 ;  /* 0x0000002a042a7291 */ /* 0x002fc6000f8ec03f */
[----:B------:R-:W-:Y:S01]  /*09b0*/  ULDC UR4, c[0x0][0xc3c] ;  /* 0x00030f0000047ab9 */ /* 0x000fe20000000800 */
[----:B0-----:R-:W-:-:S04]  /*09c0*/  LOP3.LUT R0, R2, 0xffffff80, RZ, 0xc0, !PT ;  /* 0xffffff8002007812 */ /* 0x001fc800078ec0ff */
[----:B------:R-:W-:-:S13]  /*09d0*/  ISETP.NE.AND P0, PT, R0, 0x80, PT ;  /* 0x000000800000780c */ /* 0x000fda0003f05270 */
[----:B------:R-:W-:Y:S06]  /*09e0*/  @!P0 BAR.ARV 0x8, 0x100 ;  /* 0x0204000000008b1d */ /* 0x000fec0000002000 */
[----:B------:R-:W-:-:S13]  /*09f0*/  ISETP.GE.U32.AND P0, PT, R2, 0x100, PT ;  /* 0x000001000200780c */ /* 0x000fda0003f06070 */
[----:B------:R-:W-:Y:S08]  /*0a00*/  @P0 BAR.ARV 0xf, 0x100 ;  /* 0x03c4000000000b1d */ /* 0x000ff00000002000 */
[----:B------:R-:W-:Y:S06]  /*0a10*/  BAR.SYNC.DEFER_BLOCKING 0x5, 0x180 ;  /* 0x0146000000007b1d */ /* 0x000fec0000010000 */
[----:B------:R-:W0:Y:S02]  /*0a20*/  LDS.128 R16, [UR42+0x28cd0] ;  /* 0x028cd02aff107984 */ /* 0x000e240008000c00 */
[----:B------:R-:W-:Y:S06]  /*0a30*/  BAR.ARV 0x4, 0x180 ;  /* 0x0106000000007b1d */ /* 0x000fec0000002000 */
[----:B0-----:R-:W-:-:S13]  /*0a40*/  ISETP.GE.AND P0, PT, R19, UR4, PT ;  /* 0x0000000413007c0c */ /* 0x001fda000bf06270 */
[----:B------:R-:W-:Y:S05]  /*0a50*/  @P0 EXIT ;  /* 0x000000000000094d */ /* 0x000fea0003800000 */
[----:B------:R-:W-:Y:S01]  /*0a60*/  VIADD R197, R2, 0xffffff80 ;  /* 0xffffff8002c57836 */ /* 0x000fe20000000000 */
[----:B------:R-:W-:Y:S01]  /*0a70*/  R2UR UR5, R17 ;  /* 0x00000000110572ca */ /* 0x000fe200000e0000 */
[----:B------:R-:W-:Y:S01]  /*0a80*/  IMAD.MOV.U32 R23, RZ, RZ, 0x40 ;  /* 0x00000040ff177424 */ /* 0x000fe200078e00ff */
[----:B------:R-:W-:Y:S01]  /*0a90*/  R2UR UR6, R18 ;  /* 0x00000000120672ca */ /* 0x000fe200000e0000 */
        /* <DEDUP_REMOVED lines=8> */
[----:B------:R-:W-:Y:S02]  /*0b20*/  LEA.HI R7, R0, R197, RZ, 0x2 ;  /* 0x000000c500077211 */ /* 0x000fe400078f10ff */
[----:B------:R-:W-:Y:S02]  /*0b30*/  LEA.HI R4, R2, R3, RZ, 0x1 ;  /* 0x0000000302047211 */ /* 0x000fe400078f08ff */
[--C-:B------:R-:W-:Y:S02]  /*0b40*/  SHF.R.S32.HI R11, RZ, 0x5, R5.reuse ;  /* 0x00000005ff0b7819 */ /* 0x100fe40000011405 */
[----:B------:R-:W-:Y:S02]  /*0b50*/  LOP3.LUT R4, R4, 0x1ffffffe, RZ, 0xc0, !PT ;  /* 0x1ffffffe04047812 */ /* 0x000fe400078ec0ff */
[----:B------:R-:W-:-:S02]  /*0b60*/  SHF.R.S32.HI R6, RZ, 0x1f, R5 ;  /* 0x0000001fff067819 */ /* 0x000fc40000011405 */
[----:B------:R-:W-:Y:S01]  /*0b70*/  LOP3.LUT R8, R7, 0xfffffffc, RZ, 0xc0, !PT ;  /* 0xfffffffc07087812 */ /* 0x000fe200078ec0ff */
[----:B------:R-:W-:Y:S01]  /*0b80*/  IMAD.IADD R9, R3, 0x1, -R4 ;  /* 0x0000000103097824 */ /* 0x000fe200078e0a04 */
[----:B------:R-:W-:Y:S02]  /*0b90*/  LOP3.LUT R4, R2, 0xfffffff0, RZ, 0xc0, !PT ;  /* 0xfffffff002047812 */ /* 0x000fe400078ec0ff */
[----:B------:R-:W-:Y:S01]  /*0ba0*/  LEA.HI R3, R0, R197, RZ, 0x7 ;  /* 0x000000c500037211 */ /* 0x000fe200078f38ff */
[C---:B------:R-:W-:Y:S01]  /*0bb0*/  IMAD.IADD R10, R197.reuse, 0x1, -R8 ;  /* 0x00000001c50a7824 */ /* 0x040fe200078e0a08 */
[----:B------:R-:W-:Y:S01]  /*0bc0*/  LEA.HI R6, R6, R11, RZ, 0x2 ;  /* 0x0000000b06067211 */ /* 0x000fe200078f10ff */
[----:B------:R-:W-:Y:S01]  /*0bd0*/  IMAD.IADD R7, R197, 0x1, -R4 ;  /* 0x00000001c5077824 */ /* 0x000fe200078e0a04 */
[----:B------:R-:W-:Y:S01]  /*0be0*/  LOP3.LUT R2, R3, 0xffffff80, RZ, 0xc0, !PT ;  /* 0xffffff8003027812 */ /* 0x000fe200078ec0ff */
[----:B------:R-:W-:Y:S01]  /*0bf0*/  IMAD.SHL.U32 R9, R9, 0x8, RZ ;  /* 0x0000000809097824 */ /* 0x000fe200078e00ff */
[----:B------:R-:W-:-:S02]  /*0c00*/  SHF.R.S32.HI R192, RZ, 0x7, R3 ;  /* 0x00000007ffc07819 */ /* 0x000fc40000011403 */
[--C-:B------:R-:W-:Y:S01]  /*0c10*/  SHF.R.S32.HI R4, RZ, 0x1f, R7.reuse ;  /* 0x0000001fff047819 */ /* 0x100fe20000011407 */
[----:B------:R-:W-:Y:S01]  /*0c20*/  IMAD.IADD R2, R197, 0x1, -R2 ;  /* 0x00000001c5027824 */ /* 0x000fe200078e0a02 */
[----:B------:R-:W-:Y:S01]  /*0c30*/  LOP3.LUT R6, R6, 0x3ffffc, RZ, 0xc0, !PT ;  /* 0x003ffffc06067812 */ /* 0x000fe200078ec0ff */
[----:B------:R-:W-:Y:S01]  /*0c40*/  IMAD R15, R192, 0x100, R7 ;  /* 0x00000100c00f7824 */ /* 0x000fe200078e0207 */
[----:B------:R-:W-:Y:S02]  /*0c50*/  LEA.HI R12, R10, R10, RZ, 0x1 ;  /* 0x0000000a0a0c7211 */ /* 0x000fe400078f08ff */
[----:B------:R-:W-:Y:S01]  /*0c60*/  LEA.HI R8, R4, R7, RZ, 0x3 ;  /* 0x0000000704087211 */ /* 0x000fe200078f18ff */
[----:B------:R-:W-:Y:S01]  /*0c70*/  IMAD.IADD R4, R11, 0x1, -R6 ;  /* 0x000000010b047824 */ /* 0x000fe200078e0a06 */
[----:B------:R-:W-:Y:S02]  /*0c80*/  SHF.R.S32.HI R5, RZ, 0x1f, R2 ;  /* 0x0000001fff057819 */ /* 0x000fe40000011402 */
[----:B------:R-:W-:Y:S01]  /*0c90*/  LOP3.LUT R13, R12, 0x1ffffffe, RZ, 0xc0, !PT ;  /* 0x1ffffffe0c0d7812 */ /* 0x000fe200078ec0ff */
[----:B------:R-:W-:Y:S01]  /*0ca0*/  IMAD R196, R4, 0x10, R15 ;  /* 0x0000001004c47824 */ /* 0x000fe200078e020f */
[----:B------:R-:W-:-:S02]  /*0cb0*/  LEA.HI R4, R5, R2, RZ, 0x2 ;  /* 0x0000000205047211 */ /* 0x000fc400078f10ff */
[----:B------:R-:W-:Y:S01]  /*0cc0*/  LOP3.LUT R6, R8, 0xfffffff8, RZ, 0xc0, !PT ;  /* 0xfffffff808067812 */ /* 0x000fe200078ec0ff */
[----:B------:R-:W-:Y:S01]  /*0cd0*/  IMAD.IADD R195, R10, 0x1, -R13 ;  /* 0x000000010ac37824 */ /* 0x000fe200078e0a0d */
[----:B------:R-:W-:Y:S01]  /*0ce0*/  LOP3.LUT R13, R4, 0x7ffffffc, RZ, 0xc0, !PT ;  /* 0x7ffffffc040d7812 */ /* 0x000fe200078ec0ff */
[----:B------:R-:W-:Y:S01]  /*0cf0*/  IMAD.SHL.U32 R8, R8, 0x40, RZ ;  /* 0x0000004008087824 */ /* 0x000fe200078e00ff */
[----:B------:R-:W-:Y:S01]  /*0d00*/  LEA.HI R0, R0, R197, RZ, 0x3 ;  /* 0x000000c500007211 */ /* 0x000fe200078f18ff */
[----:B------:R-:W-:Y:S01]  /*0d10*/  IMAD.IADD R7, R7, 0x1, -R6 ;  /* 0x0000000107077824 */ /* 0x000fe200078e0a06 */
[----:B------:R-:W-:Y:S01]  /*0d20*/  LEA.HI R6, R5, R2, RZ, 0x5 ;  /* 0x0000000205067211 */ /* 0x000fe200078f28ff */
[----:B------:R-:W-:Y:S01]  /*0d30*/  IMAD.IADD R13, R2, 0x1, -R13 ;  /* 0x00000001020d7824 */ /* 0x000fe200078e0a0d */
[----:B------:R-:W-:Y:S01]  /*0d40*/  LOP3.LUT R8, R8, 0x7ffffe00, RZ, 0xc0, !PT ;  /* 0x7ffffe0008087812 */ /* 0x000fe200078ec0ff */
[----:B------:R-:W-:Y:S01]  /*0d50*/  IMAD.SHL.U32 R2, R7, 0x40, RZ ;  /* 0x0000004007027824 */ /* 0x000fe200078e00ff */
[--C-:B------:R-:W-:Y:S01]  /*0d60*/  SHF.R.S32.HI R5, RZ, 0x2, R4.reuse ;  /* 0x00000002ff057819 */ /* 0x100fe20000011404 */
[----:B------:R-:W-:Y:S01]  /*0d70*/  IMAD.U32 R196, R196, 0x40, R9 ;  /* 0x00000040c4c47824 */ /* 0x000fe200078e0009 */
[----:B------:R-:W-:Y:S01]  /*0d80*/  SHF.R.S32.HI R4, RZ, 0x1f, R4 ;  /* 0x0000001fff047819 */ /* 0x000fe20000011404 */
[----:B------:R-:W-:Y:S01]  /*0d90*/  IMAD R8, R11, 0x400, R8 ;  /* 0x000004000b087824 */ /* 0x000fe200078e0208 */
[----:B------:R-:W-:Y:S01]  /*0da0*/  LOP3.LUT R2, R2, 0x1c0, RZ, 0xc0, !PT ;  /* 0x000001c002027812 */ /* 0x000fe200078ec0ff */
[----:B------:R-:W-:Y:S01]  /*0db0*/  IMAD.SHL.U32 R17, R13, 0x2, RZ ;  /* 0x000000020d117824 */ /* 0x000fe200078e00ff */
[----:B------:R-:W-:-:S02]  /*0dc0*/  LOP3.LUT R190, R0, 0xfffffff8, RZ, 0xc0, !PT ;  /* 0xfffffff800be7812 */ /* 0x000fc400078ec0ff */
[----:B------:R-:W-:Y:S02]  /*0dd0*/  LOP3.LUT R9, R2, 0x8, R9, 0xf8, !PT ;  /* 0x0000000802097812 */ /* 0x000fe400078ef809 */
[----:B------:R-:W-:Y:S01]  /*0de0*/  SHF.R.U32.HI R2, RZ, 0x3, R2 ;  /* 0x00000003ff027819 */ /* 0x000fe20000011602 */
[----:B------:R-:W-:Y:S01]  /*0df0*/  IMAD.IADD R190, R197, 0x1, -R190 ;  /* 0x00000001c5be7824 */ /* 0x000fe200078e0abe */
[----:B------:R-:W-:Y:S02]  /*0e00*/  LEA.HI R4, R4, R5, RZ, 0x3 ;  /* 0x0000000504047211 */ /* 0x000fe400078f18ff */
[----:B------:R-:W-:Y:S01]  /*0e10*/  LOP3.LUT R9, R9, R2, RZ, 0x3c, !PT ;  /* 0x0000000209097212 */ /* 0x000fe200078e3cff */
[----:B------:R-:W-:Y:S01]  /*0e20*/  IMAD.SHL.U32 R2, R190, 0x8, RZ ;  /* 0x00000008be027824 */ /* 0x000fe200078e00ff */
[----:B------:R-:W-:Y:S01]  /*0e30*/  R2P PR, R7, 0x6 ;  /* 0x0000000607007804 */ /* 0x000fe20000000000 */
[----:B------:R-:W-:Y:S01]  /*0e40*/  IMAD.MOV.U32 R7, RZ, RZ, R19 ;  /* 0x000000ffff077224 */ /* 0x000fe200078e0013 */
[----:B------:R-:W-:Y:S01]  /*0e50*/  LOP3.LUT R4, R4, 0xfffffff8, RZ, 0xc0, !PT ;  /* 0xfffffff804047812 */ /* 0x000fe200078ec0ff */
[----:B------:R-:W-:Y:S01]  /*0e60*/  IMAD.IADD R8, R8, 0x1, R9 ;  /* 0x0000000108087824 */ /* 0x000fe200078e0209 */
[----:B------:R-:W-:Y:S01]  /*0e70*/  LEA.HI R3, R3, R192, RZ, 0x1 ;  /* 0x000000c003037211 */ /* 0x000fe200078f08ff */
[----:B------:R-:W-:Y:S01]  /*0e80*/  VIADD R189, R2, 0x40 ;  /* 0x0000004002bd7836 */ /* 0x000fe20000000000 */
[----:B------:R-:W-:Y:S01]  /*0e90*/  SHF.R.S32.HI R6, RZ, 0x5, R6 ;  /* 0x00000005ff067819 */ /* 0x000fe20000011406 */
[----:B------:R-:W-:Y:S01]  /*0ea0*/  IMAD.IADD R5, R5, 0x1, -R4 ;  /* 0x0000000105057824 */ /* 0x000fe200078e0a04 */
[----:B------:R-:W-:Y:S01]  /*0eb0*/  LEA R19, R8, UR42, 0x1 ;  /* 0x0000002a08137c11 */ /* 0x000fe2000f8e08ff */
[C---:B------:R-:W-:Y:S01]  /*0ec0*/  VIADD R188, R2.reuse, 0x80 ;  /* 0x0000008002bc7836 */ /* 0x040fe20000000000 */
[----:B------:R-:W-:Y:S01]  /*0ed0*/  LOP3.LUT R3, R3, 0xfffffe, RZ, 0xc0, !PT ;  /* 0x00fffffe03037812 */ /* 0x000fe200078ec0ff */
[C---:B------:R-:W-:Y:S01]  /*0ee0*/  VIADD R187, R2.reuse, 0xc0 ;  /* 0x000000c002bb7836 */ /* 0x040fe20000000000 */
[----:B------:R-:W-:Y:S01]  /*0ef0*/  SEL R23, R23, 0xffffffc0, !P2 ;  /* 0xffffffc017177807 */ /* 0x000fe20005000000 */
[C---:B------:R-:W-:Y:S01]  /*0f00*/  VIADD R184, R19.reuse, 0x26800 ;  /* 0x0002680013b87836 */ /* 0x040fe20000000000 */
[----:B------:R-:W-:Y:S01]  /*0f10*/  SHF.R.S32.HI R191, RZ, 0x3, R0 ;  /* 0x00000003ffbf7819 */ /* 0x000fe20000011400 */
[C---:B------:R-:W-:Y:S01]  /*0f20*/  VIADD R186, R2.reuse, 0x100 ;  /* 0x0000010002ba7836 */ /* 0x040fe20000000000 */
[----:B------:R-:W-:Y:S01]  /*0f30*/  SHF.R.S32.HI R204, RZ, 0x1f, R189 ;  /* 0x0000001fffcc7819 */ /* 0x000fe200000114bd */
[C---:B------:R-:W-:Y:S01]  /*0f40*/  VIADD R185, R2.reuse, 0x140 ;  /* 0x0000014002b97836 */ /* 0x040fe20000000000 */
[----:B------:R-:W-:Y:S01]  /*0f50*/  SHF.R.S32.HI R203, RZ, 0x1f, R188 ;  /* 0x0000001fffcb7819 */ /* 0x000fe200000114bc */
[C---:B------:R-:W-:Y:S01]  /*0f60*/  VIADD R194, R2.reuse, 0x180 ;  /* 0x0000018002c27836 */ /* 0x040fe20000000000 */
[----:B------:R-:W-:Y:S01]  /*0f70*/  SHF.R.S32.HI R202, RZ, 0x1f, R187 ;  /* 0x0000001fffca7819 */ /* 0x000fe200000114bb */
[----:B------:R-:W-:Y:S01]  /*0f80*/  VIADD R193, R2, 0x1c0 ;  /* 0x000001c002c17836 */ /* 0x000fe20000000000 */
[----:B------:R-:W-:Y:S01]  /*0f90*/  SHF.R.S32.HI R201, RZ, 0x1f, R186 ;  /* 0x0000001fffc97819 */ /* 0x000fe200000114ba */
[----:B------:R-:W-:Y:S01]  /*0fa0*/  VIADD R22, R19, 0x26820 ;  /* 0x0002682013167836 */ /* 0x000fe20000000000 */
[----:B------:R-:W-:Y:S01]  /*0fb0*/  SHF.R.S32.HI R200, RZ, 0x1f, R185 ;  /* 0x0000001fffc87819 */ /* 0x000fe200000114b9 */
[----:B------:R-:W-:Y:S01]  /*0fc0*/  IMAD R16, R6, 0x10, R5 ;  /* 0x0000001006107824 */ /* 0x000fe200078e0205 */
[----:B------:R-:W-:Y:S01]  /*0fd0*/  SHF.R.S32.HI R199, RZ, 0x1f, R194 ;  /* 0x0000001fffc77819 */ /* 0x000fe200000114c2 */
[----:B------:R-:W-:Y:S01]  /*0fe0*/  IMAD.IADD R3, R192, 0x1, -R3 ;  /* 0x00000001c0037824 */ /* 0x000fe200078e0a03 */
[----:B------:R-:W-:Y:S01]  /*0ff0*/  SHF.R.S32.HI R198, RZ, 0x1f, R193 ;  /* 0x0000001fffc67819 */ /* 0x000fe200000114c1 */
[----:B------:R-:W-:-:S02]  /*1000*/  @P1 VIADD R22, R184, 0xffffffe0 ;  /* 0xffffffe0b8161836 */ /* 0x000fc40000000000 */
[----:B------:R-:W-:Y:S02]  /*1010*/  IMAD.IADD R184, R184, 0x1, R23 ;  /* 0x00000001b8b87824 */ /* 0x000fe400078e0217 */
[----:B------:R-:W-:Y:S02]  /*1020*/  IMAD.SHL.U32 R18, R3, 0x100, RZ ;  /* 0x0000010003127824 */ /* 0x000fe400078e00ff */
[----:B------:R-:W-:Y:S02]  /*1030*/  IMAD R195, R195, 0x8, R16 ;  /* 0x00000008c3c37824 */ /* 0x000fe400078e0210 */
[----:B------:R-:W-:-:S07]  /*1040*/  IMAD.IADD R23, R23, 0x1, R22 ;  /* 0x0000000117177824 */ /* 0x000fce00078e0216 */
.L_x_433:
[----:B0-2-4-:R-:W0:Y:S01]  /*1050*/  LDC.64 R4, c[0x0][0xc88] ;  /* 0x00032200ff047b82 */ /* 0x015e220000000a00 */
[----:B------:R-:W-:Y:S01]  /*1060*/  ULDC.64 UR8, c[0x0][0xa28] ;  /* 0x00028a0000087ab9 */ /* 0x000fe20000000a00 */
[----:B------:R-:W-:Y:S01]  /*1070*/  ULDC.64 UR10, c[0x0][0x418] ;  /* 0x00010600000a7ab9 */ /* 0x000fe20000000a00 */
[----:B------:R-:W-:Y:S01]  /*1080*/  IMAD.MOV.U32 R3, RZ, RZ, RZ ;  /* 0x000000ffff037224 */ /* 0x000fe200078e00ff */
[----:B------:R-:W-:Y:S01]  /*1090*/  ULDC UR4, c[0x0][0x424] ;  /* 0x0001090000047ab9 */ /* 0x000fe20000000800 */
[----:B------:R-:W-:Y:S01]  /*10a0*/  ULDC UR7, c[0x0][0x2f0] ;  /* 0x0000bc0000077ab9 */ /* 0x000fe20000000800 */
[----:B0-----:R-:W-:-:S06]  /*10b0*/  IMAD.WIDE R4, R7, 0x4, R4 ;  /* 0x0000000407047825 */ /* 0x001fcc00078e0204 */
[----:B------:R-:W2:Y:S01]  /*10c0*/  LDG.E R4, desc[UR40][R4.64] ;  /* 0x0000002804047981 */ /* 0x000ea2000c1e1900 */
[----:B------:R-:W-:-:S04]  /*10d0*/  UISETP.NE.U32.AND UP0, UPT, UR8, URZ, UPT ;  /* 0x0000003f0800728c */ /* 0x000fc8000bf05070 */
[----:B------:R-:W-:-:S06]  /*10e0*/  UISETP.NE.AND.EX UP0, UPT, UR9, URZ, UPT, UP0 ;  /* 0x0000003f0900728c */ /* 0x000fcc000bf05300 */
[----:B------:R-:W-:Y:S02]  /*10f0*/  PLOP3.LUT P0, PT, PT, PT, UP0, 0x80, 0x0 ;  /* 0x000000000000781c */ /* 0x000fe40003f0f008 */
[----:B--2---:R-:W-:-:S13]  /*1100*/  R2UR UR43, R4 ;  /* 0x00000000042b72ca */ /* 0x004fda00000e0000 */
[----:B------:R-:W-:Y:S02]  /*1110*/  USHF.R.S32.HI UR44, URZ, 0x1f, UR43 ;  /* 0x0000001f3f2c7899 */ /* 0x000fe4000801142b */
[----:B------:R-:W-:-:S04]  /*1120*/  @UP0 ULEA UR8, UP1, UR43, UR8, 0x2 ;  /* 0x000000082b080291 */ /* 0x000fc8000f82103f */
[----:B------:R-:W-:Y:S02]  /*1130*/  @UP0 ULEA.HI.X UR9, UR43, UR9, UR44, 0x2, UP1 ;  /* 0x000000092b090291 */ /* 0x000fe400088f142c */
[----:B------:R-:W-:-:S04]  /*1140*/  IMAD.U32 R6, RZ, RZ, UR8 ;  /* 0x00000008ff067e24 */ /* 0x000fc8000f8e00ff */
[----:B------:R-:W-:Y:S01]  /*1150*/  IMAD.U32 R7, RZ, RZ, UR9 ;  /* 0x00000009ff077e24 */ /* 0x000fe2000f8e00ff */
[----:B------:R-:W-:Y:S02]  /*1160*/  ULDC.64 UR8, c[0x0][0xa20] ;  /* 0x0002880000087ab9 */ /* 0x000fe40000000a00 */
[----:B------:R-:W-:Y:S02]  /*1170*/  UISETP.NE.U32.AND UP0, UPT, UR8, URZ, UPT ;  /* 0x0000003f0800728c */ /* 0x000fe4000bf05070 */
[----:B------:R-:W-:Y:S01]  /*1180*/  UISETP.NE.U32.AND UP1, UPT, UR10, URZ, UPT ;  /* 0x0000003f0a00728c */ /* 0x000fe2000bf25070 */
[----:B------:R0:W5:Y:S01]  /*1190*/  @P0 LDG.E R3, desc[UR40][R6.64] ;  /* 0x0000002806030981 */ /* 0x000162000c1e1900 */
[----:B------:R-:W-:Y:S02]  /*11a0*/  UISETP.NE.AND.EX UP0, UPT, UR9, URZ, UPT, UP0 ;  /* 0x0000003f0900728c */ /* 0x000fe4000bf05300 */
[----:B------:R-:W-:-:S04]  /*11b0*/  UISETP.NE.AND.EX UP1, UPT, UR11, URZ, UPT, UP1 ;  /* 0x0000003f0b00728c */ /* 0x000fc8000bf25310 */
[----:B------:R-:W-:Y:S01]  /*11c0*/  USEL UR4, UR4, 0x1, UP1 ;  /* 0x0000000104047887 */ /* 0x000fe20008800000 */
[----:B------:R-:W-:-:S03]  /*11d0*/  PLOP3.LUT P0, PT, PT, PT, UP0, 0x80, 0x0 ;  /* 0x000000000000781c */ /* 0x000fc60003f0f008 */
[----:B------:R-:W-:Y:S02]  /*11e0*/  UIMAD UR4, UR4, UR7, URZ ;  /* 0x00000007040472a4 */ /* 0x000fe4000f8e023f */
[----:B------:R-:W-:-:S04]  /*11f0*/  @UP0 ULEA UR8, UP1, UR43, UR8, 0x2 ;  /* 0x000000082b080291 */ /* 0x000fc8000f82103f */
[----:B------:R-:W-:Y:S01]  /*1200*/  @UP0 ULEA.HI.X UR9, UR43, UR9, UR44, 0x2, UP1 ;  /* 0x000000092b090291 */ /* 0x000fe200088f142c */
[----:B------:R-:W-:Y:S02]  /*1210*/  IMAD.U32 R152, RZ, RZ, UR4 ;  /* 0x00000004ff987e24 */ /* 0x000fe4000f8e00ff */
[----:B------:R-:W-:-:S03]  /*1220*/  IMAD.U32 R4, RZ, RZ, UR8 ;  /* 0x00000008ff047e24 */ /* 0x000fc6000f8e00ff */
[----:B------:R-:W-:-:S05]  /*1230*/  IMAD.U32 R5, RZ, RZ, UR9 ;  /* 0x00000009ff057e24 */ /* 0x000fca000f8e00ff */
[----:B------:R0:W5:Y:S01]  /*1240*/  @P0 LDG.E R152, desc[UR40][R4.64] ;  /* 0x0000002804980981 */ /* 0x000162000c1e1900 */
[----:B------:R-:W-:Y:S01]  /*1250*/  UMOV UR45, UR5 ;  /* 0x00000005002d7c82 */ /* 0x000fe20008000000 */
[----:B------:R-:W-:Y:S01]  /*1260*/  UMOV UR46, UR6 ;  /* 0x00000006002e7c82 */ /* 0x000fe20008000000 */
[----:B-1-3--:R-:W-:Y:S05]  /*1270*/  @P0 BRA `(.L_x_390) ;  /* 0x00000000002c0947 */ /* 0x00afea0003800000 */
[----:B------:R-:W-:Y:S02]  /*1280*/  ULDC.64 UR4, c[0x0][0xa08] ;  /* 0x0002820000047ab9 */ /* 0x000fe40000000a00 */
[----:B------:R-:W-:-:S04]  /*1290*/  ISETP.NE.U32.AND P0, PT, RZ, UR4, PT ;  /* 0x00000004ff007c0c */ /* 0x000fc8000bf05070 */
[----:B------:R-:W-:-:S13]  /*12a0*/  ISETP.NE.AND.EX P0, PT, RZ, UR5, PT, P0 ;  /* 0x00000005ff007c0c */ /* 0x000fda000bf05300 */
[----:B------:R-:W-:Y:S05]  /*12b0*/  @!P0 BRA `(.L_x_390) ;  /* 0x00000000001c8947 */ /* 0x000fea0003800000 */
[----:B------:R-:W-:Y:S02]  /*12c0*/  ULDC.64 UR4, c[0x0][0xa08] ;  /* 0x0002820000047ab9 */ /* 0x000fe40000000a00 */
[----:B------:R-:W-:-:S06]  /*12d0*/  UIMAD.WIDE UR4, UR43, 0x4, UR4 ;  /* 0x000000042b0478a5 */ /* 0x000fcc000f8e0204 */
[----:B0-----:R-:W-:Y:S02]  /*12e0*/  IMAD.U32 R4, RZ, RZ, UR4 ;  /* 0x00000004ff047e24 */ /* 0x001fe4000f8e00ff */
[----:B------:R-:W-:-:S05]  /*12f0*/  IMAD.U32 R5, RZ, RZ, UR5 ;  /* 0x00000005ff057e24 */ /* 0x000fca000f8e00ff */
[----:B-----5:R-:W2:Y:S04]  /*1300*/  LDG.E R152, desc[UR40][R4.64] ;  /* 0x0000002804987981 */ /* 0x020ea8000c1e1900 */
[----:B------:R-:W2:Y:S02]  /*1310*/  LDG.E R7, desc[UR40][R4.64+0x4] ;  /* 0x0000042804077981 */ /* 0x000ea4000c1e1900 */
[----:B--2---:R-:W-:-:S07]  /*1320*/  IMAD.IADD R152, R7, 0x1, -R152 ;  /* 0x0000000107987824 */ /* 0x004fce00078e0a98 */
.L_x_390:
[----:B------:R-:W-:Y:S01]  /*1330*/  UISETP.NE.AND UP0, UPT, UR48, 0x1, UPT ;  /* 0x000000013000788c */ /* 0x000fe2000bf05270 */
[----:B-----5:R-:W-:Y:S01]  /*1340*/  IMAD.IADD R152, R152, 0x1, -R3 ;  /* 0x0000000198987824 */ /* 0x020fe200078e0a03 */
[----:B------:R-:W-:Y:S01]  /*1350*/  CS2R R20, SRZ ;  /* 0x0000000000147805 */ /* 0x000fe2000001ff00 */
[----:B------:R-:W-:Y:S01]  /*1360*/  IMAD.MOV.U32 R0, RZ, RZ, RZ ;  /* 0x000000ffff007224 */ /* 0x000fe200078e00ff */
[----:B------:R-:W-:Y:S01]  /*1370*/  CS2R R150, SRZ ;  /* 0x0000000000967805 */ /* 0x000fe2000001ff00 */
[----:B------:R-:W-:Y:S01]  /*1380*/  VIADD R3, R152, 0x3f ;  /* 0x0000003f98037836 */ /* 0x000fe20000000000 */
[----:B------:R-:W-:Y:S02]  /*1390*/  PLOP3.LUT P0, PT, PT, PT, UP0, 0x80, 0x0 ;  /* 0x000000000000781c */ /* 0x000fe40003f0f008 */
[----:B------:R-:W-:Y:S02]  /*13a0*/  CS2R R148, SRZ ;  /* 0x0000000000947805 */ /* 0x000fe4000001ff00 */
[----:B------:R-:W-:-:S02]  /*13b0*/  CS2R R146, SRZ ;  /* 0x0000000000927805 */ /* 0x000fc4000001ff00 */
[----:B------:R-:W-:Y:S02]  /*13c0*/  CS2R R144, SRZ ;  /* 0x0000000000907805 */ /* 0x000fe4000001ff00 */
[----:B0-----:R-:W-:Y:S02]  /*13d0*/  SHF.R.S32.HI R4, RZ, 0x1f, R3 ;  /* 0x0000001fff047819 */ /* 0x001fe40000011403 */
[----:B------:R-:W-:Y:S02]  /*13e0*/  CS2R R142, SRZ ;  /* 0x00000000008e7805 */ /* 0x000fe4000001ff00 */
[----:B------:R-:W-:Y:S02]  /*13f0*/  CS2R R140, SRZ ;  /* 0x00000000008c7805 */ /* 0x000fe4000001ff00 */
[----:B------:R-:W-:Y:S02]  /*1400*/  CS2R R138, SRZ ;  /* 0x00000000008a7805 */ /* 0x000fe4000001ff00 */
[----:B------:R-:W-:-:S02]  /*1410*/  LEA.HI R4, R4, R3, RZ, 0x6 ;  /* 0x0000000304047211 */ /* 0x000fc400078f30ff */
[----:B------:R-:W-:Y:S02]  /*1420*/  CS2R R136, SRZ ;  /* 0x0000000000887805 */ /* 0x000fe4000001ff00 */
[----:B------:R-:W-:Y:S02]  /*1430*/  CS2R R134, SRZ ;  /* 0x0000000000867805 */ /* 0x000fe4000001ff00 */
[----:B------:R-:W-:Y:S02]  /*1440*/  CS2R R132, SRZ ;  /* 0x0000000000847805 */ /* 0x000fe4000001ff00 */
[----:B------:R-:W-:Y:S02]  /*1450*/  CS2R R130, SRZ ;  /* 0x0000000000827805 */ /* 0x000fe4000001ff00 */
[----:B------:R-:W-:Y:S02]  /*1460*/  CS2R R128, SRZ ;  /* 0x0000000000807805 */ /* 0x000fe4000001ff00 */
[----:B------:R-:W-:-:S02]  /*1470*/  CS2R R170, SRZ ;  /* 0x0000000000aa7805 */ /* 0x000fc4000001ff00 */
        /* <DEDUP_REMOVED lines=13> */
[----:B------:R-:W-:Y:S01]  /*1550*/  CS2R R104, SRZ ;  /* 0x0000000000687805 */ /* 0x000fe2000001ff00 */
[----:B------:R-:W-:Y:S01]  /*1560*/  IMAD.MOV.U32 R153, RZ, RZ, RZ ;  /* 0x000000ffff997224 */ /* 0x000fe200078e00ff */
        /* <DEDUP_REMOVED lines=36> */
[----:B------:R-:W-:Y:S01]  /*17b0*/  SHF.R.S32.HI R174, RZ, 0x6, R4 ;  /* 0x00000006ffae7819 */ /* 0x000fe20000011404 */
[----:B------:R-:W-:Y:S06]  /*17c0*/  @!P0 BRA `(.L_x_391) ;  /* 0x0000001800508947 */ /* 0x000fec0003800000 */
[----:B------:R-:W-:Y:S02]  /*17d0*/  ISETP.GE.AND P1, PT, R152, 0x1, PT ;  /* 0x000000019800780c */ /* 0x000fe40003f26270 */
[----:B------:R-:W-:-:S11]  /*17e0*/  PLOP3.LUT P0, PT, PT, PT, PT, 0x80, 0x0 ;  /* 0x000000000000781c */ /* 0x000fd60003f0f070 */
[----:B------:R-:W-:Y:S05]  /*17f0*/  @!P1 BRA `(.L_x_392) ;  /* 0x0000005000bc9947 */ /* 0x000fea0003800000 */
        /* <DEDUP_REMOVED lines=14> */
.L_x_393:
[----:B------:R-:W-:Y:S01]  /*18e0*/  ULEA UR16, UR39, UR42, 0x3 ;  /* 0x0000002a27107291 */ /* 0x000fe2000f8e183f */
[----:B------:R-:W-:-:S05]  /*18f0*/  IMAD.U32 R0, RZ, RZ, UR38 ;  /* 0x00000026ff007e24 */ /* 0x000fca000f8e00ff */
[----:B------:R-:W-:-:S04]  /*1900*/  SHF.L.U32 R0, R0, 0x1f, RZ ;  /* 0x0000001f00007819 */ /* 0x000fc800000006ff */
[----:B------:R-:W0:Y:S02]  /*1910*/  SYNCS.PHASECHK.TRANS64.TRYWAIT P0, [UR16+0x28c50], R0 ;  /* 0x028c5000ff0075a7 */ /* 0x000e240008000150 */
[----:B0-----:R-:W-:Y:S05]  /*1920*/  @!P0 BRA `(.L_x_394) ;  /* 0x000000ec00a08947 */ /* 0x001fea0003800000 */
.L_x_574:
        /* <DEDUP_REMOVED lines=18> */
[----:B------:R-:W-:-:S06]  /*1a50*/  WARPGROUP.ARRIVE ;  /* 0x00000000000079c5 */ /* 0x000fcc0000000000 */
        /* <DEDUP_REMOVED lines=25> */
[----:B------:R-:W-:-:S13]  /*1bf0*/  ISETP.GE.AND P0, PT, R152, 0x41, PT ;  /* 0x000000419800780c */ /* 0x000fda0003f06270 */
[----:B0-----:R-:W-:Y:S05]  /*1c00*/  @!P0 BRA `(.L_x_395) ;  /* 0x0000000c00008947 */ /* 0x001fea0003800000 */
[----:B------:R-:W-:-:S07]  /*1c10*/  VIADD R174, R174, 0xfffffffe ;  /* 0xfffffffeaeae7836 */ /* 0x000fce0000000000 */
.L_x_400:
[----:B------:R-:W-:Y:S01]  /*1c20*/  BAR.SYNC.DEFER_BLOCKING 0xe, 0x100 ;  /* 0x0384000000007b1d */ /* 0x000fe20000010000 */
[----:B------:R-:W-:Y:S01]  /*1c30*/  IMAD.U32 R3, RZ, RZ, UR39 ;  /* 0x00000027ff037e24 */ /* 0x000fe2000f8e00ff */
[----:B------:R-:W-:Y:S01]  /*1c40*/  UISETP.NE.AND UP1, UPT, UR47, 0x3, UPT ;  /* 0x000000032f00788c */ /* 0x000fe2000bf25270 */
[C---:B------:R-:W-:Y:S01]  /*1c50*/  ISETP.GT.AND P1, PT, R174.reuse, RZ, PT ;  /* 0x000000ffae00720c */ /* 0x040fe20003f24270 */
[----:B------:R-:W-:Y:S01]  /*1c60*/  UIADD3 UR39, UR39, 0x1, URZ ;  /* 0x0000000127277890 */ /* 0x000fe2000fffe03f */
[----:B0-----:R-:W-:Y:S02]  /*1c70*/  IMAD R0, R3, 0x40, R16 ;  /* 0x0000004003007824 */ /* 0x001fe400078e0210 */
        /* <DEDUP_REMOVED lines=139> */
.L_x_396:
[----:B------:R-:W-:Y:S01]  /*2530*/  ULEA UR6, UR39, UR42, 0x3 ;  /* 0x0000002a27067291 */ /* 0x000fe2000f8e183f */
[----:B------:R-:W-:-:S05]  /*2540*/  IMAD.U32 R0, RZ, RZ, UR38 ;  /* 0x00000026ff007e24 */ /* 0x000fca000f8e00ff */
[----:B------:R-:W-:-:S04]  /*2550*/  SHF.L.U32 R0, R0, 0x1f, RZ ;  /* 0x0000001f00007819 */ /* 0x000fc800000006ff */
[----:B------:R0:W1:Y:S01]  /*2560*/  SYNCS.PHASECHK.TRANS64.TRYWAIT P0, [UR6+0x28c50], R0 ;  /* 0x028c5000ff0075a7 */ /* 0x0000620008000146 */
[----:B------:R-:W-:Y:S05]  /*2570*/  @!P2 BRA `(.L_x_397) ;  /* 0x000000000004a947 */ /* 0x000fea0003800000 */
[----:B------:R-:W-:Y:S01]  /*2580*/  BPT.TRAP 0x1 ;  /* 0x000000040000795c */ /* 0x000fe20000300000 */
.L_x_397:
[----:B-1----:R-:W-:Y:S05]  /*2590*/  @P0 BRA `(.L_x_398) ;  /* 0x0000000000080947 */ /* 0x002fea0003800000 */
[----:B------:R-:W1:Y:S02]  /*25a0*/  SYNCS.PHASECHK.TRANS64.TRYWAIT P0, [UR6+0x28c50], R0 ;  /* 0x028c5000ff0075a7 */ /* 0x000e640008000146 */
[----:B-1----:R-:W-:Y:S05]  /*25b0*/  @!P0 BRA `(.L_x_399) ;  /* 0x000000e000948947 */ /* 0x002fea0003800000 */
.L_x_398:
        /* <DEDUP_REMOVED lines=37> */
.L_x_395:
[----:B------:R-:W-:Y:S01]  /*2810*/  BAR.SYNC.DEFER_BLOCKING 0xe, 0x100 ;  /* 0x0384000000007b1d */ /* 0x000fe20000010000 */
[----:B------:R-:W-:Y:S01]  /*2820*/  IMAD.U32 R3, RZ, RZ, UR39 ;  /* 0x00000027ff037e24 */ /* 0x000fe2000f8e00ff */
[----:B------:R-:W-:Y:S01]  /*2830*/  UIADD3 UR39, UR39, 0x1, URZ ;  /* 0x0000000127277890 */ /* 0x000fe2000fffe03f */
[----:B------:R-:W-:Y:S01]  /*2840*/  PLOP3.LUT P0, PT, PT, PT, PT, 0x8, 0x0 ;  /* 0x000000000000781c */ /* 0x000fe20003f0e170 */
[----:B------:R-:W-:Y:S02]  /*2850*/  IMAD.MOV.U32 R20, RZ, RZ, RZ ;  /* 0x000000ffff147224 */ /* 0x000fe400078e00ff */
[----:B0-----:R-:W-:Y:S01]  /*2860*/  IMAD R0, R3, 0x40, R16 ;  /* 0x0000004003007824 */ /* 0x001fe200078e0210 */
[----:B------:R-:W-:-:S04]  /*2870*/  UISETP.NE.AND UP0, UPT, UR39, 0x2, UPT ;  /* 0x000000022700788c */ /* 0x000fc8000bf05270 */
[----:B------:R-:W-:Y:S01]  /*2880*/  LEA R3, R0, UR42, 0x2 ;  /* 0x0000002a00037c11 */ /* 0x000fe2000f8e10ff */
        /* <DEDUP_REMOVED lines=136> */
.L_x_391:
[----:B------:R-:W-:Y:S02]  /*3110*/  ISETP.GE.AND P1, PT, R152, 0x1, PT ;  /* 0x000000019800780c */ /* 0x000fe40003f26270 */
[----:B------:R-:W-:-:S11]  /*3120*/  PLOP3.LUT P0, PT, PT, PT, PT, 0x80, 0x0 ;  /* 0x000000000000781c */ /* 0x000fd60003f0f070 */
[----:B------:R-:W-:Y:S05]  /*3130*/  @!P1 BRA `(.L_x_392) ;  /* 0x00000038006c9947 */ /* 0x000fea0003800000 */
        /* <DEDUP_REMOVED lines=29> */
.L_x_401:
        /* <DEDUP_REMOVED lines=9> */
.L_x_575:
[----:B------:R-:W-:Y:S05]  /*33a0*/  @!P0 BRA `(.L_x_403) ;  /* 0x0000000000048947 */ /* 0x000fea0003800000 */
[----:B------:R-:W-:Y:S01]  /*33b0*/  BPT.TRAP 0x1 ;  /* 0x000000040000795c */ /* 0x000fe20000300000 */
.L_x_403:
[----:B------:R-:W-:Y:S02]  /*33c0*/  IMAD.U32 R7, RZ, RZ, UR39 ;  /* 0x00000027ff077e24 */ /* 0x000fe4000f8e00ff */
[----:B------:R-:W-:-:S03]  /*33d0*/  IMAD.U32 R8, RZ, RZ, UR38 ;  /* 0x00000026ff087e24 */ /* 0x000fc6000f8e00ff */
[----:B------:R-:W-:Y:S02]  /*33e0*/  LEA R7, R7, UR42, 0x3 ;  /* 0x0000002a07077c11 */ /* 0x000fe4000f8e18ff */
[----:B------:R-:W-:-:S04]  /*33f0*/  SHF.L.U32 R8, R8, 0x1f, RZ ;  /* 0x0000001f08087819 */ /* 0x000fc800000006ff */
[----:B------:R1:W2:Y:S01]  /*3400*/  SYNCS.PHASECHK.TRANS64.TRYWAIT P1, [R7+URZ+0x28c30], R8 ;  /* 0x028c3008070075a7 */ /* 0x0002a2000802017f */
[----:B------:R-:W-:Y:S05]  /*3410*/  @!P0 BRA `(.L_x_404) ;  /* 0x0000000000048947 */ /* 0x000fea0003800000 */
[----:B------:R-:W-:Y:S01]  /*3420*/  BPT.TRAP 0x1 ;  /* 0x000000040000795c */ /* 0x000fe20000300000 */
.L_x_404:
[----:B--2---:R-:W-:Y:S05]  /*3430*/  @P1 BRA `(.L_x_405) ;  /* 0x0000000000081947 */ /* 0x004fea0003800000 */
[----:B------:R-:W2:Y:S02]  /*3440*/  SYNCS.PHASECHK.TRANS64.TRYWAIT P1, [R7+URZ+0x28c30], R8 ;  /* 0x028c3008070075a7 */ /* 0x000ea4000802017f */
[----:B--2---:R-:W-:Y:S05]  /*3450*/  @!P1 BRA `(.L_x_406) ;  /* 0x000000d4001c9947 */ /* 0x004fea0003800000 */
.L_x_405:
[----:B0-----:R-:W0:Y:S01]  /*3460*/  S2R R0, SR_TID.X ;  /* 0x0000000000007919 */ /* 0x001e220000002100 */
[----:B------:R-:W-:-:S04]  /*3470*/  UIADD3 UR4, UR42, 0x22400, URZ ;  /* 0x000224002a047890 */ /* 0x000fc8000fffe03f */
[----:B------:R-:W-:-:S04]  /*3480*/  USHF.R.U32.HI UR4, URZ, 0x4, UR4 ;  /* 0x000000043f047899 */ /* 0x000fc80008011604 */
[----:B------:R-:W-:Y:S01]  /*3490*/  ULOP3.LUT UR4, UR4, 0x3fff, URZ, 0xc0, !UPT ;  /* 0x00003fff04047892 */ /* 0x000fe2000f8ec03f */
[----:B0-----:R-:W-:-:S05]  /*34a0*/  LOP3.LUT R3, R0, 0x7f, RZ, 0xc0, !PT ;  /* 0x0000007f00037812 */ /* 0x001fca00078ec0ff */
[----:B------:R-:W-:Y:S01]  /*34b0*/  IMAD.U32 R0, RZ, RZ, UR4 ;  /* 0x00000004ff007e24 */ /* 0x000fe2000f8e00ff */
[----:B------:R-:W-:Y:S05]  /*34c0*/  WARPSYNC.ALL ;  /* 0x0000000000007948 */ /* 0x000fea0003800000 */
[----:B------:R-:W-:Y:S02]  /*34d0*/  ISETP.NE.AND P1, PT, R3, RZ, PT ;  /* 0x000000ff0300720c */ /* 0x000fe40003f25270 */
[----:B------:R-:W-:-:S04]  /*34e0*/  LOP3.LUT R0, R0, 0x10000, RZ, 0xfc, !PT ;  /* 0x0001000000007812 */ /* 0x000fc800078efcff */
[----:B------:R-:W-:Y:S01]  /*34f0*/  R2UR UR12, R0 ;  /* 0x00000000000c72ca */ /* 0x000fe200000e0000 */
[----:B------:R-:W-:Y:S01]  /*3500*/  UIADD3 UR4, UR42, 0x20400, URZ ;  /* 0x000204002a047890 */ /* 0x000fe2000fffe03f */
[----:B------:R-:W-:Y:S01]  /*3510*/  WARPGROUP.ARRIVE ;  /* 0x00000000000079c5 */ /* 0x000fe20000000000 */
[----:B------:R-:W-:Y:S01]  /*3520*/  UMOV UR7, 0x40000040 ;  /* 0x4000004000077882 */ /* 0x000fe20000000000 */
[----:B------:R-:W-:Y:S01]  /*3530*/  UMOV UR5, 0x40000040 ;  /* 0x4000004000057882 */ /* 0x000fe20000000000 */
[----:B------:R-:W-:Y:S01]  /*3540*/  USHF.R.U32.HI UR4, URZ, 0x4, UR4 ;  /* 0x000000043f047899 */ /* 0x000fe20008011604 */
[----:B------:R-:W-:Y:S01]  /*3550*/  IMAD R4, R174, -0x40, R152 ;  /* 0xffffffc0ae047824 */ /* 0x000fe200078e0298 */
[----:B------:R-:W-:Y:S01]  /*3560*/  UMOV UR11, 0x40000040 ;  /* 0x40000040000b7882 */ /* 0x000fe20000000000 */
[----:B------:R-:W-:Y:S01]  /*3570*/  UMOV UR9, 0x40000040 ;  /* 0x4000004000097882 */ /* 0x000fe20000000000 */
[----:B------:R-:W-:Y:S01]  /*3580*/  ULOP3.LUT UR4, UR4, 0x3fff, URZ, 0xc0, !UPT ;  /* 0x00003fff04047892 */ /* 0x000fe2000f8ec03f */
[----:B------:R-:W-:Y:S01]  /*3590*/  UMOV UR15, 0x40000040 ;  /* 0x40000040000f7882 */ /* 0x000fe20000000000 */
[----:B------:R-:W-:-:S02]  /*35a0*/  IADD3 R4, -R17, 0x40, R4 ;  /* 0x0000004011047810 */ /* 0x000fc40007ffe104 */
[----:B------:R-:W-:Y:S02]  /*35b0*/  ULEA UR12, UR39, UR12, 0x9 ;  /* 0x0000000c270c7291 */ /* 0x000fe4000f8e483f */
[----:B------:R-:W-:Y:S01]  /*35c0*/  ULOP3.LUT UR13, UR4, 0x10000, URZ, 0xfc, !UPT ;  /* 0x00010000040d7892 */ /* 0x000fe2000f8efc3f */
[C---:B------:R-:W-:Y:S01]  /*35d0*/  ISETP.GT.AND P6, PT, R4.reuse, RZ, PT ;  /* 0x000000ff0400720c */ /* 0x040fe20003fc4270 */
[----:B------:R-:W-:Y:S01]  /*35e0*/  UIADD3 UR10, UR12, 0x4, URZ ;  /* 0x000000040c0a7890 */ /* 0x000fe2000fffe03f */
[C---:B------:R-:W-:Y:S01]  /*35f0*/  ISETP.GT.AND P2, PT, R4.reuse, 0x1, PT ;  /* 0x000000010400780c */ /* 0x040fe20003f44270 */
[----:B------:R-:W-:Y:S01]  /*3600*/  UIADD3 UR8, UR13, 0x4, URZ ;  /* 0x000000040d087890 */ /* 0x000fe2000fffe03f */
[C---:B------:R-:W-:Y:S01]  /*3610*/  ISETP.GT.AND P3, PT, R4.reuse, 0x8, PT ;  /* 0x000000080400780c */ /* 0x040fe20003f64270 */
[----:B------:R-:W-:Y:S01]  /*3620*/  UMOV UR6, UR12 ;  /* 0x0000000c00067c82 */ /* 0x000fe20008000000 */
[----:B------:R-:W-:Y:S01]  /*3630*/  UMOV UR4, UR13 ;  /* 0x0000000d00047c82 */ /* 0x000fe20008000000 */
[----:B------:R-:W-:Y:S01]  /*3640*/  UIADD3 UR14, UR12, 0x6, URZ ;  /* 0x000000060c0e7890 */ /* 0x000fe2000fffe03f */
[----:B------:R-:W-:Y:S01]  /*3650*/  HGMMA.64x64x16.F32.BF16 R24, gdesc[UR4], RZ, !UPT, gsb0 ;  /* 0x00e00000041879f0 */ /* 0x000fe2000c0018ff */
[----:B------:R-:W-:Y:S01]  /*3660*/  UIADD3 UR6, UR12, 0x2, URZ ;  /* 0x000000020c067890 */ /* 0x000fe2000fffe03f */
[C---:B------:R-:W-:Y:S01]  /*3670*/  ISETP.GT.AND P4, PT, R4.reuse, 0x9, PT ;  /* 0x000000090400780c */ /* 0x040fe20003f84270 */
[----:B------:R-:W-:Y:S01]  /*3680*/  UIADD3 UR4, UR13, 0x2, URZ ;  /* 0x000000020d047890 */ /* 0x000fe2000fffe03f */
[----:B------:R-:W-:Y:S01]  /*3690*/  ISETP.GT.AND P5, PT, R4, 0x10, PT ;  /* 0x000000100400780c */ /* 0x000fe20003fa4270 */
[----:B------:R-:W-:Y:S01]  /*36a0*/  UMOV UR7, 0x40000040 ;  /* 0x4000004000077882 */ /* 0x000fe20000000000 */
[----:B------:R-:W-:Y:S01]  /*36b0*/  UMOV UR5, 0x40000040 ;  /* 0x4000004000057882 */ /* 0x000fe20000000000 */
[----:B------:R-:W-:Y:S01]  /*36c0*/  UIADD3 UR12, UR13, 0x6, URZ ;  /* 0x000000060d0c7890 */ /* 0x000fe2000fffe03f */
[----:B------:R-:W-:-:S02]  /*36d0*/  ULDC UR20, c[0x0][0x988] ;  /* 0x0002620000147ab9 */ /* 0x000fc40000000800 */
        /* <DEDUP_REMOVED lines=218> */
.L_x_407:
[----:B------:R3:W4:Y:S01]  /*4480*/  SYNCS.PHASECHK.TRANS64.TRYWAIT P2, [R7+URZ+0x28c50], R8 ;  /* 0x028c5008070075a7 */ /* 0x000722000804017f */
[----:B------:R-:W-:Y:S05]  /*4490*/  @!P0 BRA `(.L_x_408) ;  /* 0x0000000000048947 */ /* 0x000fea0003800000 */
[----:B------:R-:W-:Y:S01]  /*44a0*/  BPT.TRAP 0x1 ;  /* 0x000000040000795c */ /* 0x000fe20000300000 */
.L_x_408:
[----:B------:R-:W-:Y:S01]  /*44b0*/  ULOP3.LUT UR49, UR49, 0x2000000, URZ, 0xfc, !UPT ;  /* 0x0200000031317892 */ /* 0x000fe2000f8efc3f */
[----:B----4-:R-:W-:Y:S11]  /*44c0*/  @P2 BRA `(.L_x_409) ;  /* 0x0000000000082947 */ /* 0x010ff60003800000 */
[----:B------:R-:W4:Y:S02]  /*44d0*/  SYNCS.PHASECHK.TRANS64.TRYWAIT P2, [R7+URZ+0x28c50], R8 ;  /* 0x028c5008070075a7 */ /* 0x000f24000804017f */
[----:B----4-:R-:W-:Y:S05]  /*44e0*/  @!P2 BRA `(.L_x_410) ;  /* 0x000000c4000ca947 */ /* 0x010fea0003800000 */
.L_x_409:
[----:B------:R-:W-:Y:S01]  /*44f0*/  ULEA UR10, UR39, UR49, 0xc ;  /* 0x00000031270a7291 */ /* 0x000fe2000f8e603f */
[----:B------:R-:W-:Y:S01]  /*4500*/  WARPGROUP.ARRIVE ;  /* 0x00000000000079c5 */ /* 0x000fe20000000000 */
[----:B------:R-:W-:Y:S01]  /*4510*/  UMOV UR7, 0x40000040 ;  /* 0x4000004000077882 */ /* 0x000fe20000000000 */
[----:B------:R-:W-:Y:S01]  /*4520*/  UMOV UR11, 0x40000040 ;  /* 0x40000040000b7882 */ /* 0x000fe20000000000 */
[----:B------:R-:W-:Y:S01]  /*4530*/  ISETP.GE.AND P2, PT, R152, 0x41, PT ;  /* 0x000000419800780c */ /* 0x000fe20003f46270 */
[----:B-1234-:R-:W-:Y:S02]  /*4540*/  @!P1 VIADD R7, R7, 0x28c60 ;  /* 0x00028c6007079836 */ /* 0x01efe40000000000 */
[----:B------:R-:W-:Y:S02]  /*4550*/  UMOV UR6, UR10 ;  /* 0x0000000a00067c82 */ /* 0x000fe40008000000 */
[----:B------:R-:W-:Y:S01]  /*4560*/  HGMMA.64x256x16.F32.BF16 R24, R156, gdesc[UR4].tnspB, RZ, !UPT, gsb0 ;  /* 0x43e000049c187df0 */ /* 0x000fe2000c0018ff */
[----:B------:R-:W-:Y:S01]  /*4570*/  UIADD3 UR6, UR10, 0x80, URZ ;  /* 0x000000800a067890 */ /* 0x000fe2000fffe03f */
[----:B------:R-:W-:Y:S01]  /*4580*/  @!P1 PRMT R7, RZ, 0x654, R7 ;  /* 0x00000654ff079816 */ /* 0x000fe20000000007 */
[----:B------:R-:W-:Y:S01]  /*4590*/  UMOV UR7, 0x40000040 ;  /* 0x4000004000077882 */ /* 0x000fe20000000000 */
[----:B------:R-:W-:-:S02]  /*45a0*/  WARPGROUP.DEPBAR.LE gsb0, 0x0 ;  /* 0x00008000000079c5 */ /* 0x000fc40000010000 */
[----:B------:R-:W-:-:S15]  /*45b0*/  WARPGROUP.ARRIVE ;  /* 0x00000000000079c5 */ /* 0x000fde0000000000 */
[----:B------:R-:W-:-:S07]  /*45c0*/  NOP ;  /* 0x0000000000007918 */ /* 0x000fce0000000000 */
        /* <DEDUP_REMOVED lines=23> */
[----:B-1----:R-:W-:Y:S01]  /*4740*/  VIADD R7, R174, 0xfffffffe ;  /* 0xfffffffeae077836 */ /* 0x002fe20000000000 */
[----:B------:R-:W-:Y:S01]  /*4750*/  UMOV UR21, UR39 ;  /* 0x0000002700157c82 */ /* 0x000fe20008000000 */
[----:B------:R-:W-:Y:S01]  /*4760*/  IMAD.MOV.U32 R9, RZ, RZ, R4 ;  /* 0x000000ffff097224 */ /* 0x000fe200078e0004 */
[----:B------:R-:W-:Y:S01]  /*4770*/  ULDC UR20, c[0x0][0x988] ;  /* 0x0002620000147ab9 */ /* 0x000fe20000000800 */
[----:B------:R-:W-:-:S07]  /*4780*/  IMAD.MOV.U32 R10, RZ, RZ, R3 ;  /* 0x000000ffff0a7224 */ /* 0x000fce00078e0003 */
.L_x_420:
[----:B------:R-:W-:Y:S01]  /*4790*/  UIADD3 UR39, UR21, 0x1, URZ ;  /* 0x0000000115277890 */ /* 0x000fe2000fffe03f */
[C---:B------:R-:W-:Y:S01]  /*47a0*/  ISETP.GT.AND P2, PT, R7.reuse, RZ, PT ;  /* 0x000000ff0700720c */ /* 0x040fe20003f44270 */
[----:B------:R-:W-:Y:S02]  /*47b0*/  VIADD R7, R7, 0xffffffff ;  /* 0xffffffff07077836 */ /* 0x000fe40000000000 */
[----:B------:R-:W-:-:S04]  /*47c0*/  UISETP.NE.AND UP0, UPT, UR39, 0x2, UPT ;  /* 0x000000022700788c */ /* 0x000fc8000bf05270 */
[----:B------:R-:W-:Y:S02]  /*47d0*/  USEL UR6, URZ, 0x1, UP0 ;  /* 0x000000013f067887 */ /* 0x000fe40008000000 */
[----:B------:R-:W-:Y:S02]  /*47e0*/  USEL UR39, UR39, URZ, UP0 ;  /* 0x0000003f27277287 */ /* 0x000fe40008000000 */
[----:B------:R-:W-:Y:S01]  /*47f0*/  ULOP3.LUT UR38, UR38, UR6, URZ, 0x3c, !UPT ;  /* 0x0000000626267292 */ /* 0x000fe2000f8e3c3f */
[----:B0123--:R-:W-:Y:S11]  /*4800*/  @!P0 BRA `(.L_x_412) ;  /* 0x0000000000048947 */ /* 0x00fff60003800000 */
[----:B------:R-:W-:Y:S01]  /*4810*/  BPT.TRAP 0x1 ;  /* 0x000000040000795c */ /* 0x000fe20000300000 */
.L_x_412:
[----:B------:R-:W-:Y:S01]  /*4820*/  ULEA UR22, UR39, UR42, 0x3 ;  /* 0x0000002a27167291 */ /* 0x000fe2000f8e183f */
[----:B------:R-:W-:-:S05]  /*4830*/  IMAD.U32 R8, RZ, RZ, UR38 ;  /* 0x00000026ff087e24 */ /* 0x000fca000f8e00ff */
[----:B------:R-:W-:-:S04]  /*4840*/  SHF.L.U32 R8, R8, 0x1f, RZ ;  /* 0x0000001f08087819 */ /* 0x000fc800000006ff */
[----:B------:R1:W2:Y:S01]  /*4850*/  SYNCS.PHASECHK.TRANS64.TRYWAIT P3, [UR22+0x28c30], R8 ;  /* 0x028c3008ff0075a7 */ /* 0x0002a20008060156 */
[----:B------:R-:W-:Y:S05]  /*4860*/  @!P0 BRA `(.L_x_413) ;  /* 0x0000000000048947 */ /* 0x000fea0003800000 */
[----:B------:R-:W-:Y:S01]  /*4870*/  BPT.TRAP 0x1 ;  /* 0x000000040000795c */ /* 0x000fe20000300000 */
.L_x_413:
[----:B--2---:R-:W-:Y:S05]  /*4880*/  @P3 BRA `(.L_x_414) ;  /* 0x0000000000083947 */ /* 0x004fea0003800000 */
[----:B------:R-:W2:Y:S02]  /*4890*/  SYNCS.PHASECHK.TRANS64.TRYWAIT P3, [UR22+0x28c30], R8 ;  /* 0x028c3008ff0075a7 */ /* 0x000ea40008060156 */
[----:B--2---:R-:W-:Y:S05]  /*48a0*/  @!P3 BRA `(.L_x_415) ;  /* 0x000000c00030b947 */ /* 0x004fea0003800000 */
.L_x_414:
        /* <DEDUP_REMOVED lines=26> */
[----:B------:R-:W-:-:S04]  /*4a50*/  FMNMX.FTZ R4, R152, R10, !PT ;  /* 0x0000000a98047209 */ /* 0x000fc80007810000 */
        /* <DEDUP_REMOVED lines=32> */
[--C-:B------:R-:W-:Y:S01]  /*4c60*/  FFMA.FTZ R156, R160, UR20, -R14.reuse ;  /* 0x00000014a09c7c23 */ /* 0x100fe2000801080e */
[--C-:B------:R-:W-:Y:S01]  /*4c70*/  FFMA.FTZ R160, R168, UR20, -R14.reuse ;  /* 0x00000014a8a07c23 */ /* 0x100fe2000801080e */
[----:B------:R-:W-:Y:S01]  /*4c80*/  FMUL.FTZ R10, R10, UR20 ;  /* 0x000000140a0a7c20 */ /* 0x000fe20008410000 */
[----:B------:R-:W-:Y:S01]  /*4c90*/  FMNMX.FTZ R4, R174, R13, !PT ;  /* 0x0000000dae047209 */ /* 0x000fe20007810000 */
[--C-:B------:R-:W-:Y:S01]  /*4ca0*/  FFMA.FTZ R164, R164, UR20, -R14.reuse ;  /* 0x00000014a4a47c23 */ /* 0x100fe2000801080e */
[--C-:B------:R-:W-:Y:S01]  /*4cb0*/  FFMA.FTZ R152, R152, UR20, -R14.reuse ;  /* 0x0000001498987c23 */ /* 0x100fe2000801080e */
[----:B------:R-:W0:Y:S01]  /*4cc0*/  MUFU.EX2 R11, R10 ;  /* 0x0000000a000b7308 */ /* 0x000e220000000800 */
[----:B------:R-:W-:Y:S01]  /*4cd0*/  FMNMX.FTZ R15, R175, R4, !PT ;  /* 0x00000004af0f7209 */ /* 0x000fe20007810000 */
[--C-:B------:R-:W-:Y:S01]  /*4ce0*/  FFMA.FTZ R13, R153, UR20, -R14.reuse ;  /* 0x00000014990d7c23 */ /* 0x100fe2000801080e */
[--C-:B------:R-:W-:Y:S01]  /*4cf0*/  FFMA.FTZ R21, R161, UR20, -R14.reuse ;  /* 0x00000014a1157c23 */ /* 0x100fe2000801080e */
[--C-:B------:R-:W-:Y:S01]  /*4d00*/  FFMA.FTZ R153, R165, UR20, -R14.reuse ;  /* 0x00000014a5997c23 */ /* 0x100fe2000801080e */
[----:B------:R-:W-:Y:S01]  /*4d10*/  FMNMX.FTZ R4, R178, R15, !PT ;  /* 0x0000000fb2047209 */ /* 0x000fe20007810000 */
[--C-:B------:R-:W-:Y:S01]  /*4d20*/  FFMA.FTZ R20, R172, UR20, -R14.reuse ;  /* 0x00000014ac147c23 */ /* 0x100fe2000801080e */
[--C-:B------:R-:W-:Y:S01]  /*4d30*/  FFMA.FTZ R161, R173, UR20, -R14.reuse ;  /* 0x00000014ada17c23 */ /* 0x100fe2000801080e */
[----:B------:R-:W-:Y:S01]  /*4d40*/  MUFU.EX2 R10, R12 ;  /* 0x0000000c000a7308 */ /* 0x000fe20000000800 */
[----:B------:R-:W-:Y:S01]  /*4d50*/  FMNMX.FTZ R15, R179, R4, !PT ;  /* 0x00000004b30f7209 */ /* 0x000fe20007810000 */
[--C-:B------:R-:W-:Y:S01]  /*4d60*/  FFMA.FTZ R165, R177, UR20, -R14.reuse ;  /* 0x00000014b1a57c23 */ /* 0x100fe2000801080e */
[--C-:B------:R-:W-:Y:S01]  /*4d70*/  FFMA.FTZ R180, R180, UR20, -R14.reuse ;  /* 0x00000014b4b47c23 */ /* 0x100fe2000801080e */
[--C-:B------:R-:W-:Y:S01]  /*4d80*/  FFMA.FTZ R181, R181, UR20, -R14.reuse ;  /* 0x00000014b5b57c23 */ /* 0x100fe2000801080e */
[----:B------:R-:W-:Y:S01]  /*4d90*/  FMNMX.FTZ R4, R182, R15, !PT ;  /* 0x0000000fb6047209 */ /* 0x000fe20007810000 */
[----:B------:R-:W-:-:S02]  /*4da0*/  FFMA.FTZ R15, R157, UR20, -R14 ;  /* 0x000000149d0f7c23 */ /* 0x000fc4000801080e */
[----:B------:R2:W-:Y:S01]  /*4db0*/  MUFU.EX2 R12, R164 ;  /* 0x000000a4000c7308 */ /* 0x0005e20000000800 */
[----:B------:R-:W-:Y:S01]  /*4dc0*/  FMNMX.FTZ R4, R183, R4, !PT ;  /* 0x00000004b7047209 */ /* 0x000fe20007810000 */
[-C--:B0-----:R-:W-:Y:S01]  /*4dd0*/  FMUL.FTZ R24, R24, R11.reuse ;  /* 0x0000000b18187220 */ /* 0x081fe20000410000 */
[-C--:B------:R-:W-:Y:S01]  /*4de0*/  FMUL.FTZ R25, R25, R11.reuse ;  /* 0x0000000b19197220 */ /* 0x080fe20000410000 */
[-C--:B------:R-:W-:Y:S01]  /*4df0*/  FMUL.FTZ R28, R28, R11.reuse ;  /* 0x0000000b1c1c7220 */ /* 0x080fe20000410000 */
[-C--:B------:R-:W-:Y:S01]  /*4e00*/  FMUL.FTZ R29, R29, R11.reuse ;  /* 0x0000000b1d1d7220 */ /* 0x080fe20000410000 */
[----:B------:R-:W0:Y:S01]  /*4e10*/  SHFL.BFLY PT, R157, R4, 0x2, 0x1f ;  /* 0x0c401f00049d7f89 */ /* 0x000e2200000e0000 */
[-C--:B------:R-:W-:Y:S01]  /*4e20*/  FMUL.FTZ R32, R32, R11.reuse ;  /* 0x0000000b20207220 */ /* 0x080fe20000410000 */
[----:B------:R-:W3:Y:S01]  /*4e30*/  MUFU.EX2 R152, R152 ;  /* 0x0000009800987308 */ /* 0x000ee20000000800 */
[----:B--2---:R-:W-:Y:S01]  /*4e40*/  FFMA.FTZ R164, R176, UR20, -R14 ;  /* 0x00000014b0a47c23 */ /* 0x004fe2000801080e */
[-C--:B------:R-:W-:Y:S01]  /*4e50*/  FMUL.FTZ R33, R33, R11.reuse ;  /* 0x0000000b21217220 */ /* 0x080fe20000410000 */
[-C--:B------:R-:W-:Y:S01]  /*4e60*/  FMUL.FTZ R36, R36, R11.reuse ;  /* 0x0000000b24247220 */ /* 0x080fe20000410000 */
[-C--:B------:R-:W-:Y:S01]  /*4e70*/  FMUL.FTZ R37, R37, R11.reuse ;  /* 0x0000000b25257220 */ /* 0x080fe20000410000 */
[-C--:B------:R-:W-:Y:S01]  /*4e80*/  FMUL.FTZ R40, R40, R11.reuse ;  /* 0x0000000b28287220 */ /* 0x080fe20000410000 */
[-C--:B------:R-:W-:Y:S01]  /*4e90*/  FMUL.FTZ R41, R41, R11.reuse ;  /* 0x0000000b29297220 */ /* 0x080fe20000410000 */
[-C--:B------:R-:W-:Y:S01]  /*4ea0*/  FMUL.FTZ R44, R44, R11.reuse ;  /* 0x0000000b2c2c7220 */ /* 0x080fe20000410000 */
[----:B------:R-:W2:Y:S01]  /*4eb0*/  MUFU.EX2 R13, R13 ;  /* 0x0000000d000d7308 */ /* 0x000ea20000000800 */
[-C--:B------:R-:W-:Y:S01]  /*4ec0*/  FMUL.FTZ R45, R45, R11.reuse ;  /* 0x0000000b2d2d7220 */ /* 0x080fe20000410000 */
[-C--:B------:R-:W-:Y:S01]  /*4ed0*/  FMUL.FTZ R48, R48, R11.reuse ;  /* 0x0000000b30307220 */ /* 0x080fe20000410000 */
[-C--:B------:R-:W-:Y:S01]  /*4ee0*/  FMUL.FTZ R49, R49, R11.reuse ;  /* 0x0000000b31317220 */ /* 0x080fe20000410000 */
[-C--:B------:R-:W-:Y:S01]  /*4ef0*/  FMUL.FTZ R52, R52, R11.reuse ;  /* 0x0000000b34347220 */ /* 0x080fe20000410000 */
[-C--:B------:R-:W-:Y:S01]  /*4f00*/  FMUL.FTZ R53, R53, R11.reuse ;  /* 0x0000000b35357220 */ /* 0x080fe20000410000 */
[-C--:B------:R-:W-:Y:S01]  /*4f10*/  FMUL.FTZ R56, R56, R11.reuse ;  /* 0x0000000b38387220 */ /* 0x080fe20000410000 */
[-C--:B------:R-:W-:Y:S01]  /*4f20*/  FMUL.FTZ R57, R57, R11.reuse ;  /* 0x0000000b39397220 */ /* 0x080fe20000410000 */
[----:B------:R-:W4:Y:S01]  /*4f30*/  MUFU.EX2 R15, R15 ;  /* 0x0000000f000f7308 */ /* 0x000f220000000800 */
[----:B---3--:R-:W-:Y:S01]  /*4f40*/  FFMA.FTZ R6, R11, R6, R152 ;  /* 0x000000060b067223 */ /* 0x008fe20000010098 */
[-C--:B------:R-:W-:Y:S01]  /*4f50*/  FMUL.FTZ R60, R60, R11.reuse ;  /* 0x0000000b3c3c7220 */ /* 0x080fe20000410000 */
[-C--:B------:R-:W-:Y:S01]  /*4f60*/  FMUL.FTZ R61, R61, R11.reuse ;  /* 0x0000000b3d3d7220 */ /* 0x080fe20000410000 */
[-C--:B------:R-:W-:Y:S01]  /*4f70*/  FMUL.FTZ R64, R64, R11.reuse ;  /* 0x0000000b40407220 */ /* 0x080fe20000410000 */
[----:B------:R-:W-:Y:S01]  /*4f80*/  FMUL.FTZ R65, R65, R11 ;  /* 0x0000000b41417220 */ /* 0x000fe20000410000 */
[----:B0-----:R-:W-:Y:S01]  /*4f90*/  FMNMX.FTZ R168, R4, R157, !PT ;  /* 0x0000009d04a87209 */ /* 0x001fe20007810000 */
[----:B------:R-:W-:Y:S01]  /*4fa0*/  FFMA.FTZ R157, R169, UR20, -R14 ;  /* 0x00000014a99d7c23 */ /* 0x000fe2000801080e */
[----:B------:R-:W-:Y:S01]  /*4fb0*/  MUFU.EX2 R156, R156 ;  /* 0x0000009c009c7308 */ /* 0x000fe20000000800 */
[-C--:B------:R-:W-:Y:S01]  /*4fc0*/  FMUL.FTZ R68, R68, R11.reuse ;  /* 0x0000000b44447220 */ /* 0x080fe20000410000 */
[-C--:B------:R-:W-:Y:S01]  /*4fd0*/  FMUL.FTZ R69, R69, R11.reuse ;  /* 0x0000000b45457220 */ /* 0x080fe20000410000 */
[----:B------:R-:W0:Y:S01]  /*4fe0*/  SHFL.BFLY PT, R169, R168, 0x1, 0x1f ;  /* 0x0c201f00a8a97f89 */ /* 0x000e2200000e0000 */
        /* <DEDUP_REMOVED lines=22> */
[----:B------:R-:W-:Y:S01]  /*5150*/  FMUL.FTZ R109, R109, R11 ;  /* 0x0000000b6d6d7220 */ /* 0x000fe20000410000 */
[----:B0-----:R-:W-:Y:S01]  /*5160*/  FMNMX.FTZ R4, R168, R169, !PT ;  /* 0x000000a9a8047209 */ /* 0x001fe20007810000 */
[-C--:B------:R-:W-:Y:S01]  /*5170*/  FMUL.FTZ R112, R112, R11.reuse ;  /* 0x0000000b70707220 */ /* 0x080fe20000410000 */
[-C--:B------:R-:W-:Y:S01]  /*5180*/  FMUL.FTZ R113, R113, R11.reuse ;  /* 0x0000000b71717220 */ /* 0x080fe20000410000 */
[-C--:B------:R-:W-:Y:S01]  /*5190*/  FMUL.FTZ R116, R116, R11.reuse ;  /* 0x0000000b74747220 */ /* 0x080fe20000410000 */
[-C--:B------:R-:W-:Y:S01]  /*51a0*/  FMUL.FTZ R117, R117, R11.reuse ;  /* 0x0000000b75757220 */ /* 0x080fe20000410000 */
[C---:B------:R-:W-:Y:S01]  /*51b0*/  FADD.FTZ R14, -R4.reuse, R9 ;  /* 0x00000009040e7221 */ /* 0x040fe20000010100 */
[----:B------:R-:W-:Y:S01]  /*51c0*/  FMUL.FTZ R177, R4, UR20 ;  /* 0x0000001404b17c20 */ /* 0x000fe20008410000 */
[----:B------:R0:W-:Y:S01]  /*51d0*/  MUFU.EX2 R168, R180 ;  /* 0x000000b400a87308 */ /* 0x0001e20000000800 */
[----:B------:R-:W-:Y:S01]  /*51e0*/  FMUL.FTZ R120, R120, R11 ;  /* 0x0000000b78787220 */ /* 0x000fe20000410000 */
[----:B------:R-:W-:Y:S01]  /*51f0*/  FMUL.FTZ R14, R14, UR20 ;  /* 0x000000140e0e7c20 */ /* 0x000fe20008410000 */
[--C-:B------:R-:W-:Y:S01]  /*5200*/  FFMA.FTZ R169, R154, UR20, -R177.reuse ;  /* 0x000000149aa97c23 */ /* 0x100fe200080108b1 */
[--C-:B------:R-:W-:Y:S01]  /*5210*/  FFMA.FTZ R172, R155, UR20, -R177.reuse ;  /* 0x000000149bac7c23 */ /* 0x100fe200080108b1 */
[--C-:B------:R-:W-:Y:S01]  /*5220*/  FFMA.FTZ R155, R158, UR20, -R177.reuse ;  /* 0x000000149e9b7c23 */ /* 0x100fe200080108b1 */
[--C-:B------:R-:W-:Y:S01]  /*5230*/  FFMA.FTZ R176, R159, UR20, -R177.reuse ;  /* 0x000000149fb07c23 */ /* 0x100fe200080108b1 */
[--C-:B------:R-:W-:Y:S01]  /*5240*/  FFMA.FTZ R173, R174, UR20, -R177.reuse ;  /* 0x00000014aead7c23 */ /* 0x100fe200080108b1 */
[----:B------:R-:W-:Y:S01]  /*5250*/  MUFU.EX2 R14, R14 ;  /* 0x0000000e000e7308 */ /* 0x000fe20000000800 */
[--C-:B------:R-:W-:Y:S01]  /*5260*/  FFMA.FTZ R174, R175, UR20, -R177.reuse ;  /* 0x00000014afae7c23 */ /* 0x100fe200080108b1 */
[--C-:B------:R-:W-:Y:S01]  /*5270*/  FFMA.FTZ R159, R162, UR20, -R177.reuse ;  /* 0x00000014a29f7c23 */ /* 0x100fe200080108b1 */
[--C-:B------:R-:W-:Y:S01]  /*5280*/  FFMA.FTZ R175, R178, UR20, -R177.reuse ;  /* 0x00000014b2af7c23 */ /* 0x100fe200080108b1 */
[--C-:B------:R-:W-:Y:S01]  /*5290*/  FFMA.FTZ R206, R167, UR20, -R177.reuse ;  /* 0x00000014a7ce7c23 */ /* 0x100fe200080108b1 */
[--C-:B------:R-:W-:Y:S01]  /*52a0*/  FFMA.FTZ R178, R179, UR20, -R177.reuse ;  /* 0x00000014b3b27c23 */ /* 0x100fe200080108b1 */
[--C-:B------:R-:W-:Y:S01]  /*52b0*/  FFMA.FTZ R167, R170, UR20, -R177.reuse ;  /* 0x00000014aaa77c23 */ /* 0x100fe200080108b1 */
[----:B------:R-:W-:Y:S01]  /*52c0*/  IMAD.MOV R154, RZ, RZ, -R18 ;  /* 0x000000ffff9a7224 */ /* 0x000fe200078e0a12 */
[----:B------:R-:W3:Y:S01]  /*52d0*/  MUFU.EX2 R169, R169 ;  /* 0x000000a900a97308 */ /* 0x000ee20000000800 */
[----:B--2---:R-:W-:Y:S01]  /*52e0*/  FADD.FTZ R179, R13, R6 ;  /* 0x000000060db37221 */ /* 0x004fe20000010000 */
[--C-:B------:R-:W-:Y:S01]  /*52f0*/  FFMA.FTZ R170, R171, UR20, -R177.reuse ;  /* 0x00000014abaa7c23 */ /* 0x100fe200080108b1 */
[----:B0-----:R-:W-:Y:S01]  /*5300*/  FFMA.FTZ R180, R163, UR20, -R177 ;  /* 0x00000014a3b47c23 */ /* 0x001fe200080108b1 */
[----:B------:R-:W-:-:S02]  /*5310*/  IMAD.U32 R171, RZ, RZ, UR22 ;  /* 0x00000016ffab7e24 */ /* 0x000fc4000f8e00ff */
[----:B------:R-:W-:Y:S01]  /*5320*/  FADD.FTZ R6, R10, R179 ;  /* 0x000000b30a067221 */ /* 0x000fe20000010000 */
[----:B------:R-:W-:Y:S01]  /*5330*/  ISETP.NE.AND P3, PT, R17, R154, PT ;  /* 0x0000009a1100720c */ /* 0x000fe20003f65270 */
[--C-:B------:R-:W-:Y:S01]  /*5340*/  FFMA.FTZ R163, R166, UR20, -R177.reuse ;  /* 0x00000014a6a37c23 */ /* 0x100fe200080108b1 */
[----:B------:R-:W0:Y:S01]  /*5350*/  MUFU.EX2 R172, R172 ;  /* 0x000000ac00ac7308 */ /* 0x000e220000000800 */
[----:B------:R-:W-:Y:S02]  /*5360*/  @!P1 VIADD R154, R171, 0x28c40 ;  /* 0x00028c40ab9a9836 */ /* 0x000fe40000000000 */
[----:B----4-:R-:W-:Y:S01]  /*5370*/  FADD.FTZ R179, R15, R6 ;  /* 0x000000060fb37221 */ /* 0x010fe20000010000 */
[--C-:B------:R-:W-:Y:S01]  /*5380*/  FFMA.FTZ R182, R182, UR20, -R177.reuse ;  /* 0x00000014b6b67c23 */ /* 0x100fe200080108b1 */
[----:B------:R-:W-:Y:S01]  /*5390*/  FFMA.FTZ R177, R183, UR20, -R177 ;  /* 0x00000014b7b17c23 */ /* 0x000fe200080108b1 */
[-C--:B------:R-:W-:Y:S01]  /*53a0*/  FMUL.FTZ R121, R121, R11.reuse ;  /* 0x0000000b79797220 */ /* 0x080fe20000410000 */
[----:B------:R-:W-:Y:S01]  /*53b0*/  @!P1 PRMT R154, RZ, 0x654, R154 ;  /* 0x00000654ff9a9816 */ /* 0x000fe2000000009a */
[----:B------:R-:W-:Y:S01]  /*53c0*/  FMUL.FTZ R124, R124, R11 ;  /* 0x0000000b7c7c7220 */ /* 0x000fe20000410000 */
[----:B------:R-:W2:Y:S01]  /*53d0*/  MUFU.EX2 R155, R155 ;  /* 0x0000009b009b7308 */ /* 0x000ea20000000800 */
[----:B---3--:R-:W-:Y:S01]  /*53e0*/  FFMA.FTZ R5, R14, R5, R169 ;  /* 0x000000050e057223 */ /* 0x008fe200000100a9 */
[----:B------:R3:W-:Y:S01]  /*53f0*/  @!P1 SYNCS.ARRIVE.TRANS64.RED.A1T0 RZ, [R154+URZ], RZ ;  /* 0x000000ff9aff99a7 */ /* 0x0007e2000810043f */
[-C--:B------:R-:W-:Y:S01]  /*5400*/  FMUL.FTZ R125, R125, R11.reuse ;  /* 0x0000000b7d7d7220 */ /* 0x080fe20000410000 */
[-C--:B------:R-:W-:Y:S01]  /*5410*/  FMUL.FTZ R128, R128, R11.reuse ;  /* 0x0000000b80807220 */ /* 0x080fe20000410000 */
[-C--:B------:R-:W-:Y:S01]  /*5420*/  FMUL.FTZ R129, R129, R11.reuse ;  /* 0x0000000b81817220 */ /* 0x080fe20000410000 */
[-C--:B------:R-:W-:Y:S01]  /*5430*/  FMUL.FTZ R132, R132, R11.reuse ;  /* 0x0000000b84847220 */ /* 0x080fe20000410000 */
[-C--:B------:R-:W-:Y:S01]  /*5440*/  FMUL.FTZ R133, R133, R11.reuse ;  /* 0x0000000b85857220 */ /* 0x080fe20000410000 */
[----:B------:R-:W4:Y:S01]  /*5450*/  MUFU.EX2 R176, R176 ;  /* 0x000000b000b07308 */ /* 0x000f220000000800 */
[----:B0-----:R-:W-:Y:S01]  /*5460*/  FADD.FTZ R6, R172, R5 ;  /* 0x00000005ac067221 */ /* 0x001fe20000010000 */
[----:B---3--:R-:W-:Y:S01]  /*5470*/  FADD.FTZ R154, R156, R179 ;  /* 0x000000b39c9a7221 */ /* 0x008fe20000010000 */
[-C--:B------:R-:W-:Y:S01]  /*5480*/  FMUL.FTZ R136, R136, R11.reuse ;  /* 0x0000000b88887220 */ /* 0x080fe20000410000 */
[-C--:B------:R-:W-:Y:S01]  /*5490*/  FMUL.FTZ R137, R137, R11.reuse ;  /* 0x0000000b89897220 */ /* 0x080fe20000410000 */
[-C--:B------:R-:W-:Y:S01]  /*54a0*/  FMUL.FTZ R140, R140, R11.reuse ;  /* 0x0000000b8c8c7220 */ /* 0x080fe20000410000 */
[----:B------:R-:W-:Y:S01]  /*54b0*/  FADD.FTZ R179, R21, R154 ;  /* 0x0000009a15b37221 */ /* 0x000fe20000010000 */
[-C--:B------:R-:W-:Y:S01]  /*54c0*/  FMUL.FTZ R141, R141, R11.reuse ;  /* 0x0000000b8d8d7220 */ /* 0x080fe20000410000 */
[----:B------:R-:W0:Y:S01]  /*54d0*/  MUFU.EX2 R159, R159 ;  /* 0x0000009f009f7308 */ /* 0x000e220000000800 */
[----:B--2---:R-:W-:Y:S01]  /*54e0*/  FADD.FTZ R5, R155, R6 ;  /* 0x000000069b057221 */ /* 0x004fe20000010000 */
[----:B------:R-:W-:Y:S01]  /*54f0*/  FADD.FTZ R154, R12, R179 ;  /* 0x000000b30c9a7221 */ /* 0x000fe20000010000 */
[-C--:B------:R-:W-:Y:S01]  /*5500*/  FMUL.FTZ R144, R144, R11.reuse ;  /* 0x0000000b90907220 */ /* 0x080fe20000410000 */
[-C--:B------:R-:W-:Y:S01]  /*5510*/  FMUL.FTZ R145, R145, R11.reuse ;  /* 0x0000000b91917220 */ /* 0x080fe20000410000 */
[-C--:B------:R-:W-:Y:S01]  /*5520*/  FMUL.FTZ R148, R148, R11.reuse ;  /* 0x0000000b94947220 */ /* 0x080fe20000410000 */
[----:B------:R-:W-:Y:S01]  /*5530*/  FADD.FTZ R179, R153, R154 ;  /* 0x0000009a99b37221 */ /* 0x000fe20000010000 */
[----:B------:R-:W-:Y:S01]  /*5540*/  FMUL.FTZ R149, R149, R11 ;  /* 0x0000000b95957220 */ /* 0x000fe20000410000 */
[----:B------:R-:W2:Y:S01]  /*5550*/  MUFU.EX2 R180, R180 ;  /* 0x000000b400b47308 */ /* 0x000ea20000000800 */
[----:B----4-:R-:W-:Y:S01]  /*5560*/  FADD.FTZ R6, R176, R5 ;  /* 0x00000005b0067221 */ /* 0x010fe20000010000 */
[----:B------:R-:W-:Y:S01]  /*5570*/  FADD.FTZ R154, R160, R179 ;  /* 0x000000b3a09a7221 */ /* 0x000fe20000010000 */
[----:B------:R-:W-:Y:S01]  /*5580*/  F2FP.BF16.F32.PACK_AB R152, R13, R152 ;  /* 0x000000980d98723e */ /* 0x000fe200000010ff */
[-C--:B------:R-:W-:Y:S01]  /*5590*/  FMUL.FTZ R26, R26, R14.reuse ;  /* 0x0000000e1a1a7220 */ /* 0x080fe20000410000 */
[----:B------:R-:W-:Y:S01]  /*55a0*/  F2FP.BF16.F32.PACK_AB R155, R176, R155 ;  /* 0x0000009bb09b723e */ /* 0x000fe200000010ff */
[----:B------:R-:W-:Y:S01]  /*55b0*/  FMUL.FTZ R27, R27, R14 ;  /* 0x0000000e1b1b7220 */ /* 0x000fe20000410000 */
[----:B------:R-:W-:Y:S01]  /*55c0*/  F2FP.BF16.F32.PACK_AB R156, R21, R156 ;  /* 0x0000009c159c723e */ /* 0x000fe200000010ff */
[----:B------:R-:W3:Y:S01]  /*55d0*/  MUFU.EX2 R163, R163 ;  /* 0x000000a300a37308 */ /* 0x000ee20000000800 */
        /* <DEDUP_REMOVED lines=16> */
[----:B---3--:R-:W-:Y:S01]  /*56e0*/  FADD.FTZ R5, R163, R6 ;  /* 0x00000006a3057221 */ /* 0x008fe20000010000 */
[-C--:B------:R-:W-:Y:S01]  /*56f0*/  FMUL.FTZ R54, R54, R14.reuse ;  /* 0x0000000e36367220 */ /* 0x080fe20000410000 */
[-C--:B------:R-:W-:Y:S01]  /*5700*/  FMUL.FTZ R55, R55, R14.reuse ;  /* 0x0000000e37377220 */ /* 0x080fe20000410000 */
[-C--:B------:R-:W-:Y:S01]  /*5710*/  FMUL.FTZ R58, R58, R14.reuse ;  /* 0x0000000e3a3a7220 */ /* 0x080fe20000410000 */
[-C--:B------:R-:W-:Y:S01]  /*5720*/  FMUL.FTZ R59, R59, R14.reuse ;  /* 0x0000000e3b3b7220 */ /* 0x080fe20000410000 */
[-C--:B------:R-:W-:Y:S01]  /*5730*/  FMUL.FTZ R62, R62, R14.reuse ;  /* 0x0000000e3e3e7220 */ /* 0x080fe20000410000 */
[-C--:B------:R-:W-:Y:S01]  /*5740*/  FMUL.FTZ R63, R63, R14.reuse ;  /* 0x0000000e3f3f7220 */ /* 0x080fe20000410000 */
[----:B------:R3:W4:Y:S01]  /*5750*/  MUFU.EX2 R9, R181 ;  /* 0x000000b500097308 */ /* 0x0007220000000800 */
[----:B0-----:R-:W-:Y:S01]  /*5760*/  FADD.FTZ R6, R206, R5 ;  /* 0x00000005ce067221 */ /* 0x001fe20000010000 */
[-C--:B------:R-:W-:Y:S01]  /*5770*/  FMUL.FTZ R66, R66, R14.reuse ;  /* 0x0000000e42427220 */ /* 0x080fe20000410000 */
[-C--:B------:R-:W-:Y:S01]  /*5780*/  FMUL.FTZ R67, R67, R14.reuse ;  /* 0x0000000e43437220 */ /* 0x080fe20000410000 */
[-C--:B------:R-:W-:Y:S01]  /*5790*/  FMUL.FTZ R70, R70, R14.reuse ;  /* 0x0000000e46467220 */ /* 0x080fe20000410000 */
[-C--:B------:R-:W-:Y:S01]  /*57a0*/  FMUL.FTZ R71, R71, R14.reuse ;  /* 0x0000000e47477220 */ /* 0x080fe20000410000 */
[-C--:B------:R-:W-:Y:S01]  /*57b0*/  FMUL.FTZ R74, R74, R14.reuse ;  /* 0x0000000e4a4a7220 */ /* 0x080fe20000410000 */
[----:B------:R-:W-:Y:S01]  /*57c0*/  FMUL.FTZ R75, R75, R14 ;  /* 0x0000000e4b4b7220 */ /* 0x000fe20000410000 */
[----:B------:R-:W0:Y:S01]  /*57d0*/  MUFU.EX2 R167, R167 ;  /* 0x000000a700a77308 */ /* 0x000e220000000800 */
[----:B---3--:R-:W-:-:S02]  /*57e0*/  IMAD.U32 R181, RZ, RZ, UR21 ;  /* 0x00000015ffb57e24 */ /* 0x008fc4000f8e00ff */
[C---:B--2---:R-:W-:Y:S01]  /*57f0*/  FADD.FTZ R179, R157.reuse, R154 ;  /* 0x0000009a9db37221 */ /* 0x044fe20000010000 */
[----:B------:R-:W-:Y:S01]  /*5800*/  F2FP.BF16.F32.PACK_AB R160, R157, R160 ;  /* 0x000000a09da0723e */ /* 0x000fe200000010ff */
[-C--:B------:R-:W-:Y:S01]  /*5810*/  FMUL.FTZ R78, R78, R14.reuse ;  /* 0x0000000e4e4e7220 */ /* 0x080fe20000410000 */
[----:B------:R-:W-:Y:S01]  /*5820*/  @!P3 IMAD R158, R181, 0x40, R16 ;  /* 0x00000040b59eb824 */ /* 0x000fe200078e0210 */
[----:B------:R-:W-:Y:S01]  /*5830*/  F2FP.BF16.F32.PACK_AB R157, R180, R159 ;  /* 0x0000009fb49d723e */ /* 0x000fe200000010ff */
[-C--:B------:R-:W-:Y:S01]  /*5840*/  FMUL.FTZ R79, R79, R14.reuse ;  /* 0x0000000e4f4f7220 */ /* 0x080fe20000410000 */
[----:B------:R-:W2:Y:S01]  /*5850*/  MUFU.EX2 R20, R20 ;  /* 0x0000001400147308 */ /* 0x000ea20000000800 */
[----:B------:R-:W-:Y:S01]  /*5860*/  F2FP.BF16.F32.PACK_AB R159, R206, R163 ;  /* 0x000000a3ce9f723e */ /* 0x000fe200000010ff */
[-C--:B------:R-:W-:Y:S01]  /*5870*/  FMUL.FTZ R82, R82, R14.reuse ;  /* 0x0000000e52527220 */ /* 0x080fe20000410000 */
[----:B------:R-:W-:Y:S01]  /*5880*/  @!P3 LEA R158, R158, UR42, 0x2 ;  /* 0x0000002a9e9ebc11 */ /* 0x000fe2000f8e10ff */
[----:B------:R-:W-:Y:S01]  /*5890*/  FMUL.FTZ R83, R83, R14 ;  /* 0x0000000e53537220 */ /* 0x000fe20000410000 */
[----:B----4-:R-:W-:Y:S01]  /*58a0*/  F2FP.BF16.F32.PACK_AB R166, R9, R168 ;  /* 0x000000a809a6723e */ /* 0x010fe200000010ff */
[-C--:B------:R-:W-:Y:S01]  /*58b0*/  FMUL.FTZ R86, R86, R14.reuse ;  /* 0x0000000e56567220 */ /* 0x080fe20000410000 */
[-C--:B------:R-:W-:Y:S01]  /*58c0*/  FMUL.FTZ R87, R87, R14.reuse ;  /* 0x0000000e57577220 */ /* 0x080fe20000410000 */
[----:B------:R-:W3:Y:S01]  /*58d0*/  MUFU.EX2 R170, R170 ;  /* 0x000000aa00aa7308 */ /* 0x000ee20000000800 */
[----:B------:R-:W-:Y:S01]  /*58e0*/  @!P3 STS [R158+0x28800], R11 ;  /* 0x0288000b9e00b388 */ /* 0x000fe20000000800 */
[----:B0-----:R-:W-:Y:S01]  /*58f0*/  FADD.FTZ R5, R167, R6 ;  /* 0x00000006a7057221 */ /* 0x001fe20000010000 */
[-C--:B------:R-:W-:Y:S01]  /*5900*/  FMUL.FTZ R90, R90, R14.reuse ;  /* 0x0000000e5a5a7220 */ /* 0x080fe20000410000 */
[-C--:B------:R-:W-:Y:S01]  /*5910*/  FMUL.FTZ R91, R91, R14.reuse ;  /* 0x0000000e5b5b7220 */ /* 0x080fe20000410000 */
[----:B------:R0:W-:Y:S01]  /*5920*/  @!P3 STS [R158+0x28820], R14 ;  /* 0x0288200e9e00b388 */ /* 0x0001e20000000800 */
        /* <DEDUP_REMOVED lines=8> */
[----:B------:R-:W-:Y:S01]  /*59b0*/  FMUL.FTZ R106, R106, R14 ;  /* 0x0000000e6a6a7220 */ /* 0x000fe20000410000 */
[----:B0-----:R-:W-:Y:S01]  /*59c0*/  F2FP.BF16.F32.PACK_AB R158, R153, R12 ;  /* 0x0000000c999e723e */ /* 0x001fe200000010ff */
[----:B------:R-:W0:Y:S01]  /*59d0*/  MUFU.EX2 R173, R173 ;  /* 0x000000ad00ad7308 */ /* 0x000e220000000800 */
[----:B---3--:R-:W-:Y:S01]  /*59e0*/  FADD.FTZ R6, R170, R5 ;  /* 0x00000005aa067221 */ /* 0x008fe20000010000 */
[----:B------:R-:W-:Y:S01]  /*59f0*/  F2FP.BF16.F32.PACK_AB R153, R172, R169 ;  /* 0x000000a9ac99723e */ /* 0x000fe200000010ff */
[-C--:B------:R-:W-:Y:S01]  /*5a00*/  FMUL.FTZ R107, R107, R14.reuse ;  /* 0x0000000e6b6b7220 */ /* 0x080fe20000410000 */
[-C--:B------:R-:W-:Y:S01]  /*5a10*/  FMUL.FTZ R110, R110, R14.reuse ;  /* 0x0000000e6e6e7220 */ /* 0x080fe20000410000 */
[-C--:B------:R-:W-:Y:S01]  /*5a20*/  FMUL.FTZ R111, R111, R14.reuse ;  /* 0x0000000e6f6f7220 */ /* 0x080fe20000410000 */
[-C--:B------:R-:W-:Y:S01]  /*5a30*/  FMUL.FTZ R114, R114, R14.reuse ;  /* 0x0000000e72727220 */ /* 0x080fe20000410000 */
[----:B------:R-:W-:Y:S01]  /*5a40*/  FMUL.FTZ R115, R115, R14 ;  /* 0x0000000e73737220 */ /* 0x000fe20000410000 */
[----:B------:R-:W2:Y:S01]  /*5a50*/  MUFU.EX2 R164, R164 ;  /* 0x000000a400a47308 */ /* 0x000ea20000000800 */
[----:B----4-:R-:W-:Y:S01]  /*5a60*/  FADD.FTZ R11, R161, R154 ;  /* 0x0000009aa10b7221 */ /* 0x010fe20000010000 */
[----:B------:R-:W-:Y:S01]  /*5a70*/  F2FP.BF16.F32.PACK_AB R154, R15, R10 ;  /* 0x0000000a0f9a723e */ /* 0x000fe200000010ff */
[----:B------:R-:W-:Y:S01]  /*5a80*/  BAR.SYNC.DEFER_BLOCKING 0xf, 0x100 ;  /* 0x03c4000000007b1d */ /* 0x000fe20000010000 */
[----:B------:R-:W-:Y:S01]  /*5a90*/  F2FP.BF16.F32.PACK_AB R162, R161, R20 ;  /* 0x00000014a1a2723e */ /* 0x000fe200000010ff */
[-C--:B------:R-:W-:Y:S01]  /*5aa0*/  FMUL.FTZ R118, R118, R14.reuse ;  /* 0x0000000e76767220 */ /* 0x080fe20000410000 */
[----:B------:R-:W-:Y:S01]  /*5ab0*/  F2FP.BF16.F32.PACK_AB R161, R170, R167 ;  /* 0x000000a7aaa1723e */ /* 0x000fe200000010ff */
[-C--:B------:R-:W-:Y:S01]  /*5ac0*/  FMUL.FTZ R119, R119, R14.reuse ;  /* 0x0000000e77777220 */ /* 0x080fe20000410000 */
[-C--:B------:R-:W-:Y:S01]  /*5ad0*/  FMUL.FTZ R122, R122, R14.reuse ;  /* 0x0000000e7a7a7220 */ /* 0x080fe20000410000 */
        /* <DEDUP_REMOVED lines=17> */
[C---:B---3--:R-:W-:Y:S01]  /*5bf0*/  FADD.FTZ R6, R174.reuse, R5 ;  /* 0x00000005ae067221 */ /* 0x048fe20000010000 */
[----:B------:R-:W-:Y:S01]  /*5c00*/  F2FP.BF16.F32.PACK_AB R163, R174, R173 ;  /* 0x000000adaea3723e */ /* 0x000fe200000010ff */
[----:B------:R3:W-:Y:S01]  /*5c10*/  STSM.16.M88.4 [R19+0x26800], R152 ;  /* 0x0268009813007844 */ /* 0x0007e20000000200 */
[-C--:B------:R-:W-:Y:S01]  /*5c20*/  FMUL.FTZ R147, R147, R14.reuse ;  /* 0x0000000e93937220 */ /* 0x080fe20000410000 */
[-C--:B------:R-:W-:Y:S01]  /*5c30*/  FMUL.FTZ R150, R150, R14.reuse ;  /* 0x0000000e96967220 */ /* 0x080fe20000410000 */
[----:B------:R-:W-:Y:S01]  /*5c40*/  FMUL.FTZ R151, R151, R14 ;  /* 0x0000000e97977220 */ /* 0x000fe20000410000 */
[----:B------:R3:W-:Y:S01]  /*5c50*/  STSM.16.M88.4 [R22], R156 ;  /* 0x0000009c16007844 */ /* 0x0007e20000000200 */
[----:B------:R-:W4:Y:S01]  /*5c60*/  MUFU.EX2 R178, R178 ;  /* 0x000000b200b27308 */ /* 0x000f220000000800 */
[C---:B0-----:R-:W-:Y:S01]  /*5c70*/  FADD.FTZ R11, R165.reuse, R10 ;  /* 0x0000000aa50b7221 */ /* 0x041fe20000010000 */
[----:B------:R-:W-:Y:S01]  /*5c80*/  F2FP.BF16.F32.PACK_AB R164, R165, R164 ;  /* 0x000000a4a5a4723e */ /* 0x000fe200000010ff */
[----:B------:R3:W-:Y:S02]  /*5c90*/  STSM.16.M88.4 [R184], R160 ;  /* 0x000000a0b8007844 */ /* 0x0007e40000000200 */
[----:B------:R-:W-:-:S03]  /*5ca0*/  FADD.FTZ R10, R168, R11 ;  /* 0x0000000ba80a7221 */ /* 0x000fc60000010000 */
[----:B------:R-:W0:Y:S01]  /*5cb0*/  MUFU.EX2 R182, R182 ;  /* 0x000000b600b67308 */ /* 0x000e220000000800 */
[----:B--2---:R-:W-:Y:S01]  /*5cc0*/  FADD.FTZ R5, R175, R6 ;  /* 0x00000006af057221 */ /* 0x004fe20000010000 */
[----:B------:R-:W-:-:S06]  /*5cd0*/  FADD.FTZ R6, R9, R10 ;  /* 0x0000000a09067221 */ /* 0x000fcc0000010000 */
[----:B------:R-:W2:Y:S01]  /*5ce0*/  MUFU.EX2 R177, R177 ;  /* 0x000000b100b17308 */ /* 0x000ea20000000800 */
[C---:B----4-:R-:W-:Y:S01]  /*5cf0*/  FADD.FTZ R5, R178.reuse, R5 ;  /* 0x00000005b2057221 */ /* 0x050fe20000010000 */
[----:B------:R-:W-:-:S03]  /*5d00*/  F2FP.BF16.F32.PACK_AB R165, R178, R175 ;  /* 0x000000afb2a5723e */ /* 0x000fc600000010ff */
[----:B0-----:R-:W-:Y:S01]  /*5d10*/  FADD.FTZ R10, R182, R5 ;  /* 0x00000005b60a7221 */ /* 0x001fe20000010000 */
[----:B--2---:R-:W-:-:S03]  /*5d20*/  F2FP.BF16.F32.PACK_AB R167, R177, R182 ;  /* 0x000000b6b1a7723e */ /* 0x004fc600000010ff */
[----:B------:R-:W-:Y:S02]  /*5d30*/  FADD.FTZ R5, R177, R10 ;  /* 0x0000000ab1057221 */ /* 0x000fe40000010000 */
[----:B------:R3:W-:Y:S01]  /*5d40*/  STSM.16.M88.4 [R23], R164 ;  /* 0x000000a417007844 */ /* 0x0007e20000000200 */
[----:B------:R-:W-:Y:S05]  /*5d50*/  @!P0 BRA `(.L_x_416) ;  /* 0x0000000000048947 */ /* 0x000fea0003800000 */
[----:B------:R-:W-:Y:S01]  /*5d60*/  BPT.TRAP 0x1 ;  /* 0x000000040000795c */ /* 0x000fe20000300000 */
.L_x_416:
[----:B------:R0:W2:Y:S01]  /*5d70*/  SYNCS.PHASECHK.TRANS64.TRYWAIT P3, [UR22+0x28c50], R8 ;  /* 0x028c5008ff0075a7 */ /* 0x0000a20008060156 */
[----:B------:R-:W-:Y:S05]  /*5d80*/  @!P0 BRA `(.L_x_417) ;  /* 0x0000000000048947 */ /* 0x000fea0003800000 */
[----:B------:R-:W-:Y:S01]  /*5d90*/  BPT.TRAP 0x1 ;  /* 0x000000040000795c */ /* 0x000fe20000300000 */
.L_x_417:
[----:B--2---:R-:W-:Y:S05]  /*5da0*/  @P3 BRA `(.L_x_418) ;  /* 0x0000000000083947 */ /* 0x004fea0003800000 */
[----:B------:R-:W2:Y:S02]  /*5db0*/  SYNCS.PHASECHK.TRANS64.TRYWAIT P3, [UR22+0x28c50], R8 ;  /* 0x028c5008ff0075a7 */ /* 0x000ea40008060156 */
[----:B--2---:R-:W-:Y:S05]  /*5dc0*/  @!P3 BRA `(.L_x_419) ;  /* 0x000000ac0000b947 */ /* 0x004fea0003800000 */
.L_x_418:
[----:B------:R-:W-:Y:S01]  /*5dd0*/  ULEA UR10, UR39, UR49, 0xc ;  /* 0x00000031270a7291 */ /* 0x000fe2000f8e603f */
[----:B------:R-:W-:Y:S01]  /*5de0*/  WARPGROUP.ARRIVE ;  /* 0x00000000000079c5 */ /* 0x000fe20000000000 */
[----:B------:R-:W-:Y:S01]  /*5df0*/  UMOV UR7, 0x40000040 ;  /* 0x4000004000077882 */ /* 0x000fe20000000000 */
[----:B--2---:R-:W-:Y:S01]  /*5e00*/  @!P1 VIADD R171, R171, 0x28c60 ;  /* 0x00028c60abab9836 */ /* 0x004fe20000000000 */
        /* <DEDUP_REMOVED lines=30> */
[----:B--2---:R-:W2:Y:S02]  /*5ff0*/  FENCE.VIEW.ASYNC.S ;  /* 0x00000000000073c6 */ /* 0x004ea40000000000 */
[----:B--2---:R-:W-:Y:S01]  /*6000*/  NOP ;  /* 0x0000000000007918 */ /* 0x004fe20000000000 */
[----:B------:R-:W-:Y:S06]  /*6010*/  BAR.ARV 0xe, 0x100 ;  /* 0x0384000000007b1d */ /* 0x000fec0000002000 */
[----:B------:R2:W-:Y:S01]  /*6020*/  @!P1 SYNCS.ARRIVE.TRANS64.RED.A1T0 RZ, [R171+URZ], RZ ;  /* 0x000000ffabff99a7 */ /* 0x0005e2000810043f */
[----:B------:R-:W-:Y:S05]  /*6030*/  @P2 BRA `(.L_x_420) ;  /* 0xffffffe400d42947 */ /* 0x000fea000383ffff */
.L_x_411:
[----:B-1----:R-:W1:Y:S01]  /*6040*/  SHFL.BFLY PT, R7, R6, 0x2, 0x1f ;  /* 0x0c401f0006077f89 */ /* 0x002e6200000e0000 */
[----:B------:R-:W-:Y:S01]  /*6050*/  IMAD.MOV.U32 R20, RZ, RZ, -0x800000 ;  /* 0xff800000ff147424 */ /* 0x000fe200078e00ff */
[----:B------:R-:W-:Y:S02]  /*6060*/  UIADD3 UR37, UR37, 0x1, URZ ;  /* 0x0000000125257890 */ /* 0x000fe4000fffe03f */
[----:B0-----:R-:W0:Y:S01]  /*6070*/  SHFL.BFLY PT, R8, R5, 0x2, 0x1f ;  /* 0x0c401f0005087f89 */ /* 0x001e2200000e0000 */
[----:B------:R-:W-:Y:S08]  /*6080*/  BAR.ARV 0x8, 0x100 ;  /* 0x0204000000007b1d */ /* 0x000ff00000002000 */
[----:B------:R-:W-:Y:S01]  /*6090*/  BAR.SYNC.DEFER_BLOCKING 0xf, 0x100 ;  /* 0x03c4000000007b1d */ /* 0x000fe20000010000 */
[----:B-1----:R-:W-:Y:S01]  /*60a0*/  FADD.FTZ R7, R7, R6 ;  /* 0x0000000607077221 */ /* 0x002fe20000010000 */
[----:B0-----:R-:W-:-:S04]  /*60b0*/  FADD.FTZ R8, R8, R5 ;  /* 0x0000000508087221 */ /* 0x001fc80000010000 */
[----:B------:R-:W0:Y:S01]  /*60c0*/  SHFL.BFLY PT, R0, R7, 0x1, 0x1f ;  /* 0x0c201f0007007f89 */ /* 0x000e2200000e0000 */
[----:B------:R-:W-:-:S03]  /*60d0*/  IMAD.MOV.U32 R5, RZ, RZ, RZ ;  /* 0x000000ffff057224 */ /* 0x000fc600078e00ff */
[----:B------:R-:W1:Y:S01]  /*60e0*/  SHFL.BFLY PT, R9, R8, 0x1, 0x1f ;  /* 0x0c201f0008097f89 */ /* 0x000e6200000e0000 */
[----:B0-----:R-:W-:Y:S01]  /*60f0*/  FADD.FTZ R11, R7, R0 ;  /* 0x00000000070b7221 */ /* 0x001fe20000010000 */
[----:B------:R-:W-:Y:S02]  /*6100*/  IMAD.MOV R0, RZ, RZ, -R18 ;  /* 0x000000ffff007224 */ /* 0x000fe400078e0a12 */
[----:B-1----:R-:W-:Y:S02]  /*6110*/  FADD.FTZ R15, R8, R9 ;  /* 0x00000009080f7221 */ /* 0x002fe40000010000 */
[----:B------:R-:W-:Y:S01]  /*6120*/  FSETP.NE.FTZ.AND P1, PT, R11, RZ, PT ;  /* 0x000000ff0b00720b */ /* 0x000fe20003f35000 */
[----:B------:R-:W-:Y:S01]  /*6130*/  IMAD.U32 R9, RZ, RZ, UR39 ;  /* 0x00000027ff097e24 */ /* 0x000fe2000f8e00ff */
[----:B------:R-:W-:Y:S01]  /*6140*/  ISETP.NE.AND P0, PT, R17, R0, PT ;  /* 0x000000001100720c */ /* 0x000fe20003f05270 */
[----:B------:R-:W-:Y:S01]  /*6150*/  IMAD.MOV.U32 R0, RZ, RZ, RZ ;  /* 0x000000ffff007224 */ /* 0x000fe200078e00ff */
[----:B------:R-:W-:Y:S01]  /*6160*/  FSETP.NE.FTZ.AND P2, PT, R15, RZ, PT ;  /* 0x000000ff0f00720b */ /* 0x000fe20003f55000 */
[----:B------:R-:W-:-:S04]  /*6170*/  UIADD3 UR39, UR39, 0x1, URZ ;  /* 0x0000000127277890 */ /* 0x000fc8000fffe03f */
[----:B------:R-:W-:-:S04]  /*6180*/  UISETP.NE.AND UP0, UPT, UR39, 0x2, UPT ;  /* 0x000000022700788c */ /* 0x000fc8000bf05270 */
[----:B------:R-:W0:Y:S01]  /*6190*/  @P1 MUFU.RCP R0, R11 ;  /* 0x0000000b00001308 */ /* 0x000e220000001000 */
[----:B------:R-:W-:Y:S01]  /*61a0*/  USEL UR4, URZ, 0x1, UP0 ;  /* 0x000000013f047887 */ /* 0x000fe20008000000 */
[----:B------:R-:W-:Y:S01]  /*61b0*/  @!P0 IMAD R6, R9, 0x40, R16 ;  /* 0x0000004009068824 */ /* 0x000fe200078e0210 */
[----:B------:R-:W-:Y:S01]  /*61c0*/  USEL UR39, UR39, URZ, UP0 ;  /* 0x0000003f27277287 */ /* 0x000fe20008000000 */
[----:B------:R-:W-:Y:S01]  /*61d0*/  IMAD.U32 R9, RZ, RZ, UR20 ;  /* 0x00000014ff097e24 */ /* 0x000fe2000f8e00ff */
[----:B------:R-:W-:Y:S02]  /*61e0*/  ULOP3.LUT UR38, UR38, UR4, URZ, 0x3c, !UPT ;  /* 0x0000000426267292 */ /* 0x000fe4000f8e3c3f */
[----:B------:R-:W-:Y:S01]  /*61f0*/  @!P0 LEA R6, R6, UR42, 0x2 ;  /* 0x0000002a06068c11 */ /* 0x000fe2000f8e10ff */
[----:B------:R-:W1:Y:S08]  /*6200*/  @P2 MUFU.RCP R5, R15 ;  /* 0x0000000f00052308 */ /* 0x000e700000001000 */
[----:B------:R-:W4:Y:S01]  /*6210*/  @P1 MUFU.LG2 R7, R11 ;  /* 0x0000000b00071308 */ /* 0x000f220000000c00 */
[-C--:B0-----:R-:W-:Y:S01]  /*6220*/  FMUL.FTZ R173, R24, R0.reuse ;  /* 0x0000000018ad7220 */ /* 0x081fe20000410000 */
[----:B------:R-:W-:Y:S01]  /*6230*/  @!P0 STS [R6+0x28800], R0 ;  /* 0x0288000006008388 */ /* 0x000fe20000000800 */
[----:B------:R-:W-:Y:S01]  /*6240*/  FMUL.FTZ R172, R28, R0 ;  /* 0x000000001cac7220 */ /* 0x000fe20000410000 */
[----:B------:R-:W-:-:S02]  /*6250*/  IMAD.U32 R28, RZ, RZ, UR20 ;  /* 0x00000014ff1c7e24 */ /* 0x000fc4000f8e00ff */
[-C--:B------:R-:W-:Y:S01]  /*6260*/  FMUL.FTZ R8, R25, R0.reuse ;  /* 0x0000000019087220 */ /* 0x080fe20000410000 */
[-C--:B------:R-:W-:Y:S01]  /*6270*/  FMUL.FTZ R10, R29, R0.reuse ;  /* 0x000000001d0a7220 */ /* 0x080fe20000410000 */
[-C--:B---3--:R-:W-:Y:S01]  /*6280*/  FMUL.FTZ R165, R32, R0.reuse ;  /* 0x0000000020a57220 */ /* 0x088fe20000410000 */
[----:B------:R-:W0:Y:S01]  /*6290*/  @P2 MUFU.LG2 R24, R15 ;  /* 0x0000000f00182308 */ /* 0x000e220000000c00 */
[----:B-1----:R1:W-:Y:S01]  /*62a0*/  @!P0 STS [R6+0x28820], R5 ;  /* 0x0288200506008388 */ /* 0x0023e20000000800 */
[----:B------:R-:W-:Y:S01]  /*62b0*/  @P2 FMUL.FTZ R28, R28, 0.69314718246459960938 ;  /* 0x3f3172181c1c2820 */ /* 0x000fe20000410000 */
[-C--:B------:R-:W-:Y:S01]  /*62c0*/  FMUL.FTZ R160, R33, R0.reuse ;  /* 0x0000000021a07220 */ /* 0x080fe20000410000 */
[-C--:B------:R-:W-:Y:S01]  /*62d0*/  FMUL.FTZ R162, R36, R0.reuse ;  /* 0x0000000024a27220 */ /* 0x080fe20000410000 */
[-C--:B------:R-:W-:Y:S01]  /*62e0*/  FMUL.FTZ R156, R37, R0.reuse ;  /* 0x00000000259c7220 */ /* 0x080fe20000410000 */
[-C--:B------:R-:W-:Y:S01]  /*62f0*/  FMUL.FTZ R158, R40, R0.reuse ;  /* 0x00000000289e7220 */ /* 0x080fe20000410000 */
[-C--:B------:R-:W-:Y:S01]  /*6300*/  FMUL.FTZ R12, R41, R0.reuse ;  /* 0x00000000290c7220 */ /* 0x080fe20000410000 */
[-C--:B------:R-:W-:Y:S01]  /*6310*/  FMUL.FTZ R14, R44, R0.reuse ;  /* 0x000000002c0e7220 */ /* 0x080fe20000410000 */
[----:B----4-:R-:W-:Y:S01]  /*6320*/  @P1 FMUL.FTZ R7, R7, 0.69314718246459960938 ;  /* 0x3f31721807071820 */ /* 0x010fe20000410000 */
[-C--:B------:R-:W-:Y:S01]  /*6330*/  FMUL.FTZ R45, R45, R0.reuse ;  /* 0x000000002d2d7220 */ /* 0x080fe20000410000 */
[----:B-1----:R-:W-:Y:S01]  /*6340*/  @P1 FMUL.FTZ R6, R9, 0.69314718246459960938 ;  /* 0x3f31721809061820 */ /* 0x002fe20000410000 */
[-C--:B------:R-:W-:Y:S01]  /*6350*/  FMUL.FTZ R48, R48, R0.reuse ;  /* 0x0000000030307220 */ /* 0x080fe20000410000 */
[-C--:B------:R-:W-:Y:S01]  /*6360*/  FMUL.FTZ R49, R49, R0.reuse ;  /* 0x0000000031317220 */ /* 0x080fe20000410000 */
[-C--:B------:R-:W-:Y:S01]  /*6370*/  FMUL.FTZ R52, R52, R0.reuse ;  /* 0x0000000034347220 */ /* 0x080fe20000410000 */
[-C--:B------:R-:W-:Y:S01]  /*6380*/  FMUL.FTZ R53, R53, R0.reuse ;  /* 0x0000000035357220 */ /* 0x080fe20000410000 */
[-C--:B------:R-:W-:Y:S01]  /*6390*/  FMUL.FTZ R56, R56, R0.reuse ;  /* 0x0000000038387220 */ /* 0x080fe20000410000 */
[----:B0-----:R-:W-:Y:S01]  /*63a0*/  @P2 FMUL.FTZ R25, R24, 0.69314718246459960938 ;  /* 0x3f31721818192820 */ /* 0x001fe20000410000 */
        /* <DEDUP_REMOVED lines=47> */
[----:B------:R-:W-:-:S02]  /*66a0*/  IMAD.MOV.U32 R0, RZ, RZ, -0x800000 ;  /* 0xff800000ff007424 */ /* 0x000fc400078e00ff */
[-C--:B------:R-:W-:Y:S01]  /*66b0*/  FMUL.FTZ R9, R26, R5.reuse ;  /* 0x000000051a097220 */ /* 0x080fe20000410000 */
[-C--:B------:R-:W-:Y:S01]  /*66c0*/  FMUL.FTZ R11, R30, R5.reuse ;  /* 0x000000051e0b7220 */ /* 0x080fe20000410000 */
[-C--:B------:R-:W-:Y:S01]  /*66d0*/  FMUL.FTZ R13, R42, R5.reuse ;  /* 0x000000052a0d7220 */ /* 0x080fe20000410000 */
[-C--:B------:R-:W-:Y:S01]  /*66e0*/  FMUL.FTZ R15, R46, R5.reuse ;  /* 0x000000052e0f7220 */ /* 0x080fe20000410000 */
[----:B------:R-:W-:Y:S01]  /*66f0*/  PLOP3.LUT P0, PT, PT, PT, PT, 0x8, 0x0 ;  /* 0x000000000000781c */ /* 0x000fe20003f0e170 */
        /* <DEDUP_REMOVED lines=63> */
.L_x_392:
[----:B------:R-:W0:Y:S08]  /*6af0*/  S2UR UR4, SR_CgaCtaId ;  /* 0x00000000000479c3 */ /* 0x000e300000008800 */
[----:B------:R-:W-:Y:S06]  /*6b00*/  BAR.SYNC.DEFER_BLOCKING 0x5, 0x180 ;  /* 0x0146000000007b1d */ /* 0x000fec0000010000 */
[----:B------:R-:W-:Y:S01]  /*6b10*/  UMOV UR42, 0x400 ;  /* 0x00000400002a7882 */ /* 0x000fe20000000000 */
[----:B------:R-:W-:Y:S01]  /*6b20*/  BSSY B0, `(.L_x_421) ;  /* 0x00002f8000007945 */ /* 0x000fe20003800000 */
[----:B0-----:R-:W-:-:S09]  /*6b30*/  ULEA UR42, UR4, UR42, 0x18 ;  /* 0x0000002a042a7291 */ /* 0x001fd2000f8ec03f */
[----:B------:R-:W0:Y:S02]  /*6b40*/  LDS.128 R4, [UR42+0x28cd0] ;  /* 0x028cd02aff047984 */ /* 0x000e240008000c00 */
[----:B0-----:R-:W-:Y:S02]  /*6b50*/  R2UR UR5, R5 ;  /* 0x00000000050572ca */ /* 0x001fe400000e0000 */
[----:B------:R-:W-:Y:S01]  /*6b60*/  R2UR UR6, R6 ;  /* 0x00000000060672ca */ /* 0x000fe200000e0000 */
[----:B------:R-:W-:Y:S06]  /*6b70*/  BAR.ARV 0x4, 0x180 ;  /* 0x0106000000007b1d */ /* 0x000fec0000002000 */
[----:B------:R-:W-:Y:S08]  /*6b80*/  @P0 BRA `(.L_x_422) ;  /* 0x0000002000380947 */ /* 0x000ff00003800000 */
[----:B------:R-:W0:Y:S08]  /*6b90*/  S2UR UR4, SR_SWINHI ;  /* 0x00000000000479c3 */ /* 0x000e300000002f00 */
[----:B------:R-:W-:Y:S01]  /*6ba0*/  BAR.SYNC.DEFER_BLOCKING 0x1, 0x100 ;  /* 0x0044000000007b1d */ /* 0x000fe20000010000 */
[----:B------:R-:W-:Y:S01]  /*6bb0*/  F2FP.BF16.F32.PACK_AB R8, R8, R173 ;  /* 0x000000ad0808723e */ /* 0x000fe200000010ff */
[----:B------:R-:W-:Y:S01]  /*6bc0*/  USHF.L.U32 UR10, UR43, 0x2, URZ ;  /* 0x000000022b0a7899 */ /* 0x000fe2000800063f */
[----:B------:R-:W-:Y:S01]  /*6bd0*/  F2FP.BF16.F32.PACK_AB R9, R27, R9 ;  /* 0x000000091b09723e */ /* 0x000fe200000010ff */
[----:B------:R-:W-:Y:S01]  /*6be0*/  USHF.L.U64.HI UR11, UR43, 0x2, UR44 ;  /* 0x000000022b0b7899 */ /* 0x000fe2000801022c */
[----:B------:R-:W-:-:S02]  /*6bf0*/  F2FP.BF16.F32.PACK_AB R10, R10, R172 ;  /* 0x000000ac0a0a723e */ /* 0x000fc400000010ff */
[----:B------:R-:W-:Y:S02]  /*6c00*/  F2FP.BF16.F32.PACK_AB R11, R31, R11 ;  /* 0x0000000b1f0b723e */ /* 0x000fe400000010ff */
[----:B------:R-:W-:Y:S02]  /*6c10*/  F2FP.BF16.F32.PACK_AB R48, R49, R48 ;  /* 0x000000303130723e */ /* 0x000fe400000010ff */
[----:B------:R-:W-:Y:S02]  /*6c20*/  F2FP.BF16.F32.PACK_AB R12, R12, R158 ;  /* 0x0000009e0c0c723e */ /* 0x000fe400000010ff */
[----:B------:R-:W-:Y:S02]  /*6c30*/  F2FP.BF16.F32.PACK_AB R13, R43, R13 ;  /* 0x0000000d2b0d723e */ /* 0x000fe400000010ff */
[----:B------:R-:W-:Y:S02]  /*6c40*/  F2FP.BF16.F32.PACK_AB R14, R45, R14 ;  /* 0x0000000e2d0e723e */ /* 0x000fe400000010ff */
[----:B------:R-:W-:-:S02]  /*6c50*/  F2FP.BF16.F32.PACK_AB R15, R47, R15 ;  /* 0x0000000f2f0f723e */ /* 0x000fc400000010ff */
[----:B------:R-:W-:Y:S02]  /*6c60*/  F2FP.BF16.F32.PACK_AB R49, R51, R50 ;  /* 0x000000323331723e */ /* 0x000fe400000010ff */
[----:B------:R-:W-:Y:S01]  /*6c70*/  F2FP.BF16.F32.PACK_AB R56, R57, R56 ;  /* 0x000000383938723e */ /* 0x000fe200000010ff */
[----:B------:R-:W-:Y:S01]  /*6c80*/  UMOV UR8, UR42 ;  /* 0x0000002a00087c82 */ /* 0x000fe20008000000 */
[----:B0-----:R-:W-:Y:S01]  /*6c90*/  UMOV UR9, UR4 ;  /* 0x0000000400097c82 */ /* 0x001fe20008000000 */
[----:B------:R-:W-:Y:S01]  /*6ca0*/  F2FP.BF16.F32.PACK_AB R50, R53, R52 ;  /* 0x000000343532723e */ /* 0x000fe200000010ff */
[----:B------:R-:W-:Y:S01]  /*6cb0*/  IMAD.U32 R174, RZ, RZ, UR8 ;  /* 0x00000008ffae7e24 */ /* 0x000fe2000f8e00ff */
[----:B------:R-:W-:Y:S01]  /*6cc0*/  F2FP.BF16.F32.PACK_AB R51, R55, R54 ;  /* 0x000000363733723e */ /* 0x000fe200000010ff */
[----:B------:R-:W-:Y:S01]  /*6cd0*/  IMAD.U32 R175, RZ, RZ, UR9 ;  /* 0x00000009ffaf7e24 */ /* 0x000fe2000f8e00ff */
[----:B------:R-:W-:Y:S01]  /*6ce0*/  F2FP.BF16.F32.PACK_AB R57, R59, R58 ;  /* 0x0000003a3b39723e */ /* 0x000fe200000010ff */
[----:B------:R-:W-:Y:S01]  /*6cf0*/  ULDC.64 UR8, c[0x0][0xc00] ;  /* 0x0003000000087ab9 */ /* 0x000fe20000000a00 */
[----:B------:R-:W-:Y:S01]  /*6d00*/  F2FP.BF16.F32.PACK_AB R64, R65, R64 ;  /* 0x000000404140723e */ /* 0x000fe200000010ff */
[----:B------:R-:W-:Y:S01]  /*6d10*/  IMAD.WIDE R126, R196, 0x2, R174 ;  /* 0x00000002c47e7825 */ /* 0x000fe200078e02ae */
[----:B------:R-:W-:Y:S01]  /*6d20*/  F2FP.BF16.F32.PACK_AB R58, R61, R60 ;  /* 0x0000003c3d3a723e */ /* 0x000fe200000010ff */
[----:B------:R-:W-:Y:S01]  /*6d30*/  UISETP.NE.U32.AND UP0, UPT, UR8, URZ, UPT ;  /* 0x0000003f0800728c */ /* 0x000fe2000bf05070 */
[----:B------:R-:W-:Y:S01]  /*6d40*/  F2FP.BF16.F32.PACK_AB R59, R63, R62 ;  /* 0x0000003e3f3b723e */ /* 0x000fe200000010ff */
[----:B------:R-:W-:Y:S01]  /*6d50*/  UIADD3 UR4, UP1, UR10, UR8, URZ ;  /* 0x000000080a047290 */ /* 0x000fe2000ff3e03f */
[C---:B------:R-:W-:Y:S01]  /*6d60*/  IADD3 R177, P1, R126.reuse, 0x20, RZ ;  /* 0x000000207eb17810 */ /* 0x040fe20007f3e0ff */
[----:B------:R-:W-:Y:S01]  /*6d70*/  UISETP.NE.AND.EX UP0, UPT, UR9, URZ, UPT, UP0 ;  /* 0x0000003f0900728c */ /* 0x000fe2000bf05300 */
[C---:B------:R-:W-:Y:S01]  /*6d80*/  LOP3.LUT R5, R126.reuse, 0x380, RZ, 0xc0, !PT ;  /* 0x000003807e057812 */ /* 0x040fe200078ec0ff */
[----:B------:R-:W-:Y:S01]  /*6d90*/  UIADD3.X UR7, UR11, UR9, URZ, UP1, !UPT ;  /* 0x000000090b077290 */ /* 0x000fe20008ffe43f */
[C---:B------:R-:W-:Y:S01]  /*6da0*/  IADD3 R179, P0, R126.reuse, 0x40, RZ ;  /* 0x000000407eb37810 */ /* 0x040fe20007f1e0ff */
[--C-:B------:R-:W-:Y:S01]  /*6db0*/  IMAD.X R25, RZ, RZ, R127.reuse, P1 ;  /* 0x000000ffff197224 */ /* 0x100fe200008e067f */
[C---:B------:R-:W-:Y:S01]  /*6dc0*/  IADD3 R181, P4, R126.reuse, 0x60, RZ ;  /* 0x000000607eb57810 */ /* 0x040fe20007f9e0ff */
[----:B------:R-:W-:Y:S01]  /*6dd0*/  ULDC.64 UR8, c[0x0][0xc08] ;  /* 0x0003020000087ab9 */ /* 0x000fe20000000a00 */
[C---:B------:R-:W-:Y:S01]  /*6de0*/  IADD3 R183, P3, R126.reuse, 0x2000, RZ ;  /* 0x000020007eb77810 */ /* 0x040fe20007f7e0ff */
[--C-:B------:R-:W-:Y:S01]  /*6df0*/  IMAD.X R29, RZ, RZ, R127.reuse, P0 ;  /* 0x000000ffff1d7224 */ /* 0x100fe200000e067f */
[C---:B------:R-:W-:Y:S01]  /*6e00*/  IADD3 R205, P6, R126.reuse, 0x2020, RZ ;  /* 0x000020207ecd7810 */ /* 0x040fe20007fde0ff */
[--C-:B------:R-:W-:Y:S01]  /*6e10*/  IMAD.X R33, RZ, RZ, R127.reuse, P4 ;  /* 0x000000ffff217224 */ /* 0x100fe200020e067f */
        /* <DEDUP_REMOVED lines=8> */
[----:B------:R-:W-:Y:S01]  /*6ea0*/  LOP3.LUT R24, R177, 0x380, RZ, 0xc0, !PT ;  /* 0x00000380b1187812 */ /* 0x000fe200078ec0ff */
[----:B------:R-:W-:Y:S01]  /*6eb0*/  IMAD.X R99, RZ, RZ, R127, P1 ;  /* 0x000000ffff637224 */ /* 0x000fe200008e067f */
[----:B------:R-:W-:-:S02]  /*6ec0*/  LOP3.LUT R28, R179, 0x380, RZ, 0xc0, !PT ;  /* 0x00000380b31c7812 */ /* 0x000fc400078ec0ff */
[----:B------:R-:W-:Y:S02]  /*6ed0*/  LOP3.LUT R36, R183, 0x380, RZ, 0xc0, !PT ;  /* 0x00000380b7247812 */ /* 0x000fe400078ec0ff */
[C---:B------:R-:W-:Y:S02]  /*6ee0*/  IADD3 R102, P0, R126.reuse, 0x4020, RZ ;  /* 0x000040207e667810 */ /* 0x040fe40007f1e0ff */
[C---:B------:R-:W-:Y:S02]  /*6ef0*/  IADD3 R106, P4, R126.reuse, 0x4040, RZ ;  /* 0x000040407e6a7810 */ /* 0x040fe40007f9e0ff */
        /* <DEDUP_REMOVED lines=10> */
[----:B------:R-:W-:Y:S01]  /*6fa0*/  LOP3.LUT R32, R181, 0x380, RZ, 0xc0, !PT ;  /* 0x00000380b5207812 */ /* 0x000fe200078ec0ff */
[--C-:B------:R-:W-:Y:S01]  /*6fb0*/  IMAD.X R123, RZ, RZ, R127.reuse, P2 ;  /* 0x000000ffff7b7224 */ /* 0x100fe200010e067f */
[----:B------:R-:W-:Y:S01]  /*6fc0*/  LOP3.LUT R126, R5, R126, RZ, 0x3c, !PT ;  /* 0x0000007e057e7212 */ /* 0x000fe200078e3cff */
[----:B------:R-:W-:Y:S01]  /*6fd0*/  IMAD.X R5, RZ, RZ, R127, P1 ;  /* 0x000000ffff057224 */ /* 0x000fe200008e067f */
[----:B------:R-:W-:-:S02]  /*6fe0*/  SHF.R.U64 R24, R24, 0x3, RZ ;  /* 0x0000000318187819 */ /* 0x000fc400000012ff */
[----:B------:R-:W-:Y:S02]  /*6ff0*/  SHF.R.U64 R28, R28, 0x3, RZ ;  /* 0x000000031c1c7819 */ /* 0x000fe400000012ff */
[----:B------:R-:W-:Y:S02]  /*7000*/  SHF.R.U64 R36, R36, 0x3, RZ ;  /* 0x0000000324247819 */ /* 0x000fe400000012ff */
[----:B------:R-:W-:Y:S02]  /*7010*/  LOP3.LUT R40, R205, 0x380, RZ, 0xc0, !PT ;  /* 0x00000380cd287812 */ /* 0x000fe400078ec0ff */
[----:B------:R-:W-:Y:S02]  /*7020*/  SHF.R.U64 R32, R32, 0x3, RZ ;  /* 0x0000000320207819 */ /* 0x000fe400000012ff */
[----:B------:R-:W-:Y:S02]  /*7030*/  LOP3.LUT R90, R207, 0x380, RZ, 0xc0, !PT ;  /* 0x00000380cf5a7812 */ /* 0x000fe400078ec0ff */
[----:B------:R-:W-:-:S02]  /*7040*/  LOP3.LUT R94, R209, 0x380, RZ, 0xc0, !PT ;  /* 0x00000380d15e7812 */ /* 0x000fc400078ec0ff */
[----:B------:R-:W-:Y:S02]  /*7050*/  MOV R126, R126 ;  /* 0x0000007e007e7202 */ /* 0x000fe40000000f00 */
[----:B------:R-:W-:Y:S02]  /*7060*/  LOP3.LUT R24, R24, R177, RZ, 0x3c, !PT ;  /* 0x000000b118187212 */ /* 0x000fe400078e3cff */
[----:B------:R-:W-:Y:S01]  /*7070*/  LOP3.LUT R98, R211, 0x380, RZ, 0xc0, !PT ;  /* 0x00000380d3627812 */ /* 0x000fe200078ec0ff */
[----:B------:R0:W-:Y:S01]  /*7080*/  STSM.16.M88.4 [R126], R8 ;  /* 0x000000087e007844 */ /* 0x0001e20000000200 */
[----:B------:R-:W-:Y:S02]  /*7090*/  LOP3.LUT R28, R28, R179, RZ, 0x3c, !PT ;  /* 0x000000b31c1c7212 */ /* 0x000fe400078e3cff */
[----:B------:R-:W-:Y:S02]  /*70a0*/  LOP3.LUT R36, R36, R183, RZ, 0x3c, !PT ;  /* 0x000000b724247212 */ /* 0x000fe400078e3cff */
[----:B------:R-:W-:-:S02]  /*70b0*/  SHF.R.U64 R40, R40, 0x3, RZ ;  /* 0x0000000328287819 */ /* 0x000fc400000012ff */
[----:B------:R-:W-:Y:S02]  /*70c0*/  LOP3.LUT R177, R102, 0x380, RZ, 0xc0, !PT ;  /* 0x0000038066b17812 */ /* 0x000fe400078ec0ff */
[----:B------:R-:W-:Y:S02]  /*70d0*/  LOP3.LUT R27, R6, 0x380, RZ, 0xc0, !PT ;  /* 0x00000380061b7812 */ /* 0x000fe400078ec0ff */
[----:B------:R-:W-:Y:S02]  /*70e0*/  LOP3.LUT R32, R32, R181, RZ, 0x3c, !PT ;  /* 0x000000b520207212 */ /* 0x000fe400078e3cff */
[----:B------:R-:W-:Y:S02]  /*70f0*/  SHF.R.U64 R90, R90, 0x3, RZ ;  /* 0x000000035a5a7819 */ /* 0x000fe400000012ff */
[----:B------:R-:W-:Y:S02]  /*7100*/  LOP3.LUT R179, R106, 0x380, RZ, 0xc0, !PT ;  /* 0x000003806ab37812 */ /* 0x000fe400078ec0ff */
[----:B------:R-:W-:-:S02]  /*7110*/  LOP3.LUT R183, R114, 0x380, RZ, 0xc0, !PT ;  /* 0x0000038072b77812 */ /* 0x000fc400078ec0ff */
[----:B------:R-:W-:Y:S02]  /*7120*/  SHF.R.U64 R94, R94, 0x3, RZ ;  /* 0x000000035e5e7819 */ /* 0x000fe400000012ff */
[----:B------:R-:W-:Y:S02]  /*7130*/  LOP3.LUT R181, R110, 0x380, RZ, 0xc0, !PT ;  /* 0x000003806eb57812 */ /* 0x000fe400078ec0ff */
[----:B------:R-:W-:Y:S02]  /*7140*/  SHF.R.U64 R98, R98, 0x3, RZ ;  /* 0x0000000362627819 */ /* 0x000fe400000012ff */
[----:B------:R-:W-:Y:S02]  /*7150*/  LOP3.LUT R40, R40, R205, RZ, 0x3c, !PT ;  /* 0x000000cd28287212 */ /* 0x000fe400078e3cff */
[----:B------:R-:W-:Y:S02]  /*7160*/  SHF.R.U64 R177, R177, 0x3, RZ ;  /* 0x00000003b1b17819 */ /* 0x000fe400000012ff */
[----:B------:R-:W-:-:S02]  /*7170*/  LOP3.LUT R118, R3, 0x380, RZ, 0xc0, !PT ;  /* 0x0000038003767812 */ /* 0x000fc400078ec0ff */
[----:B------:R-:W-:Y:S02]  /*7180*/  SHF.R.U64 R27, R27, 0x3, RZ ;  /* 0x000000031b1b7819 */ /* 0x000fe400000012ff */
[----:B------:R-:W-:Y:S02]  /*7190*/  MOV R31, R24 ;  /* 0x00000018001f7202 */ /* 0x000fe40000000f00 */
[----:B0-----:R-:W-:Y:S02]  /*71a0*/  F2FP.BF16.F32.PACK_AB R8, R160, R165 ;  /* 0x000000a5a008723e */ /* 0x001fe400000010ff */
[----:B------:R-:W-:Y:S02]  /*71b0*/  F2FP.BF16.F32.PACK_AB R9, R35, R34 ;  /* 0x000000222309723e */ /* 0x000fe400000010ff */
[----:B------:R-:W-:Y:S02]  /*71c0*/  F2FP.BF16.F32.PACK_AB R10, R156, R162 ;  /* 0x000000a29c0a723e */ /* 0x000fe400000010ff */
[----:B------:R-:W-:-:S02]  /*71d0*/  F2FP.BF16.F32.PACK_AB R11, R39, R38 ;  /* 0x00000026270b723e */ /* 0x000fc400000010ff */
[----:B------:R-:W-:Y:S02]  /*71e0*/  LOP3.LUT R90, R90, R207, RZ, 0x3c, !PT ;  /* 0x000000cf5a5a7212 */ /* 0x000fe400078e3cff */
[----:B------:R-:W-:Y:S01]  /*71f0*/  SHF.R.U64 R179, R179, 0x3, RZ ;  /* 0x00000003b3b37819 */ /* 0x000fe200000012ff */
[----:B------:R0:W-:Y:S01]  /*7200*/  STSM.16.M88.4 [R31], R8 ;  /* 0x000000081f007844 */ /* 0x0001e20000000200 */
[----:B------:R-:W-:Y:S02]  /*7210*/  SHF.R.U64 R183, R183, 0x3, RZ ;  /* 0x00000003b7b77819 */ /* 0x000fe400000012ff */
[----:B------:R-:W-:Y:S02]  /*7220*/  MOV R28, R28 ;  /* 0x0000001c001c7202 */ /* 0x000fe40000000f00 */
[----:B------:R-:W-:Y:S02]  /*7230*/  LOP3.LUT R94, R94, R209, RZ, 0x3c, !PT ;  /* 0x000000d15e5e7212 */ /* 0x000fe400078e3cff */
[----:B------:R-:W-:Y:S01]  /*7240*/  SHF.R.U64 R181, R181, 0x3, RZ ;  /* 0x00000003b5b57819 */ /* 0x000fe200000012ff */
[----:B------:R-:W-:Y:S01]  /*7250*/  STSM.16.M88.4 [R28], R12 ;  /* 0x0000000c1c007844 */ /* 0x000fe20000000200 */
[----:B------:R-:W-:-:S02]  /*7260*/  LOP3.LUT R127, R4, 0x380, RZ, 0xc0, !PT ;  /* 0x00000380047f7812 */ /* 0x000fc400078ec0ff */
[----:B------:R-:W-:Y:S02]  /*7270*/  MOV R32, R32 ;  /* 0x0000002000207202 */ /* 0x000fe40000000f00 */
[----:B------:R-:W-:Y:S02]  /*7280*/  LOP3.LUT R98, R98, R211, RZ, 0x3c, !PT ;  /* 0x000000d362627212 */ /* 0x000fe400078e3cff */
[----:B------:R-:W-:Y:S01]  /*7290*/  MOV R36, R36 ;  /* 0x0000002400247202 */ /* 0x000fe20000000f00 */
[----:B------:R-:W-:Y:S01]  /*72a0*/  STSM.16.M88.4 [R32], R48 ;  /* 0x0000003020007844 */ /* 0x000fe20000000200 */
[----:B------:R-:W-:Y:S02]  /*72b0*/  F2FP.BF16.F32.PACK_AB R65, R67, R66 ;  /* 0x000000424341723e */ /* 0x000fe400000010ff */
[----:B------:R-:W-:Y:S01]  /*72c0*/  F2FP.BF16.F32.PACK_AB R72, R73, R72 ;  /* 0x000000484948723e */ /* 0x000fe200000010ff */
[----:B------:R-:W-:Y:S01]  /*72d0*/  STSM.16.M88.4 [R36], R56 ;  /* 0x0000003824007844 */ /* 0x000fe20000000200 */
[----:B------:R-:W-:-:S02]  /*72e0*/  LOP3.LUT R102, R177, R102, RZ, 0x3c, !PT ;  /* 0x00000066b1667212 */ /* 0x000fc400078e3cff */
[----:B------:R-:W-:Y:S02]  /*72f0*/  SHF.R.U64 R118, R118, 0x3, RZ ;  /* 0x0000000376767819 */ /* 0x000fe400000012ff */
[----:B------:R-:W-:Y:S02]  /*7300*/  LOP3.LUT R122, R27, R6, RZ, 0x3c, !PT ;  /* 0x000000061b7a7212 */ /* 0x000fe400078e3cff */
[----:B------:R-:W-:Y:S02]  /*7310*/  MOV R40, R40 ;  /* 0x0000002800287202 */ /* 0x000fe40000000f00 */
[----:B------:R-:W-:Y:S02]  /*7320*/  F2FP.BF16.F32.PACK_AB R66, R69, R68 ;  /* 0x000000444542723e */ /* 0x000fe400000010ff */
[----:B------:R-:W-:Y:S02]  /*7330*/  F2FP.BF16.F32.PACK_AB R67, R71, R70 ;  /* 0x000000464743723e */ /* 0x000fe400000010ff */
[----:B------:R-:W-:-:S02]  /*7340*/  F2FP.BF16.F32.PACK_AB R73, R75, R74 ;  /* 0x0000004a4b49723e */ /* 0x000fc400000010ff */
[----:B------:R-:W-:Y:S01]  /*7350*/  F2FP.BF16.F32.PACK_AB R80, R81, R80 ;  /* 0x000000505150723e */ /* 0x000fe200000010ff */
[----:B------:R-:W-:Y:S01]  /*7360*/  STSM.16.M88.4 [R40], R64 ;  /* 0x0000004028007844 */ /* 0x000fe20000000200 */
[----:B------:R-:W-:Y:S02]  /*7370*/  LOP3.LUT R106, R179, R106, RZ, 0x3c, !PT ;  /* 0x0000006ab36a7212 */ /* 0x000fe400078e3cff */
[----:B------:R-:W-:Y:S02]  /*7380*/  LOP3.LUT R114, R183, R114, RZ, 0x3c, !PT ;  /* 0x00000072b7727212 */ /* 0x000fe400078e3cff */
[----:B------:R-:W-:Y:S02]  /*7390*/  MOV R27, R90 ;  /* 0x0000005a001b7202 */ /* 0x000fe40000000f00 */
[----:B------:R-:W-:Y:S02]  /*73a0*/  F2FP.BF16.F32.PACK_AB R74, R77, R76 ;  /* 0x0000004c4d4a723e */ /* 0x000fe400000010ff */
[----:B------:R-:W-:-:S02]  /*73b0*/  F2FP.BF16.F32.PACK_AB R75, R79, R78 ;  /* 0x0000004e4f4b723e */ /* 0x000fc400000010ff */
[----:B------:R-:W-:Y:S02]  /*73c0*/  F2FP.BF16.F32.PACK_AB R81, R83, R82 ;  /* 0x000000525351723e */ /* 0x000fe400000010ff */
[----:B------:R-:W-:Y:S01]  /*73d0*/  LOP3.LUT R110, R181, R110, RZ, 0x3c, !PT ;  /* 0x0000006eb56e7212 */ /* 0x000fe200078e3cff */
[----:B------:R-:W-:Y:S01]  /*73e0*/  STSM.16.M88.4 [R27], R72 ;  /* 0x000000481b007844 */ /* 0x000fe20000000200 */
[----:B------:R-:W-:Y:S02]  /*73f0*/  SHF.R.U64 R127, R127, 0x3, RZ ;  /* 0x000000037f7f7819 */ /* 0x000fe400000012ff */
[----:B------:R-:W-:Y:S02]  /*7400*/  MOV R94, R94 ;  /* 0x0000005e005e7202 */ /* 0x000fe40000000f00 */
[----:B------:R-:W-:Y:S02]  /*7410*/  F2FP.BF16.F32.PACK_AB R82, R85, R84 ;  /* 0x000000545552723e */ /* 0x000fe400000010ff */
[----:B------:R-:W-:-:S02]  /*7420*/  F2FP.BF16.F32.PACK_AB R83, R87, R86 ;  /* 0x000000565753723e */ /* 0x000fc400000010ff */
[----:B------:R-:W-:Y:S02]  /*7430*/  F2FP.BF16.F32.PACK_AB R88, R89, R88 ;  /* 0x000000585958723e */ /* 0x000fe400000010ff */
[----:B------:R-:W-:Y:S01]  /*7440*/  MOV R6, R98 ;  /* 0x0000006200067202 */ /* 0x000fe20000000f00 */
[----:B------:R-:W-:Y:S01]  /*7450*/  STSM.16.M88.4 [R94], R80 ;  /* 0x000000505e007844 */ /* 0x000fe20000000200 */
[----:B------:R-:W-:Y:S02]  /*7460*/  F2FP.BF16.F32.PACK_AB R89, R26, R21 ;  /* 0x000000151a59723e */ /* 0x000fe400000010ff */
[----:B------:R-:W-:Y:S02]  /*7470*/  F2FP.BF16.F32.PACK_AB R90, R93, R92 ;  /* 0x0000005c5d5a723e */ /* 0x000fe400000010ff */
[----:B------:R-:W-:Y:S02]  /*7480*/  F2FP.BF16.F32.PACK_AB R91, R42, R30 ;  /* 0x0000001e2a5b723e */ /* 0x000fe400000010ff */
[----:B------:R-:W-:-:S02]  /*7490*/  F2FP.BF16.F32.PACK_AB R96, R97, R96 ;  /* 0x000000606160723e */ /* 0x000fc400000010ff */
[----:B------:R-:W-:Y:S01]  /*74a0*/  LOP3.LUT R118, R118, R3, RZ, 0x3c, !PT ;  /* 0x0000000376767212 */ /* 0x000fe200078e3cff */
[----:B------:R-:W-:Y:S01]  /*74b0*/  STSM.16.M88.4 [R6], R88 ;  /* 0x0000005806007844 */ /* 0x000fe20000000200 */
[----:B------:R-:W-:Y:S02]  /*74c0*/  MOV R102, R102 ;  /* 0x0000006600667202 */ /* 0x000fe40000000f00 */
[----:B------:R-:W-:Y:S02]  /*74d0*/  F2FP.BF16.F32.PACK_AB R97, R46, R44 ;  /* 0x0000002c2e61723e */ /* 0x000fe400000010ff */
[----:B------:R-:W-:Y:S02]  /*74e0*/  F2FP.BF16.F32.PACK_AB R98, R101, R100 ;  /* 0x000000646562723e */ /* 0x000fe400000010ff */
[----:B------:R-:W-:Y:S02]  /*74f0*/  F2FP.BF16.F32.PACK_AB R99, R154, R153 ;  /* 0x000000999a63723e */ /* 0x000fe400000010ff */
[----:B------:R-:W-:-:S02]  /*7500*/  MOV R106, R106 ;  /* 0x0000006a006a7202 */ /* 0x000fc40000000f00 */
[----:B------:R-:W-:Y:S01]  /*7510*/  MOV R3, R114 ;  /* 0x0000007200037202 */ /* 0x000fe20000000f00 */
[----:B------:R-:W-:Y:S01]  /*7520*/  STSM.16.M88.4 [R102], R96 ;  /* 0x0000006066007844 */ /* 0x000fe20000000200 */
[----:B------:R-:W-:Y:S02]  /*7530*/  F2FP.BF16.F32.PACK_AB R156, R105, R104 ;  /* 0x00000068699c723e */ /* 0x000fe400000010ff */
[----:B------:R-:W-:Y:S02]  /*7540*/  F2FP.BF16.F32.PACK_AB R157, R157, R155 ;  /* 0x0000009b9d9d723e */ /* 0x000fe400000010ff */
[----:B------:R-:W-:Y:S02]  /*7550*/  F2FP.BF16.F32.PACK_AB R158, R109, R108 ;  /* 0x0000006c6d9e723e */ /* 0x000fe400000010ff */
[----:B------:R-:W-:Y:S02]  /*7560*/  F2FP.BF16.F32.PACK_AB R159, R161, R159 ;  /* 0x0000009fa19f723e */ /* 0x000fe400000010ff */
[----:B------:R-:W-:-:S02]  /*7570*/  F2FP.BF16.F32.PACK_AB R112, R113, R112 ;  /* 0x000000707170723e */ /* 0x000fc400000010ff */
[----:B------:R-:W-:Y:S01]  /*7580*/  LOP3.LUT R4, R127, R4, RZ, 0x3c, !PT ;  /* 0x000000047f047212 */ /* 0x000fe200078e3cff */
[----:B------:R-:W-:Y:S01]  /*7590*/  STSM.16.M88.4 [R106], R156 ;  /* 0x0000009c6a007844 */ /* 0x000fe20000000200 */
[----:B------:R-:W-:Y:S02]  /*75a0*/  MOV R110, R110 ;  /* 0x0000006e006e7202 */ /* 0x000fe40000000f00 */
[----:B------:R-:W-:Y:S02]  /*75b0*/  MOV R25, R122 ;  /* 0x0000007a00197202 */ /* 0x000fe40000000f00 */
[----:B------:R-:W-:Y:S02]  /*75c0*/  F2FP.BF16.F32.PACK_AB R113, R164, R163 ;  /* 0x000000a3a471723e */ /* 0x000fe400000010ff */
[----:B------:R-:W-:Y:S02]  /*75d0*/  F2FP.BF16.F32.PACK_AB R114, R117, R116 ;  /* 0x000000747572723e */ /* 0x000fe400000010ff */
[----:B------:R-:W-:-:S02]  /*75e0*/  F2FP.BF16.F32.PACK_AB R115, R167, R166 ;  /* 0x000000a6a773723e */ /* 0x000fc400000010ff */
[----:B------:R-:W-:Y:S02]  /*75f0*/  F2FP.BF16.F32.PACK_AB R120, R121, R120 ;  /* 0x000000787978723e */ /* 0x000fe400000010ff */
[----:B------:R-:W-:Y:S01]  /*7600*/  F2FP.BF16.F32.PACK_AB R128, R129, R128 ;  /* 0x000000808180723e */ /* 0x000fe200000010ff */
[----:B------:R-:W-:Y:S01]  /*7610*/  STSM.16.M88.4 [R110], R112 ;  /* 0x000000706e007844 */ /* 0x000fe20000000200 */
[----:B------:R-:W-:Y:S02]  /*7620*/  F2FP.BF16.F32.PACK_AB R121, R169, R168 ;  /* 0x000000a8a979723e */ /* 0x000fe400000010ff */
[----:B------:R-:W-:Y:S02]  /*7630*/  F2FP.BF16.F32.PACK_AB R122, R125, R124 ;  /* 0x0000007c7d7a723e */ /* 0x000fe400000010ff */
[----:B------:R-:W-:Y:S02]  /*7640*/  F2FP.BF16.F32.PACK_AB R123, R171, R170 ;  /* 0x000000aaab7b723e */ /* 0x000fe400000010ff */
[----:B------:R-:W-:-:S02]  /*7650*/  F2FP.BF16.F32.PACK_AB R129, R131, R130 ;  /* 0x000000828381723e */ /* 0x000fc400000010ff */
[----:B------:R-:W-:Y:S01]  /*7660*/  F2FP.BF16.F32.PACK_AB R136, R137, R136 ;  /* 0x000000888988723e */ /* 0x000fe200000010ff */
[----:B------:R1:W-:Y:S01]  /*7670*/  STSM.16.M88.4 [R3], R120 ;  /* 0x0000007803007844 */ /* 0x0003e20000000200 */
[----:B------:R-:W-:Y:S02]  /*7680*/  MOV R118, R118 ;  /* 0x0000007600767202 */ /* 0x000fe40000000f00 */
[----:B------:R-:W-:Y:S02]  /*7690*/  F2FP.BF16.F32.PACK_AB R130, R133, R132 ;  /* 0x000000848582723e */ /* 0x000fe400000010ff */
[----:B------:R-:W-:Y:S02]  /*76a0*/  F2FP.BF16.F32.PACK_AB R131, R135, R134 ;  /* 0x000000868783723e */ /* 0x000fe400000010ff */
[----:B------:R-:W-:Y:S02]  /*76b0*/  F2FP.BF16.F32.PACK_AB R137, R139, R138 ;  /* 0x0000008a8b89723e */ /* 0x000fe400000010ff */
[----:B------:R-:W-:Y:S01]  /*76c0*/  F2FP.BF16.F32.PACK_AB R144, R145, R144 ;  /* 0x000000909190723e */ /* 0x000fe200000010ff */
[----:B------:R-:W-:Y:S01]  /*76d0*/  STSM.16.M88.4 [R118], R128 ;  /* 0x0000008076007844 */ /* 0x000fe20000000200 */
[----:B------:R-:W-:-:S02]  /*76e0*/  F2FP.BF16.F32.PACK_AB R138, R141, R140 ;  /* 0x0000008c8d8a723e */ /* 0x000fc400000010ff */
[----:B------:R-:W-:Y:S02]  /*76f0*/  F2FP.BF16.F32.PACK_AB R139, R143, R142 ;  /* 0x0000008e8f8b723e */ /* 0x000fe400000010ff */
[----:B------:R-:W-:Y:S02]  /*7700*/  F2FP.BF16.F32.PACK_AB R145, R147, R146 ;  /* 0x000000929391723e */ /* 0x000fe400000010ff */
[----:B------:R-:W-:Y:S01]  /*7710*/  MOV R24, R4 ;  /* 0x0000000400187202 */ /* 0x000fe20000000f00 */
[----:B------:R-:W-:Y:S01]  /*7720*/  STSM.16.M88.4 [R25], R136 ;  /* 0x0000008819007844 */ /* 0x000fe20000000200 */
[----:B------:R-:W-:Y:S01]  /*7730*/  F2FP.BF16.F32.PACK_AB R146, R149, R148 ;  /* 0x000000949592723e */ /* 0x000fe200000010ff */
[----:B------:R-:W-:Y:S01]  /*7740*/  UISETP.NE.U32.AND UP1, UPT, UR8, URZ, UPT ;  /* 0x0000003f0800728c */ /* 0x000fe2000bf25070 */
[----:B------:R-:W-:Y:S01]  /*7750*/  F2FP.BF16.F32.PACK_AB R147, R151, R150 ;  /* 0x000000969793723e */ /* 0x000fe200000010ff */
[----:B------:R-:W-:Y:S01]  /*7760*/  IMAD.U32 R4, RZ, RZ, UR4 ;  /* 0x00000004ff047e24 */ /* 0x000fe2000f8e00ff */
[----:B------:R-:W-:Y:S01]  /*7770*/  PLOP3.LUT P0, PT, PT, PT, UP0, 0x80, 0x0 ;  /* 0x000000000000781c */ /* 0x000fe20003f0f008 */
[----:B------:R-:W-:-:S02]  /*7780*/  IMAD.U32 R5, RZ, RZ, UR7 ;  /* 0x00000007ff057e24 */ /* 0x000fc4000f8e00ff */
[----:B------:R2:W-:Y:S01]  /*7790*/  STSM.16.M88.4 [R24], R144 ;  /* 0x0000009018007844 */ /* 0x0005e20000000200 */
[----:B------:R-:W-:Y:S01]  /*77a0*/  BAR.SYNC.DEFER_BLOCKING 0x1, 0x100 ;  /* 0x0044000000007b1d */ /* 0x000fe20000010000 */
[----:B------:R-:W-:-:S06]  /*77b0*/  UISETP.NE.AND.EX UP1, UPT, UR9, URZ, UPT, UP1 ;  /* 0x0000003f0900728c */ /* 0x000fcc000bf25310 */
[----:B------:R-:W-:-:S05]  /*77c0*/  PLOP3.LUT P6, PT, PT, PT, UP1, 0x80, 0x0 ;  /* 0x000000000000781c */ /* 0x000fca0003fcf018 */
[----:B------:R-:W-:-:S04]  /*77d0*/  @UP1 UIADD3 UR8, UP2, UR10, UR8, URZ ;  /* 0x000000080a081290 */ /* 0x000fc8000ff5e03f */
[----:B------:R-:W-:Y:S01]  /*77e0*/  @UP1 UIADD3.X UR9, UR11, UR9, URZ, UP2, !UPT ;  /* 0x000000090b091290 */ /* 0x000fe200097fe43f */
[----:B------:R-:W-:Y:S01]  /*77f0*/  ULDC UR4, c[0x0][0xa88] ;  /* 0x0002a20000047ab9 */ /* 0x000fe20000000800 */
[----:B0-----:R-:W-:Y:S02]  /*7800*/  IMAD.U32 R10, RZ, RZ, UR8 ;  /* 0x00000008ff0a7e24 */ /* 0x001fe4000f8e00ff */
[----:B-1----:R-:W-:Y:S01]  /*7810*/  IMAD.U32 R3, RZ, RZ, UR4 ;  /* 0x00000004ff037e24 */ /* 0x002fe2000f8e00ff */
[----:B------:R-:W3:Y:S01]  /*7820*/  @P0 LDG.E R6, desc[UR40][R4.64] ;  /* 0x0000002804060981 */ /* 0x000ee2000c1e1900 */
[----:B------:R-:W-:Y:S02]  /*7830*/  IMAD.U32 R11, RZ, RZ, UR9 ;  /* 0x00000009ff0b7e24 */ /* 0x000fe4000f8e00ff */
[----:B------:R-:W-:-:S03]  /*7840*/  IMAD R9, R191, 0x40, R2 ;  /* 0x00000040bf097824 */ /* 0x000fc600078e0202 */
[----:B------:R0:W5:Y:S01]  /*7850*/  @P6 LDG.E R3, desc[UR40][R10.64] ;  /* 0x000000280a036981 */ /* 0x000162000c1e1900 */
[----:B------:R-:W-:-:S03]  /*7860*/  IMAD.WIDE R174, R9, 0x2, R174 ;  /* 0x0000000209ae7825 */ /* 0x000fc600078e02ae */
[C---:B------:R-:W-:Y:S02]  /*7870*/  IADD3 R13, P2, R174.reuse, 0x1000, RZ ;  /* 0x00001000ae0d7810 */ /* 0x040fe40007f5e0ff */
[C---:B------:R-:W-:Y:S02]  /*7880*/  IADD3 R9, P1, R174.reuse, 0x2000, RZ ;  /* 0x00002000ae097810 */ /* 0x040fe40007f3e0ff */
[----:B------:R-:W-:Y:S02]  /*7890*/  P2R R8, PR, RZ, 0x4 ;  /* 0x00000004ff087803 */ /* 0x000fe40000000000 */
[C---:B------:R-:W-:Y:S02]  /*78a0*/  IADD3 R29, P2, R174.reuse, 0x3000, RZ ;  /* 0x00003000ae1d7810 */ /* 0x040fe40007f5e0ff */
[C---:B------:R-:W-:Y:S02]  /*78b0*/  IADD3 R33, P3, R174.reuse, 0x4000, RZ ;  /* 0x00004000ae217810 */ /* 0x040fe40007f7e0ff */
[----:B------:R-:W-:-:S02]  /*78c0*/  IADD3 R37, P4, R174, 0x5000, RZ ;  /* 0x00005000ae257810 */ /* 0x000fc40007f9e0ff */
[----:B------:R-:W-:Y:S02]  /*78d0*/  IADD3 R41, P5, R174, 0x6000, RZ ;  /* 0x00006000ae297810 */ /* 0x000fe40007fbe0ff */
[----:B------:R-:W-:Y:S02]  /*78e0*/  LOP3.LUT R12, R13, 0x380, RZ, 0xc0, !PT ;  /* 0x000003800d0c7812 */ /* 0x000fe400078ec0ff */
[----:B--2---:R-:W-:Y:S02]  /*78f0*/  LOP3.LUT R24, R9, 0x380, RZ, 0xc0, !PT ;  /* 0x0000038009187812 */ /* 0x004fe400078ec0ff */
[----:B------:R-:W-:Y:S02]  /*7900*/  LOP3.LUT R28, R29, 0x380, RZ, 0xc0, !PT ;  /* 0x000003801d1c7812 */ /* 0x000fe400078ec0ff */
[----:B------:R-:W-:Y:S02]  /*7910*/  LOP3.LUT R32, R33, 0x380, RZ, 0xc0, !PT ;  /* 0x0000038021207812 */ /* 0x000fe400078ec0ff */
[----:B------:R-:W-:-:S02]  /*7920*/  LOP3.LUT R36, R37, 0x380, RZ, 0xc0, !PT ;  /* 0x0000038025247812 */ /* 0x000fc400078ec0ff */
[----:B------:R-:W-:Y:S01]  /*7930*/  LOP3.LUT R40, R41, 0x380, RZ, 0xc0, !PT ;  /* 0x0000038029287812 */ /* 0x000fe200078ec0ff */
[----:B------:R-:W-:Y:S01]  /*7940*/  UMOV UR4, URZ ;  /* 0x0000003f00047c82 */ /* 0x000fe20008000000 */
[----:B------:R-:W-:Y:S02]  /*7950*/  SHF.R.U64 R12, R12, 0x3, RZ ;  /* 0x000000030c0c7819 */ /* 0x000fe400000012ff */
[----:B------:R-:W-:Y:S02]  /*7960*/  SHF.R.U64 R24, R24, 0x3, RZ ;  /* 0x0000000318187819 */ /* 0x000fe400000012ff */
[----:B------:R-:W-:Y:S02]  /*7970*/  SHF.R.U64 R28, R28, 0x3, RZ ;  /* 0x000000031c1c7819 */ /* 0x000fe400000012ff */
[----:B------:R-:W-:Y:S02]  /*7980*/  SHF.R.U64 R32, R32, 0x3, RZ ;  /* 0x0000000320207819 */ /* 0x000fe400000012ff */
[----:B------:R-:W-:-:S02]  /*7990*/  SHF.R.U64 R36, R36, 0x3, RZ ;  /* 0x0000000324247819 */ /* 0x000fc400000012ff */
[----:B------:R-:W-:Y:S02]  /*79a0*/  SHF.R.U64 R40, R40, 0x3, RZ ;  /* 0x0000000328287819 */ /* 0x000fe400000012ff */
[----:B------:R-:W-:Y:S02]  /*79b0*/  LOP3.LUT R12, R12, R13, RZ, 0x3c, !PT ;  /* 0x0000000d0c0c7212 */ /* 0x000fe400078e3cff */
[----:B------:R-:W-:Y:S02]  /*79c0*/  LOP3.LUT R24, R24, R9, RZ, 0x3c, !PT ;  /* 0x0000000918187212 */ /* 0x000fe400078e3cff */
[----:B------:R-:W-:Y:S02]  /*79d0*/  LOP3.LUT R28, R28, R29, RZ, 0x3c, !PT ;  /* 0x0000001d1c1c7212 */ /* 0x000fe400078e3cff */
[----:B------:R-:W-:Y:S02]  /*79e0*/  LOP3.LUT R32, R32, R33, RZ, 0x3c, !PT ;  /* 0x0000002120207212 */ /* 0x000fe400078e3cff */
[----:B------:R-:W-:-:S02]  /*79f0*/  LOP3.LUT R36, R36, R37, RZ, 0x3c, !PT ;  /* 0x0000002524247212 */ /* 0x000fc400078e3cff */
[----:B------:R-:W-:Y:S02]  /*7a00*/  LOP3.LUT R40, R40, R41, RZ, 0x3c, !PT ;  /* 0x0000002928287212 */ /* 0x000fe400078e3cff */
[----:B---3--:R-:W-:Y:S01]  /*7a10*/  @P0 R2UR UR4, R6 ;  /* 0x00000000060402ca */ /* 0x008fe200000e0000 */
[----:B0-----:R-:W-:-:S14]  /*7a20*/  @P6 BRA `(.L_x_423) ;  /* 0x0000000000106947 */ /* 0x001fdc0003800000 */
[----:B------:R-:W-:Y:S05]  /*7a30*/  @!P0 BRA `(.L_x_423) ;  /* 0x00000000000c8947 */ /* 0x000fea0003800000 */
[----:B------:R-:W2:Y:S04]  /*7a40*/  LDG.E R6, desc[UR40][R4.64] ;  /* 0x0000002804067981 */ /* 0x000ea8000c1e1900 */
[----:B-----5:R-:W2:Y:S02]  /*7a50*/  LDG.E R3, desc[UR40][R4.64+0x4] ;  /* 0x0000042804037981 */ /* 0x020ea4000c1e1900 */
[----:B--2---:R-:W-:-:S07]  /*7a60*/  IMAD.IADD R3, R3, 0x1, -R6 ;  /* 0x0000000103037824 */ /* 0x004fce00078e0a06 */
.L_x_423:
[----:B------:R-:W0:Y:S01]  /*7a70*/  SHFL.IDX PT, R4, R192, RZ, 0x1f ;  /* 0x00001fffc0047589 */ /* 0x000e2200000e0000 */
[----:B------:R-:W-:Y:S01]  /*7a80*/  ISETP.NE.AND P6, PT, R8, RZ, PT ;  /* 0x000000ff0800720c */ /* 0x000fe20003fc5270 */
        /* <DEDUP_REMOVED lines=9> */
[----:B------:R-:W-:Y:S01]  /*7b20*/  LOP3.LUT R48, R49, 0x380, RZ, 0xc0, !PT ;  /* 0x0000038031307812 */ /* 0x000fe200078ec0ff */
[--C-:B------:R-:W-:Y:S01]  /*7b30*/  IMAD.X R41, RZ, RZ, R175.reuse, P5 ;  /* 0x000000ffff297224 */ /* 0x100fe200028e06af */
[----:B------:R-:W-:Y:S01]  /*7b40*/  LOP3.LUT R52, R53, 0x380, RZ, 0xc0, !PT ;  /* 0x0000038035347812 */ /* 0x000fe200078ec0ff */
[----:B------:R-:W-:Y:S01]  /*7b50*/  USHF.R.S32.HI UR14, URZ, 0x1f, UR4 ;  /* 0x0000001f3f0e7899 */ /* 0x000fe20008011404 */
[----:B------:R-:W-:Y:S01]  /*7b60*/  SHF.R.U64 R48, R48, 0x3, RZ ;  /* 0x0000000330307819 */ /* 0x000fe200000012ff */
[----:B------:R-:W-:Y:S01]  /*7b70*/  USHF.R.S32.HI UR15, URZ, 0x1f, UR46 ;  /* 0x0000001f3f0f7899 */ /* 0x000fe2000801142e */
[----:B------:R-:W-:Y:S01]  /*7b80*/  SHF.R.U64 R44, R44, 0x3, RZ ;  /* 0x000000032c2c7819 */ /* 0x000fe200000012ff */
[----:B------:R-:W-:Y:S01]  /*7b90*/  USEL UR43, UR43, URZ, !UP0 ;  /* 0x0000003f2b2b7287 */ /* 0x000fe2000c000000 */
[----:B------:R-:W-:Y:S01]  /*7ba0*/  SHF.R.U64 R52, R52, 0x3, RZ ;  /* 0x0000000334347819 */ /* 0x000fe200000012ff */
[----:B------:R-:W-:Y:S01]  /*7bb0*/  USEL UR44, UR44, URZ, !UP0 ;  /* 0x0000003f2c2c7287 */ /* 0x000fe2000c000000 */
[----:B------:R-:W-:Y:S01]  /*7bc0*/  LOP3.LUT R48, R48, R49, RZ, 0x3c, !PT ;  /* 0x0000003130307212 */ /* 0x000fe200078e3cff */
[--C-:B------:R-:W-:Y:S01]  /*7bd0*/  IMAD.X R49, RZ, RZ, R175.reuse, P6 ;  /* 0x000000ffff317224 */ /* 0x100fe200030e06af */
[----:B------:R-:W-:Y:S01]  /*7be0*/  LOP3.LUT R44, R44, R45, RZ, 0x3c, !PT ;  /* 0x0000002d2c2c7212 */ /* 0x000fe200078e3cff */
[----:B------:R-:W-:Y:S01]  /*7bf0*/  IMAD.X R45, RZ, RZ, R175, P0 ;  /* 0x000000ffff2d7224 */ /* 0x000fe200000e06af */
[----:B0-----:R-:W-:-:S02]  /*7c00*/  ISETP.NE.AND P6, PT, R4, RZ, PT ;  /* 0x000000ff0400720c */ /* 0x001fc40003fc5270 */
[----:B------:R-:W-:Y:S01]  /*7c10*/  LOP3.LUT R52, R52, R53, RZ, 0x3c, !PT ;  /* 0x0000003534347212 */ /* 0x000fe200078e3cff */
[----:B------:R-:W-:Y:S01]  /*7c20*/  IMAD.X R53, RZ, RZ, R175, P1 ;  /* 0x000000ffff357224 */ /* 0x000fe200008e06af */
[C---:B------:R-:W-:Y:S02]  /*7c30*/  IADD3 R61, P2, R174.reuse, 0xa000, RZ ;  /* 0x0000a000ae3d7810 */ /* 0x040fe40007f5e0ff */
[C---:B------:R-:W-:Y:S02]  /*7c40*/  IADD3 R57, P3, R174.reuse, 0xb000, RZ ;  /* 0x0000b000ae397810 */ /* 0x040fe40007f7e0ff */
[C---:B------:R-:W-:Y:S02]  /*7c50*/  IADD3 R69, P4, R174.reuse, 0xc000, RZ ;  /* 0x0000c000ae457810 */ /* 0x040fe40007f9e0ff */
[C---:B------:R-:W-:Y:S02]  /*7c60*/  IADD3 R65, P5, R174.reuse, 0xd000, RZ ;  /* 0x0000d000ae417810 */ /* 0x040fe40007fbe0ff */
[----:B------:R-:W-:-:S02]  /*7c70*/  IADD3 R77, P0, R174, 0xe000, RZ ;  /* 0x0000e000ae4d7810 */ /* 0x000fc40007f1e0ff */
[----:B------:R-:W-:Y:S02]  /*7c80*/  IADD3 R5, P1, R174, 0xf000, RZ ;  /* 0x0000f000ae057810 */ /* 0x000fe40007f3e0ff */
[----:B------:R-:W-:Y:S02]  /*7c90*/  LOP3.LUT R60, R61, 0x380, RZ, 0xc0, !PT ;  /* 0x000003803d3c7812 */ /* 0x000fe400078ec0ff */
[----:B------:R-:W-:Y:S01]  /*7ca0*/  LOP3.LUT R56, R57, 0x380, RZ, 0xc0, !PT ;  /* 0x0000038039387812 */ /* 0x000fe200078ec0ff */
[----:B------:R-:W-:Y:S01]  /*7cb0*/  IMAD.X R73, RZ, RZ, R175, P1 ;  /* 0x000000ffff497224 */ /* 0x000fe200008e06af */
[----:B------:R-:W-:Y:S02]  /*7cc0*/  LOP3.LUT R68, R69, 0x380, RZ, 0xc0, !PT ;  /* 0x0000038045447812 */ /* 0x000fe400078ec0ff */
[----:B------:R-:W-:Y:S02]  /*7cd0*/  LOP3.LUT R64, R65, 0x380, RZ, 0xc0, !PT ;  /* 0x0000038041407812 */ /* 0x000fe400078ec0ff */
[----:B------:R-:W-:-:S02]  /*7ce0*/  LOP3.LUT R76, R77, 0x380, RZ, 0xc0, !PT ;  /* 0x000003804d4c7812 */ /* 0x000fc400078ec0ff */
[----:B------:R-:W-:Y:S02]  /*7cf0*/  LOP3.LUT R9, R174, 0x380, RZ, 0xc0, !PT ;  /* 0x00000380ae097812 */ /* 0x000fe400078ec0ff */
[----:B------:R-:W-:Y:S02]  /*7d00*/  LOP3.LUT R4, R5, 0x380, RZ, 0xc0, !PT ;  /* 0x0000038005047812 */ /* 0x000fe400078ec0ff */
[----:B------:R-:W-:Y:S02]  /*7d10*/  SHF.R.U64 R60, R60, 0x3, RZ ;  /* 0x000000033c3c7819 */ /* 0x000fe400000012ff */
[----:B------:R-:W-:Y:S02]  /*7d20*/  SHF.R.U64 R56, R56, 0x3, RZ ;  /* 0x0000000338387819 */ /* 0x000fe400000012ff */
[----:B------:R-:W-:Y:S02]  /*7d30*/  SHF.R.U64 R68, R68, 0x3, RZ ;  /* 0x0000000344447819 */ /* 0x000fe400000012ff */
[----:B------:R-:W-:-:S02]  /*7d40*/  SHF.R.U64 R64, R64, 0x3, RZ ;  /* 0x0000000340407819 */ /* 0x000fc400000012ff */
        /* <DEDUP_REMOVED lines=13> */
[----:B------:R-:W-:-:S02]  /*7e20*/  LOP3.LUT R174, R9, R174, RZ, 0x3c, !PT ;  /* 0x000000ae09ae7212 */ /* 0x000fc400078e3cff */
[----:B------:R-:W-:Y:S01]  /*7e30*/  LOP3.LUT R72, R4, R5, RZ, 0x3c, !PT ;  /* 0x0000000504487212 */ /* 0x000fe200078e3cff */
[----:B------:R-:W-:Y:S06]  /*7e40*/  @P6 BRA `(.L_x_424) ;  /* 0x0000000000c46947 */ /* 0x000fec0003800000 */
[----:B------:R-:W0:Y:S01]  /*7e50*/  LDC R10, c[0x0][0xbe8] ;  /* 0x0002fa00ff0a7b82 */ /* 0x000e220000000800 */
[----:B------:R-:W-:Y:S01]  /*7e60*/  IMAD.U32 R8, RZ, RZ, UR45 ;  /* 0x0000002dff087e24 */ /* 0x000fe2000f8e00ff */
[----:B------:R-:W-:Y:S01]  /*7e70*/  ULDC.64 UR10, c[0x0][0xb90] ;  /* 0x0002e400000a7ab9 */ /* 0x000fe20000000a00 */
[----:B------:R-:W-:Y:S01]  /*7e80*/  UMOV UR8, UR4 ;  /* 0x0000000400087c82 */ /* 0x000fe20008000000 */
[----:B------:R-:W-:Y:S01]  /*7e90*/  UIMAD UR7, UR15, UR10, URZ ;  /* 0x0000000a0f0772a4 */ /* 0x000fe2000f8e023f */
[----:B------:R-:W-:Y:S01]  /*7ea0*/  IMAD R8, R8, 0x40, R195 ;  /* 0x0000004008087824 */ /* 0x000fe200078e02c3 */
[----:B------:R-:W-:Y:S01]  /*7eb0*/  UMOV UR9, UR14 ;  /* 0x0000000e00097c82 */ /* 0x000fe20008000000 */
[----:B------:R-:W-:Y:S01]  /*7ec0*/  ULDC.64 UR12, c[0x0][0xb98] ;  /* 0x0002e600000c7ab9 */ /* 0x000fe20000000a00 */
[----:B------:R-:W-:Y:S01]  /*7ed0*/  UIMAD.WIDE.U32 UR8, UR46, UR10, UR8 ;  /* 0x0000000a2e0872a5 */ /* 0x000fe2000f8e0008 */
[----:B------:R-:W-:Y:S01]  /*7ee0*/  IMAD.MOV.U32 R4, RZ, RZ, R8 ;  /* 0x000000ffff047224 */ /* 0x000fe200078e0008 */
[----:B------:R-:W-:Y:S01]  /*7ef0*/  UIMAD UR7, UR46, UR11, UR7 ;  /* 0x0000000b2e0772a4 */ /* 0x000fe2000f8e0207 */
[----:B------:R-:W-:Y:S01]  /*7f00*/  IMAD.U32 R15, RZ, RZ, UR45 ;  /* 0x0000002dff0f7e24 */ /* 0x000fe2000f8e00ff */
[----:B------:R-:W-:-:S02]  /*7f10*/  UIMAD UR10, UR44, UR12, URZ ;  /* 0x0000000c2c0a72a4 */ /* 0x000fc4000f8e023f */
[----:B------:R-:W-:Y:S01]  /*7f20*/  UIADD3 UR9, UR9, UR7, URZ ;  /* 0x0000000709097290 */ /* 0x000fe2000fffe03f */
[----:B------:R-:W-:Y:S01]  /*7f30*/  IMAD R26, R15, 0x40, R16 ;  /* 0x000000400f1a7824 */ /* 0x000fe200078e0210 */
[----:B------:R-:W-:Y:S02]  /*7f40*/  UIMAD UR10, UR43, UR13, UR10 ;  /* 0x0000000d2b0a72a4 */ /* 0x000fe4000f8e020a */
[----:B------:R-:W-:Y:S01]  /*7f50*/  UIMAD.WIDE.U32 UR8, UR43, UR12, UR8 ;  /* 0x0000000c2b0872a5 */ /* 0x000fe2000f8e0008 */
[----:B0-----:R-:W-:Y:S01]  /*7f60*/  ISETP.NE.AND P0, PT, R10, 0x1, PT ;  /* 0x000000010a00780c */ /* 0x001fe20003f05270 */
[----:B-----5:R-:W-:-:S12]  /*7f70*/  IMAD R15, R3, R10, RZ ;  /* 0x0000000a030f7224 */ /* 0x020fd800078e02ff */
[----:B------:R-:W0:Y:S08]  /*7f80*/  @P0 LDC R5, c[0x0][0xbec] ;  /* 0x0002fb00ff050b82 */ /* 0x000e300000000800 */
[----:B------:R-:W1:Y:S01]  /*7f90*/  @P0 LDC R6, c[0x0][0xbf0] ;  /* 0x0002fc00ff060b82 */ /* 0x000e620000000800 */
[----:B0-----:R-:W-:-:S05]  /*7fa0*/  @P0 IMAD.HI.U32 R5, R8, R5, RZ ;  /* 0x0000000508050227 */ /* 0x001fca00078e00ff */
[----:B-1----:R-:W-:-:S04]  /*7fb0*/  @P0 SHF.R.U32.HI R4, RZ, R6, R5 ;  /* 0x00000006ff040219 */ /* 0x002fc80000011605 */
[--C-:B------:R-:W-:Y:S01]  /*7fc0*/  SHF.R.S32.HI R5, RZ, 0x1f, R4.reuse ;  /* 0x0000001fff057819 */ /* 0x100fe20000011404 */
[----:B------:R-:W-:Y:S01]  /*7fd0*/  IMAD.MOV R9, RZ, RZ, -R4 ;  /* 0x000000ffff097224 */ /* 0x000fe200078e0a04 */
[----:B------:R-:W-:-:S03]  /*7fe0*/  IADD3 R4, P0, R4, UR8, RZ ;  /* 0x0000000804047c10 */ /* 0x000fc6000ff1e0ff */
[----:B------:R-:W-:Y:S02]  /*7ff0*/  IMAD R9, R10, R9, R8 ;  /* 0x000000090a097224 */ /* 0x000fe400078e0208 */
[----:B------:R-:W-:-:S03]  /*8000*/  IMAD.U32 R8, RZ, RZ, UR10 ;  /* 0x0000000aff087e24 */ /* 0x000fc6000f8e00ff */
[----:B------:R-:W-:Y:S02]  /*8010*/  SHF.R.S32.HI R6, RZ, 0x1f, R9 ;  /* 0x0000001fff067819 */ /* 0x000fe40000011409 */
[----:B------:R-:W-:Y:S01]  /*8020*/  IADD3.X R5, R5, UR9, R8, P0, !PT ;  /* 0x0000000905057c10 */ /* 0x000fe200087fe408 */
[----:B------:R-:W-:Y:S02]  /*8030*/  ULDC.64 UR8, c[0x0][0xb88] ;  /* 0x0002e20000087ab9 */ /* 0x000fe40000000a00 */
[----:B------:R-:W-:Y:S02]  /*8040*/  IMAD R6, R6, UR8, RZ ;  /* 0x0000000806067c24 */ /* 0x000fe4000f8e02ff */
[----:B------:R-:W-:-:S04]  /*8050*/  IMAD.WIDE.U32 R4, R9, UR8, R4 ;  /* 0x0000000809047c25 */ /* 0x000fc8000f8e0004 */
[----:B------:R-:W-:Y:S01]  /*8060*/  IMAD R9, R9, UR9, R6 ;  /* 0x0000000909097c24 */ /* 0x000fe2000f8e0206 */
[----:B------:R-:W-:Y:S01]  /*8070*/  ULDC.64 UR8, c[0x0][0xb50] ;  /* 0x0002d40000087ab9 */ /* 0x000fe20000000a00 */
[----:B------:R-:W-:Y:S01]  /*8080*/  IMAD.MOV R6, RZ, RZ, -R18 ;  /* 0x000000ffff067224 */ /* 0x000fe200078e0a12 */
[----:B------:R-:W-:Y:S01]  /*8090*/  LEA R11, P0, R4, UR8, 0x2 ;  /* 0x00000008040b7c11 */ /* 0x000fe2000f8010ff */
[----:B------:R-:W-:-:S04]  /*80a0*/  IMAD.IADD R5, R5, 0x1, R9 ;  /* 0x0000000105057824 */ /* 0x000fc800078e0209 */
[----:B------:R-:W-:Y:S01]  /*80b0*/  SHFL.IDX PT, R8, R11, 0x1, 0x1c1f ;  /* 0x003c1f000b087f89 */ /* 0x000fe200000e0000 */
[----:B------:R-:W-:Y:S02]  /*80c0*/  LEA.HI.X R14, R4, UR9, R5, 0x2, P0 ;  /* 0x00000009040e7c11 */ /* 0x000fe400080f1405 */
[----:B------:R-:W-:Y:S01]  /*80d0*/  ISETP.NE.AND P0, PT, R17, R6, PT ;  /* 0x000000061100720c */ /* 0x000fe20003f05270 */
[----:B------:R-:W-:Y:S01]  /*80e0*/  SHFL.IDX PT, R4, R11, RZ, 0x1c1f ;  /* 0x001c1fff0b047589 */ /* 0x000fe200000e0000 */
[C---:B------:R-:W-:Y:S02]  /*80f0*/  VIADD R6, R26.reuse, 0x8 ;  /* 0x000000081a067836 */ /* 0x040fe40000000000 */
[-C--:B------:R-:W-:Y:S01]  /*8100*/  ISETP.GE.OR P1, PT, R26, R15.reuse, P0 ;  /* 0x0000000f1a00720c */ /* 0x080fe20000726670 */
[----:B------:R-:W0:Y:S02]  /*8110*/  SHFL.IDX PT, R5, R14, RZ, 0x1c1f ;  /* 0x001c1fff0e057589 */ /* 0x000e2400000e0000 */
[----:B------:R-:W-:-:S02]  /*8120*/  ISETP.GE.OR P0, PT, R6, R15, P0 ;  /* 0x0000000f0600720c */ /* 0x000fc40000706670 */
[----:B------:R-:W1:Y:S08]  /*8130*/  SHFL.IDX PT, R9, R14, 0x1, 0x1c1f ;  /* 0x003c1f000e097f89 */ /* 0x000e7000000e0000 */
[----:B0-----:R0:W-:Y:S04]  /*8140*/  @!P1 ST.E desc[UR40][R4.64], R20 ;  /* 0x0000001404009985 */ /* 0x0011e8000c101928 */
[----:B-1----:R0:W-:Y:S02]  /*8150*/  @!P0 ST.E desc[UR40][R8.64], R0 ;  /* 0x0000000008008985 */ /* 0x0021e4000c101928 */
.L_x_424:
[----:B------:R-:W1:Y:S01]  /*8160*/  LDC R82, c[0x0][0xbe8] ;  /* 0x0002fa00ff527b82 */ /* 0x000e620000000800 */
[----:B------:R-:W-:Y:S01]  /*8170*/  ULDC UR12, c[0x0][0xac8] ;  /* 0x0002b200000c7ab9 */ /* 0x000fe20000000800 */
[----:B------:R-:W-:Y:S01]  /*8180*/  ULDC.64 UR10, c[0x0][0xaa0] ;  /* 0x0002a800000a7ab9 */ /* 0x000fe20000000a00 */
[----:B------:R-:W-:Y:S01]  /*8190*/  ISETP.GE.AND P0, PT, R189, UR12, PT ;  /* 0x0000000cbd007c0c */ /* 0x000fe2000bf06270 */
[----:B0-----:R0:W5:Y:S01]  /*81a0*/  LD.E.128 R8, desc[UR40][R174.64] ;  /* 0x00000028ae087980 */ /* 0x001162000c101d00 */
[----:B------:R-:W-:Y:S02]  /*81b0*/  ISETP.GE.AND P1, PT, R2, UR12, PT ;  /* 0x0000000c02007c0c */ /* 0x000fe4000bf26270 */
[----:B------:R-:W-:Y:S01]  /*81c0*/  SEL R4, RZ, 0xffffffff, P0 ;  /* 0xffffffffff047807 */ /* 0x000fe20000000000 */
[----:B------:R-:W5:Y:S01]  /*81d0*/  LD.E.128 R12, desc[UR40][R12.64] ;  /* 0x000000280c0c7980 */ /* 0x000f62000c101d00 */
[----:B------:R-:W-:-:S03]  /*81e0*/  ISETP.GE.AND P0, PT, R188, UR12, PT ;  /* 0x0000000cbc007c0c */ /* 0x000fc6000bf06270 */
[----:B------:R-:W5:Y:S04]  /*81f0*/  LD.E.128 R24, desc[UR40][R24.64] ;  /* 0x0000002818187980 */ /* 0x000f68000c101d00 */
[----:B------:R-:W5:Y:S04]  /*8200*/  LD.E.128 R28, desc[UR40][R28.64] ;  /* 0x000000281c1c7980 */ /* 0x000f68000c101d00 */
[----:B------:R-:W5:Y:S01]  /*8210*/  LD.E.128 R32, desc[UR40][R32.64] ;  /* 0x0000002820207980 */ /* 0x000f62000c101d00 */
[----:B-1----:R-:W-:Y:S01]  /*8220*/  ISETP.NE.AND P2, PT, R82, 0x1, PT ;  /* 0x000000015200780c */ /* 0x002fe20003f45270 */
[----:B------:R-:W-:Y:S01]  /*8230*/  IMAD.SHL.U32 R5, R4, 0x2, RZ ;  /* 0x0000000204057824 */ /* 0x000fe200078e00ff */
[----:B------:R-:W-:Y:S01]  /*8240*/  SEL R0, RZ, 0x1, P1 ;  /* 0x00000001ff007807 */ /* 0x000fe20000800000 */
[----:B------:R-:W5:Y:S01]  /*8250*/  LD.E.128 R36, desc[UR40][R36.64] ;  /* 0x0000002824247980 */ /* 0x000f62000c101d00 */
[----:B------:R-:W-:-:S02]  /*8260*/  SEL R4, RZ, 0xffffffff, P0 ;  /* 0xffffffffff047807 */ /* 0x000fc40000000000 */
[----:B------:R-:W-:Y:S01]  /*8270*/  LOP3.LUT R0, R5, 0x2, R0, 0xe2, !PT ;  /* 0x0000000205007812 */ /* 0x000fe200078ee200 */
[----:B------:R-:W5:Y:S04]  /*8280*/  LD.E.128 R40, desc[UR40][R40.64] ;  /* 0x0000002828287980 */ /* 0x000f68000c101d00 */
[----:B------:R-:W5:Y:S02]  /*8290*/  LD.E.128 R44, desc[UR40][R44.64] ;  /* 0x000000282c2c7980 */ /* 0x000f64000c101d00 */
[----:B------:R-:W1:Y:S01]  /*82a0*/  @P2 LDC R21, c[0x0][0xbec] ;  /* 0x0002fb00ff152b82 */ /* 0x000e620000000800 */
[----:B------:R-:W-:Y:S01]  /*82b0*/  IMAD.SHL.U32 R5, R4, 0x4, RZ ;  /* 0x0000000404057824 */ /* 0x000fe200078e00ff */
[----:B------:R-:W-:Y:S01]  /*82c0*/  ISETP.GE.AND P0, PT, R187, UR12, PT ;  /* 0x0000000cbb007c0c */ /* 0x000fe2000bf06270 */
[----:B------:R-:W-:Y:S01]  /*82d0*/  UIMAD UR7, UR14, UR10, URZ ;  /* 0x0000000a0e0772a4 */ /* 0x000fe2000f8e023f */
[----:B------:R-:W5:Y:S04]  /*82e0*/  LD.E.128 R48, desc[UR40][R48.64] ;  /* 0x0000002830307980 */ /* 0x000f68000c101d00 */
[----:B------:R-:W2:Y:S01]  /*82f0*/  @P2 LDC R81, c[0x0][0xbf0] ;  /* 0x0002fc00ff512b82 */ /* 0x000ea20000000800 */
[----:B------:R-:W-:Y:S01]  /*8300*/  LOP3.LUT R4, R5, 0x4, R0, 0xe2, !PT ;  /* 0x0000000405047812 */ /* 0x000fe200078ee200 */
[----:B------:R-:W-:Y:S01]  /*8310*/  IMAD R0, R190, 0x20, R191 ;  /* 0x00000020be007824 */ /* 0x000fe200078e02bf */
[----:B------:R-:W-:Y:S01]  /*8320*/  SEL R5, RZ, 0xffffffff, P0 ;  /* 0xffffffffff057807 */ /* 0x000fe20000000000 */
[----:B------:R-:W-:Y:S01]  /*8330*/  IMAD.U32 R83, RZ, RZ, UR45 ;  /* 0x0000002dff537e24 */ /* 0x000fe2000f8e00ff */
[----:B------:R-:W-:Y:S01]  /*8340*/  UIMAD.WIDE.U32 UR8, UR4, UR10, URZ ;  /* 0x0000000a040872a5 */ /* 0x000fe2000f8e003f */
[----:B------:R-:W-:Y:S01]  /*8350*/  ISETP.GE.AND P0, PT, R186, UR12, PT ;  /* 0x0000000cba007c0c */ /* 0x000fe2000bf06270 */
[----:B------:R-:W-:Y:S01]  /*8360*/  UIMAD UR7, UR4, UR11, UR7 ;  /* 0x0000000b040772a4 */ /* 0x000fe2000f8e0207 */
[----:B------:R-:W-:Y:S01]  /*8370*/  IMAD.SHL.U32 R5, R5, 0x8, RZ ;  /* 0x0000000805057824 */ /* 0x000fe200078e00ff */
[----:B------:R-:W5:Y:S01]  /*8380*/  LD.E.128 R52, desc[UR40][R52.64] ;  /* 0x0000002834347980 */ /* 0x000f62000c101d00 */
[----:B------:R-:W-:Y:S01]  /*8390*/  ULDC.64 UR10, c[0x0][0xae8] ;  /* 0x0002ba00000a7ab9 */ /* 0x000fe20000000a00 */
[----:B------:R-:W-:Y:S01]  /*83a0*/  IMAD R80, R83, 0x40, R0 ;  /* 0x0000004053507824 */ /* 0x000fe200078e0200 */
[----:B------:R-:W-:Y:S01]  /*83b0*/  UIADD3 UR9, UR9, UR7, URZ ;  /* 0x0000000709097290 */ /* 0x000fe2000fffe03f */
[----:B------:R-:W-:Y:S01]  /*83c0*/  SEL R0, RZ, 0xffffffff, P0 ;  /* 0xffffffffff007807 */ /* 0x000fe20000000000 */
[----:B------:R-:W-:Y:S01]  /*83d0*/  UIMAD UR4, UR15, UR10, URZ ;  /* 0x0000000a0f0472a4 */ /* 0x000fe2000f8e023f */
[----:B------:R-:W-:Y:S01]  /*83e0*/  LOP3.LUT R4, R5, 0x8, R4, 0xe2, !PT ;  /* 0x0000000805047812 */ /* 0x000fe200078ee204 */
[----:B------:R-:W-:Y:S01]  /*83f0*/  UIMAD.WIDE.U32 UR8, UR46, UR10, UR8 ;  /* 0x0000000a2e0872a5 */ /* 0x000fe2000f8e0008 */
[----:B------:R-:W5:Y:S01]  /*8400*/  LD.E.128 R60, desc[UR40][R60.64] ;  /* 0x000000283c3c7980 */ /* 0x000f62000c101d00 */
[----:B------:R-:W-:Y:S01]  /*8410*/  UIMAD UR4, UR46, UR11, UR4 ;  /* 0x0000000b2e0472a4 */ /* 0x000fe2000f8e0204 */
[----:B------:R-:W-:-:S02]  /*8420*/  IMAD.SHL.U32 R5, R0, 0x10, RZ ;  /* 0x0000001000057824 */ /* 0x000fc400078e00ff */
[----:B-1----:R-:W-:Y:S01]  /*8430*/  @P2 IMAD.HI.U32 R0, R80, R21, RZ ;  /* 0x0000001550002227 */ /* 0x002fe200078e00ff */
[----:B------:R-:W-:Y:S01]  /*8440*/  ULDC.64 UR10, c[0x0][0xaf0] ;  /* 0x0002bc00000a7ab9 */ /* 0x000fe20000000a00 */
[----:B------:R-:W-:Y:S01]  /*8450*/  UIADD3 UR9, UR9, UR4, URZ ;  /* 0x0000000409097290 */ /* 0x000fe2000fffe03f */
[----:B------:R-:W5:Y:S01]  /*8460*/  LD.E.128 R56, desc[UR40][R56.64] ;  /* 0x0000002838387980 */ /* 0x000f62000c101d00 */
[----:B------:R-:W-:Y:S01]  /*8470*/  UIMAD UR4, UR44, UR10, URZ ;  /* 0x0000000a2c0472a4 */ /* 0x000fe2000f8e023f */
[----:B------:R-:W-:Y:S01]  /*8480*/  IMAD.MOV.U32 R21, RZ, RZ, R80 ;  /* 0x000000ffff157224 */ /* 0x000fe200078e0050 */
[----:B--2---:R-:W-:Y:S01]  /*8490*/  @P2 SHF.R.U32.HI R21, RZ, R81, R0 ;  /* 0x00000051ff152219 */ /* 0x004fe20000011600 */
[----:B------:R-:W-:Y:S01]  /*84a0*/  UIMAD.WIDE.U32 UR8, UR43, UR10, UR8 ;  /* 0x0000000a2b0872a5 */ /* 0x000fe2000f8e0008 */
[----:B------:R-:W5:Y:S01]  /*84b0*/  LD.E.128 R68, desc[UR40][R68.64] ;  /* 0x0000002844447980 */ /* 0x000f62000c101d00 */
[----:B------:R-:W-:Y:S01]  /*84c0*/  UIMAD UR4, UR43, UR11, UR4 ;  /* 0x0000000b2b0472a4 */ /* 0x000fe2000f8e0204 */
[----:B------:R-:W-:Y:S01]  /*84d0*/  ISETP.GE.AND P0, PT, R185, UR12, PT ;  /* 0x0000000cb9007c0c */ /* 0x000fe2000bf06270 */
[--C-:B------:R-:W-:Y:S01]  /*84e0*/  IMAD.MOV R81, RZ, RZ, -R21.reuse ;  /* 0x000000ffff517224 */ /* 0x100fe200078e0a15 */
[----:B------:R-:W-:Y:S01]  /*84f0*/  SHF.R.S32.HI R20, RZ, 0x1f, R21 ;  /* 0x0000001fff147819 */ /* 0x000fe20000011415 */
[----:B------:R-:W-:Y:S01]  /*8500*/  UIADD3 UR4, UR9, UR4, URZ ;  /* 0x0000000409047290 */ /* 0x000fe2000fffe03f */
[----:B------:R-:W-:Y:S01]  /*8510*/  LOP3.LUT R6, R5, 0x10, R4, 0xe2, !PT ;  /* 0x0000001005067812 */ /* 0x000fe200078ee204 */
[----:B------:R-:W-:Y:S01]  /*8520*/  IMAD.U32 R4, RZ, RZ, UR8 ;  /* 0x00000008ff047e24 */ /* 0x000fe2000f8e00ff */
[----:B------:R-:W-:Y:S01]  /*8530*/  SEL R0, RZ, 0xffffffff, P0 ;  /* 0xffffffffff007807 */ /* 0x000fe20000000000 */
[----:B------:R-:W-:Y:S01]  /*8540*/  IMAD.U32 R5, RZ, RZ, UR9 ;  /* 0x00000009ff057e24 */ /* 0x000fe2000f8e00ff */
[----:B------:R-:W-:Y:S01]  /*8550*/  ULDC.64 UR8, c[0x0][0xae0] ;  /* 0x0002b80000087ab9 */ /* 0x000fe20000000a00 */
[----:B------:R-:W-:Y:S01]  /*8560*/  IMAD R81, R82, R81, R80 ;  /* 0x0000005152517224 */ /* 0x000fe200078e0250 */
[----:B------:R-:W5:Y:S01]  /*8570*/  LD.E.128 R64, desc[UR40][R64.64] ;  /* 0x0000002840407980 */ /* 0x000f62000c101d00 */
[----:B------:R-:W-:-:S02]  /*8580*/  IMAD.U32 R5, RZ, RZ, UR4 ;  /* 0x00000004ff057e24 */ /* 0x000fc4000f8e00ff */
[----:B------:R-:W-:Y:S01]  /*8590*/  IMAD R20, R20, UR8, RZ ;  /* 0x0000000814147c24 */ /* 0x000fe2000f8e02ff */
[----:B------:R-:W-:Y:S01]  /*85a0*/  ISETP.GE.AND P0, PT, R194, UR12, PT ;  /* 0x0000000cc2007c0c */ /* 0x000fe2000bf06270 */
[----:B------:R-:W-:Y:S01]  /*85b0*/  IMAD.SHL.U32 R85, R0, 0x20, RZ ;  /* 0x0000002000557824 */ /* 0x000fe200078e00ff */
[----:B------:R-:W-:Y:S01]  /*85c0*/  SHF.R.S32.HI R0, RZ, 0x1f, R81 ;  /* 0x0000001fff007819 */ /* 0x000fe20000011451 */
[----:B------:R-:W5:Y:S01]  /*85d0*/  LD.E.128 R76, desc[UR40][R76.64] ;  /* 0x000000284c4c7980 */ /* 0x000f62000c101d00 */
[C---:B------:R-:W-:Y:S02]  /*85e0*/  IMAD R83, R21.reuse, UR9, R20 ;  /* 0x0000000915537c24 */ /* 0x040fe4000f8e0214 */
[----:B------:R-:W-:Y:S01]  /*85f0*/  IMAD.WIDE.U32 R4, R21, UR8, R4 ;  /* 0x0000000815047c25 */ /* 0x000fe2000f8e0004 */
[----:B------:R-:W5:Y:S01]  /*8600*/  LD.E.128 R72, desc[UR40][R72.64] ;  /* 0x0000002848487980 */ /* 0x000f62000c101d00 */
[----:B------:R-:W-:Y:S01]  /*8610*/  ULDC.64 UR8, c[0x0][0xad8] ;  /* 0x0002b60000087ab9 */ /* 0x000fe20000000a00 */
[----:B------:R-:W-:Y:S01]  /*8620*/  LOP3.LUT R6, R85, 0x20, R6, 0xe2, !PT ;  /* 0x0000002055067812 */ /* 0x000fe200078ee206 */
[----:B------:R-:W-:Y:S01]  /*8630*/  IMAD R0, R0, UR8, RZ ;  /* 0x0000000800007c24 */ /* 0x000fe2000f8e02ff */
[----:B------:R-:W-:Y:S01]  /*8640*/  @!PT LDS RZ, [RZ] ;  /* 0x00000000fffff984 */ /* 0x000fe20000000800 */
[----:B------:R-:W-:Y:S01]  /*8650*/  @!PT LDS RZ, [RZ] ;  /* 0x00000000fffff984 */ /* 0x000fe20000000800 */
[----:B------:R-:W-:Y:S01]  /*8660*/  @!PT LDS RZ, [RZ] ;  /* 0x00000000fffff984 */ /* 0x000fe20000000800 */
[----:B------:R-:W-:Y:S01]  /*8670*/  @!PT LDS RZ, [RZ] ;  /* 0x00000000fffff984 */ /* 0x000fe20000000800 */
[----:B------:R1:W-:Y:S06]  /*8680*/  MEMBAR.ALL.CTA ;  /* 0x0000000000007992 */ /* 0x0003ec0000008000 */
[----:B-1----:R-:W1:Y:S01]  /*8690*/  FENCE.VIEW.ASYNC.S ;  /* 0x00000000000073c6 */ /* 0x002e620000000000 */
[----:B------:R-:W-:Y:S01]  /*86a0*/  SEL R21, RZ, 0x40, P0 ;  /* 0x00000040ff157807 */ /* 0x000fe20000000000 */
[----:B------:R-:W-:Y:S01]  /*86b0*/  IMAD.U32 R20, RZ, RZ, UR45 ;  /* 0x0000002dff147e24 */ /* 0x000fe2000f8e00ff */
[----:B------:R-:W-:Y:S01]  /*86c0*/  ISETP.GE.AND P0, PT, R193, UR12, PT ;  /* 0x0000000cc1007c0c */ /* 0x000fe2000bf06270 */
[----:B------:R-:W-:Y:S01]  /*86d0*/  IMAD.IADD R5, R5, 0x1, R83 ;  /* 0x0000000105057824 */ /* 0x000fe200078e0253 */
[----:B------:R-:W-:Y:S01]  /*86e0*/  LOP3.LUT R6, R6, R21, RZ, 0xfc, !PT ;  /* 0x0000001506067212 */ /* 0x000fe200078efcff */
[----:B------:R-:W-:Y:S01]  /*86f0*/  IMAD R21, R81, UR9, R0 ;  /* 0x0000000951157c24 */ /* 0x000fe2000f8e0200 */
[----:B------:R-:W-:Y:S01]  /*8700*/  UIADD3 UR4, UR42, 0x28c20, URZ ;  /* 0x00028c202a047890 */ /* 0x000fe2000fffe03f */
[----:B-----5:R-:W-:Y:S01]  /*8710*/  IMAD R89, R3, R82, RZ ;  /* 0x0000005203597224 */ /* 0x020fe200078e02ff */
[----:B------:R-:W-:Y:S01]  /*8720*/  SEL R3, RZ, 0x80, P0 ;  /* 0x00000080ff037807 */ /* 0x000fe20000000000 */
[----:B------:R-:W-:Y:S01]  /*8730*/  IMAD R0, R20, 0x40, R191 ;  /* 0x0000004014007824 */ /* 0x000fe200078e02bf */
[----:B------:R-:W-:Y:S01]  /*8740*/  UPRMT UR4, URZ, 0x654, UR4 ;  /* 0x000006543f047896 */ /* 0x000fe20008000004 */
[----:B------:R-:W-:Y:S01]  /*8750*/  IMAD.WIDE.U32 R4, R81, UR8, R4 ;  /* 0x0000000851047c25 */ /* 0x000fe2000f8e0004 */
[----:B------:R-:W-:Y:S01]  /*8760*/  ULDC.64 UR8, c[0x0][0xa80] ;  /* 0x0002a00000087ab9 */ /* 0x000fe20000000a00 */
[----:B------:R-:W-:Y:S01]  /*8770*/  BSSY B1, `(.L_x_425) ;  /* 0x0000029000017945 */ /* 0x000fe20003800000 */
[----:B------:R-:W-:Y:S01]  /*8780*/  ISETP.GE.AND P0, PT, R0, R89, PT ;  /* 0x000000590000720c */ /* 0x000fe20003f06270 */
[----:B------:R-:W-:Y:S01]  /*8790*/  IMAD.IADD R5, R5, 0x1, R21 ;  /* 0x0000000105057824 */ /* 0x000fe200078e0215 */
[----:B------:R-:W-:-:S02]  /*87a0*/  LEA R86, P1, R4, UR8, 0x1 ;  /* 0x0000000804567c11 */ /* 0x000fc4000f8208ff */
[----:B------:R-:W-:Y:S02]  /*87b0*/  LOP3.LUT R3, R6, R3, RZ, 0xfc, !PT ;  /* 0x0000000306037212 */ /* 0x000fe400078efcff */
[----:B------:R-:W-:Y:S01]  /*87c0*/  LEA.HI.X R87, R4, UR9, R5, 0x1, P1 ;  /* 0x0000000904577c11 */ /* 0x000fe200088f0c05 */
[----:B-1----:R0:W1:Y:S01]  /*87d0*/  SHFL.IDX PT, R20, R86, RZ, 0x181f ;  /* 0x00181fff56147589 */ /* 0x00206200000e0000 */
[----:B------:R-:W-:Y:S03]  /*87e0*/  SYNCS.ARRIVE.TRANS64.RED.A1T0 RZ, [UR4], RZ ;  /* 0x000000ffffff79a7 */ /* 0x000fe60008100404 */
[----:B------:R0:W2:Y:S02]  /*87f0*/  SHFL.IDX PT, R21, R87, RZ, 0x181f ;  /* 0x00181fff57157589 */ /* 0x0000a400000e0000 */
        /* <DEDUP_REMOVED lines=9> */
[----:B------:R1:W-:Y:S01]  /*8890*/  @!P0 ST.E.128 desc[UR40][R4.64], R8 ;  /* 0x0000000804008985 */ /* 0x0003e2000c101d28 */
        /* <DEDUP_REMOVED lines=11> */
[-C--:B------:R-:W-:Y:S02]  /*8950*/  @!P1 LEA R8, P6, R185, R20.reuse, 0x1 ;  /* 0x00000014b9089211 */ /* 0x080fe400078c08ff */
[-C--:B------:R-:W-:Y:S02]  /*8960*/  @P0 LEA R10, P3, R194, R20.reuse, 0x1 ;  /* 0x00000014c20a0211 */ /* 0x080fe400078608ff */
        /* <DEDUP_REMOVED lines=9> */
.L_x_426:
[----:B------:R-:W-:Y:S05]  /*8a00*/  BSYNC B1 ;  /* 0x0000000000017941 */ /* 0x000fea0003800000 */
.L_x_425:
[----:B------:R-:W-:Y:S01]  /*8a10*/  VIADD R0, R0, 0x20 ;  /* 0x0000002000007836 */ /* 0x000fe20000000000 */
[----:B---3--:R4:W3:Y:S04]  /*8a20*/  SHFL.IDX PT, R9, R87, 0x1, 0x181f ;  /* 0x00381f0057097f89 */ /* 0x0088e800000e0000 */
[----:B------:R-:W-:Y:S01]  /*8a30*/  ISETP.GE.AND P0, PT, R0, R89, PT ;  /* 0x000000590000720c */ /* 0x000fe20003f06270 */
[----:B------:R4:W0:-:S12]  /*8a40*/  SHFL.IDX PT, R8, R86, 0x1, 0x181f ;  /* 0x00381f0056087f89 */ /* 0x00081800000e0000 */
[----:B----4-:R-:W-:Y:S05]  /*8a50*/  @P0 BRA `(.L_x_427) ;  /* 0x0000001000100947 */ /* 0x010fea0003800000 */
[----:B------:R-:W-:Y:S02]  /*8a60*/  ISETP.GE.AND P0, PT, R2, UR12, PT ;  /* 0x0000000c02007c0c */ /* 0x000fe4000bf06270 */
[----:B------:R-:W-:Y:S02]  /*8a70*/  ISETP.GE.AND P5, PT, R189, UR12, PT ;  /* 0x0000000cbd007c0c */ /* 0x000fe4000bfa6270 */
[----:B------:R-:W-:Y:S02]  /*8a80*/  ISETP.GE.AND P3, PT, R188, UR12, PT ;  /* 0x0000000cbc007c0c */ /* 0x000fe4000bf66270 */
[----:B------:R-:W-:Y:S02]  /*8a90*/  ISETP.GE.AND P2, PT, R187, UR12, PT ;  /* 0x0000000cbb007c0c */ /* 0x000fe4000bf46270 */
[----:B------:R-:W-:-:S05]  /*8aa0*/  ISETP.GE.AND P1, PT, R186, UR12, PT ;  /* 0x0000000cba007c0c */ /* 0x000fca000bf26270 */
[----:B0--3--:R-:W-:Y:S02]  /*8ab0*/  @!P0 IMAD.WIDE R4, R2, 0x2, R8 ;  /* 0x0000000202048825 */ /* 0x009fe400078e0208 */
[-C--:B------:R-:W-:Y:S02]  /*8ac0*/  @!P5 LEA R10, P4, R189, R8.reuse, 0x1 ;  /* 0x00000008bd0ad211 */ /* 0x080fe400078808ff */
[----:B-1----:R-:W-:Y:S01]  /*8ad0*/  @!P3 LEA R20, P6, R188, R8, 0x1 ;  /* 0x00000008bc14b211 */ /* 0x002fe200078c08ff */
[----:B------:R0:W-:Y:S01]  /*8ae0*/  @!P0 ST.E.128 desc[UR40][R4.64], R12 ;  /* 0x0000000c04008985 */ /* 0x0001e2000c101d28 */
[----:B------:R-:W-:Y:S02]  /*8af0*/  ISETP.GE.AND P0, PT, R185, UR12, PT ;  /* 0x0000000cb9007c0c */ /* 0x000fe4000bf06270 */
[----:B------:R-:W-:Y:S02]  /*8b00*/  @!P5 LEA.HI.X R11, R189, R9, R204, 0x1, P4 ;  /* 0x00000009bd0bd211 */ /* 0x000fe400020f0ccc */
[----:B------:R-:W-:-:S02]  /*8b10*/  LOP3.LUT P4, RZ, R6, 0x40, RZ, 0xc0, !PT ;  /* 0x0000004006ff7812 */ /* 0x000fc4000788c0ff */
[----:B--2---:R-:W-:Y:S01]  /*8b20*/  @!P3 LEA.HI.X R21, R188, R9, R203, 0x1, P6 ;  /* 0x00000009bc15b211 */ /* 0x004fe200030f0ccb */
[----:B------:R4:W-:Y:S01]  /*8b30*/  @!P5 ST.E.128 desc[UR40][R10.64], R28 ;  /* 0x0000001c0a00d985 */ /* 0x0009e2000c101d28 */
[----:B------:R-:W-:-:S03]  /*8b40*/  @!P2 LEA R24, P5, R187, R8, 0x1 ;  /* 0x00000008bb18a211 */ /* 0x000fc600078a08ff */
[----:B------:R4:W-:Y:S01]  /*8b50*/  @!P3 ST.E.128 desc[UR40][R20.64], R36 ;  /* 0x000000241400b985 */ /* 0x0009e2000c101d28 */
[----:B------:R-:W-:Y:S02]  /*8b60*/  @!P2 LEA.HI.X R25, R187, R9, R202, 0x1, P5 ;  /* 0x00000009bb19a211 */ /* 0x000fe400028f0cca */
[----:B0-----:R-:W-:-:S03]  /*8b70*/  @!P1 LEA R4, P6, R186, R8, 0x1 ;  /* 0x00000008ba049211 */ /* 0x001fc600078c08ff */
[----:B------:R4:W-:Y:S01]  /*8b80*/  @!P2 ST.E.128 desc[UR40][R24.64], R44 ;  /* 0x0000002c1800a985 */ /* 0x0009e2000c101d28 */
[CC--:B------:R-:W-:Y:S02]  /*8b90*/  @!P0 LEA R12, P3, R185.reuse, R8.reuse, 0x1 ;  /* 0x00000008b90c8211 */ /* 0x0c0fe400078608ff */
[----:B------:R-:W-:Y:S02]  /*8ba0*/  @P4 LEA R14, P5, R194, R8, 0x1 ;  /* 0x00000008c20e4211 */ /* 0x000fe400078a08ff */
[-C--:B------:R-:W-:Y:S02]  /*8bb0*/  @!P1 LEA.HI.X R5, R186, R9.reuse, R201, 0x1, P6 ;  /* 0x00000009ba059211 */ /* 0x080fe400030f0cc9 */
[-C--:B------:R-:W-:Y:S02]  /*8bc0*/  @!P0 LEA.HI.X R13, R185, R9.reuse, R200, 0x1, P3 ;  /* 0x00000009b90d8211 */ /* 0x080fe400018f0cc8 */
[----:B------:R-:W-:Y:S01]  /*8bd0*/  @P4 LEA.HI.X R15, R194, R9, R199, 0x1, P5 ;  /* 0x00000009c20f4211 */ /* 0x000fe200028f0cc7 */
[----:B------:R4:W-:Y:S04]  /*8be0*/  @!P1 ST.E.128 desc[UR40][R4.64], R52 ;  /* 0x0000003404009985 */ /* 0x0009e8000c101d28 */
[----:B------:R4:W-:Y:S01]  /*8bf0*/  @!P0 ST.E.128 desc[UR40][R12.64], R56 ;  /* 0x000000380c008985 */ /* 0x0009e2000c101d28 */
[----:B------:R-:W-:-:S03]  /*8c00*/  LOP3.LUT P0, RZ, R3, 0x80, RZ, 0xc0, !PT ;  /* 0x0000008003ff7812 */ /* 0x000fc6000780c0ff */
[----:B------:R4:W-:Y:S10]  /*8c10*/  @P4 ST.E.128 desc[UR40][R14.64], R64 ;  /* 0x000000400e004985 */ /* 0x0009f4000c101d28 */
[----:B------:R-:W-:Y:S05]  /*8c20*/  @!P0 BRA `(.L_x_427) ;  /* 0x0000000c009c8947 */ /* 0x000fea0003800000 */
[----:B----4-:R-:W-:-:S04]  /*8c30*/  LEA R4, P0, R193, R8, 0x1 ;  /* 0x00000008c1047211 */ /* 0x010fc800078008ff */
[----:B------:R-:W-:-:S05]  /*8c40*/  LEA.HI.X R5, R193, R9, R198, 0x1, P0 ;  /* 0x00000009c1057211 */ /* 0x000fca00000f0cc6 */
[----:B------:R0:W-:Y:S01]  /*8c50*/  ST.E.128 desc[UR40][R4.64], R72 ;  /* 0x0000004804007985 */ /* 0x0001e2000c101d28 */
[----:B------:R-:W-:Y:S05]  /*8c60*/  BRA `(.L_x_427) ;  /* 0x0000000c008c7947 */ /* 0x000fea0003800000 */
.L_x_422:
[----:B------:R-:W-:Y:S01]  /*8c70*/  ULDC.64 UR8, c[0x0][0xc00] ;  /* 0x0003000000087ab9 */ /* 0x000fe20000000a00 */
[----:B------:R-:W-:Y:S01]  /*8c80*/  ULDC UR4, c[0x0][0xa88] ;  /* 0x0002a20000047ab9 */ /* 0x000fe20000000800 */
[----:B------:R-:W-:Y:S01]  /*8c90*/  UISETP.NE.U32.AND UP0, UPT, UR8, URZ, UPT ;  /* 0x0000003f0800728c */ /* 0x000fe2000bf05070 */
[----:B------:R-:W0:Y:S03]  /*8ca0*/  LDC R13, c[0x0][0xbe8] ;  /* 0x0002fa00ff0d7b82 */ /* 0x000e260000000800 */
[----:B------:R-:W-:-:S03]  /*8cb0*/  UISETP.NE.AND.EX UP0, UPT, UR9, URZ, UPT, UP0 ;  /* 0x0000003f0900728c */ /* 0x000fc6000bf05300 */
[----:B------:R-:W-:Y:S02]  /*8cc0*/  ULDC.64 UR8, c[0x0][0xc00] ;  /* 0x0003000000087ab9 */ /* 0x000fe40000000a00 */
[----:B------:R-:W-:Y:S01]  /*8cd0*/  UIMAD.WIDE UR8, UR43, 0x4, UR8 ;  /* 0x000000042b0878a5 */ /* 0x000fe2000f8e0208 */
[----:B------:R-:W-:-:S05]  /*8ce0*/  PLOP3.LUT P1, PT, PT, PT, UP0, 0x80, 0x0 ;  /* 0x000000000000781c */ /* 0x000fca0003f2f008 */
[----:B------:R-:W-:Y:S02]  /*8cf0*/  IMAD.U32 R4, RZ, RZ, UR8 ;  /* 0x00000008ff047e24 */ /* 0x000fe4000f8e00ff */
[----:B------:R-:W-:Y:S01]  /*8d00*/  IMAD.U32 R5, RZ, RZ, UR9 ;  /* 0x00000009ff057e24 */ /* 0x000fe2000f8e00ff */
[----:B------:R-:W-:Y:S02]  /*8d10*/  ULDC.64 UR8, c[0x0][0xc08] ;  /* 0x0003020000087ab9 */ /* 0x000fe40000000a00 */
[----:B------:R-:W-:-:S03]  /*8d20*/  UISETP.NE.U32.AND UP1, UPT, UR8, URZ, UPT ;  /* 0x0000003f0800728c */ /* 0x000fc6000bf25070 */
[----:B------:R-:W2:Y:S01]  /*8d30*/  @P1 LDG.E R3, desc[UR40][R4.64] ;  /* 0x0000002804031981 */ /* 0x000ea2000c1e1900 */
[----:B------:R-:W-:Y:S01]  /*8d40*/  UISETP.NE.AND.EX UP1, UPT, UR9, URZ, UPT, UP1 ;  /* 0x0000003f0900728c */ /* 0x000fe2000bf25310 */
[----:B------:R-:W-:-:S05]  /*8d50*/  IMAD.U32 R0, RZ, RZ, UR4 ;  /* 0x00000004ff007e24 */ /* 0x000fca000f8e00ff */
[----:B------:R-:W-:-:S05]  /*8d60*/  PLOP3.LUT P2, PT, PT, PT, UP1, 0x80, 0x0 ;  /* 0x000000000000781c */ /* 0x000fca0003f4f018 */
[----:B------:R-:W-:Y:S02]  /*8d70*/  @UP1 ULDC.64 UR8, c[0x0][0xc08] ;  /* 0x0003020000081ab9 */ /* 0x000fe40000000a00 */
[----:B------:R-:W-:-:S06]  /*8d80*/  @UP1 UIMAD.WIDE UR8, UR43, 0x4, UR8 ;  /* 0x000000042b0818a5 */ /* 0x000fcc000f8e0208 */
[----:B------:R-:W-:Y:S02]  /*8d90*/  IMAD.U32 R8, RZ, RZ, UR8 ;  /* 0x00000008ff087e24 */ /* 0x000fe4000f8e00ff */
[----:B------:R-:W-:-:S05]  /*8da0*/  IMAD.U32 R9, RZ, RZ, UR9 ;  /* 0x00000009ff097e24 */ /* 0x000fca000f8e00ff */
[----:B------:R1:W5:Y:S01]  /*8db0*/  @P2 LDG.E R0, desc[UR40][R8.64] ;  /* 0x0000002808002981 */ /* 0x000362000c1e1900 */
[----:B------:R-:W-:Y:S01]  /*8dc0*/  UMOV UR4, URZ ;  /* 0x0000003f00047c82 */ /* 0x000fe20008000000 */
[----:B------:R-:W-:Y:S01]  /*8dd0*/  USHF.R.S32.HI UR11, URZ, 0x1f, UR46 ;  /* 0x0000001f3f0b7899 */ /* 0x000fe2000801142e */
[----:B------:R-:W-:Y:S02]  /*8de0*/  ISETP.GE.AND P0, PT, R197, 0x40, PT ;  /* 0x00000040c500780c */ /* 0x000fe40003f06270 */
[----:B--2---:R-:W-:-:S13]  /*8df0*/  @P1 R2UR UR4, R3 ;  /* 0x00000000030412ca */ /* 0x004fda00000e0000 */
[----:B------:R-:W-:Y:S01]  /*8e00*/  USHF.R.S32.HI UR10, URZ, 0x1f, UR4 ;  /* 0x0000001f3f0a7899 */ /* 0x000fe20008011404 */
[----:B01----:R-:W-:Y:S11]  /*8e10*/  @P2 BRA `(.L_x_428) ;  /* 0x0000000000102947 */ /* 0x003ff60003800000 */
[----:B------:R-:W-:Y:S05]  /*8e20*/  @!P1 BRA `(.L_x_428) ;  /* 0x00000000000c9947 */ /* 0x000fea0003800000 */
[----:B------:R-:W2:Y:S04]  /*8e30*/  LDG.E R3, desc[UR40][R4.64] ;  /* 0x0000002804037981 */ /* 0x000ea8000c1e1900 */
[----:B-----5:R-:W2:Y:S02]  /*8e40*/  LDG.E R0, desc[UR40][R4.64+0x4] ;  /* 0x0000042804007981 */ /* 0x020ea4000c1e1900 */
[----:B--2---:R-:W-:-:S07]  /*8e50*/  IMAD.IADD R0, R0, 0x1, -R3 ;  /* 0x0000000100007824 */ /* 0x004fce00078e0a03 */
.L_x_428:
[----:B------:R-:W-:Y:S01]  /*8e60*/  USEL UR43, UR43, URZ, !UP0 ;  /* 0x0000003f2b2b7287 */ /* 0x000fe2000c000000 */
[----:B------:R-:W-:Y:S01]  /*8e70*/  BSSY B1, `(.L_x_429) ;  /* 0x000002d000017945 */ /* 0x000fe20003800000 */
[----:B------:R-:W-:-:S03]  /*8e80*/  USEL UR44, UR44, URZ, !UP0 ;  /* 0x0000003f2c2c7287 */ /* 0x000fc6000c000000 */
[----:B------:R-:W-:Y:S09]  /*8e90*/  @P0 BRA `(.L_x_430) ;  /* 0x0000000000a80947 */ /* 0x000ff20003800000 */
[----:B------:R-:W0:Y:S01]  /*8ea0*/  S2R R4, SR_TID.X ;  /* 0x0000000000047919 */ /* 0x000e220000002100 */
[----:B------:R-:W1:Y:S01]  /*8eb0*/  LDC R6, c[0x0][0xbe8] ;  /* 0x0002fa00ff067b82 */ /* 0x000e620000000800 */
[----:B------:R-:W-:-:S04]  /*8ec0*/  IMAD.U32 R3, RZ, RZ, UR45 ;  /* 0x0000002dff037e24 */ /* 0x000fc8000f8e00ff */
[----:B0-----:R-:W-:Y:S02]  /*8ed0*/  IMAD R3, R3, 0x40, R4 ;  /* 0x0000004003037824 */ /* 0x001fe400078e0204 */
[----:B-1---5:R-:W-:Y:S02]  /*8ee0*/  IMAD R4, R0, R6, RZ ;  /* 0x0000000600047224 */ /* 0x022fe400078e02ff */
[----:B------:R-:W-:-:S05]  /*8ef0*/  VIADD R5, R3, 0xffffff80 ;  /* 0xffffff8003057836 */ /* 0x000fca0000000000 */
[----:B------:R-:W-:-:S13]  /*8f00*/  ISETP.GE.AND P0, PT, R5, R4, PT ;  /* 0x000000040500720c */ /* 0x000fda0003f06270 */
[----:B------:R-:W-:Y:S05]  /*8f10*/  @P0 BRA `(.L_x_430) ;  /* 0x0000000000880947 */ /* 0x000fea0003800000 */
[----:B------:R-:W-:Y:S01]  /*8f20*/  ISETP.NE.AND P0, PT, R6, 0x1, PT ;  /* 0x000000010600780c */ /* 0x000fe20003f05270 */
[----:B------:R-:W-:Y:S01]  /*8f30*/  ULDC.64 UR12, c[0x0][0xb90] ;  /* 0x0002e400000c7ab9 */ /* 0x000fe20000000a00 */
[----:B------:R-:W-:Y:S01]  /*8f40*/  UMOV UR8, UR4 ;  /* 0x0000000400087c82 */ /* 0x000fe20008000000 */
[----:B------:R-:W-:Y:S01]  /*8f50*/  UIMAD UR7, UR11, UR12, URZ ;  /* 0x0000000c0b0772a4 */ /* 0x000fe2000f8e023f */
[----:B------:R-:W-:Y:S02]  /*8f60*/  UMOV UR9, UR10 ;  /* 0x0000000a00097c82 */ /* 0x000fe40008000000 */
[----:B------:R-:W-:Y:S02]  /*8f70*/  UIMAD.WIDE.U32 UR8, UR46, UR12, UR8 ;  /* 0x0000000c2e0872a5 */ /* 0x000fe4000f8e0008 */
[----:B------:R-:W-:-:S03]  /*8f80*/  UIMAD UR7, UR46, UR13, UR7 ;  /* 0x0000000d2e0772a4 */ /* 0x000fc6000f8e0207 */
[----:B------:R-:W-:Y:S02]  /*8f90*/  ULDC.64 UR12, c[0x0][0xb98] ;  /* 0x0002e600000c7ab9 */ /* 0x000fe40000000a00 */
[----:B------:R-:W0:Y:S01]  /*8fa0*/  @P0 LDC R4, c[0x0][0xbec] ;  /* 0x0002fb00ff040b82 */ /* 0x000e220000000800 */
[----:B------:R-:W-:Y:S02]  /*8fb0*/  UIADD3 UR9, UR9, UR7, URZ ;  /* 0x0000000709097290 */ /* 0x000fe4000fffe03f */
[----:B------:R-:W-:Y:S02]  /*8fc0*/  UIMAD UR7, UR44, UR12, URZ ;  /* 0x0000000c2c0772a4 */ /* 0x000fe4000f8e023f */
[----:B------:R-:W-:Y:S02]  /*8fd0*/  UIMAD.WIDE.U32 UR8, UR43, UR12, UR8 ;  /* 0x0000000c2b0872a5 */ /* 0x000fe4000f8e0008 */
[----:B------:R-:W-:Y:S01]  /*8fe0*/  UIMAD UR7, UR43, UR13, UR7 ;  /* 0x0000000d2b0772a4 */ /* 0x000fe2000f8e0207 */
[----:B------:R-:W1:Y:S02]  /*8ff0*/  @P0 LDC R8, c[0x0][0xbf0] ;  /* 0x0002fc00ff080b82 */ /* 0x000e640000000800 */
[----:B------:R-:W-:Y:S01]  /*9000*/  ULDC.64 UR12, c[0x0][0xb88] ;  /* 0x0002e200000c7ab9 */ /* 0x000fe20000000a00 */
[----:B0-----:R-:W-:-:S04]  /*9010*/  @P0 IMAD.HI.U32 R3, R5, R4, RZ ;  /* 0x0000000405030227 */ /* 0x001fc800078e00ff */
[----:B------:R-:W-:Y:S01]  /*9020*/  IMAD.MOV.U32 R4, RZ, RZ, R5 ;  /* 0x000000ffff047224 */ /* 0x000fe200078e0005 */
[----:B-1----:R-:W-:Y:S01]  /*9030*/  @P0 SHF.R.U32.HI R4, RZ, R8, R3 ;  /* 0x00000008ff040219 */ /* 0x002fe20000011603 */
[----:B------:R-:W-:-:S04]  /*9040*/  IMAD.U32 R8, RZ, RZ, UR7 ;  /* 0x00000007ff087e24 */ /* 0x000fc8000f8e00ff */
[----:B------:R-:W-:-:S04]  /*9050*/  IMAD.MOV R3, RZ, RZ, -R4 ;  /* 0x000000ffff037224 */ /* 0x000fc800078e0a04 */
[----:B------:R-:W-:Y:S01]  /*9060*/  IMAD R3, R6, R3, R5 ;  /* 0x0000000306037224 */ /* 0x000fe200078e0205 */
[----:B------:R-:W-:Y:S02]  /*9070*/  SHF.R.S32.HI R5, RZ, 0x1f, R4 ;  /* 0x0000001fff057819 */ /* 0x000fe40000011404 */
[----:B------:R-:W-:Y:S02]  /*9080*/  IADD3 R4, P0, R4, UR8, RZ ;  /* 0x0000000804047c10 */ /* 0x000fe4000ff1e0ff */
[----:B------:R-:W-:Y:S02]  /*9090*/  SHF.R.S32.HI R6, RZ, 0x1f, R3 ;  /* 0x0000001fff067819 */ /* 0x000fe40000011403 */
[----:B------:R-:W-:Y:S01]  /*90a0*/  IADD3.X R5, R5, UR9, R8, P0, !PT ;  /* 0x0000000905057c10 */ /* 0x000fe200087fe408 */
[----:B------:R-:W-:Y:S02]  /*90b0*/  ULDC.64 UR8, c[0x0][0xb50] ;  /* 0x0002d40000087ab9 */ /* 0x000fe40000000a00 */
[----:B------:R-:W-:-:S02]  /*90c0*/  IMAD R6, R6, UR12, RZ ;  /* 0x0000000c06067c24 */ /* 0x000fc4000f8e02ff */
[----:B------:R-:W-:-:S04]  /*90d0*/  IMAD.WIDE.U32 R4, R3, UR12, R4 ;  /* 0x0000000c03047c25 */ /* 0x000fc8000f8e0004 */
[----:B------:R-:W-:Y:S01]  /*90e0*/  IMAD R9, R3, UR13, R6 ;  /* 0x0000000d03097c24 */ /* 0x000fe2000f8e0206 */
[----:B------:R-:W-:-:S03]  /*90f0*/  LEA R8, P0, R4, UR8, 0x2 ;  /* 0x0000000804087c11 */ /* 0x000fc6000f8010ff */
[----:B------:R-:W-:-:S05]  /*9100*/  IMAD.IADD R3, R5, 0x1, R9 ;  /* 0x0000000105037824 */ /* 0x000fca00078e0209 */
[----:B------:R-:W-:Y:S01]  /*9110*/  LEA.HI.X R9, R4, UR9, R3, 0x2, P0 ;  /* 0x0000000904097c11 */ /* 0x000fe200080f1403 */
[----:B------:R-:W-:-:S05]  /*9120*/  IMAD.MOV.U32 R3, RZ, RZ, -0x800000 ;  /* 0xff800000ff037424 */ /* 0x000fca00078e00ff */
[----:B------:R0:W-:Y:S02]  /*9130*/  STG.E desc[UR40][R8.64], R3 ;  /* 0x0000000308007986 */ /* 0x0001e4000c101928 */
.L_x_430:
[----:B------:R-:W-:Y:S05]  /*9140*/  BSYNC B1 ;  /* 0x0000000000017941 */ /* 0x000fea0003800000 */
.L_x_429:
[----:B------:R-:W-:Y:S01]  /*9150*/  ISETP.NE.AND P0, PT, R13, 0x1, PT ;  /* 0x000000010d00780c */ /* 0x000fe20003f05270 */
[----:B------:R-:W-:Y:S01]  /*9160*/  ULDC UR14, c[0x0][0xac8] ;  /* 0x0002b200000e7ab9 */ /* 0x000fe20000000800 */
[----:B------:R-:W-:Y:S01]  /*9170*/  ULDC.64 UR12, c[0x0][0xaa0] ;  /* 0x0002a800000c7ab9 */ /* 0x000fe20000000a00 */
[----:B------:R-:W-:Y:S01]  /*9180*/  ISETP.GE.AND P1, PT, R189, UR14, PT ;  /* 0x0000000ebd007c0c */ /* 0x000fe2000bf26270 */
[----:B------:R-:W-:Y:S01]  /*9190*/  UIMAD UR7, UR10, UR12, URZ ;  /* 0x0000000c0a0772a4 */ /* 0x000fe2000f8e023f */
[----:B------:R-:W-:Y:S01]  /*91a0*/  ISETP.GE.AND P2, PT, R2, UR14, PT ;  /* 0x0000000e02007c0c */ /* 0x000fe2000bf46270 */
[----:B------:R-:W-:Y:S01]  /*91b0*/  UIMAD.WIDE.U32 UR8, UR4, UR12, URZ ;  /* 0x0000000c040872a5 */ /* 0x000fe2000f8e003f */
[----:B------:R-:W-:Y:S01]  /*91c0*/  SEL R4, RZ, 0xffffffff, P1 ;  /* 0xffffffffff047807 */ /* 0x000fe20000800000 */
[----:B------:R-:W-:Y:S01]  /*91d0*/  UIMAD UR7, UR4, UR13, UR7 ;  /* 0x0000000d040772a4 */ /* 0x000fe2000f8e0207 */
[----:B0-----:R-:W-:Y:S01]  /*91e0*/  SEL R3, RZ, 0x1, P2 ;  /* 0x00000001ff037807 */ /* 0x001fe20001000000 */
[----:B------:R-:W-:Y:S01]  /*91f0*/  IMAD.U32 R8, RZ, RZ, UR45 ;  /* 0x0000002dff087e24 */ /* 0x000fe2000f8e00ff */
[----:B------:R-:W-:Y:S01]  /*9200*/  ULDC.64 UR12, c[0x0][0xae8] ;  /* 0x0002ba00000c7ab9 */ /* 0x000fe20000000a00 */
[----:B------:R-:W-:Y:S01]  /*9210*/  IMAD.SHL.U32 R4, R4, 0x2, RZ ;  /* 0x0000000204047824 */ /* 0x000fe200078e00ff */
[----:B------:R-:W0:Y:S01]  /*9220*/  @P0 LDC R5, c[0x0][0xbec] ;  /* 0x0002fb00ff050b82 */ /* 0x000e220000000800 */
[----:B------:R-:W-:Y:S01]  /*9230*/  ISETP.GE.AND P2, PT, R188, UR14, PT ;  /* 0x0000000ebc007c0c */ /* 0x000fe2000bf46270 */
[----:B------:R-:W-:Y:S01]  /*9240*/  UIADD3 UR9, UR9, UR7, URZ ;  /* 0x0000000709097290 */ /* 0x000fe2000fffe03f */
[----:B------:R-:W-:Y:S01]  /*9250*/  ISETP.GE.AND P1, PT, R187, UR14, PT ;  /* 0x0000000ebb007c0c */ /* 0x000fe2000bf26270 */
[----:B------:R-:W-:Y:S01]  /*9260*/  UIMAD UR4, UR11, UR12, URZ ;  /* 0x0000000c0b0472a4 */ /* 0x000fe2000f8e023f */
[----:B------:R-:W-:Y:S01]  /*9270*/  LOP3.LUT R4, R4, 0x2, R3, 0xe2, !PT ;  /* 0x0000000204047812 */ /* 0x000fe200078ee203 */
[----:B------:R-:W-:Y:S01]  /*9280*/  IMAD R3, R190, 0x20, R191 ;  /* 0x00000020be037824 */ /* 0x000fe200078e02bf */
[----:B------:R-:W-:Y:S01]  /*9290*/  SEL R6, RZ, 0xffffffff, P2 ;  /* 0xffffffffff067807 */ /* 0x000fe20001000000 */
[----:B------:R-:W1:Y:S01]  /*92a0*/  @P0 LDC R9, c[0x0][0xbf0] ;  /* 0x0002fc00ff090b82 */ /* 0x000e620000000800 */
[----:B------:R-:W-:Y:S01]  /*92b0*/  UIMAD UR4, UR46, UR13, UR4 ;  /* 0x0000000d2e0472a4 */ /* 0x000fe2000f8e0204 */
[----:B------:R-:W-:Y:S01]  /*92c0*/  IMAD R8, R8, 0x40, R3 ;  /* 0x0000004008087824 */ /* 0x000fe200078e0203 */
[----:B------:R-:W-:Y:S01]  /*92d0*/  UIMAD.WIDE.U32 UR8, UR46, UR12, UR8 ;  /* 0x0000000c2e0872a5 */ /* 0x000fe2000f8e0008 */
[----:B------:R-:W-:Y:S01]  /*92e0*/  IMAD.SHL.U32 R15, R6, 0x4, RZ ;  /* 0x00000004060f7824 */ /* 0x000fe200078e00ff */
[----:B------:R-:W-:Y:S01]  /*92f0*/  ULDC.64 UR10, c[0x0][0xaf0] ;  /* 0x0002bc00000a7ab9 */ /* 0x000fe20000000a00 */
[----:B------:R-:W-:Y:S01]  /*9300*/  SEL R11, RZ, 0xffffffff, P1 ;  /* 0xffffffffff0b7807 */ /* 0x000fe20000800000 */
[----:B------:R-:W-:Y:S01]  /*9310*/  UIADD3 UR9, UR9, UR4, URZ ;  /* 0x0000000409097290 */ /* 0x000fe2000fffe03f */
[----:B------:R-:W-:Y:S01]  /*9320*/  IMAD.MOV.U32 R3, RZ, RZ, R8 ;  /* 0x000000ffff037224 */ /* 0x000fe200078e0008 */
[----:B------:R-:W-:Y:S01]  /*9330*/  UIMAD UR4, UR44, UR10, URZ ;  /* 0x0000000a2c0472a4 */ /* 0x000fe2000f8e023f */
[----:B------:R-:W-:Y:S01]  /*9340*/  LOP3.LUT R10, R15, 0x4, R4, 0xe2, !PT ;  /* 0x000000040f0a7812 */ /* 0x000fe200078ee204 */
[----:B------:R-:W-:Y:S01]  /*9350*/  UIMAD.WIDE.U32 UR8, UR43, UR10, UR8 ;  /* 0x0000000a2b0872a5 */ /* 0x000fe2000f8e0008 */
[----:B------:R-:W-:Y:S01]  /*9360*/  IMAD.SHL.U32 R11, R11, 0x8, RZ ;  /* 0x000000080b0b7824 */ /* 0x000fe200078e00ff */
[----:B------:R-:W-:Y:S01]  /*9370*/  UIMAD UR4, UR43, UR11, UR4 ;  /* 0x0000000b2b0472a4 */ /* 0x000fe2000f8e0204 */
[----:B-----5:R-:W-:Y:S01]  /*9380*/  IMAD R27, R0, R13, RZ ;  /* 0x0000000d001b7224 */ /* 0x020fe200078e02ff */
[----:B------:R-:W-:Y:S01]  /*9390*/  ISETP.GE.AND P2, PT, R193, UR14, PT ;  /* 0x0000000ec1007c0c */ /* 0x000fe2000bf46270 */
[----:B0-----:R-:W-:Y:S01]  /*93a0*/  @P0 IMAD.HI.U32 R6, R8, R5, RZ ;  /* 0x0000000508060227 */ /* 0x001fe200078e00ff */
[----:B------:R-:W-:Y:S01]  /*93b0*/  UIADD3 UR4, UR9, UR4, URZ ;  /* 0x0000000409047290 */ /* 0x000fe2000fffe03f */
[----:B------:R-:W-:Y:S01]  /*93c0*/  LOP3.LUT R10, R11, 0x8, R10, 0xe2, !PT ;  /* 0x000000080b0a7812 */ /* 0x000fe200078ee20a */
[----:B------:R-:W-:Y:S01]  /*93d0*/  BSSY B1, `(.L_x_431) ;  /* 0x0000048000017945 */ /* 0x000fe20003800000 */
[----:B------:R-:W-:-:S02]  /*93e0*/  IMAD.U32 R4, RZ, RZ, UR8 ;  /* 0x00000008ff047e24 */ /* 0x000fc4000f8e00ff */
[----:B------:R-:W-:Y:S01]  /*93f0*/  IMAD.U32 R5, RZ, RZ, UR9 ;  /* 0x00000009ff057e24 */ /* 0x000fe2000f8e00ff */
[----:B------:R-:W-:Y:S01]  /*9400*/  ULDC.64 UR8, c[0x0][0xae0] ;  /* 0x0002b80000087ab9 */ /* 0x000fe20000000a00 */
[----:B-1----:R-:W-:Y:S01]  /*9410*/  @P0 SHF.R.U32.HI R3, RZ, R9, R6 ;  /* 0x00000009ff030219 */ /* 0x002fe20000011606 */
[----:B------:R-:W-:Y:S01]  /*9420*/  IMAD.U32 R5, RZ, RZ, UR4 ;  /* 0x00000004ff057e24 */ /* 0x000fe2000f8e00ff */
[----:B------:R-:W-:Y:S02]  /*9430*/  ISETP.GE.AND P0, PT, R186, UR14, PT ;  /* 0x0000000eba007c0c */ /* 0x000fe4000bf06270 */
[--C-:B------:R-:W-:Y:S01]  /*9440*/  SHF.R.S32.HI R6, RZ, 0x1f, R3.reuse ;  /* 0x0000001fff067819 */ /* 0x100fe20000011403 */
[----:B------:R-:W-:Y:S01]  /*9450*/  IMAD.MOV R9, RZ, RZ, -R3 ;  /* 0x000000ffff097224 */ /* 0x000fe200078e0a03 */
[----:B------:R-:W-:Y:S01]  /*9460*/  SEL R11, RZ, 0xffffffff, P0 ;  /* 0xffffffffff0b7807 */ /* 0x000fe20000000000 */
[----:B------:R-:W-:Y:S01]  /*9470*/  IMAD.WIDE.U32 R4, R3, UR8, R4 ;  /* 0x0000000803047c25 */ /* 0x000fe2000f8e0004 */
[----:B------:R-:W-:-:S03]  /*9480*/  ISETP.GE.AND P0, PT, R185, UR14, PT ;  /* 0x0000000eb9007c0c */ /* 0x000fc6000bf06270 */
[----:B------:R-:W-:Y:S02]  /*9490*/  IMAD R6, R6, UR8, RZ ;  /* 0x0000000806067c24 */ /* 0x000fe4000f8e02ff */
[----:B------:R-:W-:Y:S01]  /*94a0*/  IMAD R9, R13, R9, R8 ;  /* 0x000000090d097224 */ /* 0x000fe200078e0208 */
[----:B------:R-:W-:Y:S01]  /*94b0*/  SEL R8, RZ, 0xffffffff, P0 ;  /* 0xffffffffff087807 */ /* 0x000fe20000000000 */
[----:B------:R-:W-:Y:S01]  /*94c0*/  IMAD.SHL.U32 R15, R11, 0x10, RZ ;  /* 0x000000100b0f7824 */ /* 0x000fe200078e00ff */
[----:B------:R-:W-:Y:S01]  /*94d0*/  ISETP.GE.AND P0, PT, R194, UR14, PT ;  /* 0x0000000ec2007c0c */ /* 0x000fe2000bf06270 */
[----:B------:R-:W-:Y:S01]  /*94e0*/  IMAD R11, R3, UR9, R6 ;  /* 0x00000009030b7c24 */ /* 0x000fe2000f8e0206 */
[----:B------:R-:W-:Y:S01]  /*94f0*/  SHF.R.S32.HI R3, RZ, 0x1f, R9 ;  /* 0x0000001fff037819 */ /* 0x000fe20000011409 */
[----:B------:R-:W-:Y:S01]  /*9500*/  ULDC.64 UR8, c[0x0][0xad8] ;  /* 0x0002b60000087ab9 */ /* 0x000fe20000000a00 */
[----:B------:R-:W-:Y:S01]  /*9510*/  IMAD.U32 R6, RZ, RZ, UR45 ;  /* 0x0000002dff067e24 */ /* 0x000fe2000f8e00ff */
[----:B------:R-:W-:Y:S01]  /*9520*/  LOP3.LUT R10, R15, 0x10, R10, 0xe2, !PT ;  /* 0x000000100f0a7812 */ /* 0x000fe200078ee20a */
[----:B------:R-:W-:-:S02]  /*9530*/  IMAD.IADD R5, R5, 0x1, R11 ;  /* 0x0000000105057824 */ /* 0x000fc400078e020b */
[----:B------:R-:W-:Y:S02]  /*9540*/  IMAD R0, R3, UR8, RZ ;  /* 0x0000000803007c24 */ /* 0x000fe4000f8e02ff */
[----:B------:R-:W-:-:S04]  /*9550*/  IMAD.WIDE.U32 R4, R9, UR8, R4 ;  /* 0x0000000809047c25 */ /* 0x000fc8000f8e0004 */
[----:B------:R-:W-:Y:S01]  /*9560*/  IMAD R3, R9, UR9, R0 ;  /* 0x0000000909037c24 */ /* 0x000fe2000f8e0200 */
[----:B------:R-:W-:Y:S01]  /*9570*/  SEL R9, RZ, 0x40, P0 ;  /* 0x00000040ff097807 */ /* 0x000fe20000000000 */
[----:B------:R-:W-:Y:S01]  /*9580*/  IMAD R0, R6, 0x40, R191 ;  /* 0x0000004006007824 */ /* 0x000fe200078e02bf */
[----:B------:R-:W-:Y:S01]  /*9590*/  ULDC.64 UR8, c[0x0][0xa80] ;  /* 0x0002a00000087ab9 */ /* 0x000fe20000000a00 */
[----:B------:R-:W-:Y:S01]  /*95a0*/  IMAD.SHL.U32 R15, R8, 0x20, RZ ;  /* 0x00000020080f7824 */ /* 0x000fe200078e00ff */
[----:B------:R-:W-:Y:S01]  /*95b0*/  LEA R6, P1, R4, UR8, 0x1 ;  /* 0x0000000804067c11 */ /* 0x000fe2000f8208ff */
[----:B------:R-:W-:Y:S01]  /*95c0*/  IMAD.IADD R3, R5, 0x1, R3 ;  /* 0x0000000105037824 */ /* 0x000fe200078e0203 */
[----:B------:R-:W-:Y:S02]  /*95d0*/  ISETP.GE.AND P0, PT, R0, R27, PT ;  /* 0x0000001b0000720c */ /* 0x000fe40003f06270 */
[----:B------:R-:W-:Y:S01]  /*95e0*/  LOP3.LUT R10, R15, 0x20, R10, 0xe2, !PT ;  /* 0x000000200f0a7812 */ /* 0x000fe200078ee20a */
[----:B------:R0:W1:Y:S01]  /*95f0*/  SHFL.IDX PT, R8, R6, RZ, 0x181f ;  /* 0x00181fff06087589 */ /* 0x00006200000e0000 */
[----:B------:R-:W-:-:S02]  /*9600*/  LEA.HI.X R3, R4, UR9, R3, 0x1, P1 ;  /* 0x0000000904037c11 */ /* 0x000fc400088f0c03 */
[----:B------:R-:W-:Y:S02]  /*9610*/  LOP3.LUT R24, R10, R9, RZ, 0xfc, !PT ;  /* 0x000000090a187212 */ /* 0x000fe400078efcff */
[----:B------:R-:W-:Y:S01]  /*9620*/  SEL R5, RZ, 0x80, P2 ;  /* 0x00000080ff057807 */ /* 0x000fe20001000000 */
[----:B------:R0:W2:Y:S03]  /*9630*/  SHFL.IDX PT, R9, R3, RZ, 0x181f ;  /* 0x00181fff03097589 */ /* 0x0000a600000e0000 */
[----:B------:R-:W-:Y:S01]  /*9640*/  LOP3.LUT R25, R24, R5, RZ, 0xfc, !PT ;  /* 0x0000000518197212 */ /* 0x000fe200078efcff */
[----:B------:R-:W-:Y:S06]  /*9650*/  @P0 BRA `(.L_x_432) ;  /* 0x00000000007c0947 */ /* 0x000fec0003800000 */
[----:B------:R-:W-:Y:S02]  /*9660*/  ISETP.GE.AND P2, PT, R189, UR14, PT ;  /* 0x0000000ebd007c0c */ /* 0x000fe4000bf46270 */
[----:B------:R-:W-:Y:S02]  /*9670*/  ISETP.GE.AND P1, PT, R2, UR14, PT ;  /* 0x0000000e02007c0c */ /* 0x000fe4000bf26270 */
[----:B------:R-:W-:Y:S02]  /*9680*/  ISETP.GE.AND P5, PT, R188, UR14, PT ;  /* 0x0000000ebc007c0c */ /* 0x000fe4000bfa6270 */
[----:B------:R-:W-:-:S07]  /*9690*/  ISETP.GE.AND P3, PT, R187, UR14, PT ;  /* 0x0000000ebb007c0c */ /* 0x000fce000bf66270 */
[CC--:B-1----:R-:W-:Y:S02]  /*96a0*/  @!P2 LEA R10, P0, R189.reuse, R8.reuse, 0x1 ;  /* 0x00000008bd0aa211 */ /* 0x0c2fe400078008ff */
[----:B--2---:R-:W-:Y:S02]  /*96b0*/  @!P1 IMAD.WIDE R4, R2, 0x2, R8 ;  /* 0x0000000202049825 */ /* 0x004fe400078e0208 */
[----:B------:R-:W-:Y:S02]  /*96c0*/  @!P2 LEA.HI.X R11, R189, R9, R204, 0x1, P0 ;  /* 0x00000009bd0ba211 */ /* 0x000fe400000f0ccc */
[----:B------:R-:W-:Y:S01]  /*96d0*/  @!P5 LEA R12, P4, R188, R8, 0x1 ;  /* 0x00000008bc0cd211 */ /* 0x000fe200078808ff */
[----:B------:R-:W-:Y:S01]  /*96e0*/  @!P1 ST.E.128 desc[UR40][R4.64], RZ ;  /* 0x000000ff04009985 */ /* 0x000fe2000c101d28 */
[----:B------:R-:W-:Y:S02]  /*96f0*/  ISETP.GE.AND P1, PT, R185, UR14, PT ;  /* 0x0000000eb9007c0c */ /* 0x000fe4000bf26270 */
[----:B------:R-:W-:Y:S01]  /*9700*/  LOP3.LUT P0, RZ, R24, 0x40, RZ, 0xc0, !PT ;  /* 0x0000004018ff7812 */ /* 0x000fe2000780c0ff */
[----:B------:R1:W-:Y:S01]  /*9710*/  @!P2 ST.E.128 desc[UR40][R10.64], RZ ;  /* 0x000000ff0a00a985 */ /* 0x0003e2000c101d28 */
[----:B------:R-:W-:-:S02]  /*9720*/  ISETP.GE.AND P2, PT, R186, UR14, PT ;  /* 0x0000000eba007c0c */ /* 0x000fc4000bf46270 */
[-C--:B------:R-:W-:Y:S02]  /*9730*/  @!P5 LEA.HI.X R13, R188, R9.reuse, R203, 0x1, P4 ;  /* 0x00000009bc0dd211 */ /* 0x080fe400020f0ccb */
[----:B------:R-:W-:Y:S02]  /*9740*/  LOP3.LUT P4, RZ, R25, 0x80, RZ, 0xc0, !PT ;  /* 0x0000008019ff7812 */ /* 0x000fe4000788c0ff */
[CC--:B------:R-:W-:Y:S01]  /*9750*/  @!P3 LEA R14, P6, R187.reuse, R8.reuse, 0x1 ;  /* 0x00000008bb0eb211 */ /* 0x0c0fe200078c08ff */
[----:B------:R3:W-:Y:S03]  /*9760*/  @!P5 ST.E.128 desc[UR40][R12.64], RZ ;  /* 0x000000ff0c00d985 */ /* 0x0007e6000c101d28 */
[----:B------:R-:W-:Y:S02]  /*9770*/  @!P3 LEA.HI.X R15, R187, R9, R202, 0x1, P6 ;  /* 0x00000009bb0fb211 */ /* 0x000fe400030f0cca */
[----:B-1----:R-:W-:-:S02]  /*9780*/  @!P1 LEA R10, P6, R185, R8, 0x1 ;  /* 0x00000008b90a9211 */ /* 0x002fc400078c08ff */
[-C--:B------:R-:W-:Y:S01]  /*9790*/  @!P2 LEA R4, P5, R186, R8.reuse, 0x1 ;  /* 0x00000008ba04a211 */ /* 0x080fe200078a08ff */
[----:B------:R3:W-:Y:S01]  /*97a0*/  @!P3 ST.E.128 desc[UR40][R14.64], RZ ;  /* 0x000000ff0e00b985 */ /* 0x0007e2000c101d28 */
[-C--:B------:R-:W-:Y:S02]  /*97b0*/  @P0 LEA R20, P3, R194, R8.reuse, 0x1 ;  /* 0x00000008c2140211 */ /* 0x080fe400078608ff */
[-C--:B------:R-:W-:Y:S02]  /*97c0*/  @!P2 LEA.HI.X R5, R186, R9.reuse, R201, 0x1, P5 ;  /* 0x00000009ba05a211 */ /* 0x080fe400028f0cc9 */
[----:B------:R-:W-:Y:S02]  /*97d0*/  @P4 LEA R8, P5, R193, R8, 0x1 ;  /* 0x00000008c1084211 */ /* 0x000fe400078a08ff */
[-C--:B------:R-:W-:Y:S01]  /*97e0*/  @!P1 LEA.HI.X R11, R185, R9.reuse, R200, 0x1, P6 ;  /* 0x00000009b90b9211 */ /* 0x080fe200030f0cc8 */
[----:B------:R3:W-:Y:S01]  /*97f0*/  @!P2 ST.E.128 desc[UR40][R4.64], RZ ;  /* 0x000000ff0400a985 */ /* 0x0007e2000c101d28 */
[----:B------:R-:W-:-:S02]  /*9800*/  @P0 LEA.HI.X R21, R194, R9, R199, 0x1, P3 ;  /* 0x00000009c2150211 */ /* 0x000fc400018f0cc7 */
[----:B------:R-:W-:Y:S01]  /*9810*/  @P4 LEA.HI.X R9, R193, R9, R198, 0x1, P5 ;  /* 0x00000009c1094211 */ /* 0x000fe200028f0cc6 */
[----:B------:R3:W-:Y:S04]  /*9820*/  @!P1 ST.E.128 desc[UR40][R10.64], RZ ;  /* 0x000000ff0a009985 */ /* 0x0007e8000c101d28 */
[----:B------:R3:W-:Y:S04]  /*9830*/  @P0 ST.E.128 desc[UR40][R20.64], RZ ;  /* 0x000000ff14000985 */ /* 0x0007e8000c101d28 */
[----:B------:R3:W-:Y:S02]  /*9840*/  @P4 ST.E.128 desc[UR40][R8.64], RZ ;  /* 0x000000ff08004985 */ /* 0x0007e4000c101d28 */
.L_x_432:
[----:B------:R-:W-:Y:S05]  /*9850*/  BSYNC B1 ;  /* 0x0000000000017941 */ /* 0x000fea0003800000 */
.L_x_431:
[----:B------:R-:W-:Y:S01]  /*9860*/  VIADD R0, R0, 0x20 ;  /* 0x0000002000007836 */ /* 0x000fe20000000000 */
[----:B--23--:R2:W3:Y:S04]  /*9870*/  SHFL.IDX PT, R9, R3, 0x1, 0x181f ;  /* 0x00381f0003097f89 */ /* 0x00c4e800000e0000 */
        /* <DEDUP_REMOVED lines=12> */
[----:B------:R1:W-:Y:S01]  /*9940*/  @!P3 ST.E.128 desc[UR40][R4.64], RZ ;  /* 0x000000ff0400b985 */ /* 0x0003e2000c101d28 */
[----:B------:R-:W-:Y:S02]  /*9950*/  ISETP.GE.AND P3, PT, R186, UR14, PT ;  /* 0x0000000eba007c0c */ /* 0x000fe4000bf66270 */
[----:B------:R-:W-:Y:S01]  /*9960*/  @!P5 LEA.HI.X R13, R188, R9, R203, 0x1, P0 ;  /* 0x00000009bc0dd211 */ /* 0x000fe200000f0ccb */
[----:B------:R2:W-:Y:S01]  /*9970*/  @!P2 ST.E.128 desc[UR40][R10.64], RZ ;  /* 0x000000ff0a00a985 */ /* 0x0005e2000c101d28 */
[----:B------:R-:W-:-:S02]  /*9980*/  ISETP.GE.AND P2, PT, R185, UR14, PT ;  /* 0x0000000eb9007c0c */ /* 0x000fc4000bf46270 */
[----:B------:R-:W-:Y:S01]  /*9990*/  LOP3.LUT P0, RZ, R25, 0x80, RZ, 0xc0, !PT ;  /* 0x0000008019ff7812 */ /* 0x000fe2000780c0ff */
[----:B------:R2:W-:Y:S01]  /*99a0*/  @!P5 ST.E.128 desc[UR40][R12.64], RZ ;  /* 0x000000ff0c00d985 */ /* 0x0005e2000c101d28 */
[----:B------:R-:W-:-:S04]  /*99b0*/  @!P4 LEA R14, P6, R187, R8, 0x1 ;  /* 0x00000008bb0ec211 */ /* 0x000fc800078c08ff */
[----:B------:R-:W-:Y:S02]  /*99c0*/  @!P4 LEA.HI.X R15, R187, R9, R202, 0x1, P6 ;  /* 0x00000009bb0fc211 */ /* 0x000fe400030f0cca */
[----:B------:R-:W-:-:S03]  /*99d0*/  @!P3 LEA R20, P5, R186, R8, 0x1 ;  /* 0x00000008ba14b211 */ /* 0x000fc600078a08ff */
[----:B------:R2:W-:Y:S01]  /*99e0*/  @!P4 ST.E.128 desc[UR40][R14.64], RZ ;  /* 0x000000ff0e00c985 */ /* 0x0005e2000c101d28 */
[-C--:B-1----:R-:W-:Y:S02]  /*99f0*/  @!P2 LEA R4, P6, R185, R8.reuse, 0x1 ;  /* 0x00000008b904a211 */ /* 0x082fe400078c08ff */
        /* <DEDUP_REMOVED lines=10> */
.L_x_427:
[----:B------:R-:W-:Y:S05]  /*9aa0*/  BSYNC B0 ;  /* 0x0000000000007941 */ /* 0x000fea0003800000 */
.L_x_421:
[----:B------:R-:W-:Y:S02]  /*9ab0*/  ULDC UR4, c[0x0][0xc3c] ;  /* 0x00030f0000047ab9 */ /* 0x000fe40000000800 */
[----:B------:R-:W-:-:S13]  /*9ac0*/  ISETP.GE.AND P0, PT, R7, UR4, PT ;  /* 0x0000000407007c0c */ /* 0x000fda000bf06270 */
[----:B------:R-:W-:Y:S05]  /*9ad0*/  @!P0 BRA `(.L_x_433) ;  /* 0xffffff74005c8947 */ /* 0x000fea000383ffff */
[----:B------:R-:W-:Y:S05]  /*9ae0*/  EXIT ;  /* 0x000000000000794d */ /* 0x000fea0003800000 */
.L_x_388:
[----:B------:R-:W-:-:S08]  /*9af0*/  NOP ;  /* 0x0000000000007918 */ /* 0x000fd00000000000 */
[----:B------:R-:W0:-:S00]  /*9b00*/  USETMAXREG.DEALLOC.CTAPOOL 0x18 ;  /* 0x00000018000079c8 */ /* 0x000e0000080e0500 */
[----:B0-----:R-:W-:-:S06]  /*9b10*/  LOP3.LUT R0, R0, 0x3, RZ, 0xc0, !PT ;  /* 0x0000000300007812 */ /* 0x001fcc00078ec0ff */
[----:B------:R-:W0:Y:S02]  /*9b20*/  SHFL.IDX PT, R0, R0, RZ, 0x1f ;  /* 0x00001fff00007589 */ /* 0x000e2400000e0000 */
[----:B0-----:R-:W-:Y:S01]  /*9b30*/  ISETP.NE.AND P0, PT, R0, RZ, PT ;  /* 0x000000ff0000720c */ /* 0x001fe20003f05270 */
[----:B------:R-:W-:-:S03]  /*9b40*/  IMAD.MOV.U32 R0, RZ, RZ, RZ ;  /* 0x000000ffff007224 */ /* 0x000fc600078e00ff */
[----:B------:R-:W-:-:S05]  /*9b50*/  P2R R2, PR, RZ, 0x1 ;  /* 0x00000001ff027803 */ /* 0x000fca0000000000 */
[----:B------:R0:W-:Y:S04]  /*9b60*/  STL [R1+0x58], R2 ;  /* 0x0000580201007387 */ /* 0x0001e80000100800 */
[----:B------:R-:W-:Y:S05]  /*9b70*/  @!P0 BRA `(.L_x_434) ;  /* 0x00000000001c8947 */ /* 0x000fea0003800000 */
[----:B------:R-:W1:Y:S08]  /*9b80*/  S2UR UR5, SR_CgaCtaId ;  /* 0x00000000000579c3 */ /* 0x000e700000008800 */
[----:B------:R-:W-:Y:S06]  /*9b90*/  BAR.SYNC.DEFER_BLOCKING 0x5, 0x180 ;  /* 0x0146000000007b1d */ /* 0x000fec0000010000 */
[----:B------:R-:W-:-:S02]  /*9ba0*/  UMOV UR4, 0x400 ;  /* 0x0000040000047882 */ /* 0x000fc40000000000 */
[----:B-1----:R-:W-:-:S09]  /*9bb0*/  ULEA UR4, UR5, UR4, 0x18 ;  /* 0x0000000405047291 */ /* 0x002fd2000f8ec03f */
[----:B------:R-:W1:Y:S01]  /*9bc0*/  LDS.128 R16, [UR4+0x28cd0] ;  /* 0x028cd004ff107984 */ /* 0x000e620008000c00 */
[----:B------:R-:W-:Y:S06]  /*9bd0*/  BAR.ARV 0x4, 0x180 ;  /* 0x0106000000007b1d */ /* 0x000fec0000002000 */
[----:B------:R-:W-:Y:S05]  /*9be0*/  BRA `(.L_x_435) ;  /* 0x0000000400fc7947 */ /* 0x000fea0003800000 */
.L_x_434:
[----:B0-----:R-:W0:Y:S01]  /*9bf0*/  S2R R2, SR_TID.X ;  /* 0x0000000000027919 */ /* 0x001e220000002100 */
[----:B------:R-:W-:Y:S01]  /*9c00*/  ULDC UR4, c[0x0][0xc3c] ;  /* 0x00030f0000047ab9 */ /* 0x000fe20000000800 */
[----:B------:R-:W1:Y:S01]  /*9c10*/  S2UR UR6, SR_CTAID.X ;  /* 0x00000000000679c3 */ /* 0x000e620000002500 */
[----:B------:R-:W-:Y:S01]  /*9c20*/  ULDC UR5, c[0x0][0xc38] ;  /* 0x00030e0000057ab9 */ /* 0x000fe20000000800 */
[----:B0-----:R-:W-:-:S04]  /*9c30*/  LOP3.LUT R5, R2, 0x1f, RZ, 0xc0, !PT ;  /* 0x0000001f02057812 */ /* 0x001fc800078ec0ff */
[----:B------:R-:W-:-:S04]  /*9c40*/  ISETP.NE.AND P0, PT, R5, 0x1f, PT ;  /* 0x0000001f0500780c */ /* 0x000fc80003f05270 */
[----:B------:R-:W-:-:S13]  /*9c50*/  ISETP.GE.OR P1, PT, R5, UR4, !P0 ;  /* 0x0000000405007c0c */ /* 0x000fda000c726670 */
[----:B------:R-:W0:Y:S02]  /*9c60*/  @!P1 LDC.64 R2, c[0x0][0xc80] ;  /* 0x00032000ff029b82 */ /* 0x000e240000000a00 */
[----:B0-----:R-:W-:-:S05]  /*9c70*/  @!P1 IMAD.WIDE.U32 R2, R5, 0x4, R2 ;  /* 0x0000000405029825 */ /* 0x001fca00078e0002 */
[----:B------:R-:W2:Y:S01]  /*9c80*/  @!P1 LDG.E R0, desc[UR40][R2.64] ;  /* 0x0000002802009981 */ /* 0x000ea2000c1e1900 */
[C---:B------:R-:W-:Y:S01]  /*9c90*/  ISETP.NE.AND P1, PT, R5.reuse, RZ, PT ;  /* 0x000000ff0500720c */ /* 0x040fe20003f25270 */
[----:B------:R-:W-:Y:S01]  /*9ca0*/  UMOV UR4, URZ ;  /* 0x0000003f00047c82 */ /* 0x000fe20008000000 */
[C---:B------:R-:W-:Y:S01]  /*9cb0*/  ISETP.GE.U32.AND P2, PT, R5.reuse, 0x2, PT ;  /* 0x000000020500780c */ /* 0x040fe20003f46070 */
[----:B------:R-:W-:Y:S01]  /*9cc0*/  IMAD.MOV.U32 R16, RZ, RZ, RZ ;  /* 0x000000ffff107224 */ /* 0x000fe200078e00ff */
[C---:B------:R-:W-:Y:S02]  /*9cd0*/  ISETP.GE.U32.AND P3, PT, R5.reuse, 0x4, PT ;  /* 0x000000040500780c */ /* 0x040fe40003f66070 */
[C---:B------:R-:W-:Y:S02]  /*9ce0*/  ISETP.GE.U32.AND P4, PT, R5.reuse, 0x8, PT ;  /* 0x000000080500780c */ /* 0x040fe40003f86070 */
[----:B------:R-:W-:Y:S01]  /*9cf0*/  ISETP.GE.U32.AND P5, PT, R5, 0x10, PT ;  /* 0x000000100500780c */ /* 0x000fe20003fa6070 */
[----:B--2---:R-:W0:Y:S02]  /*9d00*/  SHFL.UP PT, R4, R0, 0x1, RZ ;  /* 0x0420000000047989 */ /* 0x004e2400000e00ff */
[----:B0-----:R-:W-:-:S05]  /*9d10*/  SEL R7, R4, RZ, P1 ;  /* 0x000000ff04077207 */ /* 0x001fca0000800000 */
[----:B------:R-:W-:-:S05]  /*9d20*/  IMAD.IADD R7, R0, 0x1, R7 ;  /* 0x0000000100077824 */ /* 0x000fca00078e0207 */
[----:B------:R-:W0:Y:S02]  /*9d30*/  SHFL.UP PT, R4, R7, 0x2, RZ ;  /* 0x0440000007047989 */ /* 0x000e2400000e00ff */
        /* <DEDUP_REMOVED lines=11> */
[----:B------:R-:W0:Y:S02]  /*9df0*/  SHFL.IDX PT, R4, R2, 0x1f, 0x1f ;  /* 0x03e01f0002047f89 */ /* 0x000e2400000e0000 */
[----:B0-----:R-:W-:-:S04]  /*9e00*/  IMAD R4, R4, UR5, RZ ;  /* 0x0000000504047c24 */ /* 0x001fc8000f8e02ff */
[----:B------:R-:W-:Y:S01]  /*9e10*/  IMAD.MOV.U32 R7, RZ, RZ, R4 ;  /* 0x000000ffff077224 */ /* 0x000fe200078e0004 */
[----:B-1----:R-:W-:-:S13]  /*9e20*/  ISETP.GT.AND P6, PT, R4, UR6, PT ;  /* 0x0000000604007c0c */ /* 0x002fda000bfc4270 */
[----:B------:R-:W-:Y:S05]  /*9e30*/  @P6 BRA `(.L_x_436) ;  /* 0x0000000000a06947 */ /* 0x000fea0003800000 */
[----:B------:R-:W0:Y:S01]  /*9e40*/  LDC R6, c[0x0][0xc3c] ;  /* 0x00030f00ff067b82 */ /* 0x000e220000000800 */
[----:B------:R-:W-:Y:S01]  /*9e50*/  IMAD.MOV.U32 R4, RZ, RZ, R7 ;  /* 0x000000ffff047224 */ /* 0x000fe200078e0007 */
[----:B------:R-:W-:Y:S01]  /*9e60*/  UMOV UR4, URZ ;  /* 0x0000003f00047c82 */ /* 0x000fe20008000000 */
[----:B------:R-:W-:Y:S01]  /*9e70*/  ULDC UR7, c[0x0][0xc3c] ;  /* 0x00030f0000077ab9 */ /* 0x000fe20000000800 */
[----:B------:R-:W-:-:S05]  /*9e80*/  ULDC UR5, c[0x0][0xc38] ;  /* 0x00030e0000057ab9 */ /* 0x000fca0000000800 */
.L_x_440:
[----:B------:R-:W-:Y:S01]  /*9e90*/  UIADD3 UR4, UR4, 0x1f, URZ ;  /* 0x0000001f04047890 */ /* 0x000fe2000fffe03f */
[----:B------:R-:W-:-:S05]  /*9ea0*/  IMAD.U32 R19, RZ, RZ, UR7 ;  /* 0x00000007ff137e24 */ /* 0x000fca000f8e00ff */
[----:B0-----:R-:W-:-:S13]  /*9eb0*/  ISETP.LE.AND P6, PT, R6, UR4, PT ;  /* 0x0000000406007c0c */ /* 0x001fda000bfc3270 */
[----:B------:R-:W-:Y:S05]  /*9ec0*/  @P6 BRA `(.L_x_437) ;  /* 0x0000000400206947 */ /* 0x000fea0003800000 */
[----:B------:R-:W-:Y:S01]  /*9ed0*/  VIADD R7, R5, UR4 ;  /* 0x0000000405077c36 */ /* 0x000fe20008000000 */
[----:B------:R-:W-:Y:S01]  /*9ee0*/  BSSY B0, `(.L_x_438) ;  /* 0x0000007000007945 */ /* 0x000fe20003800000 */
[----:B------:R-:W-:-:S03]  /*9ef0*/  IMAD.MOV.U32 R0, RZ, RZ, RZ ;  /* 0x000000ffff007224 */ /* 0x000fc600078e00ff */
[----:B------:R-:W-:-:S13]  /*9f00*/  ISETP.GE.OR P6, PT, R7, R6, !P0 ;  /* 0x000000060700720c */ /* 0x000fda00047c6670 */
[----:B------:R-:W-:Y:S05]  /*9f10*/  @P6 BRA `(.L_x_439) ;  /* 0x00000000000c6947 */ /* 0x000fea0003800000 */
[----:B------:R-:W0:Y:S02]  /*9f20*/  LDC.64 R2, c[0x0][0xc80] ;  /* 0x00032000ff027b82 */ /* 0x000e240000000a00 */
[----:B0-----:R-:W-:-:S05]  /*9f30*/  IMAD.WIDE R2, R7, 0x4, R2 ;  /* 0x0000000407027825 */ /* 0x001fca00078e0202 */
[----:B------:R0:W5:Y:S02]  /*9f40*/  LDG.E R0, desc[UR40][R2.64] ;  /* 0x0000002802007981 */ /* 0x000164000c1e1900 */
.L_x_439:
[----:B------:R-:W-:Y:S05]  /*9f50*/  BSYNC B0 ;  /* 0x0000000000007941 */ /* 0x000fea0003800000 */
.L_x_438:
[----:B0----5:R-:W0:Y:S02]  /*9f60*/  SHFL.UP PT, R2, R0, 0x1, RZ ;  /* 0x0420000000027989 */ /* 0x021e2400000e00ff */
        /* <DEDUP_REMOVED lines=16> */
[----:B------:R-:W-:-:S05]  /*a070*/  IMAD.IADD R4, R3, 0x1, R4 ;  /* 0x0000000103047824 */ /* 0x000fca00078e0204 */
[----:B------:R-:W-:-:S13]  /*a080*/  ISETP.GT.AND P6, PT, R4, UR6, PT ;  /* 0x0000000604007c0c */ /* 0x000fda000bfc4270 */
[----:B------:R-:W-:Y:S05]  /*a090*/  @!P6 BRA `(.L_x_440) ;  /* 0xfffffffc007ce947 */ /* 0x000fea000383ffff */
[----:B------:R-:W-:Y:S02]  /*a0a0*/  IMAD.MOV.U32 R2, RZ, RZ, R9 ;  /* 0x000000ffff027224 */ /* 0x000fe400078e0009 */
[----:B------:R-:W-:-:S07]  /*a0b0*/  IMAD.MOV.U32 R7, RZ, RZ, R3 ;  /* 0x000000ffff077224 */ /* 0x000fce00078e0003 */
.L_x_436:
[----:B------:R-:W-:-:S04]  /*a0c0*/  IMAD.IADD R7, R4, 0x1, -R7 ;  /* 0x0000000104077824 */ /* 0x000fc800078e0a07 */
[----:B------:R-:W-:-:S05]  /*a0d0*/  IMAD R3, R2, UR5, R7 ;  /* 0x0000000502037c24 */ /* 0x000fca000f8e0207 */
[----:B------:R-:W-:-:S13]  /*a0e0*/  ISETP.GT.AND P0, PT, R3, UR6, PT ;  /* 0x0000000603007c0c */ /* 0x000fda000bf04270 */
[----:B------:R-:W-:-:S04]  /*a0f0*/  VOTE.ANY R6, PT, !P0 ;  /* 0x0000000000067806 */ /* 0x000fc800040e0100 */
[----:B------:R-:W0:Y:S01]  /*a100*/  POPC R19, R6 ;  /* 0x0000000600137309 */ /* 0x000e220000000000 */
[----:B------:R-:W-:Y:S01]  /*a110*/  ISETP.NE.AND P0, PT, R6, RZ, PT ;  /* 0x000000ff0600720c */ /* 0x000fe20003f05270 */
[----:B0-----:R-:W0:Y:S02]  /*a120*/  SHFL.IDX PT, R0, R0, R19, 0x1f ;  /* 0x00001f1300007589 */ /* 0x001e2400000e0000 */
[----:B0-----:R-:W-:-:S04]  /*a130*/  IABS R4, R0 ;  /* 0x0000000000047213 */ /* 0x001fc80000000000 */
[----:B------:R-:W0:Y:S08]  /*a140*/  I2F.RP R8, R4 ;  /* 0x0000000400087306 */ /* 0x000e300000209400 */
[----:B0-----:R-:W0:Y:S02]  /*a150*/  MUFU.RCP R8, R8 ;  /* 0x0000000800087308 */ /* 0x001e240000001000 */
[----:B0-----:R-:W-:-:S06]  /*a160*/  VIADD R3, R8, 0xffffffe ;  /* 0x0ffffffe08037836 */ /* 0x001fcc0000000000 */
[----:B------:R-:W0:Y:S02]  /*a170*/  F2I.FTZ.U32.TRUNC.NTZ R3, R3 ;  /* 0x0000000300037305 */ /* 0x000e24000021f000 */
[----:B0-----:R-:W-:Y:S01]  /*a180*/  IMAD.MOV R11, RZ, RZ, -R3 ;  /* 0x000000ffff0b7224 */ /* 0x001fe200078e0a03 */
[----:B------:R-:W-:Y:S06]  /*a190*/  @!P0 BRA `(.L_x_441) ;  /* 0x0000000000088947 */ /* 0x000fec0003800000 */
[----:B------:R-:W-:-:S05]  /*a1a0*/  VIADD R9, R19, 0xffffffff ;  /* 0xffffffff13097836 */ /* 0x000fca0000000000 */
[----:B------:R0:W1:Y:S02]  /*a1b0*/  SHFL.IDX PT, R16, R2, R9, 0x1f ;  /* 0x00001f0902107589 */ /* 0x00006400000e0000 */
.L_x_441:
[----:B-1----:R-:W-:Y:S01]  /*a1c0*/  IMAD R16, R16, UR5, R7 ;  /* 0x0000000510107c24 */ /* 0x002fe2000f8e0207 */
[----:B------:R-:W-:Y:S01]  /*a1d0*/  IABS R6, R0 ;  /* 0x0000000000067213 */ /* 0x000fe20000000000 */
[----:B------:R-:W-:Y:S02]  /*a1e0*/  IMAD R7, R11, R4, RZ ;  /* 0x000000040b077224 */ /* 0x000fe400078e02ff */
[----:B0-----:R-:W-:Y:S02]  /*a1f0*/  IMAD.MOV.U32 R2, RZ, RZ, RZ ;  /* 0x000000ffff027224 */ /* 0x001fe400078e00ff */
[----:B------:R-:W-:Y:S02]  /*a200*/  IMAD.MOV R6, RZ, RZ, -R6 ;  /* 0x000000ffff067224 */ /* 0x000fe400078e0a06 */
[----:B------:R-:W-:Y:S01]  /*a210*/  IMAD.HI.U32 R2, R3, R7, R2 ;  /* 0x0000000703027227 */ /* 0x000fe200078e0002 */
[----:B------:R-:W-:-:S03]  /*a220*/  IADD3 R7, -R16, UR6, RZ ;  /* 0x0000000610077c10 */ /* 0x000fc6000fffe1ff */
[----:B------:R-:W-:Y:S01]  /*a230*/  VIADD R19, R19, UR4 ;  /* 0x0000000413137c36 */ /* 0x000fe20008000000 */
[----:B------:R-:W-:-:S05]  /*a240*/  IABS R3, R7 ;  /* 0x0000000700037213 */ /* 0x000fca0000000000 */
[----:B------:R-:W-:-:S04]  /*a250*/  IMAD.HI.U32 R2, R2, R3, RZ ;  /* 0x0000000302027227 */ /* 0x000fc800078e00ff */
[----:B------:R-:W-:-:S05]  /*a260*/  IMAD R3, R2, R6, R3 ;  /* 0x0000000602037224 */ /* 0x000fca00078e0203 */
[----:B------:R-:W-:-:S13]  /*a270*/  ISETP.GT.U32.AND P1, PT, R4, R3, PT ;  /* 0x000000030400720c */ /* 0x000fda0003f24070 */
[----:B------:R-:W-:Y:S02]  /*a280*/  @!P1 IMAD.IADD R3, R3, 0x1, -R4 ;  /* 0x0000000103039824 */ /* 0x000fe400078e0a04 */
[----:B------:R-:W-:Y:S01]  /*a290*/  @!P1 VIADD R2, R2, 0x1 ;  /* 0x0000000102029836 */ /* 0x000fe20000000000 */
[----:B------:R-:W-:Y:S02]  /*a2a0*/  ISETP.NE.AND P1, PT, R0, RZ, PT ;  /* 0x000000ff0000720c */ /* 0x000fe40003f25270 */
[----:B------:R-:W-:Y:S02]  /*a2b0*/  ISETP.GE.U32.AND P0, PT, R3, R4, PT ;  /* 0x000000040300720c */ /* 0x000fe40003f06070 */
[----:B------:R-:W-:-:S04]  /*a2c0*/  LOP3.LUT R3, R7, R0, RZ, 0x3c, !PT ;  /* 0x0000000007037212 */ /* 0x000fc800078e3cff */
[----:B------:R-:W-:-:S07]  /*a2d0*/  ISETP.GE.AND P2, PT, R3, RZ, PT ;  /* 0x000000ff0300720c */ /* 0x000fce0003f46270 */
[----:B------:R-:W-:-:S06]  /*a2e0*/  @P0 VIADD R2, R2, 0x1 ;  /* 0x0000000102020836 */ /* 0x000fcc0000000000 */
[----:B------:R-:W-:Y:S01]  /*a2f0*/  @!P2 IMAD.MOV R2, RZ, RZ, -R2 ;  /* 0x000000ffff02a224 */ /* 0x000fe200078e0a02 */
[----:B------:R-:W-:-:S05]  /*a300*/  @!P1 LOP3.LUT R2, RZ, R0, RZ, 0x33, !PT ;  /* 0x00000000ff029212 */ /* 0x000fca00078e33ff */
[--C-:B------:R-:W-:Y:S02]  /*a310*/  IMAD.MOV R17, RZ, RZ, -R2.reuse ;  /* 0x000000ffff117224 */ /* 0x100fe400078e0a02 */
[----:B------:R-:W-:Y:S02]  /*a320*/  IMAD.MOV.U32 R18, RZ, RZ, R2 ;  /* 0x000000ffff127224 */ /* 0x000fe400078e0002 */
[----:B------:R-:W-:Y:S01]  /*a330*/  IMAD R17, R0, R17, R7 ;  /* 0x0000001100117224 */ /* 0x000fe200078e0207 */
[----:B------:R-:W-:Y:S06]  /*a340*/  BRA `(.L_x_442) ;  /* 0x00000000000c7947 */ /* 0x000fec0003800000 */
.L_x_437:
[----:B------:R-:W-:Y:S02]  /*a350*/  IMAD.MOV.U32 R17, RZ, RZ, RZ ;  /* 0x000000ffff117224 */ /* 0x000fe400078e00ff */
[----:B------:R-:W-:Y:S02]  /*a360*/  IMAD.U32 R16, RZ, RZ, UR6 ;  /* 0x00000006ff107e24 */ /* 0x000fe4000f8e00ff */
[----:B------:R-:W-:-:S07]  /*a370*/  IMAD.MOV.U32 R18, RZ, RZ, RZ ;  /* 0x000000ffff127224 */ /* 0x000fce00078e00ff */
.L_x_442:
[----:B------:R-:W-:-:S13]  /*a380*/  ISETP.NE.AND P0, PT, R5, RZ, PT ;  /* 0x000000ff0500720c */ /* 0x000fda0003f05270 */
[----:B------:R-:W0:Y:S01]  /*a390*/  @!P0 S2R R3, SR_CgaCtaId ;  /* 0x0000000000038919 */ /* 0x000e220000008800 */
[----:B------:R-:W-:-:S04]  /*a3a0*/  @!P0 MOV R0, 0x400 ;  /* 0x0000040000008802 */ /* 0x000fc80000000f00 */
[----:B0-----:R-:W-:-:S05]  /*a3b0*/  @!P0 LEA R0, R3, R0, 0x18 ;  /* 0x0000000003008211 */ /* 0x001fca00078ec0ff */
[----:B------:R0:W-:Y:S01]  /*a3c0*/  @!P0 STS.128 [R0+0x28cd0], R16 ;  /* 0x028cd01000008388 */ /* 0x0001e20000000c00 */
[----:B------:R-:W-:Y:S06]  /*a3d0*/  BAR.ARV 0x5, 0x180 ;  /* 0x0146000000007b1d */ /* 0x000fec0000002000 */
.L_x_435:
[----:B0-----:R-:W-:Y:S01]  /*a3e0*/  IMAD.MOV.U32 R0, RZ, RZ, 0x1 ;  /* 0x00000001ff007424 */ /* 0x001fe200078e00ff */
[----:B------:R0:W-:Y:S01]  /*a3f0*/  STL [R1+0x3c], RZ ;  /* 0x00003cff01007387 */ /* 0x0001e20000100800 */
[----:B------:R-:W-:Y:S02]  /*a400*/  ULDC UR4, c[0x0][0xc3c] ;  /* 0x00030f0000047ab9 */ /* 0x000fe40000000800 */
[----:B-1----:R-:W-:Y:S01]  /*a410*/  ISETP.GE.AND P0, PT, R19, UR4, PT ;  /* 0x0000000413007c0c */ /* 0x002fe2000bf06270 */
[----:B------:R0:W-:Y:S04]  /*a420*/  STL [R1+0x10], R0 ;  /* 0x0000100001007387 */ /* 0x0001e80000100800 */
[----:B------:R0:W-:Y:S08]  /*a430*/  STL [R1+0x8], RZ ;  /* 0x000008ff01007387 */ /* 0x0001f00000100800 */
[----:B0-----:R-:W-:Y:S05]  /*a440*/  @P0 BRA `(.L_x_443) ;  /* 0x0000005c00e40947 */ /* 0x001fea0003800000 */
[----:B------:R-:W0:Y:S01]  /*a450*/  S2R R5, SR_TID.X ;  /* 0x0000000000057919 */ /* 0x000e220000002100 */
[----:B------:R-:W1:Y:S01]  /*a460*/  S2UR UR5, SR_CgaCtaId ;  /* 0x00000000000579c3 */ /* 0x000e620000008800 */
[----:B------:R-:W-:Y:S01]  /*a470*/  UMOV UR4, 0x400 ;  /* 0x0000040000047882 */ /* 0x000fe20000000000 */
[----:B------:R-:W-:Y:S01]  /*a480*/  BSSY B8, `(.L_x_443) ;  /* 0x00005f5000087945 */ /* 0x000fe20003800000 */
[----:B------:R-:W-:Y:S01]  /*a490*/  ULDC UR37, c[0x0][0xc] ;  /* 0x0000030000257ab9 */ /* 0x000fe20000000800 */
[----:B------:R-:W-:Y:S01]  /*a4a0*/  ULDC.64 UR38, c[0x0][0x198] ;  /* 0x0000660000267ab9 */ /* 0x000fe20000000a00 */
[----:B-1----:R-:W-:Y:S01]  /*a4b0*/  ULEA UR4, UR5, UR4, 0x18 ;  /* 0x0000000405047291 */ /* 0x002fe2000f8ec03f */
[C---:B0-----:R-:W-:Y:S01]  /*a4c0*/  IMAD.SHL.U32 R0, R5.reuse, 0x8, RZ ;  /* 0x0000000805007824 */ /* 0x041fe200078e00ff */
[----:B------:R-:W-:-:S04]  /*a4d0*/  LOP3.LUT R4, R5, 0x7f, RZ, 0xc0, !PT ;  /* 0x0000007f05047812 */ /* 0x000fc800078ec0ff */
[----:B------:R-:W-:-:S04]  /*a4e0*/  LOP3.LUT R2, R0, 0x1f8, RZ, 0xc0, !PT ;  /* 0x000001f800027812 */ /* 0x000fc800078ec0ff */
[----:B------:R-:W-:Y:S01]  /*a4f0*/  LOP3.LUT R3, R2, 0x38, R5, 0x78, !PT ;  /* 0x0000003802037812 */ /* 0x000fe200078e7805 */
[----:B------:R-:W-:-:S05]  /*a500*/  IMAD.SHL.U32 R2, R4, 0x8, RZ ;  /* 0x0000000804027824 */ /* 0x000fca00078e00ff */
[----:B------:R-:W-:Y:S01]  /*a510*/  LOP3.LUT R2, R3, 0x200, R2, 0xf8, !PT ;  /* 0x0000020003027812 */ /* 0x000fe200078ef802 */
[----:B------:R-:W-:Y:S01]  /*a520*/  IMAD.SHL.U32 R3, R5, 0x10, RZ ;  /* 0x0000001005037824 */ /* 0x000fe200078e00ff */
[----:B------:R-:W-:Y:S01]  /*a530*/  SHF.R.U32.HI R5, RZ, 0x3, R4 ;  /* 0x00000003ff057819 */ /* 0x000fe20000011604 */
[----:B------:R-:W-:-:S03]  /*a540*/  IMAD.U32 R4, RZ, RZ, UR4 ;  /* 0x00000004ff047e24 */ /* 0x000fc6000f8e00ff */
[----:B------:R-:W-:Y:S01]  /*a550*/  LOP3.LUT R0, R5, 0x70, R3, 0xf8, !PT ;  /* 0x0000007005007812 */ /* 0x000fe200078ef803 */
[----:B------:R-:W-:Y:S01]  /*a560*/  IMAD R2, R2, 0x2, R4 ;  /* 0x0000000202027824 */ /* 0x000fe200078e0204 */
[----:B------:R0:W-:Y:S01]  /*a570*/  STL [R1+0x4], R4 ;  /* 0x0000040401007387 */ /* 0x0001e20000100800 */
[----:B------:R-:W-:-:S03]  /*a580*/  IMAD.MOV.U32 R0, RZ, RZ, 0x1 ;  /* 0x00000001ff007424 */ /* 0x000fc600078e00ff */
[----:B------:R0:W-:Y:S04]  /*a590*/  STL [R1+0x50], R2 ;  /* 0x0000500201007387 */ /* 0x0001e80000100800 */
[----:B------:R0:W-:Y:S04]  /*a5a0*/  STL [R1+0x8], RZ ;  /* 0x000008ff01007387 */ /* 0x0001e80000100800 */
[----:B------:R0:W-:Y:S04]  /*a5b0*/  STL [R1+0x10], R0 ;  /* 0x0000100001007387 */ /* 0x0001e80000100800 */
[----:B------:R0:W-:Y:S02]  /*a5c0*/  STL [R1+0x3c], RZ ;  /* 0x00003cff01007387 */ /* 0x0001e40000100800 */
.L_x_561:
[----:B012---:R-:W0:Y:S02]  /*a5d0*/  LDC.64 R2, c[0x0][0xc88] ;  /* 0x00032200ff027b82 */ /* 0x007e240000000a00 */
[----:B0-----:R-:W-:-:S05]  /*a5e0*/  IMAD.WIDE R2, R19, 0x4, R2 ;  /* 0x0000000413027825 */ /* 0x001fca00078e0202 */
[----:B------:R-:W2:Y:S01]  /*a5f0*/  LDG.E R11, desc[UR40][R2.64] ;  /* 0x00000028020b7981 */ /* 0x000ea2000c1e1900 */
[----:B------:R-:W-:Y:S05]  /*a600*/  YIELD ;  /* 0x0000000000007946 */ /* 0x000fea0003800000 */
[----:B------:R-:W-:Y:S01]  /*a610*/  ULDC.64 UR4, c[0x0][0xa28] ;  /* 0x00028a0000047ab9 */ /* 0x000fe20000000a00 */
[----:B---3--:R-:W-:Y:S01]  /*a620*/  IMAD.MOV.U32 R0, RZ, RZ, RZ ;  /* 0x000000ffff007224 */ /* 0x008fe200078e00ff */
[----:B------:R-:W-:Y:S01]  /*a630*/  ISETP.NE.U32.AND P0, PT, RZ, UR4, PT ;  /* 0x00000004ff007c0c */ /* 0x000fe2000bf05070 */
[----:B------:R-:W-:Y:S01]  /*a640*/  IMAD.MOV.U32 R6, RZ, RZ, RZ ;  /* 0x000000ffff067224 */ /* 0x000fe200078e00ff */
[----:B------:R-:W-:Y:S01]  /*a650*/  ULDC.64 UR6, c[0x0][0xa18] ;  /* 0x0002860000067ab9 */ /* 0x000fe20000000a00 */
[----:B------:R-:W-:Y:S01]  /*a660*/  ULDC.64 UR8, c[0x0][0xa08] ;  /* 0x0002820000087ab9 */ /* 0x000fe20000000a00 */
[----:B------:R-:W-:-:S02]  /*a670*/  ISETP.NE.AND.EX P0, PT, RZ, UR5, PT, P0 ;  /* 0x00000005ff007c0c */ /* 0x000fc4000bf05300 */
[----:B--2---:R-:W-:Y:S01]  /*a680*/  SHF.R.S32.HI R4, RZ, 0x1f, R11 ;  /* 0x0000001fff047819 */ /* 0x004fe2000001140b */
[----:B------:R-:W-:-:S10]  /*a690*/  IMAD.SHL.U32 R10, R11, 0x4, RZ ;  /* 0x000000040b0a7824 */ /* 0x000fd400078e00ff */
[C---:B------:R-:W-:Y:S01]  /*a6a0*/  @P0 LEA R2, P1, R11.reuse, UR4, 0x2 ;  /* 0x000000040b020c11 */ /* 0x040fe2000f8210ff */
[----:B------:R-:W-:Y:S03]  /*a6b0*/  STL [R1+0x20], R11 ;  /* 0x0000200b01007387 */ /* 0x000fe60000100800 */
[C-C-:B------:R-:W-:Y:S01]  /*a6c0*/  @P0 LEA.HI.X R3, R11.reuse, UR5, R4.reuse, 0x2, P1 ;  /* 0x000000050b030c11 */ /* 0x140fe200088f1404 */
[----:B------:R-:W-:Y:S01]  /*a6d0*/  ULDC.64 UR4, c[0x0][0xa00] ;  /* 0x0002800000047ab9 */ /* 0x000fe20000000a00 */
[----:B------:R-:W-:Y:S01]  /*a6e0*/  SHF.L.U64.HI R9, R11, 0x2, R4 ;  /* 0x000000020b097819 */ /* 0x000fe20000010204 */
[----:B------:R0:W-:Y:S01]  /*a6f0*/  STL [R1+0x34], R4 ;  /* 0x0000340401007387 */ /* 0x0001e20000100800 */
[----:B------:R-:W-:-:S03]  /*a700*/  ISETP.NE.U32.AND P1, PT, RZ, UR4, PT ;  /* 0x00000004ff007c0c */ /* 0x000fc6000bf25070 */
[----:B-----5:R1:W5:Y:S01]  /*a710*/  @P0 LDG.E R0, desc[UR40][R2.64] ;  /* 0x0000002802000981 */ /* 0x020362000c1e1900 */
[----:B------:R-:W-:Y:S01]  /*a720*/  ISETP.NE.AND.EX P1, PT, RZ, UR5, PT, P1 ;  /* 0x00000005ff007c0c */ /* 0x000fe2000bf25310 */
[----:B------:R-:W-:Y:S01]  /*a730*/  IMAD.MOV.U32 R8, RZ, RZ, RZ ;  /* 0x000000ffff087224 */ /* 0x000fe200078e00ff */
[----:B------:R-:W-:Y:S01]  /*a740*/  ISETP.NE.U32.AND P2, PT, RZ, UR6, PT ;  /* 0x00000006ff007c0c */ /* 0x000fe2000bf45070 */
[----:B------:R-:W-:Y:S01]  /*a750*/  STL [R1], R10 ;  /* 0x0000000a01007387 */ /* 0x000fe20000100800 */
[----:B------:R-:W-:Y:S02]  /*a760*/  ISETP.NE.U32.AND P0, PT, RZ, UR8, PT ;  /* 0x00000008ff007c0c */ /* 0x000fe4000bf05070 */
[----:B------:R-:W-:Y:S01]  /*a770*/  ISETP.NE.AND.EX P2, PT, RZ, UR7, PT, P2 ;  /* 0x00000007ff007c0c */ /* 0x000fe2000bf45320 */
[----:B------:R-:W-:Y:S01]  /*a780*/  STL [R1+0x14], R9 ;  /* 0x0000140901007387 */ /* 0x000fe20000100800 */
[----:B------:R-:W-:Y:S02]  /*a790*/  ISETP.NE.AND.EX P0, PT, RZ, UR9, PT, P0 ;  /* 0x00000009ff007c0c */ /* 0x000fe4000bf05300 */
[----:B-1----:R-:W-:-:S02]  /*a7a0*/  IADD3 R2, P3, R10, UR4, RZ ;  /* 0x000000040a027c10 */ /* 0x002fc4000ff7e0ff */
[----:B0-----:R-:W-:Y:S02]  /*a7b0*/  IADD3 R4, P4, R10, UR8, RZ ;  /* 0x000000080a047c10 */ /* 0x001fe4000ff9e0ff */
[C---:B------:R-:W-:Y:S01]  /*a7c0*/  IADD3.X R3, R9.reuse, UR5, RZ, P3, !PT ;  /* 0x0000000509037c10 */ /* 0x040fe20009ffe4ff */
[----:B------:R-:W-:Y:S01]  /*a7d0*/  ULDC UR4, c[0x0][0x288] ;  /* 0x0000a20000047ab9 */ /* 0x000fe20000000800 */
[----:B------:R-:W-:-:S03]  /*a7e0*/  IADD3.X R5, R9, UR9, RZ, P4, !PT ;  /* 0x0000000909057c10 */ /* 0x000fc6000a7fe4ff */
[----:B------:R-:W2:Y:S01]  /*a7f0*/  @P1 LDG.E R6, desc[UR40][R2.64] ;  /* 0x0000002802061981 */ /* 0x000ea2000c1e1900 */
[----:B------:R-:W-:Y:S01]  /*a800*/  IMAD.U32 R12, RZ, RZ, UR4 ;  /* 0x00000004ff0c7e24 */ /* 0x000fe2000f8e00ff */
[----:B------:R-:W-:Y:S02]  /*a810*/  ULDC.64 UR4, c[0x0][0x418] ;  /* 0x0001060000047ab9 */ /* 0x000fe40000000a00 */
[----:B------:R-:W5:Y:S04]  /*a820*/  @P0 LDG.E R8, desc[UR40][R4.64] ;  /* 0x0000002804080981 */ /* 0x000f68000c1e1900 */
[----:B--2---:R0:W-:Y:S02]  /*a830*/  STL [R1+0x2c], R6 ;  /* 0x00002c0601007387 */ /* 0x0041e40000100800 */
[----:B0-----:R-:W-:-:S04]  /*a840*/  @P2 IADD3 R6, P3, R10, UR6, RZ ;  /* 0x000000060a062c10 */ /* 0x001fc8000ff7e0ff */
[----:B------:R-:W-:-:S05]  /*a850*/  @P2 IADD3.X R7, R9, UR7, RZ, P3, !PT ;  /* 0x0000000709072c10 */ /* 0x000fca0009ffe4ff */
[----:B------:R0:W2:Y:S01]  /*a860*/  @P2 LDG.E R12, desc[UR40][R6.64] ;  /* 0x00000028060c2981 */ /* 0x0000a2000c1e1900 */
[----:B------:R-:W-:-:S03]  /*a870*/  UISETP.NE.U32.AND UP0, UPT, UR4, URZ, UPT ;  /* 0x0000003f0400728c */ /* 0x000fc6000bf05070 */
[----:B------:R-:W-:Y:S01]  /*a880*/  ULDC UR4, c[0x0][0x424] ;  /* 0x0001090000047ab9 */ /* 0x000fe20000000800 */
[----:B------:R-:W-:-:S03]  /*a890*/  UISETP.NE.AND.EX UP0, UPT, UR5, URZ, UPT, UP0 ;  /* 0x0000003f0500728c */ /* 0x000fc6000bf05300 */
[----:B------:R-:W-:Y:S01]  /*a8a0*/  ULDC UR5, c[0x0][0x2f0] ;  /* 0x0000bc0000057ab9 */ /* 0x000fe20000000800 */
[----:B------:R-:W-:-:S04]  /*a8b0*/  USEL UR4, UR4, 0x1, UP0 ;  /* 0x0000000104047887 */ /* 0x000fc80008000000 */
[----:B------:R-:W-:-:S06]  /*a8c0*/  UIMAD UR4, UR4, UR5, URZ ;  /* 0x00000005040472a4 */ /* 0x000fcc000f8e023f */
[----:B0-----:R-:W-:Y:S01]  /*a8d0*/  IMAD.U32 R6, RZ, RZ, UR4 ;  /* 0x00000004ff067e24 */ /* 0x001fe2000f8e00ff */
[----:B--2---:R0:W-:Y:S01]  /*a8e0*/  STL [R1+0x38], R12 ;  /* 0x0000380c01007387 */ /* 0x0041e20000100800 */
[----:B------:R-:W-:Y:S05]  /*a8f0*/  @P2 BRA `(.L_x_444) ;  /* 0x0000000000142947 */ /* 0x000fea0003800000 */
[----:B------:R-:W-:Y:S05]  /*a900*/  @!P1 BRA `(.L_x_444) ;  /* 0x0000000000109947 */ /* 0x000fea0003800000 */
[----:B------:R-:W2:Y:S04]  /*a910*/  LDG.E R7, desc[UR40][R2.64] ;  /* 0x0000002802077981 */ /* 0x000ea8000c1e1900 */
[----:B------:R-:W2:Y:S02]  /*a920*/  LDG.E R2, desc[UR40][R2.64+0x4] ;  /* 0x0000042802027981 */ /* 0x000ea4000c1e1900 */
[----:B--2---:R-:W-:-:S05]  /*a930*/  IMAD.IADD R2, R2, 0x1, -R7 ;  /* 0x0000000102027824 */ /* 0x004fca00078e0a07 */
[----:B------:R1:W-:Y:S02]  /*a940*/  STL [R1+0x38], R2 ;  /* 0x0000380201007387 */ /* 0x0003e40000100800 */
.L_x_444:
[----:B-1----:R-:W-:Y:S01]  /*a950*/  IMAD.MOV.U32 R2, RZ, RZ, R11 ;  /* 0x000000ffff027224 */ /* 0x002fe200078e000b */
[----:B------:R-:W-:Y:S01]  /*a960*/  ULDC.64 UR4, c[0x0][0xa20] ;  /* 0x0002880000047ab9 */ /* 0x000fe20000000a00 */
[----:B-----5:R-:W-:Y:S01]  /*a970*/  IMAD.IADD R3, R8, 0x1, R0 ;  /* 0x0000000108037824 */ /* 0x020fe200078e0200 */
[----:B------:R-:W-:Y:S02]  /*a980*/  ISETP.NE.U32.AND P1, PT, RZ, UR4, PT ;  /* 0x00000004ff007c0c */ /* 0x000fe4000bf25070 */
[----:B------:R1:W-:Y:S02]  /*a990*/  STL [R1+0xc], R2 ;  /* 0x00000c0201007387 */ /* 0x0003e40000100800 */
[----:B------:R-:W-:Y:S02]  /*a9a0*/  ISETP.NE.AND.EX P1, PT, RZ, UR5, PT, P1 ;  /* 0x00000005ff007c0c */ /* 0x000fe4000bf25310 */
[----:B------:R1:W-:Y:S11]  /*a9b0*/  STL [R1+0x1c], R3 ;  /* 0x00001c0301007387 */ /* 0x0003f60000100800 */
[----:B-1----:R-:W-:Y:S05]  /*a9c0*/  @!P1 BRA `(.L_x_445) ;  /* 0x0000000000109947 */ /* 0x002fea0003800000 */
[----:B------:R-:W-:-:S04]  /*a9d0*/  IADD3 R6, P0, R10, UR4, RZ ;  /* 0x000000040a067c10 */ /* 0x000fc8000ff1e0ff */
[----:B------:R-:W-:-:S05]  /*a9e0*/  IADD3.X R7, R9, UR5, RZ, P0, !PT ;  /* 0x0000000509077c10 */ /* 0x000fca00087fe4ff */
[----:B------:R1:W5:Y:S01]  /*a9f0*/  LDG.E R6, desc[UR40][R6.64] ;  /* 0x0000002806067981 */ /* 0x000362000c1e1900 */
[----:B------:R-:W-:Y:S05]  /*aa00*/  BRA `(.L_x_446) ;  /* 0x0000000000107947 */ /* 0x000fea0003800000 */
.L_x_445:
[----:B------:R-:W-:Y:S05]  /*aa10*/  @!P0 BRA `(.L_x_446) ;  /* 0x00000000000c8947 */ /* 0x000fea0003800000 */
[----:B------:R-:W2:Y:S04]  /*aa20*/  LDG.E R6, desc[UR40][R4.64] ;  /* 0x0000002804067981 */ /* 0x000ea8000c1e1900 */
[----:B------:R-:W2:Y:S02]  /*aa30*/  LDG.E R4, desc[UR40][R4.64+0x4] ;  /* 0x0000042804047981 */ /* 0x000ea4000c1e1900 */
[----:B--2---:R-:W-:-:S07]  /*aa40*/  IMAD.IADD R6, R4, 0x1, -R6 ;  /* 0x0000000104067824 */ /* 0x004fce00078e0a06 */
.L_x_446:
[----:B-----5:R-:W-:Y:S01]  /*aa50*/  IMAD.IADD R3, R6, 0x1, -R0 ;  /* 0x0000000106037824 */ /* 0x020fe200078e0a00 */
[----:B------:R-:W-:Y:S03]  /*aa60*/  BSSY B7, `(.L_x_447) ;  /* 0x00004f4000077945 */ /* 0x000fe60003800000 */
[C---:B------:R-:W-:Y:S01]  /*aa70*/  VIADD R0, R3.reuse, 0x3f ;  /* 0x0000003f03007836 */ /* 0x040fe20000000000 */
[----:B------:R2:W-:Y:S01]  /*aa80*/  STL [R1+0x30], R3 ;  /* 0x0000300301007387 */ /* 0x0005e20000100800 */
[----:B------:R-:W-:-:S03]  /*aa90*/  ISETP.GT.AND P0, PT, R3, RZ, PT ;  /* 0x000000ff0300720c */ /* 0x000fc60003f04270 */
[----:B------:R-:W-:-:S04]  /*aaa0*/  SHF.R.S32.HI R2, RZ, 0x1f, R0 ;  /* 0x0000001fff027819 */ /* 0x000fc80000011400 */
[----:B------:R-:W-:-:S04]  /*aab0*/  LEA.HI R2, R2, R0, RZ, 0x6 ;  /* 0x0000000002027211 */ /* 0x000fc800078f30ff */
[----:B------:R-:W-:-:S05]  /*aac0*/  SHF.R.S32.HI R0, RZ, 0x6, R2 ;  /* 0x00000006ff007819 */ /* 0x000fca0000011402 */
[----:B------:R2:W-:Y:S01]  /*aad0*/  STL [R1+0x28], R0 ;  /* 0x0000280001007387 */ /* 0x0005e20000100800 */
[----:B------:R-:W-:Y:S05]  /*aae0*/  @P0 BRA `(.L_x_448) ;  /* 0x0000000000440947 */ /* 0x000fea0003800000 */
[----:B--2---:R-:W2:Y:S02]  /*aaf0*/  S2R R3, SR_TID.X ;  /* 0x0000000000037919 */ /* 0x004ea40000002100 */
[----:B--2---:R-:W-:-:S04]  /*ab00*/  LOP3.LUT R3, R3, 0x7f, RZ, 0xc0, !PT ;  /* 0x0000007f03037812 */ /* 0x004fc800078ec0ff */
[----:B------:R-:W-:-:S13]  /*ab10*/  ISETP.NE.AND P0, PT, R3, RZ, PT ;  /* 0x000000ff0300720c */ /* 0x000fda0003f05270 */
[----:B------:R-:W-:Y:S05]  /*ab20*/  @P0 BRA `(.L_x_449) ;  /* 0x0000004c009c0947 */ /* 0x000fea0003800000 */
[----:B------:R-:W2:Y:S01]  /*ab30*/  S2R R5, SR_LANEID ;  /* 0x0000000000057919 */ /* 0x000ea20000000000 */
[----:B------:R-:W-:Y:S01]  /*ab40*/  VOTEU.ANY UR4, UPT, PT ;  /* 0x0000000000047886 */ /* 0x000fe200038e0100 */
[----:B------:R-:W3:Y:S01]  /*ab50*/  LDC.64 R2, c[0x0][0xc60] ;  /* 0x00031800ff027b82 */ /* 0x000ee20000000a00 */
[----:B------:R-:W2:Y:S02]  /*ab60*/  FLO.U32 R0, UR4 ;  /* 0x0000000400007d00 */ /* 0x000ea400080e0000 */
[----:B--2---:R-:W-:-:S06]  /*ab70*/  ISETP.EQ.U32.AND P0, PT, R0, R5, PT ;  /* 0x000000050000720c */ /* 0x004fcc0003f02070 */
[----:B------:R-:W3:Y:S07]  /*ab80*/  POPC R5, UR4 ;  /* 0x0000000400057d09 */ /* 0x000eee0008000000 */
[----:B---3--:R-:W2:Y:S01]  /*ab90*/  @P0 ATOMG.E.ADD.STRONG.GPU PT, R3, desc[UR40][R2.64], R5 ;  /* 0x00000005020309a8 */ /* 0x008ea200081ee1e8 */
[----:B------:R-:W3:Y:S02]  /*aba0*/  S2R R4, SR_LTMASK ;  /* 0x0000000000047919 */ /* 0x000ee40000003900 */
[----:B---3--:R-:W-:-:S04]  /*abb0*/  LOP3.LUT R4, R4, UR4, RZ, 0xc0, !PT ;  /* 0x0000000404047c12 */ /* 0x008fc8000f8ec0ff */
[----:B-1----:R-:W1:Y:S01]  /*abc0*/  POPC R7, R4 ;  /* 0x0000000400077309 */ /* 0x002e620000000000 */
[----:B--2---:R-:W1:Y:S02]  /*abd0*/  SHFL.IDX PT, R0, R3, R0, 0x1f ;  /* 0x00001f0003007589 */ /* 0x004e6400000e0000 */
[----:B-1----:R-:W-:Y:S01]  /*abe0*/  IADD3 R16, R0, UR37, R7 ;  /* 0x0000002500107c10 */ /* 0x002fe2000fffe007 */
[----:B------:R-:W-:Y:S06]  /*abf0*/  BRA `(.L_x_449) ;  /* 0x0000004c00687947 */ /* 0x000fec0003800000 */
.L_x_448:
[----:B--2---:R-:W2:Y:S01]  /*ac00*/  LDL R0, [R1+0x4] ;  /* 0x0000040001007983 */ /* 0x004ea20000100800 */
[----:B------:R-:W-:Y:S01]  /*ac10*/  BSSY B6, `(.L_x_450) ;  /* 0x0000014000067945 */ /* 0x000fe20003800000 */
[----:B--2---:R-:W-:-:S05]  /*ac20*/  VIADD R0, R0, 0x22400 ;  /* 0x0002240000007836 */ /* 0x004fca0000000000 */
[----:B------:R-:W-:-:S13]  /*ac30*/  LOP3.LUT P0, RZ, R0, 0x3ff, RZ, 0xc0, !PT ;  /* 0x000003ff00ff7812 */ /* 0x000fda000780c0ff */
        /* <DEDUP_REMOVED lines=9> */
[----:B-1----:R-:W-:-:S02]  /*acd0*/  IMAD.U32 R7, RZ, RZ, UR9 ;  /* 0x00000009ff077e24 */ /* 0x002fc4000f8e00ff */
[----:B------:R-:W-:Y:S02]  /*ace0*/  IMAD.U32 R10, RZ, RZ, UR4 ;  /* 0x00000004ff0a7e24 */ /* 0x000fe4000f8e00ff */
[----:B------:R-:W-:Y:S02]  /*acf0*/  IMAD.U32 R11, RZ, RZ, UR5 ;  /* 0x00000005ff0b7e24 */ /* 0x000fe4000f8e00ff */
[----:B------:R-:W-:Y:S02]  /*ad00*/  IMAD.MOV.U32 R8, RZ, RZ, 0x70 ;  /* 0x00000070ff087424 */ /* 0x000fe400078e00ff */
[----:B0-----:R-:W-:Y:S02]  /*ad10*/  IMAD.MOV.U32 R12, RZ, RZ, 0x1 ;  /* 0x00000001ff0c7424 */ /* 0x001fe400078e00ff */
[----:B------:R-:W-:-:S07]  /*ad20*/  IMAD.MOV.U32 R13, RZ, RZ, RZ ;  /* 0x000000ffff0d7224 */ /* 0x000fce00078e00ff */
[----:B------:R-:W-:-:S07]  /*ad30*/  LEPC R20, `(.L_x_451) ;  /* 0x000000001014794e */ /* 0x000fce0000000000 */
[----:B--2---:R-:W-:Y:S05]  /*ad40*/  CALL.ABS.NOINC R2 ;  /* 0x0000000002007343 */ /* 0x004fea0003c00000 */
.L_x_451:
[----:B------:R-:W-:Y:S05]  /*ad50*/  BSYNC B6 ;  /* 0x0000000000067941 */ /* 0x000fea0003800000 */
.L_x_450:
[----:B------:R-:W2:Y:S01]  /*ad60*/  LDL R2, [R1+0x4] ;  /* 0x0000040001027983 */ /* 0x000ea20000100800 */
        /* <DEDUP_REMOVED lines=8> */
[----:B------:R2:W3:Y:S01]  /*adf0*/  LDC.64 R2, c[0x4][R0] ;  /* 0x0100000000027b82 */ /* 0x0004e20000000a00 */
[----:B------:R-:W-:Y:S02]  /*ae00*/  IMAD.U32 R4, RZ, RZ, UR6 ;  /* 0x00000006ff047e24 */ /* 0x000fe4000f8e00ff */
[----:B------:R-:W-:Y:S02]  /*ae10*/  IMAD.U32 R5, RZ, RZ, UR7 ;  /* 0x00000007ff057e24 */ /* 0x000fe4000f8e00ff */
[----:B------:R-:W-:Y:S02]  /*ae20*/  IMAD.U32 R6, RZ, RZ, UR8 ;  /* 0x00000008ff067e24 */ /* 0x000fe4000f8e00ff */
[----:B-1----:R-:W-:-:S02]  /*ae30*/  IMAD.U32 R7, RZ, RZ, UR9 ;  /* 0x00000009ff077e24 */ /* 0x002fc4000f8e00ff */
[----:B------:R-:W-:Y:S02]  /*ae40*/  IMAD.U32 R10, RZ, RZ, UR4 ;  /* 0x00000004ff0a7e24 */ /* 0x000fe4000f8e00ff */
[----:B------:R-:W-:Y:S02]  /*ae50*/  IMAD.U32 R11, RZ, RZ, UR5 ;  /* 0x00000005ff0b7e24 */ /* 0x000fe4000f8e00ff */
[----:B------:R-:W-:Y:S02]  /*ae60*/  IMAD.MOV.U32 R8, RZ, RZ, 0x70 ;  /* 0x00000070ff087424 */ /* 0x000fe400078e00ff */
[----:B0-----:R-:W-:Y:S02]  /*ae70*/  IMAD.MOV.U32 R12, RZ, RZ, 0x1 ;  /* 0x00000001ff0c7424 */ /* 0x001fe400078e00ff */
[----:B--2---:R-:W-:-:S07]  /*ae80*/  IMAD.MOV.U32 R13, RZ, RZ, RZ ;  /* 0x000000ffff0d7224 */ /* 0x004fce00078e00ff */
[----:B------:R-:W-:-:S07]  /*ae90*/  LEPC R20, `(.L_x_454) ;  /* 0x000000001014794e */ /* 0x000fce0000000000 */
[----:B---3--:R-:W-:Y:S05]  /*aea0*/  CALL.ABS.NOINC R2 ;  /* 0x0000000002007343 */ /* 0x008fea0003c00000 */
.L_x_454:
[----:B------:R-:W-:Y:S01]  /*aeb0*/  MOV R2, 0x0 ;  /* 0x0000000000027802 */ /* 0x000fe20000000f00 */
        /* <DEDUP_REMOVED lines=15> */
.L_x_453:
[----:B------:R-:W-:Y:S05]  /*afb0*/  BSYNC B6 ;  /* 0x0000000000067941 */ /* 0x000fea0003800000 */
.L_x_452:
[----:B------:R-:W2:Y:S01]  /*afc0*/  LDL.LU R2, [R1] ;  /* 0x0000000001027983 */ /* 0x000ea20000300800 */
[----:B------:R-:W-:-:S03]  /*afd0*/  ULDC.64 UR4, c[0x0][0x9f8] ;  /* 0x00027e0000047ab9 */ /* 0x000fc60000000a00 */
[----:B------:R-:W3:Y:S04]  /*afe0*/  LDL.LU R4, [R1+0x14] ;  /* 0x0000140001047983 */ /* 0x000ee80000300800 */
[----:B-1----:R-:W4:Y:S01]  /*aff0*/  LDL R7, [R1+0xc] ;  /* 0x00000c0001077983 */ /* 0x002f220000100800 */
[----:B------:R-:W-:-:S03]  /*b000*/  ISETP.NE.U32.AND P0, PT, RZ, UR4, PT ;  /* 0x00000004ff007c0c */ /* 0x000fc6000bf05070 */
[----:B------:R-:W5:Y:S01]  /*b010*/  LDL R0, [R1+0x28] ;  /* 0x0000280001007983 */ /* 0x000f620000100800 */
[----:B------:R-:W-:-:S13]  /*b020*/  ISETP.NE.AND.EX P0, PT, RZ, UR5, PT, P0 ;  /* 0x00000005ff007c0c */ /* 0x000fda000bf05300 */
[----:B--2---:R-:W-:-:S04]  /*b030*/  @P0 IADD3 R2, P1, R2, UR4, RZ ;  /* 0x0000000402020c10 */ /* 0x004fc8000ff3e0ff */
[----:B---3--:R-:W-:Y:S01]  /*b040*/  @P0 IADD3.X R3, R4, UR5, RZ, P1, !PT ;  /* 0x0000000504030c10 */ /* 0x008fe20008ffe4ff */
[----:B------:R-:W-:-:S04]  /*b050*/  ULDC.64 UR4, c[0x0][0xa08] ;  /* 0x0002820000047ab9 */ /* 0x000fc80000000a00 */
[----:B----4-:R1:W2:Y:S01]  /*b060*/  @P0 LDG.E R7, desc[UR40][R2.64] ;  /* 0x0000002802070981 */ /* 0x0102a2000c1e1900 */
[----:B-----5:R-:W-:Y:S01]  /*b070*/  VIADD R9, R0, 0xffffffff ;  /* 0xffffffff00097836 */ /* 0x020fe20000000000 */
[----:B-1----:R-:W1:Y:S01]  /*b080*/  LDC.64 R2, c[0x0][0x418] ;  /* 0x00010600ff027b82 */ /* 0x002e620000000a00 */
[----:B--2---:R-:W-:Y:S01]  /*b090*/  SHF.R.S32.HI R8, RZ, 0x1f, R7 ;  /* 0x0000001fff087819 */ /* 0x004fe20000011407 */
[----:B------:R2:W-:Y:S04]  /*b0a0*/  @P0 STL [R1+0xc], R7 ;  /* 0x00000c0701000387 */ /* 0x0005e80000100800 */
[----:B------:R2:W-:Y:S04]  /*b0b0*/  STL [R1+0x24], R9 ;  /* 0x0000240901007387 */ /* 0x0005e80000100800 */
[----:B------:R2:W-:Y:S01]  /*b0c0*/  STL [R1+0x14], R8 ;  /* 0x0000140801007387 */ /* 0x0005e20000100800 */
[----:B-1----:R-:W-:Y:S01]  /*b0d0*/  LOP3.LUT P0, RZ, R2, UR4, RZ, 0xfc, !PT ;  /* 0x0000000402ff7c12 */ /* 0x002fe2000f80fcff */
[----:B------:R-:W-:-:S03]  /*b0e0*/  UMOV UR4, 0xffffffff ;  /* 0xffffffff00047882 */ /* 0x000fc60000000000 */
[----:B------:R-:W-:-:S04]  /*b0f0*/  LOP3.LUT P0, RZ, R3, UR5, RZ, 0xfc, P0 ;  /* 0x0000000503ff7c12 */ /* 0x000fc8000800fcff */
[----:B------:R-:W-:Y:S01]  /*b100*/  SEL R0, R7, RZ, !P0 ;  /* 0x000000ff07007207 */ /* 0x000fe20004000000 */
[----:B--2---:R-:W-:Y:S08]  /*b110*/  BRA.DIV UR4, `(.L_x_455) ;  /* 0x0000005a04407947 */ /* 0x004ff0000b800000 */
[----:B------:R-:W1:Y:S02]  /*b120*/  S2R R4, SR_TID.X ;  /* 0x0000000000047919 */ /* 0x000e640000002100 */
[----:B-1----:R-:W-:-:S04]  /*b130*/  SHF.R.U32.HI R4, RZ, 0x5, R4 ;  /* 0x00000005ff047819 */ /* 0x002fc80000011604 */
[----:B------:R-:W-:-:S05]  /*b140*/  LOP3.LUT R4, R4, 0x3, RZ, 0xc0, !PT ;  /* 0x0000000304047812 */ /* 0x000fca00078ec0ff */
[----:B------:R1:W2:Y:S02]  /*b150*/  SHFL.IDX PT, R14, R4, RZ, 0x1f ;  /* 0x00001fff040e7589 */ /* 0x0002a400000e0000 */
.L_x_578:
[----:B------:R-:W-:Y:S01]  /*b160*/  PLOP3.LUT P1, PT, PT, PT, PT, 0x8, 0x0 ;  /* 0x000000000000781c */ /* 0x000fe20003f2e170 */
[----:B------:R3:W-:Y:S01]  /*b170*/  STL [R1], R0 ;  /* 0x0000000001007387 */ /* 0x0007e20000100800 */
[----:B--2---:R-:W-:Y:S02]  /*b180*/  ISETP.NE.AND P0, PT, R14, RZ, PT ;  /* 0x000000ff0e00720c */ /* 0x004fe40003f05270 */
[----:B---3--:R-:W-:-:S05]  /*b190*/  P2R R0, PR, RZ, 0x2 ;  /* 0x00000002ff007803 */ /* 0x008fca0000000000 */
[----:B------:R2:W-:Y:S06]  /*b1a0*/  STL [R1+0x18], R0 ;  /* 0x0000180001007387 */ /* 0x0005ec0000100800 */
[----:B------:R-:W-:Y:S05]  /*b1b0*/  @P0 BRA `(.L_x_456) ;  /* 0x00000004001c0947 */ /* 0x000fea0003800000 */
[----:B------:R-:W-:-:S03]  /*b1c0*/  UMOV UR4, 0xffffffff ;  /* 0xffffffff00047882 */ /* 0x000fc60000000000 */
[----:B------:R-:W-:Y:S05]  /*b1d0*/  BRA.DIV UR4, `(.L_x_457) ;  /* 0x0000005a04447947 */ /* 0x000fea000b800000 */
[----:B------:R-:W-:-:S13]  /*b1e0*/  ELECT P6, URZ, PT ;  /* 0x00000000003f782f */ /* 0x000fda00038c0000 */
.L_x_581:
[----:B------:R-:W-:Y:S05]  /*b1f0*/  @!P6 BRA `(.L_x_456) ;  /* 0x00000004000ce947 */ /* 0x000fea0003800000 */
[----:B------:R3:W-:Y:S01]  /*b200*/  STL [R1+0x40], R9 ;  /* 0x0000400901007387 */ /* 0x0007e20000100800 */
[----:B------:R-:W-:-:S04]  /*b210*/  ISETP.NE.U32.AND P0, PT, R2, RZ, PT ;  /* 0x000000ff0200720c */ /* 0x000fc80003f05070 */
[----:B------:R-:W-:-:S13]  /*b220*/  ISETP.NE.AND.EX P0, PT, R3, RZ, PT, P0 ;  /* 0x000000ff0300720c */ /* 0x000fda0003f05300 */
[----:B---3--:R-:W-:Y:S05]  /*b230*/  @!P0 BRA `(.L_x_458) ;  /* 0x0000000000508947 */ /* 0x008fea0003800000 */
[----:B------:R-:W3:Y:S01]  /*b240*/  LDC R6, c[0x0][0x43c] ;  /* 0x00010f00ff067b82 */ /* 0x000ee20000000800 */
[----:B--2---:R-:W-:Y:S01]  /*b250*/  IMAD.MOV.U32 R0, RZ, RZ, R9 ;  /* 0x000000ffff007224 */ /* 0x004fe200078e0009 */
[----:B------:R-:W-:Y:S01]  /*b260*/  ULDC.64 UR4, c[0x0][0x428] ;  /* 0x00010a0000047ab9 */ /* 0x000fe20000000a00 */
[----:B---3--:R-:W-:-:S13]  /*b270*/  ISETP.NE.AND P0, PT, R6, 0x1, PT ;  /* 0x000000010600780c */ /* 0x008fda0003f05270 */
[----:B-1----:R-:W1:Y:S02]  /*b280*/  @P0 LDC.64 R4, c[0x0][0x440] ;  /* 0x00011000ff040b82 */ /* 0x002e640000000a00 */
[----:B-1----:R-:W-:-:S05]  /*b290*/  @P0 IMAD.HI.U32 R4, R9, R4, RZ ;  /* 0x0000000409040227 */ /* 0x002fca00078e00ff */
        /* <DEDUP_REMOVED lines=8> */
[----:B-1----:R-:W-:-:S04]  /*b320*/  IMAD R6, R8, UR4, RZ ;  /* 0x0000000408067c24 */ /* 0x002fc8000f8e02ff */
[----:B------:R-:W-:-:S04]  /*b330*/  IMAD R0, R7, UR5, R6 ;  /* 0x0000000507007c24 */ /* 0x000fc8000f8e0206 */
[----:B------:R-:W-:-:S05]  /*b340*/  IMAD.IADD R0, R5, 0x1, R0 ;  /* 0x0000000105007824 */ /* 0x000fca00078e0200 */
[----:B------:R-:W-:-:S05]  /*b350*/  LEA.HI.X R3, R4, R3, R0, 0x2, P0 ;  /* 0x0000000304037211 */ /* 0x000fca00000f1400 */
[----:B------:R-:W2:Y:S04]  /*b360*/  LDG.E R0, desc[UR40][R2.64] ;  /* 0x0000002802007981 */ /* 0x000ea8000c1e1900 */
[----:B--2---:R3:W-:Y:S02]  /*b370*/  STL [R1], R0 ;  /* 0x0000000001007387 */ /* 0x0047e40000100800 */
.L_x_458:
[----:B------:R-:W4:Y:S04]  /*b380*/  LDL R7, [R1+0x4] ;  /* 0x0000040001077983 */ /* 0x000f280000100800 */
[----:B--23--:R-:W4:Y:S04]  /*b390*/  LDL R0, [R1+0x8] ;  /* 0x0000080001007983 */ /* 0x00cf280000100800 */
[----:B------:R-:W2:Y:S01]  /*b3a0*/  LDL R2, [R1+0x10] ;  /* 0x0000100001027983 */ /* 0x000ea20000100800 */
[----:B----4-:R-:W-:Y:S01]  /*b3b0*/  IMAD R0, R0, 0x8, R7 ;  /* 0x0000000800007824 */ /* 0x010fe200078e0207 */
[----:B--2---:R-:W-:-:S04]  /*b3c0*/  SHF.L.U32 R2, R2, 0x1f, RZ ;  /* 0x0000001f02027819 */ /* 0x004fc800000006ff */
[----:B------:R-:W2:Y:S02]  /*b3d0*/  SYNCS.PHASECHK.TRANS64.TRYWAIT P0, [R0+URZ+0x28c40], R2 ;  /* 0x028c4002000075a7 */ /* 0x000ea4000800017f */
[----:B--2---:R-:W-:Y:S05]  /*b3e0*/  @!P0 BRA `(.L_x_459) ;  /* 0x0000005400e08947 */ /* 0x004fea0003800000 */
.L_x_582:
[----:B------:R-:W3:Y:S02]  /*b3f0*/  S2R R3, SR_TID.X ;  /* 0x0000000000037919 */ /* 0x000ee40000002100 */
[----:B---3--:R-:W-:-:S04]  /*b400*/  LOP3.LUT R3, R3, 0x7f, RZ, 0xc0, !PT ;  /* 0x0000007f03037812 */ /* 0x008fc800078ec0ff */
[----:B------:R-:W-:-:S13]  /*b410*/  ISETP.NE.AND P0, PT, R3, RZ, PT ;  /* 0x000000ff0300720c */ /* 0x000fda0003f05270 */
[----:B------:R-:W-:Y:S05]  /*b420*/  @P0 BRA `(.L_x_460) ;  /* 0x00000000001c0947 */ /* 0x000fea0003800000 */
[----:B------:R-:W3:Y:S01]  /*b430*/  S2R R3, SR_TID.X ;  /* 0x0000000000037919 */ /* 0x000ee20000002100 */
[----:B--2---:R-:W-:-:S04]  /*b440*/  IMAD.MOV.U32 R2, RZ, RZ, 0x2000 ;  /* 0x00002000ff027424 */ /* 0x004fc800078e00ff */
[----:B------:R4:W-:Y:S01]  /*b450*/  SYNCS.ARRIVE.TRANS64 RZ, [R0+URZ+0x28c30], R2 ;  /* 0x028c300200ff79a7 */ /* 0x0009e2000800003f */
[----:B---3--:R-:W-:-:S04]  /*b460*/  LOP3.LUT R3, R3, 0x1f, RZ, 0xc0, !PT ;  /* 0x0000001f03037812 */ /* 0x008fc800078ec0ff */
[----:B------:R-:W-:-:S13]  /*b470*/  ISETP.NE.AND P0, PT, R3, RZ, PT ;  /* 0x000000ff0300720c */ /* 0x000fda0003f05270 */
[----:B----4-:R-:W-:Y:S05]  /*b480*/  @!P0 BRA `(.L_x_460) ;  /* 0x0000000000048947 */ /* 0x010fea0003800000 */
[----:B------:R-:W-:Y:S01]  /*b490*/  BPT.TRAP 0x1 ;  /* 0x000000040000795c */ /* 0x000fe20000300000 */
.L_x_460:
[----:B------:R-:W3:Y:S04]  /*b4a0*/  LDL R5, [R1+0x4] ;  /* 0x0000040001057983 */ /* 0x000ee80000100800 */
[----:B-1----:R-:W3:Y:S04]  /*b4b0*/  LDL R4, [R1+0x8] ;  /* 0x0000080001047983 */ /* 0x002ee80000100800 */
[----:B------:R-:W4:Y:S04]  /*b4c0*/  LDL R6, [R1+0x40] ;  /* 0x0000400001067983 */ /* 0x000f280000100800 */
[----:B------:R-:W5:Y:S04]  /*b4d0*/  LDL R3, [R1+0x1c] ;  /* 0x00001c0001037983 */ /* 0x000f680000100800 */
[----:B--2---:R-:W2:Y:S01]  /*b4e0*/  LDL R2, [R1] ;  /* 0x0000000001027983 */ /* 0x004ea20000100800 */
[----:B------:R-:W-:Y:S01]  /*b4f0*/  R2UR UR9, R0 ;  /* 0x00000000000972ca */ /* 0x000fe200000e0000 */
[----:B------:R-:W-:Y:S01]  /*b500*/  UIADD3 UR6, UP0, UR38, 0x370, URZ ;  /* 0x0000037026067890 */ /* 0x000fe2000ff1e03f */
[----:B------:R-:W-:-:S02]  /*b510*/  R2UR UR12, R18 ;  /* 0x00000000120c72ca */ /* 0x000fc400000e0000 */
[----:B------:R-:W-:Y:S01]  /*b520*/  PLOP3.LUT P0, PT, PT, PT, PT, 0x80, 0x0 ;  /* 0x000000000000781c */ /* 0x000fe20003f0f070 */
[----:B------:R-:W-:-:S08]  /*b530*/  UIADD3.X UR7, URZ, UR39, URZ, UP0, !UPT ;  /* 0x000000273f077290 */ /* 0x000fd000087fe43f */
[----:B------:R-:W-:Y:S01]  /*b540*/  UIADD3 UR9, UR9, 0x28c30, URZ ;  /* 0x00028c3009097890 */ /* 0x000fe2000fffe03f */
[----:B------:R-:W-:Y:S01]  /*b550*/  UMOV UR5, 0x14f00000 ;  /* 0x14f0000000057882 */ /* 0x000fe20000000000 */
[----:B------:R-:W-:Y:S01]  /*b560*/  UMOV UR10, URZ ;  /* 0x0000003f000a7c82 */ /* 0x000fe20008000000 */
[----:B---3--:R-:W-:Y:S01]  /*b570*/  IMAD R0, R4, 0x2000, R5 ;  /* 0x0000200004007824 */ /* 0x008fe200078e0205 */
[----:B----4-:R-:W-:-:S04]  /*b580*/  R2UR UR11, R6 ;  /* 0x00000000060b72ca */ /* 0x010fc800000e0000 */
[----:B------:R-:W-:Y:S02]  /*b590*/  R2UR UR8, R0 ;  /* 0x00000000000872ca */ /* 0x000fe400000e0000 */
[----:B-----5:R-:W-:Y:S02]  /*b5a0*/  R2UR UR4, R3 ;  /* 0x00000000030472ca */ /* 0x020fe400000e0000 */
[----:B--2---:R-:W-:Y:S02]  /*b5b0*/  R2UR UR13, R2 ;  /* 0x00000000020d72ca */ /* 0x004fe400000e0000 */
[----:B------:R-:W-:-:S07]  /*b5c0*/  P2R R0, PR, RZ, 0x1 ;  /* 0x00000001ff007803 */ /* 0x000fce0000000000 */
[----:B------:R-:W-:Y:S02]  /*b5d0*/  UIADD3 UR8, UR8, 0x22400, URZ ;  /* 0x0002240008087890 */ /* 0x000fe4000fffe03f */
[----:B------:R-:W-:Y:S01]  /*b5e0*/  ULEA UR11, UR11, UR4, 0x6 ;  /* 0x000000040b0b7291 */ /* 0x000fe2000f8e303f */
[----:B------:R3:W-:Y:S02]  /*b5f0*/  STL [R1+0x18], R0 ;  /* 0x0000180001007387 */ /* 0x0007e40000100800 */
[----:B------:R-:W-:-:S06]  /*b600*/  UMOV UR4, 0x0 ;  /* 0x0000000000047882 */ /* 0x000fcc0000000000 */
[----:B------:R3:W-:Y:S01]  /*b610*/  UTMALDG.4D [UR8], [UR6], desc[UR4] ;  /* 0x00000408060075b4 */ /* 0x0007e20008019000 */
[----:B------:R-:W-:Y:S02]  /*b620*/  NOP ;  /* 0x0000000000007918 */ /* 0x000fe40000000000 */
.L_x_456:
[----:B------:R-:W4:Y:S04]  /*b630*/  LDL R2, [R1+0x4] ;  /* 0x0000040001027983 */ /* 0x000f280000100800 */
[----:B------:R-:W2:Y:S04]  /*b640*/  LDL.LU R3, [R1+0x2c] ;  /* 0x00002c0001037983 */ /* 0x000ea80000300800 */
[----:B------:R-:W5:Y:S04]  /*b650*/  LDL.LU R5, [R1+0x20] ;  /* 0x0000200001057983 */ /* 0x000f680000300800 */
[----:B-1----:R-:W5:Y:S01]  /*b660*/  LDL.LU R4, [R1+0x34] ;  /* 0x0000340001047983 */ /* 0x002f620000300800 */
[----:B------:R-:W-:Y:S05]  /*b670*/  WARPSYNC.ALL ;  /* 0x0000000000007948 */ /* 0x000fea0003800000 */
[----:B---3--:R-:W-:Y:S01]  /*b680*/  ULDC.64 UR4, c[0x0][0x298] ;  /* 0x0000a60000047ab9 */ /* 0x008fe20000000a00 */
[----:B------:R-:W-:Y:S01]  /*b690*/  ULDC.64 UR6, c[0x0][0xa00] ;  /* 0x0002800000067ab9 */ /* 0x000fe20000000a00 */
[----:B------:R-:W-:Y:S01]  /*b6a0*/  BSSY B6, `(.L_x_461) ;  /* 0x0000024000067945 */ /* 0x000fe20003800000 */
[----:B------:R-:W-:Y:S01]  /*b6b0*/  BAR.SYNC.DEFER_BLOCKING 0x8, 0x100 ;  /* 0x0204000000007b1d */ /* 0x000fe20000010000 */
[----:B------:R-:W-:-:S04]  /*b6c0*/  ISETP.NE.U32.AND P0, PT, RZ, UR6, PT ;  /* 0x00000006ff007c0c */ /* 0x000fc8000bf05070 */
[----:B------:R-:W-:Y:S01]  /*b6d0*/  ISETP.NE.AND.EX P0, PT, RZ, UR7, PT, P0 ;  /* 0x00000007ff007c0c */ /* 0x000fe2000bf05300 */
[----:B----4-:R-:W-:Y:S01]  /*b6e0*/  VIADD R2, R2, 0x20400 ;  /* 0x0002040002027836 */ /* 0x010fe20000000000 */
[----:B--2---:R-:W-:-:S04]  /*b6f0*/  SHF.R.S32.HI R0, RZ, 0x1f, R3 ;  /* 0x0000001fff007819 */ /* 0x004fc80000011403 */
[----:B------:R-:W-:Y:S02]  /*b700*/  LOP3.LUT P1, RZ, R2, 0x3ff, RZ, 0xc0, !PT ;  /* 0x000003ff02ff7812 */ /* 0x000fe4000782c0ff */
[----:B-----5:R-:W-:Y:S01]  /*b710*/  SEL R5, R5, RZ, !P0 ;  /* 0x000000ff05057207 */ /* 0x020fe20004000000 */
[----:B------:R-:W-:Y:S01]  /*b720*/  IMAD R0, R0, UR4, RZ ;  /* 0x0000000400007c24 */ /* 0x000fe2000f8e02ff */
[----:B------:R-:W-:-:S03]  /*b730*/  SEL R4, R4, RZ, !P0 ;  /* 0x000000ff04047207 */ /* 0x000fc60004000000 */
[C---:B------:R-:W-:Y:S02]  /*b740*/  IMAD R0, R3.reuse, UR5, R0 ;  /* 0x0000000503007c24 */ /* 0x040fe4000f8e0200 */
[----:B------:R-:W-:-:S05]  /*b750*/  IMAD.WIDE.U32 R2, R3, UR4, RZ ;  /* 0x0000000403027c25 */ /* 0x000fca000f8e00ff */
[----:B------:R1:W-:Y:S04]  /*b760*/  STL.64 [R1+0x48], R2 ;  /* 0x0000480201007387 */ /* 0x0003e80000100a00 */
[----:B------:R2:W-:Y:S04]  /*b770*/  STL [R1+0x20], R5 ;  /* 0x0000200501007387 */ /* 0x0005e80000100800 */
[----:B------:R2:W-:Y:S01]  /*b780*/  STL [R1+0x54], R4 ;  /* 0x0000540401007387 */ /* 0x0005e20000100800 */
[----:B-1----:R-:W-:Y:S01]  /*b790*/  IMAD.IADD R2, R3, 0x1, R0 ;  /* 0x0000000103027824 */ /* 0x002fe200078e0200 */
[----:B------:R-:W-:-:S05]  /*b7a0*/  SHF.R.S32.HI R0, RZ, 0x1f, R18 ;  /* 0x0000001fff007819 */ /* 0x000fca0000011412 */
[----:B------:R2:W-:Y:S04]  /*b7b0*/  STL [R1+0x34], R0 ;  /* 0x0000340001007387 */ /* 0x0005e80000100800 */
[----:B------:R2:W-:Y:S01]  /*b7c0*/  STL [R1+0x2c], R2 ;  /* 0x00002c0201007387 */ /* 0x0005e20000100800 */
[----:B------:R-:W-:Y:S05]  /*b7d0*/  @!P1 BRA `(.L_x_462) ;  /* 0x0000000000409947 */ /* 0x000fea0003800000 */
[----:B--2---:R-:W-:Y:S01]  /*b7e0*/  MOV R2, 0x0 ;  /* 0x0000000000027802 */ /* 0x004fe20000000f00 */
        /* <DEDUP_REMOVED lines=11> */
[----:B0-----:R-:W-:Y:S02]  /*b8a0*/  IMAD.MOV.U32 R12, RZ, RZ, 0x1 ;  /* 0x00000001ff0c7424 */ /* 0x001fe400078e00ff */
[----:B------:R-:W-:-:S07]  /*b8b0*/  IMAD.MOV.U32 R13, RZ, RZ, RZ ;  /* 0x000000ffff0d7224 */ /* 0x000fce00078e00ff */
[----:B------:R-:W-:-:S07]  /*b8c0*/  LEPC R20, `(.L_x_462) ;  /* 0x000000001014794e */ /* 0x000fce0000000000 */
[----:B-1----:R-:W-:Y:S05]  /*b8d0*/  CALL.ABS.NOINC R2 ;  /* 0x0000000002007343 */ /* 0x002fea0003c00000 */
.L_x_462:
[----:B------:R-:W-:Y:S05]  /*b8e0*/  BSYNC B6 ;  /* 0x0000000000067941 */ /* 0x000fea0003800000 */
.L_x_461:
[----:B--2---:R-:W2:Y:S01]  /*b8f0*/  LDL.LU R5, [R1+0x2c] ;  /* 0x00002c0001057983 */ /* 0x004ea20000300800 */
[----:B------:R-:W-:Y:S01]  /*b900*/  ULDC.64 UR4, c[0x0][0x2d8] ;  /* 0x0000b60000047ab9 */ /* 0x000fe20000000a00 */
[----:B------:R-:W1:Y:S01]  /*b910*/  LDC R7, c[0x0][0x448] ;  /* 0x00011200ff077b82 */ /* 0x000e620000000800 */
[----:B------:R-:W-:Y:S01]  /*b920*/  ULDC UR6, c[0x0][0x2b8] ;  /* 0x0000ae0000067ab9 */ /* 0x000fe20000000800 */
[----:B------:R-:W2:Y:S04]  /*b930*/  LDL.LU.64 R2, [R1+0x48] ;  /* 0x0000480001027983 */ /* 0x000ea80000300a00 */
[----:B------:R-:W3:Y:S04]  /*b940*/  LDL.LU R0, [R1+0x34] ;  /* 0x0000340001007983 */ /* 0x000ee80000300800 */
[----:B------:R-:W4:Y:S04]  /*b950*/  LDL.LU R6, [R1+0x54] ;  /* 0x0000540001067983 */ /* 0x000f280000300800 */
[----:B------:R-:W4:Y:S04]  /*b960*/  LDL.LU R4, [R1+0x20] ;  /* 0x0000200001047983 */ /* 0x000f280000300800 */
[----:B------:R0:W5:Y:S01]  /*b970*/  LDL R9, [R1+0x50] ;  /* 0x0000500001097983 */ /* 0x0001620000100800 */
[----:B-1----:R-:W-:Y:S01]  /*b980*/  ISETP.NE.AND P0, PT, R7, 0x1, PT ;  /* 0x000000010700780c */ /* 0x002fe20003f05270 */
[----:B------:R-:W1:Y:S02]  /*b990*/  S2R R8, SR_TID.X ;  /* 0x0000000000087919 */ /* 0x000e640000002100 */
[C---:B-1----:R-:W-:Y:S01]  /*b9a0*/  IMAD.SHL.U32 R10, R8.reuse, 0x8, RZ ;  /* 0x00000008080a7824 */ /* 0x042fe200078e00ff */
[----:B------:R-:W-:-:S04]  /*b9b0*/  LOP3.LUT R8, R8, 0x7f, RZ, 0xc0, !PT ;  /* 0x0000007f08087812 */ /* 0x000fc800078ec0ff */
[----:B------:R-:W-:Y:S02]  /*b9c0*/  LOP3.LUT R10, R10, 0x38, RZ, 0xc0, !PT ;  /* 0x000000380a0a7812 */ /* 0x000fe400078ec0ff */
[----:B------:R-:W-:Y:S01]  /*b9d0*/  SHF.R.U32.HI R8, RZ, 0x3, R8 ;  /* 0x00000003ff087819 */ /* 0x000fe20000011608 */
[----:B--2---:R-:W-:Y:S02]  /*b9e0*/  IMAD.MOV.U32 R3, RZ, RZ, R5 ;  /* 0x000000ffff037224 */ /* 0x004fe400078e0005 */
[----:B------:R-:W1:Y:S01]  /*b9f0*/  S2R R5, SR_TID.X ;  /* 0x0000000000057919 */ /* 0x000e620000002100 */
[----:B---3--:R-:W-:Y:S02]  /*ba00*/  IMAD R0, R0, UR4, RZ ;  /* 0x0000000400007c24 */ /* 0x008fe4000f8e02ff */
[----:B------:R-:W-:-:S04]  /*ba10*/  IMAD.WIDE.U32 R2, R18, UR4, R2 ;  /* 0x0000000412027c25 */ /* 0x000fc8000f8e0002 */
[----:B------:R-:W-:Y:S01]  /*ba20*/  IMAD R0, R18, UR5, R0 ;  /* 0x0000000512007c24 */ /* 0x000fe2000f8e0200 */
[----:B------:R-:W-:-:S03]  /*ba30*/  ULDC.64 UR4, c[0x0][0x2e0] ;  /* 0x0000b80000047ab9 */ /* 0x000fc60000000a00 */
[----:B------:R-:W-:Y:S02]  /*ba40*/  IMAD.IADD R3, R3, 0x1, R0 ;  /* 0x0000000103037824 */ /* 0x000fe400078e0200 */
[----:B----4-:R-:W-:Y:S02]  /*ba50*/  IMAD R0, R6, UR4, RZ ;  /* 0x0000000406007c24 */ /* 0x010fe4000f8e02ff */
[C---:B------:R-:W-:Y:S01]  /*ba60*/  IMAD.WIDE.U32 R2, R4.reuse, UR4, R2 ;  /* 0x0000000404027c25 */ /* 0x040fe2000f8e0002 */
[----:B------:R-:W2:Y:S03]  /*ba70*/  @P0 LDC R6, c[0x0][0x450] ;  /* 0x00011400ff060b82 */ /* 0x000ea60000000800 */
[----:B------:R-:W-:Y:S01]  /*ba80*/  IMAD R0, R4, UR5, R0 ;  /* 0x0000000504007c24 */ /* 0x000fe2000f8e0200 */
[----:B------:R-:W-:Y:S01]  /*ba90*/  ULDC.64 UR4, c[0x0][0x2d0] ;  /* 0x0000b40000047ab9 */ /* 0x000fe20000000a00 */
[----:B------:R-:W3:Y:S02]  /*baa0*/  S2R R4, SR_TID.X ;  /* 0x0000000000047919 */ /* 0x000ee40000002100 */
[----:B------:R-:W-:Y:S01]  /*bab0*/  IMAD.IADD R3, R3, 0x1, R0 ;  /* 0x0000000103037824 */ /* 0x000fe200078e0200 */
[----:B-1----:R-:W-:-:S04]  /*bac0*/  LOP3.LUT R5, R5, 0x7f, RZ, 0xc0, !PT ;  /* 0x0000007f05057812 */ /* 0x002fc800078ec0ff */
[----:B------:R-:W-:Y:S01]  /*bad0*/  SHF.R.U32.HI R5, RZ, 0x3, R5 ;  /* 0x00000003ff057819 */ /* 0x000fe20000011605 */
[----:B---3--:R-:W-:-:S05]  /*bae0*/  IMAD.SHL.U32 R4, R4, 0x10, RZ ;  /* 0x0000001004047824 */ /* 0x008fca00078e00ff */
[----:B------:R-:W-:Y:S02]  /*baf0*/  LOP3.LUT R4, R5, 0x70, R4, 0xf8, !PT ;  /* 0x0000007005047812 */ /* 0x000fe400078ef804 */
[----:B------:R-:W1:Y:S03]  /*bb00*/  @P0 LDC R5, c[0x0][0x44c] ;  /* 0x00011300ff050b82 */ /* 0x000e660000000800 */
[----:B------:R-:W-:-:S04]  /*bb10*/  IMAD R0, R17, 0x40, R4 ;  /* 0x0000004011007824 */ /* 0x000fc800078e0204 */
[----:B------:R-:W-:Y:S02]  /*bb20*/  IMAD.MOV.U32 R4, RZ, RZ, R0 ;  /* 0x000000ffff047224 */ /* 0x000fe400078e0000 */
[----:B-1----:R-:W-:-:S05]  /*bb30*/  @P0 IMAD.HI.U32 R5, R0, R5, RZ ;  /* 0x0000000500050227 */ /* 0x002fca00078e00ff */
[----:B--2---:R-:W-:-:S05]  /*bb40*/  @P0 SHF.R.U32.HI R4, RZ, R6, R5 ;  /* 0x00000006ff040219 */ /* 0x004fca0000011605 */
[----:B------:R-:W-:-:S04]  /*bb50*/  IMAD.MOV R5, RZ, RZ, -R4 ;  /* 0x000000ffff057224 */ /* 0x000fc800078e0a04 */
[----:B------:R-:W-:Y:S01]  /*bb60*/  IMAD R0, R7, R5, R0 ;  /* 0x0000000507007224 */ /* 0x000fe200078e0200 */
[----:B------:R-:W-:Y:S01]  /*bb70*/  SHF.R.S32.HI R5, RZ, 0x1f, R4 ;  /* 0x0000001fff057819 */ /* 0x000fe20000011404 */
[----:B------:R-:W-:-:S04]  /*bb80*/  IMAD.WIDE.U32 R2, R4, UR4, R2 ;  /* 0x0000000404027c25 */ /* 0x000fc8000f8e0002 */
[----:B------:R-:W-:-:S04]  /*bb90*/  IMAD R5, R5, UR4, RZ ;  /* 0x0000000405057c24 */ /* 0x000fc8000f8e02ff */
[----:B------:R-:W-:Y:S01]  /*bba0*/  IMAD R4, R4, UR5, R5 ;  /* 0x0000000504047c24 */ /* 0x000fe2000f8e0205 */
[----:B------:R-:W-:-:S03]  /*bbb0*/  ULDC.64 UR4, c[0x0][0x2c8] ;  /* 0x0000b20000047ab9 */ /* 0x000fc60000000a00 */
[----:B------:R-:W-:Y:S01]  /*bbc0*/  IMAD.IADD R3, R3, 0x1, R4 ;  /* 0x0000000103037824 */ /* 0x000fe200078e0204 */
[----:B------:R-:W-:-:S05]  /*bbd0*/  SHF.R.S32.HI R4, RZ, 0x1f, R0 ;  /* 0x0000001fff047819 */ /* 0x000fca0000011400 */
[----:B------:R-:W-:Y:S02]  /*bbe0*/  IMAD R6, R4, UR4, RZ ;  /* 0x0000000404067c24 */ /* 0x000fe4000f8e02ff */
[----:B------:R-:W-:-:S04]  /*bbf0*/  IMAD.WIDE.U32 R4, R0, UR4, R2 ;  /* 0x0000000400047c25 */ /* 0x000fc8000f8e0002 */
[----:B------:R-:W-:Y:S01]  /*bc00*/  IMAD R0, R0, UR5, R6 ;  /* 0x0000000500007c24 */ /* 0x000fe2000f8e0206 */
[----:B------:R-:W-:Y:S02]  /*bc10*/  ULDC.64 UR4, c[0x0][0x280] ;  /* 0x0000a00000047ab9 */ /* 0x000fe40000000a00 */
[----:B------:R-:W-:Y:S01]  /*bc20*/  LEA R3, P1, R4, UR4, 0x1 ;  /* 0x0000000404037c11 */ /* 0x000fe2000f8208ff */
[----:B------:R-:W-:Y:S01]  /*bc30*/  IMAD.IADD R0, R5, 0x1, R0 ;  /* 0x0000000105007824 */ /* 0x000fe200078e0200 */
[----:B------:R-:W-:Y:S01]  /*bc40*/  UMOV UR4, 0xffffffff ;  /* 0xffffffff00047882 */ /* 0x000fe20000000000 */
[----:B------:R-:W-:-:S03]  /*bc50*/  ISETP.GE.AND P0, PT, R10, UR6, PT ;  /* 0x000000060a007c0c */ /* 0x000fc6000bf06270 */
[----:B------:R-:W-:Y:S01]  /*bc60*/  LEA.HI.X R2, R4, UR5, R0, 0x1, P1 ;  /* 0x0000000504027c11 */ /* 0x000fe200088f0c00 */
[----:B0-----:R-:W-:Y:S09]  /*bc70*/  BRA.DIV UR4, `(.L_x_463) ;  /* 0x0000004e04d07947 */ /* 0x001ff2000b800000 */
[----:B------:R-:W2:Y:S01]  /*bc80*/  LDL.LU R5, [R1+0x38] ;  /* 0x0000380001057983 */ /* 0x000ea20000300800 */
[----:B------:R-:W-:-:S03]  /*bc90*/  IMAD R17, R17, 0x40, R8 ;  /* 0x0000004011117824 */ /* 0x000fc600078e0208 */
[----:B------:R-:W-:Y:S04]  /*bca0*/  SHFL.IDX PT, R4, R2, RZ, 0x181f ;  /* 0x00181fff02047589 */ /* 0x000fe800000e0000 */
[----:B------:R-:W-:Y:S01]  /*bcb0*/  SHFL.IDX PT, R6, R2, 0x1, 0x181f ;  /* 0x00381f0002067f89 */ /* 0x000fe200000e0000 */
[----:B--2---:R-:W-:-:S03]  /*bcc0*/  IMAD R0, R5, R7, RZ ;  /* 0x0000000705007224 */ /* 0x004fc600078e02ff */
[----:B------:R-:W0:Y:S02]  /*bcd0*/  SHFL.IDX PT, R5, R3, RZ, 0x181f ;  /* 0x00181fff03057589 */ /* 0x000e2400000e0000 */
[----:B------:R-:W-:-:S13]  /*bce0*/  ISETP.GE.AND P1, PT, R17, R0, PT ;  /* 0x000000001100720c */ /* 0x000fda0003f26270 */
[----:B0-----:R-:W-:-:S05]  /*bcf0*/  @!P1 LEA R5, P2, R10, R5, 0x1 ;  /* 0x000000050a059211 */ /* 0x001fca00078408ff */
[----:B------:R-:W-:-:S05]  /*bd00*/  @!P1 IMAD.X R4, RZ, RZ, R4, P2 ;  /* 0x000000ffff049224 */ /* 0x000fca00010e0604 */
[----:B------:R-:W-:-:S04]  /*bd10*/  @!P1 LOP3.LUT R5, R5, R4, RZ, 0x3c, !PT ;  /* 0x0000000405059212 */ /* 0x000fc800078e3cff */
[----:B------:R-:W-:-:S04]  /*bd20*/  @!P1 LOP3.LUT R4, R5, R4, RZ, 0x3c, !PT ;  /* 0x0000000405049212 */ /* 0x000fc800078e3cff */
[----:B------:R-:W-:-:S05]  /*bd30*/  @!P1 LOP3.LUT R5, R5, R4, RZ, 0x3c, !PT ;  /* 0x0000000405059212 */ /* 0x000fca00078e3cff */
[----:B-----5:R0:W-:Y:S02]  /*bd40*/  @!P1 LDGSTS.E.BYPASS.LTC128B.128 [R9+0x20400], desc[UR40][R4.64], !P0 ;  /* 0x2040000004099fae */ /* 0x0201e4000c101d68 */
[----:B0-----:R-:W-:-:S05]  /*bd50*/  VIADD R4, R17, 0x10 ;  /* 0x0000001011047836 */ /* 0x001fca0000000000 */
[----:B------:R-:W-:Y:S02]  /*bd60*/  ISETP.GE.AND P1, PT, R4, R0, PT ;  /* 0x000000000400720c */ /* 0x000fe40003f26270 */
[----:B------:R-:W0:Y:S11]  /*bd70*/  SHFL.IDX PT, R4, R3, 0x1, 0x181f ;  /* 0x00381f0003047f89 */ /* 0x000e3600000e0000 */
[----:B0-----:R-:W-:-:S05]  /*bd80*/  @!P1 LEA R5, P2, R10, R4, 0x1 ;  /* 0x000000040a059211 */ /* 0x001fca00078408ff */
[----:B------:R-:W-:Y:S02]  /*bd90*/  @!P1 IMAD.X R4, RZ, RZ, R6, P2 ;  /* 0x000000ffff049224 */ /* 0x000fe400010e0606 */
[----:B------:R-:W-:Y:S03]  /*bda0*/  SHFL.IDX PT, R6, R2, 0x2, 0x181f ;  /* 0x00581f0002067f89 */ /* 0x000fe600000e0000 */
[----:B------:R-:W-:-:S04]  /*bdb0*/  @!P1 LOP3.LUT R5, R5, R4, RZ, 0x3c, !PT ;  /* 0x0000000405059212 */ /* 0x000fc800078e3cff */
[----:B------:R-:W-:-:S04]  /*bdc0*/  @!P1 LOP3.LUT R4, R5, R4, RZ, 0x3c, !PT ;  /* 0x0000000405049212 */ /* 0x000fc800078e3cff */
[----:B------:R-:W-:-:S05]  /*bdd0*/  @!P1 LOP3.LUT R5, R5, R4, RZ, 0x3c, !PT ;  /* 0x0000000405059212 */ /* 0x000fca00078e3cff */
[----:B------:R0:W-:Y:S02]  /*bde0*/  @!P1 LDGSTS.E.BYPASS.LTC128B.128 [R9+0x20c00], desc[UR40][R4.64], !P0 ;  /* 0x20c0000004099fae */ /* 0x0001e4000c101d68 */
[----:B0-----:R-:W-:-:S05]  /*bdf0*/  VIADD R4, R17, 0x20 ;  /* 0x0000002011047836 */ /* 0x001fca0000000000 */
[----:B------:R-:W-:Y:S02]  /*be00*/  ISETP.GE.AND P1, PT, R4, R0, PT ;  /* 0x000000000400720c */ /* 0x000fe40003f26270 */
[----:B------:R-:W0:Y:S04]  /*be10*/  SHFL.IDX PT, R4, R3, 0x2, 0x181f ;  /* 0x00581f0003047f89 */ /* 0x000e2800000e0000 */
[----:B------:R-:W1:Y:S07]  /*be20*/  SHFL.IDX PT, R3, R3, 0x3, 0x181f ;  /* 0x00781f0003037f89 */ /* 0x000e6e00000e0000 */
[----:B0-----:R-:W-:-:S05]  /*be30*/  @!P1 LEA R5, P2, R10, R4, 0x1 ;  /* 0x000000040a059211 */ /* 0x001fca00078408ff */
[----:B------:R-:W-:-:S05]  /*be40*/  @!P1 IMAD.X R4, RZ, RZ, R6, P2 ;  /* 0x000000ffff049224 */ /* 0x000fca00010e0606 */
[----:B------:R-:W-:-:S04]  /*be50*/  @!P1 LOP3.LUT R5, R5, R4, RZ, 0x3c, !PT ;  /* 0x0000000405059212 */ /* 0x000fc800078e3cff */
[----:B------:R-:W-:-:S04]  /*be60*/  @!P1 LOP3.LUT R4, R5, R4, RZ, 0x3c, !PT ;  /* 0x0000000405049212 */ /* 0x000fc800078e3cff */
[----:B------:R-:W-:-:S05]  /*be70*/  @!P1 LOP3.LUT R5, R5, R4, RZ, 0x3c, !PT ;  /* 0x0000000405059212 */ /* 0x000fca00078e3cff */
[----:B------:R0:W-:Y:S04]  /*be80*/  @!P1 LDGSTS.E.BYPASS.LTC128B.128 [R9+0x21400], desc[UR40][R4.64], !P0 ;  /* 0x2140000004099fae */ /* 0x0001e8000c101d68 */
[----:B01----:R0:W2:Y:S02]  /*be90*/  SHFL.IDX PT, R4, R2, 0x3, 0x181f ;  /* 0x00781f0002047f89 */ /* 0x0030a400000e0000 */
.L_x_591:
[----:B------:R1:W5:Y:S01]  /*bea0*/  LDL R8, [R1+0x4] ;  /* 0x0000040001087983 */ /* 0x0003620000100800 */
[----:B------:R-:W-:-:S05]  /*beb0*/  VIADD R17, R17, 0x30 ;  /* 0x0000003011117836 */ /* 0x000fca0000000000 */
[----:B------:R-:W-:-:S13]  /*bec0*/  ISETP.GE.AND P1, PT, R17, R0, PT ;  /* 0x000000001100720c */ /* 0x000fda0003f26270 */
[----:B0-----:R-:W-:-:S05]  /*bed0*/  @!P1 LEA R2, P2, R10, R3, 0x1 ;  /* 0x000000030a029211 */ /* 0x001fca00078408ff */
[----:B--2---:R-:W-:-:S05]  /*bee0*/  @!P1 IMAD.X R3, RZ, RZ, R4, P2 ;  /* 0x000000ffff039224 */ /* 0x004fca00010e0604 */
[----:B------:R-:W-:Y:S01]  /*bef0*/  @!PT LDS RZ, [RZ] ;  /* 0x00000000fffff984 */ /* 0x000fe20000000800 */
[----:B------:R-:W-:Y:S01]  /*bf00*/  @!PT LDS RZ, [RZ] ;  /* 0x00000000fffff984 */ /* 0x000fe20000000800 */
[----:B------:R-:W-:Y:S01]  /*bf10*/  @!PT LDS RZ, [RZ] ;  /* 0x00000000fffff984 */ /* 0x000fe20000000800 */
[----:B------:R1:W-:Y:S01]  /*bf20*/  @!P1 LDGSTS.E.BYPASS.LTC128B.128 [R9+0x21c00], desc[UR40][R2.64], !P0 ;  /* 0x21c0000002099fae */ /* 0x0003e2000c101d68 */
[----:B------:R-:W-:Y:S01]  /*bf30*/  PLOP3.LUT P0, PT, PT, PT, PT, 0x80, 0x0 ;  /* 0x000000000000781c */ /* 0x000fe20003f0f070 */
[----:B------:R-:W-:-:S12]  /*bf40*/  NOP ;  /* 0x0000000000007918 */ /* 0x000fd80000000000 */
.L_x_464:
[----:B-1----:R-:W2:Y:S01]  /*bf50*/  LDL R2, [R1+0x4] ;  /* 0x0000040001027983 */ /* 0x002ea20000100800 */
[----:B------:R-:W-:Y:S02]  /*bf60*/  PLOP3.LUT P1, PT, P1, P0, PT, 0xa2, 0x0 ;  /* 0x000000000000781c */ /* 0x000fe40000f21472 */
[----:B--2---:R-:W-:-:S08]  /*bf70*/  @P0 R2UR P1, UR4, R2 ;  /* 0x00000000020402ca */ /* 0x004fd00000020000 */
[----:B------:R-:W-:-:S05]  /*bf80*/  @P0 PLOP3.LUT P0, PT, P1, PT, PT, 0x80, 0x0 ;  /* 0x000000000000081c */ /* 0x000fca0000f0f070 */
[----:B------:R-:W-:Y:S01]  /*bf90*/  @!P1 SYNCS.ARRIVE.TRANS64.RED.A0T1 RZ, [UR4+0x28c00], RZ ;  /* 0x028c00ffffff99a7 */ /* 0x000fe20008200404 */
[----:B------:R-:W-:Y:S07]  /*bfa0*/  @!P1 ARRIVES.LDGSTSBAR.64.TRANSCNT [UR4+0x28c00] ;  /* 0x028c0000ff0099b0 */ /* 0x000fee0008000a84 */
[----:B------:R-:W-:Y:S05]  /*bfb0*/  @P0 BRA.U.ANY `(.L_x_464) ;  /* 0xfffffffd00e40947 */ /* 0x000fea000393ffff */
[----:B------:R-:W2:Y:S02]  /*bfc0*/  LDL.LU R3, [R1+0x3c] ;  /* 0x00003c0001037983 */ /* 0x000ea40000300800 */
[----:B--2---:R-:W-:-:S05]  /*bfd0*/  VIADD R3, R3, 0x1 ;  /* 0x0000000103037836 */ /* 0x004fca0000000000 */
[----:B------:R0:W-:Y:S01]  /*bfe0*/  STL [R1+0x3c], R3 ;  /* 0x00003c0301007387 */ /* 0x0001e20000100800 */
[----:B------:R-:W-:-:S04]  /*bff0*/  LEA.HI R0, R3, R3, RZ, 0x1 ;  /* 0x0000000303007211 */ /* 0x000fc800078f08ff */
[----:B------:R-:W-:-:S05]  /*c000*/  LOP3.LUT R0, R0, 0xfffffffe, RZ, 0xc0, !PT ;  /* 0xfffffffe00007812 */ /* 0x000fca00078ec0ff */
[----:B------:R-:W-:-:S05]  /*c010*/  IMAD.IADD R0, R3, 0x1, -R0 ;  /* 0x0000000103007824 */ /* 0x000fca00078e0a00 */
[----:B------:R-:W-:Y:S01]  /*c020*/  SHF.L.U32 R0, R0, 0x1f, RZ ;  /* 0x0000001f00007819 */ /* 0x000fe200000006ff */
[----:B------:R-:W-:Y:S01]  /*c030*/  NOP ;  /* 0x0000000000007918 */ /* 0x000fe20000000000 */
[----:B------:R0:W-:Y:S01]  /*c040*/  SYNCS.ARRIVE.TRANS64.A1T0 RZ, [R2+URZ+0x28c00], RZ ;  /* 0x028c00ff02ff79a7 */ /* 0x0001e2000810003f */
[----:B------:R-:W-:Y:S01]  /*c050*/  BSSY B0, `(.L_x_465) ;  /* 0x0000003000007945 */ /* 0x000fe20003800000 */
[----:B------:R-:W1:Y:S03]  /*c060*/  SYNCS.PHASECHK.TRANS64.TRYWAIT P0, [R2+URZ+0x28c20], R0 ;  /* 0x028c2000020075a7 */ /* 0x000e66000800017f */
[----:B01----:R-:W-:Y:S05]  /*c070*/  @!P0 BRA `(.L_x_466) ;  /* 0x0000005000188947 */ /* 0x003fea0003800000 */
.L_x_592:
[----:B------:R-:W-:Y:S05]  /*c080*/  BSYNC B0 ;  /* 0x0000000000007941 */ /* 0x000fea0003800000 */
.L_x_465:
[----:B0-----:R-:W2:Y:S01]  /*c090*/  LDL R2, [R1+0x18] ;  /* 0x0000180001027983 */ /* 0x001ea20000100800 */
[----:B------:R-:W-:Y:S01]  /*c0a0*/  BSSY B0, `(.L_x_467) ;  /* 0x00000a3000007945 */ /* 0x000fe20003800000 */
[----:B--2---:R-:W-:-:S13]  /*c0b0*/  ISETP.NE.AND P0, PT, R2, RZ, PT ;  /* 0x000000ff0200720c */ /* 0x004fda0003f05270 */
[----:B------:R-:W-:Y:S05]  /*c0c0*/  @!P0 BRA `(.L_x_468) ;  /* 0x0000000800808947 */ /* 0x000fea0003800000 */
[----:B------:R-:W2:Y:S04]  /*c0d0*/  LDL R3, [R1+0x4] ;  /* 0x0000040001037983 */ /* 0x000ea80000100800 */
[----:B------:R-:W3:Y:S01]  /*c0e0*/  LDL R4, [R1+0x10] ;  /* 0x0000100001047983 */ /* 0x000ee20000100800 */
[----:B------:R-:W0:Y:S01]  /*c0f0*/  S2R R2, SR_TID.X ;  /* 0x0000000000027919 */ /* 0x000e220000002100 */
[----:B--2---:R-:W-:Y:S02]  /*c100*/  IMAD.MOV.U32 R5, RZ, RZ, R3 ;  /* 0x000000ffff057224 */ /* 0x004fe400078e0003 */
[----:B------:R-:W2:Y:S01]  /*c110*/  LDL R3, [R1+0x8] ;  /* 0x0000080001037983 */ /* 0x000ea20000100800 */
[----:B---3--:R-:W-:Y:S01]  /*c120*/  SHF.L.U32 R0, R4, 0x1f, RZ ;  /* 0x0000001f04007819 */ /* 0x008fe200000006ff */
[----:B------:R-:W-:Y:S01]  /*c130*/  BSSY B1, `(.L_x_469) ;  /* 0x0000006000017945 */ /* 0x000fe20003800000 */
[----:B0-----:R-:W-:-:S04]  /*c140*/  LOP3.LUT R2, R2, 0x7f, RZ, 0xc0, !PT ;  /* 0x0000007f02027812 */ /* 0x001fc800078ec0ff */
[----:B------:R-:W-:Y:S01]  /*c150*/  ISETP.NE.AND P1, PT, R2, RZ, PT ;  /* 0x000000ff0200720c */ /* 0x000fe20003f25270 */
[----:B--2---:R-:W-:-:S04]  /*c160*/  IMAD R3, R3, 0x8, R5 ;  /* 0x0000000803037824 */ /* 0x004fc800078e0205 */
[----:B------:R-:W0:Y:S02]  /*c170*/  SYNCS.PHASECHK.TRANS64.TRYWAIT P0, [R3+URZ+0x28c60], R0 ;  /* 0x028c6000030075a7 */ /* 0x000e24000800017f */
[----:B0-----:R-:W-:Y:S06]  /*c180*/  @!P0 BRA `(.L_x_470) ;  /* 0x0000004c00ec8947 */ /* 0x001fec0003800000 */
.L_x_593:
[----:B------:R-:W-:Y:S05]  /*c190*/  BSYNC B1 ;  /* 0x0000000000017941 */ /* 0x000fea0003800000 */
.L_x_469:
        /* <DEDUP_REMOVED lines=9> */
.L_x_472:
[----:B------:R-:W-:Y:S05]  /*c230*/  BSYNC B1 ;  /* 0x0000000000017941 */ /* 0x000fea0003800000 */
.L_x_471:
[----:B------:R-:W2:Y:S04]  /*c240*/  LDL R5, [R1+0x4] ;  /* 0x0000040001057983 */ /* 0x000ea80000100800 */
[----:B------:R-:W2:Y:S04]  /*c250*/  LDL R2, [R1+0x8] ;  /* 0x0000080001027983 */ /* 0x000ea80000100800 */
[----:B------:R-:W3:Y:S04]  /*c260*/  LDL R4, [R1+0x1c] ;  /* 0x00001c0001047983 */ /* 0x000ee80000100800 */
[----:B0-----:R-:W3:Y:S01]  /*c270*/  LDL R0, [R1+0x40] ;  /* 0x0000400001007983 */ /* 0x001ee20000100800 */
[----:B------:R-:W-:Y:S01]  /*c280*/  UIADD3 UR4, UP0, UR38, 0x470, URZ ;  /* 0x0000047026047890 */ /* 0x000fe2000ff1e03f */
[----:B------:R-:W-:Y:S01]  /*c290*/  VIADD R3, R3, 0x28c50 ;  /* 0x00028c5003037836 */ /* 0x000fe20000000000 */
[----:B------:R-:W-:Y:S01]  /*c2a0*/  PLOP3.LUT P0, PT, PT, PT, PT, 0x80, 0x0 ;  /* 0x000000000000781c */ /* 0x000fe20003f0f070 */
[----:B------:R-:W-:Y:S01]  /*c2b0*/  UMOV UR6, 0x0 ;  /* 0x0000000000067882 */ /* 0x000fe20000000000 */
[----:B------:R-:W-:Y:S01]  /*c2c0*/  UIADD3.X UR5, URZ, UR39, URZ, UP0, !UPT ;  /* 0x000000273f057290 */ /* 0x000fe200087fe43f */
[----:B------:R-:W-:Y:S01]  /*c2d0*/  UMOV UR7, 0x14f00000 ;  /* 0x14f0000000077882 */ /* 0x000fe20000000000 */
[----:B------:R-:W-:Y:S01]  /*c2e0*/  UMOV UR10, URZ ;  /* 0x0000003f000a7c82 */ /* 0x000fe20008000000 */
[----:B--2---:R-:W-:-:S02]  /*c2f0*/  IMAD R2, R2, 0x10000, R5 ;  /* 0x0001000002027824 */ /* 0x004fc400078e0205 */
[----:B---3--:R-:W-:Y:S02]  /*c300*/  IMAD R0, R0, 0x40, R4 ;  /* 0x0000004000007824 */ /* 0x008fe400078e0204 */
[----:B------:R-:W-:-:S07]  /*c310*/  VIADD R4, R2, 0x400 ;  /* 0x0000040002047836 */ /* 0x000fce0000000000 */
.L_x_473:
[----:B------:R-:W2:Y:S01]  /*c320*/  LDL R5, [R1] ;  /* 0x0000000001057983 */ /* 0x000ea20000100800 */
[----:B------:R-:W-:-:S13]  /*c330*/  @P0 ELECT P1, URZ, PT ;  /* 0x00000000003f082f */ /* 0x000fda0003820000 */
[----:B------:R-:W-:Y:S02]  /*c340*/  @P1 R2UR UR12, R18 ;  /* 0x00000000120c12ca */ /* 0x000fe400000e0000 */
[----:B------:R-:W-:Y:S02]  /*c350*/  @P1 R2UR UR11, R0 ;  /* 0x00000000000b12ca */ /* 0x000fe400000e0000 */
[----:B------:R-:W-:Y:S02]  /*c360*/  @P1 R2UR UR9, R3 ;  /* 0x00000000030912ca */ /* 0x000fe400000e0000 */
[----:B------:R-:W-:Y:S02]  /*c370*/  @P1 R2UR UR8, R4 ;  /* 0x00000000040812ca */ /* 0x000fe400000e0000 */
[----:B------:R-:W-:Y:S02]  /*c380*/  @P1 PLOP3.LUT P0, PT, P1, PT, PT, 0x8, 0x0 ;  /* 0x000000000000181c */ /* 0x000fe40000f0e170 */
[----:B--2---:R-:W-:-:S02]  /*c390*/  @P1 R2UR UR13, R5 ;  /* 0x00000000050d12ca */ /* 0x004fc400000e0000 */
[----:B------:R-:W-:-:S11]  /*c3a0*/  PLOP3.LUT P1, PT, PT, PT, PT, 0x8, 0x0 ;  /* 0x000000000000781c */ /* 0x000fd60003f2e170 */
[----:B------:R0:W-:Y:S02]  /*c3b0*/  UTMALDG.4D [UR8], [UR4], desc[UR6] ;  /* 0x00000608040075b4 */ /* 0x0001e40008019000 */
[----:B0-----:R-:W-:Y:S05]  /*c3c0*/  @P0 BRA.U.ANY `(.L_x_473) ;  /* 0xfffffffd00d40947 */ /* 0x001fea000393ffff */
[----:B------:R-:W-:Y:S01]  /*c3d0*/  PLOP3.LUT P0, PT, PT, PT, PT, 0x80, 0x0 ;  /* 0x000000000000781c */ /* 0x000fe20003f0f070 */
[----:B------:R-:W-:Y:S01]  /*c3e0*/  VIADD R4, R2, 0x2400 ;  /* 0x0000240002047836 */ /* 0x000fe20000000000 */
[----:B------:R-:W-:Y:S01]  /*c3f0*/  UMOV UR6, 0x0 ;  /* 0x0000000000067882 */ /* 0x000fe20000000000 */
[----:B------:R-:W-:Y:S01]  /*c400*/  UMOV UR7, 0x14f00000 ;  /* 0x14f0000000077882 */ /* 0x000fe20000000000 */
[----:B------:R-:W-:-:S09]  /*c410*/  UMOV UR10, 0x40 ;  /* 0x00000040000a7882 */ /* 0x000fd20000000000 */
.L_x_474:
        /* <DEDUP_REMOVED lines=16> */
.L_x_475:
        /* <DEDUP_REMOVED lines=16> */
.L_x_476:
        /* <DEDUP_REMOVED lines=16> */
.L_x_477:
        /* <DEDUP_REMOVED lines=16> */
.L_x_478:
        /* <DEDUP_REMOVED lines=16> */
.L_x_479:
        /* <DEDUP_REMOVED lines=16> */
.L_x_480:
        /* <DEDUP_REMOVED lines=11> */
.L_x_468:
[----:B------:R-:W-:Y:S05]  /*cad0*/  BSYNC B0 ;  /* 0x0000000000007941 */ /* 0x000fea0003800000 */
.L_x_467:
[----:B------:R-:W2:Y:S01]  /*cae0*/  LDL.LU R4, [R1+0x30] ;  /* 0x0000300001047983 */ /* 0x000ea20000300800 */
[----:B------:R-:W-:Y:S01]  /*caf0*/  BSSY B0, `(.L_x_481) ;  /* 0x00002cf000007945 */ /* 0x000fe20003800000 */
[----:B--2---:R-:W-:-:S13]  /*cb00*/  ISETP.GE.AND P0, PT, R4, 0x41, PT ;  /* 0x000000410400780c */ /* 0x004fda0003f06270 */
[----:B------:R-:W-:Y:S05]  /*cb10*/  @!P0 BRA `(.L_x_482) ;  /* 0x0000002c00308947 */ /* 0x000fea0003800000 */
[----:B------:R-:W2:Y:S01]  /*cb20*/  LDL R4, [R1+0x28] ;  /* 0x0000280001047983 */ /* 0x000ea20000100800 */
[----:B------:R-:W-:Y:S01]  /*cb30*/  IMAD.MOV.U32 R0, RZ, RZ, 0x1 ;  /* 0x00000001ff007424 */ /* 0x000fe200078e00ff */
[----:B------:R-:W-:Y:S01]  /*cb40*/  BSSY B2, `(.L_x_483) ;  /* 0x00000f3000027945 */ /* 0x000fe20003800000 */
[----:B--2---:R-:W-:-:S05]  /*cb50*/  IMAD.MOV R6, RZ, RZ, -R4 ;  /* 0x000000ffff067224 */ /* 0x004fca00078e0a04 */
[----:B------:R-:W-:-:S05]  /*cb60*/  VIADDMNMX R6, R6, R0, 0xffffffff, !PT ;  /* 0xffffffff06067446 */ /* 0x000fca0007800100 */
[----:B------:R-:W-:-:S05]  /*cb70*/  IMAD.IADD R0, R4, 0x1, R6 ;  /* 0x0000000104007824 */ /* 0x000fca00078e0206 */
[----:B------:R-:W-:-:S04]  /*cb80*/  LOP3.LUT R0, R0, 0x1, RZ, 0xc0, !PT ;  /* 0x0000000100007812 */ /* 0x000fc800078ec0ff */
[----:B------:R-:W-:Y:S01]  /*cb90*/  ISETP.NE.U32.AND P0, PT, R0, 0x1, PT ;  /* 0x000000010000780c */ /* 0x000fe20003f05070 */
[----:B------:R-:W-:-:S12]  /*cba0*/  VIADD R0, R4, 0xfffffffe ;  /* 0xfffffffe04007836 */ /* 0x000fd80000000000 */
[----:B------:R-:W-:Y:S05]  /*cbb0*/  @P0 BRA `(.L_x_484) ;  /* 0x0000000c00ac0947 */ /* 0x000fea0003800000 */
[----:B------:R-:W2:Y:S04]  /*cbc0*/  LDL R5, [R1+0x18] ;  /* 0x0000180001057983 */ /* 0x000ea80000100800 */
[----:B------:R-:W3:Y:S04]  /*cbd0*/  LDL.LU R4, [R1+0x8] ;  /* 0x0000080001047983 */ /* 0x000ee80000300800 */
[----:B------:R-:W4:Y:S01]  /*cbe0*/  LDL.LU R7, [R1+0x10] ;  /* 0x0000100001077983 */ /* 0x000f220000300800 */
[----:B------:R-:W-:Y:S01]  /*cbf0*/  BSSY B1, `(.L_x_485) ;  /* 0x00000e5000017945 */ /* 0x000fe20003800000 */
[----:B--2---:R-:W-:Y:S01]  /*cc00*/  ISETP.NE.AND P2, PT, R5, RZ, PT ;  /* 0x000000ff0500720c */ /* 0x004fe20003f45270 */
[----:B---3--:R-:W-:-:S05]  /*cc10*/  VIADD R2, R4, 0x1 ;  /* 0x0000000104027836 */ /* 0x008fca0000000000 */
[----:B------:R-:W-:-:S04]  /*cc20*/  ISETP.NE.AND P0, PT, R2, 0x2, PT ;  /* 0x000000020200780c */ /* 0x000fc80003f05270 */
[----:B------:R-:W-:Y:S02]  /*cc30*/  SEL R3, RZ, 0x1, P0 ;  /* 0x00000001ff037807 */ /* 0x000fe40000000000 */
[----:B-----5:R-:W-:Y:S02]  /*cc40*/  SEL R8, R2, RZ, P0 ;  /* 0x000000ff02087207 */ /* 0x020fe40000000000 */
[----:B----4-:R-:W-:-:S05]  /*cc50*/  LOP3.LUT R7, R7, R3, RZ, 0x3c, !PT ;  /* 0x0000000307077212 */ /* 0x010fca00078e3cff */
[----:B------:R0:W-:Y:S04]  /*cc60*/  STL [R1+0x10], R7 ;  /* 0x0000100701007387 */ /* 0x0001e80000100800 */
[----:B------:R0:W-:Y:S01]  /*cc70*/  STL [R1+0x8], R8 ;  /* 0x0000080801007387 */ /* 0x0001e20000100800 */
[----:B------:R-:W-:Y:S05]  /*cc80*/  @!P2 BRA `(.L_x_486) ;  /* 0x0000000c006ca947 */ /* 0x000fea0003800000 */
[----:B------:R-:W-:Y:S02]  /*cc90*/  ULDC.64 UR4, c[0x0][0x418] ;  /* 0x0001060000047ab9 */ /* 0x000fe40000000a00 */
[----:B------:R-:W-:-:S04]  /*cca0*/  ISETP.NE.U32.AND P0, PT, RZ, UR4, PT ;  /* 0x00000004ff007c0c */ /* 0x000fc8000bf05070 */
[----:B------:R-:W-:-:S13]  /*ccb0*/  ISETP.NE.AND.EX P0, PT, RZ, UR5, PT, P0 ;  /* 0x00000005ff007c0c */ /* 0x000fda000bf05300 */
[----:B------:R-:W-:Y:S05]  /*ccc0*/  @!P0 BRA `(.L_x_487) ;  /* 0x0000000000508947 */ /* 0x000fea0003800000 */
[----:B------:R-:W2:Y:S01]  /*ccd0*/  LDL R10, [R1+0x14] ;  /* 0x00001400010a7983 */ /* 0x000ea20000100800 */
[----:B------:R-:W1:Y:S01]  /*cce0*/  LDC R5, c[0x0][0x43c] ;  /* 0x00010f00ff057b82 */ /* 0x000e620000000800 */
[----:B------:R-:W-:Y:S02]  /*ccf0*/  ULDC.64 UR6, c[0x0][0x428] ;  /* 0x00010a0000067ab9 */ /* 0x000fe40000000a00 */
[----:B------:R-:W3:Y:S01]  /*cd00*/  LDL R9, [R1+0xc] ;  /* 0x00000c0001097983 */ /* 0x000ee20000100800 */
        /* <DEDUP_REMOVED lines=10> */
[----:B------:R-:W-:-:S04]  /*cdb0*/  IMAD.WIDE.U32 R2, R9, UR6, R2 ;  /* 0x0000000609027c25 */ /* 0x000fc8000f8e0002 */
[----:B------:R-:W-:Y:S01]  /*cdc0*/  IMAD.IADD R3, R4, 0x1, R3 ;  /* 0x0000000104037824 */ /* 0x000fe200078e0203 */
[----:B------:R-:W-:-:S04]  /*cdd0*/  LEA R4, P0, R2, UR4, 0x2 ;  /* 0x0000000402047c11 */ /* 0x000fc8000f8010ff */
[----:B------:R-:W-:-:S05]  /*cde0*/  LEA.HI.X R5, R2, UR5, R3, 0x2, P0 ;  /* 0x0000000502057c11 */ /* 0x000fca00080f1403 */
[----:B------:R-:W2:Y:S04]  /*cdf0*/  LDG.E R2, desc[UR40][R4.64] ;  /* 0x0000002804027981 */ /* 0x000ea8000c1e1900 */
[----:B--2---:R1:W-:Y:S02]  /*ce00*/  STL [R1], R2 ;  /* 0x0000000201007387 */ /* 0x0043e40000100800 */
.L_x_487:
[----:B-1----:R-:W2:Y:S01]  /*ce10*/  LDL R2, [R1+0x4] ;  /* 0x0000040001027983 */ /* 0x002ea20000100800 */
[----:B------:R-:W1:Y:S02]  /*ce20*/  S2R R3, SR_TID.X ;  /* 0x0000000000037919 */ /* 0x000e640000002100 */
[----:B-1----:R-:W-:Y:S01]  /*ce30*/  LOP3.LUT R4, R3, 0x7f, RZ, 0xc0, !PT ;  /* 0x0000007f03047812 */ /* 0x002fe200078ec0ff */
[----:B------:R-:W-:Y:S03]  /*ce40*/  BSSY B3, `(.L_x_488) ;  /* 0x0000006000037945 */ /* 0x000fe60003800000 */
[----:B------:R-:W-:Y:S01]  /*ce50*/  ISETP.NE.AND P1, PT, R4, RZ, PT ;  /* 0x000000ff0400720c */ /* 0x000fe20003f25270 */
[----:B--2---:R-:W-:Y:S01]  /*ce60*/  IMAD R3, R8, 0x8, R2 ;  /* 0x0000000808037824 */ /* 0x004fe200078e0202 */
[----:B------:R-:W-:-:S04]  /*ce70*/  SHF.L.U32 R2, R7, 0x1f, RZ ;  /* 0x0000001f07027819 */ /* 0x000fc800000006ff */
[----:B------:R-:W1:Y:S02]  /*ce80*/  SYNCS.PHASECHK.TRANS64.TRYWAIT P0, [R3+URZ+0x28c40], R2 ;  /* 0x028c4002030075a7 */ /* 0x000e64000800017f */
[----:B-1----:R-:W-:Y:S05]  /*ce90*/  @!P0 BRA `(.L_x_489) ;  /* 0x0000004000bc8947 */ /* 0x002fea0003800000 */
.L_x_594:
[----:B------:R-:W-:Y:S05]  /*cea0*/  BSYNC B3 ;  /* 0x0000000000037941 */ /* 0x000fea0003800000 */
.L_x_488:
[----:B------:R-:W-:Y:S04]  /*ceb0*/  BSSY B3, `(.L_x_490) ;  /* 0x0000009000037945 */ /* 0x000fe80003800000 */
[----:B------:R-:W-:Y:S05]  /*cec0*/  @P1 BRA `(.L_x_491) ;  /* 0x00000000001c1947 */ /* 0x000fea0003800000 */
[----:B------:R-:W2:Y:S02]  /*ced0*/  S2R R4, SR_TID.X ;  /* 0x0000000000047919 */ /* 0x000ea40000002100 */
[----:B--2---:R-:W-:Y:S01]  /*cee0*/  LOP3.LUT R5, R4, 0x1f, RZ, 0xc0, !PT ;  /* 0x0000001f04057812 */ /* 0x004fe200078ec0ff */
[----:B------:R-:W-:-:S03]  /*cef0*/  IMAD.MOV.U32 R4, RZ, RZ, 0x2000 ;  /* 0x00002000ff047424 */ /* 0x000fc600078e00ff */
[----:B------:R-:W-:Y:S01]  /*cf00*/  ISETP.NE.AND P0, PT, R5, RZ, PT ;  /* 0x000000ff0500720c */ /* 0x000fe20003f05270 */
[----:B------:R2:W-:-:S12]  /*cf10*/  SYNCS.ARRIVE.TRANS64 RZ, [R3+URZ+0x28c30], R4 ;  /* 0x028c300403ff79a7 */ /* 0x0005d8000800003f */
[----:B--2---:R-:W-:Y:S05]  /*cf20*/  @!P0 BRA `(.L_x_491) ;  /* 0x0000000000048947 */ /* 0x004fea0003800000 */
[----:B------:R-:W-:Y:S01]  /*cf30*/  BPT.TRAP 0x1 ;  /* 0x000000040000795c */ /* 0x000fe20000300000 */
.L_x_491:
[----:B------:R-:W-:Y:S05]  /*cf40*/  BSYNC B3 ;  /* 0x0000000000037941 */ /* 0x000fea0003800000 */
.L_x_490:
[----:B0-----:R-:W2:Y:S04]  /*cf50*/  LDL R8, [R1+0x4] ;  /* 0x0000040001087983 */ /* 0x001ea80000100800 */
[----:B------:R-:W2:Y:S04]  /*cf60*/  LDL R4, [R1+0x8] ;  /* 0x0000080001047983 */ /* 0x000ea80000100800 */
[----:B------:R-:W3:Y:S01]  /*cf70*/  LDL R5, [R1+0x1c] ;  /* 0x00001c0001057983 */ /* 0x000ee20000100800 */
[----:B------:R-:W-:Y:S01]  /*cf80*/  IMAD.MOV.U32 R7, RZ, RZ, RZ ;  /* 0x000000ffff077224 */ /* 0x000fe200078e00ff */
[----:B------:R-:W-:Y:S01]  /*cf90*/  UIADD3 UR4, UP0, UR38, 0x370, URZ ;  /* 0x0000037026047890 */ /* 0x000fe2000ff1e03f */
[----:B------:R-:W-:Y:S01]  /*cfa0*/  PLOP3.LUT P0, PT, PT, PT, PT, 0x80, 0x0 ;  /* 0x000000000000781c */ /* 0x000fe20003f0f070 */
[----:B------:R-:W-:Y:S01]  /*cfb0*/  UMOV UR6, 0x0 ;  /* 0x0000000000067882 */ /* 0x000fe20000000000 */
[----:B------:R-:W-:Y:S01]  /*cfc0*/  UMOV UR7, 0x14f00000 ;  /* 0x14f0000000077882 */ /* 0x000fe20000000000 */
[----:B------:R-:W-:Y:S01]  /*cfd0*/  R2UR UR10, R7 ;  /* 0x00000000070a72ca */ /* 0x000fe200000e0000 */
[----:B------:R-:W-:Y:S01]  /*cfe0*/  UIADD3.X UR5, URZ, UR39, URZ, UP0, !UPT ;  /* 0x000000273f057290 */ /* 0x000fe200087fe43f */
[----:B--2---:R-:W-:-:S02]  /*cff0*/  IMAD R4, R4, 0x2000, R8 ;  /* 0x0000200004047824 */ /* 0x004fc400078e0208 */
[----:B---3--:R-:W-:Y:S02]  /*d000*/  IMAD R0, R0, 0x40, R5 ;  /* 0x0000004000007824 */ /* 0x008fe400078e0205 */
[----:B------:R-:W-:Y:S02]  /*d010*/  VIADD R4, R4, 0x22400 ;  /* 0x0002240004047836 */ /* 0x000fe40000000000 */
[----:B------:R-:W-:-:S07]  /*d020*/  VIADD R5, R3, 0x28c30 ;  /* 0x00028c3003057836 */ /* 0x000fce0000000000 */
.L_x_492:
        /* <DEDUP_REMOVED lines=11> */
[----:B------:R-:W0:Y:S01]  /*d0e0*/  SYNCS.PHASECHK.TRANS64.TRYWAIT P0, [R3+URZ+0x28c60], R2 ;  /* 0x028c6002030075a7 */ /* 0x000e22000800017f */
[----:B------:R-:W-:Y:S04]  /*d0f0*/  BSSY B3, `(.L_x_493) ;  /* 0x0000002000037945 */ /* 0x000fe80003800000 */
[----:B0-----:R-:W-:Y:S05]  /*d100*/  @!P0 BRA `(.L_x_494) ;  /* 0x0000004000348947 */ /* 0x001fea0003800000 */
.L_x_595:
[----:B------:R-:W-:Y:S05]  /*d110*/  BSYNC B3 ;  /* 0x0000000000037941 */ /* 0x000fea0003800000 */
.L_x_493:
        /* <DEDUP_REMOVED lines=11> */
.L_x_496:
[----:B------:R-:W-:Y:S05]  /*d1d0*/  BSYNC B3 ;  /* 0x0000000000037941 */ /* 0x000fea0003800000 */
.L_x_495:
[----:B------:R-:W2:Y:S04]  /*d1e0*/  LDL R4, [R1+0x4] ;  /* 0x0000040001047983 */ /* 0x000ea80000100800 */
[----:B01----:R-:W2:Y:S01]  /*d1f0*/  LDL R2, [R1+0x8] ;  /* 0x0000080001027983 */ /* 0x003ea20000100800 */
[----:B------:R-:W-:Y:S01]  /*d200*/  R2UR UR10, R7 ;  /* 0x00000000070a72ca */ /* 0x000fe200000e0000 */
[----:B------:R-:W-:Y:S01]  /*d210*/  UIADD3 UR4, UP0, UR38, 0x470, URZ ;  /* 0x0000047026047890 */ /* 0x000fe2000ff1e03f */
[----:B------:R-:W-:Y:S01]  /*d220*/  R2UR UR6, R8 ;  /* 0x00000000080672ca */ /* 0x000fe200000e0000 */
[----:B------:R-:W-:Y:S01]  /*d230*/  VIADD R3, R3, 0x28c50 ;  /* 0x00028c5003037836 */ /* 0x000fe20000000000 */
[----:B------:R-:W-:Y:S01]  /*d240*/  R2UR UR7, R9 ;  /* 0x00000000090772ca */ /* 0x000fe200000e0000 */
[----:B------:R-:W-:Y:S01]  /*d250*/  UIADD3.X UR5, URZ, UR39, URZ, UP0, !UPT ;  /* 0x000000273f057290 */ /* 0x000fe200087fe43f */
[----:B------:R-:W-:Y:S01]  /*d260*/  PLOP3.LUT P0, PT, PT, PT, PT, 0x80, 0x0 ;  /* 0x000000000000781c */ /* 0x000fe20003f0f070 */
[----:B--2---:R-:W-:-:S04]  /*d270*/  IMAD R2, R2, 0x10000, R4 ;  /* 0x0001000002027824 */ /* 0x004fc800078e0204 */
[----:B------:R-:W-:-:S08]  /*d280*/  VIADD R4, R2, 0x400 ;  /* 0x0000040002047836 */ /* 0x000fd00000000000 */
.L_x_497:
        /* <DEDUP_REMOVED lines=11> */
[----:B------:R-:W-:Y:S01]  /*d340*/  R2UR UR6, R8 ;  /* 0x00000000080672ca */ /* 0x000fe200000e0000 */
[----:B------:R-:W-:Y:S01]  /*d350*/  VIADD R4, R2, 0x2400 ;  /* 0x0000240002047836 */ /* 0x000fe20000000000 */
[----:B------:R-:W-:Y:S01]  /*d360*/  R2UR UR7, R9 ;  /* 0x00000000090772ca */ /* 0x000fe200000e0000 */
[----:B------:R-:W-:Y:S01]  /*d370*/  UMOV UR10, 0x40 ;  /* 0x00000040000a7882 */ /* 0x000fe20000000000 */
[----:B------:R-:W-:-:S13]  /*d380*/  PLOP3.LUT P0, PT, PT, PT, PT, 0x80, 0x0 ;  /* 0x000000000000781c */ /* 0x000fda0003f0f070 */
.L_x_498:
        /* <DEDUP_REMOVED lines=16> */
.L_x_499:
        /* <DEDUP_REMOVED lines=16> */
.L_x_500:
        /* <DEDUP_REMOVED lines=16> */
.L_x_501:
        /* <DEDUP_REMOVED lines=16> */
.L_x_502:
        /* <DEDUP_REMOVED lines=16> */
.L_x_503:
        /* <DEDUP_REMOVED lines=16> */
.L_x_504:
        /* <DEDUP_REMOVED lines=10> */
[----:B-1----:R-:W-:Y:S05]  /*da30*/  @P0 BRA.U.ANY `(.L_x_504) ;  /* 0xfffffffd00d40947 */ /* 0x002fea000393ffff */
.L_x_486:
[----:B------:R-:W-:Y:S05]  /*da40*/  BSYNC B1 ;  /* 0x0000000000017941 */ /* 0x000fea0003800000 */
.L_x_485:
[----:B------:R-:W2:Y:S02]  /*da50*/  LDL.LU R4, [R1+0x28] ;  /* 0x0000280001047983 */ /* 0x000ea40000300800 */
[----:B--2---:R-:W-:-:S07]  /*da60*/  VIADD R0, R4, 0xfffffffd ;  /* 0xfffffffd04007836 */ /* 0x004fce0000000000 */
.L_x_484:
[----:B------:R-:W-:Y:S05]  /*da70*/  BSYNC B2 ;  /* 0x0000000000027941 */ /* 0x000fea0003800000 */
.L_x_483:
[----:B------:R-:W2:Y:S01]  /*da80*/  LDL.LU R2, [R1+0x24] ;  /* 0x0000240001027983 */ /* 0x000ea20000300800 */
[----:B------:R-:W-:-:S05]  /*da90*/  IMAD.MOV R6, RZ, RZ, -R6 ;  /* 0x000000ffff067224 */ /* 0x000fca00078e0a06 */
[----:B--2---:R-:W-:-:S13]  /*daa0*/  ISETP.NE.AND P0, PT, R2, R6, PT ;  /* 0x000000060200720c */ /* 0x004fda0003f05270 */
[----:B------:R-:W-:Y:S05]  /*dab0*/  @!P0 BRA `(.L_x_482) ;  /* 0x0000001c00488947 */ /* 0x000fea0003800000 */
.L_x_545:
[----:B------:R-:W2:Y:S04]  /*dac0*/  LDL R4, [R1+0x18] ;  /* 0x0000180001047983 */ /* 0x000ea80000100800 */
[----:B------:R-:W3:Y:S04]  /*dad0*/  LDL.LU R3, [R1+0x8] ;  /* 0x0000080001037983 */ /* 0x000ee80000300800 */
[----:B------:R-:W4:Y:S01]  /*dae0*/  LDL.LU R2, [R1+0x10] ;  /* 0x0000100001027983 */ /* 0x000f220000300800 */
[----:B------:R-:W-:Y:S05]  /*daf0*/  YIELD ;  /* 0x0000000000007946 */ /* 0x000fea0003800000 */
[----:B------:R-:W-:Y:S01]  /*db00*/  BSSY B1, `(.L_x_505) ;  /* 0x00000e2000017945 */ /* 0x000fe20003800000 */
[----:B--2---:R-:W-:Y:S01]  /*db10*/  ISETP.NE.AND P1, PT, R4, RZ, PT ;  /* 0x000000ff0400720c */ /* 0x004fe20003f25270 */
[----:B---3--:R-:W-:-:S05]  /*db20*/  VIADD R6, R3, 0x1 ;  /* 0x0000000103067836 */ /* 0x008fca0000000000 */
[----:B------:R-:W-:-:S04]  /*db30*/  ISETP.NE.AND P0, PT, R6, 0x2, PT ;  /* 0x000000020600780c */ /* 0x000fc80003f05270 */
[----:B0-----:R-:W-:Y:S02]  /*db40*/  SEL R7, RZ, 0x1, P0 ;  /* 0x00000001ff077807 */ /* 0x001fe40000000000 */
[----:B------:R-:W-:Y:S02]  /*db50*/  SEL R6, R6, RZ, P0 ;  /* 0x000000ff06067207 */ /* 0x000fe40000000000 */
[----:B----4-:R-:W-:Y:S01]  /*db60*/  LOP3.LUT R7, R2, R7, RZ, 0x3c, !PT ;  /* 0x0000000702077212 */ /* 0x010fe200078e3cff */
[----:B------:R-:W-:Y:S06]  /*db70*/  @!P1 BRA `(.L_x_506) ;  /* 0x0000000c00689947 */ /* 0x000fec0003800000 */
[----:B------:R-:W-:Y:S01]  /*db80*/  ULDC.64 UR4, c[0x0][0x418] ;  /* 0x0001060000047ab9 */ /* 0x000fe20000000a00 */
[----:B-----5:R-:W-:Y:S01]  /*db90*/  IMAD.MOV.U32 R8, RZ, RZ, R0 ;  /* 0x000000ffff087224 */ /* 0x020fe200078e0000 */
[----:B------:R-:W-:-:S04]  /*dba0*/  ISETP.NE.U32.AND P0, PT, RZ, UR4, PT ;  /* 0x00000004ff007c0c */ /* 0x000fc8000bf05070 */
[----:B------:R-:W-:-:S13]  /*dbb0*/  ISETP.NE.AND.EX P0, PT, RZ, UR5, PT, P0 ;  /* 0x00000005ff007c0c */ /* 0x000fda000bf05300 */
[----:B------:R-:W-:Y:S05]  /*dbc0*/  @!P0 BRA `(.L_x_507) ;  /* 0x0000000000508947 */ /* 0x000fea0003800000 */
[----:B------:R-:W2:Y:S01]  /*dbd0*/  LDL R9, [R1+0x14] ;  /* 0x0000140001097983 */ /* 0x000ea20000100800 */
[----:B------:R-:W0:Y:S01]  /*dbe0*/  LDC R8, c[0x0][0x43c] ;  /* 0x00010f00ff087b82 */ /* 0x000e220000000800 */
[----:B------:R-:W-:Y:S02]  /*dbf0*/  ULDC.64 UR6, c[0x0][0x428] ;  /* 0x00010a0000067ab9 */ /* 0x000fe40000000a00 */
[----:B------:R-:W3:Y:S01]  /*dc00*/  LDL R5, [R1+0xc] ;  /* 0x00000c0001057983 */ /* 0x000ee20000100800 */
        /* <DEDUP_REMOVED lines=16> */
.L_x_507:
[----:B0-----:R-:W2:Y:S01]  /*dd10*/  LDL R2, [R1+0x4] ;  /* 0x0000040001027983 */ /* 0x001ea20000100800 */
[----:B------:R-:W0:Y:S01]  /*dd20*/  S2R R3, SR_TID.X ;  /* 0x0000000000037919 */ /* 0x000e220000002100 */
[----:B------:R-:W-:Y:S01]  /*dd30*/  BSSY B2, `(.L_x_508) ;  /* 0x0000007000027945 */ /* 0x000fe20003800000 */
[----:B0-----:R-:W-:-:S04]  /*dd40*/  LOP3.LUT R3, R3, 0x7f, RZ, 0xc0, !PT ;  /* 0x0000007f03037812 */ /* 0x001fc800078ec0ff */
[----:B------:R-:W-:Y:S01]  /*dd50*/  ISETP.NE.AND P1, PT, R3, RZ, PT ;  /* 0x000000ff0300720c */ /* 0x000fe20003f25270 */
[----:B--2---:R-:W-:Y:S01]  /*dd60*/  IMAD R4, R6, 0x8, R2 ;  /* 0x0000000806047824 */ /* 0x004fe200078e0202 */
[----:B------:R-:W-:-:S04]  /*dd70*/  SHF.L.U32 R2, R7, 0x1f, RZ ;  /* 0x0000001f07027819 */ /* 0x000fc800000006ff */
[----:B------:R-:W0:Y:S02]  /*dd80*/  SYNCS.PHASECHK.TRANS64.TRYWAIT P0, [R4+URZ+0x28c40], R2 ;  /* 0x028c4002040075a7 */ /* 0x000e24000800017f */
[----:B0-----:R-:W-:Y:S05]  /*dd90*/  @!P0 BRA `(.L_x_509) ;  /* 0x0000003400248947 */ /* 0x001fea0003800000 */
.L_x_596:
[----:B------:R-:W-:Y:S05]  /*dda0*/  BSYNC B2 ;  /* 0x0000000000027941 */ /* 0x000fea0003800000 */
.L_x_508:
[----:B------:R-:W-:Y:S04]  /*ddb0*/  BSSY B2, `(.L_x_510) ;  /* 0x0000009000027945 */ /* 0x000fe80003800000 */
[----:B------:R-:W-:Y:S05]  /*ddc0*/  @P1 BRA `(.L_x_511) ;  /* 0x00000000001c1947 */ /* 0x000fea0003800000 */
[----:B------:R-:W1:Y:S02]  /*ddd0*/  S2R R3, SR_TID.X ;  /* 0x0000000000037919 */ /* 0x000e640000002100 */
[----:B-1----:R-:W-:Y:S01]  /*dde0*/  LOP3.LUT R5, R3, 0x1f, RZ, 0xc0, !PT ;  /* 0x0000001f03057812 */ /* 0x002fe200078ec0ff */
[----:B------:R-:W-:-:S03]  /*ddf0*/  IMAD.MOV.U32 R3, RZ, RZ, 0x2000 ;  /* 0x00002000ff037424 */ /* 0x000fc600078e00ff */
[----:B------:R-:W-:Y:S01]  /*de00*/  ISETP.NE.AND P0, PT, R5, RZ, PT ;  /* 0x000000ff0500720c */ /* 0x000fe20003f05270 */
[----:B------:R1:W-:-:S12]  /*de10*/  SYNCS.ARRIVE.TRANS64 RZ, [R4+URZ+0x28c30], R3 ;  /* 0x028c300304ff79a7 */ /* 0x0003d8000800003f */
[----:B-1----:R-:W-:Y:S05]  /*de20*/  @!P0 BRA `(.L_x_511) ;  /* 0x0000000000048947 */ /* 0x002fea0003800000 */
[----:B------:R-:W-:Y:S01]  /*de30*/  BPT.TRAP 0x1 ;  /* 0x000000040000795c */ /* 0x000fe20000300000 */
.L_x_511:
[----:B------:R-:W-:Y:S05]  /*de40*/  BSYNC B2 ;  /* 0x0000000000027941 */ /* 0x000fea0003800000 */
.L_x_510:
        /* <DEDUP_REMOVED lines=13> */
.L_x_512:
        /* <DEDUP_REMOVED lines=11> */
[----:B------:R-:W1:Y:S01]  /*dfd0*/  SYNCS.PHASECHK.TRANS64.TRYWAIT P0, [R4+URZ+0x28c60], R2 ;  /* 0x028c6002040075a7 */ /* 0x000e62000800017f */
[----:B------:R-:W-:Y:S04]  /*dfe0*/  BSSY B2, `(.L_x_513) ;  /* 0x0000002000027945 */ /* 0x000fe80003800000 */
[----:B-1----:R-:W-:Y:S05]  /*dff0*/  @!P0 BRA `(.L_x_514) ;  /* 0x0000003000a08947 */ /* 0x002fea0003800000 */
.L_x_597:
[----:B------:R-:W-:Y:S05]  /*e000*/  BSYNC B2 ;  /* 0x0000000000027941 */ /* 0x000fea0003800000 */
.L_x_513:
[----:B------:R-:W-:Y:S01]  /*e010*/  BSSY B2, `(.L_x_515) ;  /* 0x000000b000027945 */ /* 0x000fe20003800000 */
[----:B01----:R-:W-:Y:S02]  /*e020*/  IMAD.MOV.U32 R2, RZ, RZ, 0x0 ;  /* 0x00000000ff027424 */ /* 0x003fe400078e00ff */
[----:B------:R-:W-:Y:S01]  /*e030*/  IMAD.MOV.U32 R3, RZ, RZ, 0x14f00000 ;  /* 0x14f00000ff037424 */ /* 0x000fe200078e00ff */
[----:B------:R-:W-:Y:S06]  /*e040*/  @P1 BRA `(.L_x_516) ;  /* 0x00000000001c1947 */ /* 0x000fec0003800000 */
[----:B------:R-:W0:Y:S02]  /*e050*/  S2R R5, SR_TID.X ;  /* 0x0000000000057919 */ /* 0x000e240000002100 */
[----:B0-----:R-:W-:Y:S01]  /*e060*/  LOP3.LUT R10, R5, 0x1f, RZ, 0xc0, !PT ;  /* 0x0000001f050a7812 */ /* 0x001fe200078ec0ff */
[----:B------:R-:W-:-:S03]  /*e070*/  IMAD.MOV.U32 R5, RZ, RZ, 0x10000 ;  /* 0x00010000ff057424 */ /* 0x000fc600078e00ff */
[----:B------:R-:W-:Y:S01]  /*e080*/  ISETP.NE.AND P0, PT, R10, RZ, PT ;  /* 0x000000ff0a00720c */ /* 0x000fe20003f05270 */
[----:B------:R0:W-:-:S12]  /*e090*/  SYNCS.ARRIVE.TRANS64 RZ, [R4+URZ+0x28c50], R5 ;  /* 0x028c500504ff79a7 */ /* 0x0001d8000800003f */
[----:B0-----:R-:W-:Y:S05]  /*e0a0*/  @!P0 BRA `(.L_x_516) ;  /* 0x0000000000048947 */ /* 0x001fea0003800000 */
[----:B------:R-:W-:Y:S01]  /*e0b0*/  BPT.TRAP 0x1 ;  /* 0x000000040000795c */ /* 0x000fe20000300000 */
.L_x_516:
[----:B------:R-:W-:Y:S05]  /*e0c0*/  BSYNC B2 ;  /* 0x0000000000027941 */ /* 0x000fea0003800000 */
.L_x_515:
[----:B------:R-:W2:Y:S01]  /*e0d0*/  LDL R5, [R1+0x4] ;  /* 0x0000040001057983 */ /* 0x000ea20000100800 */
        /* <DEDUP_REMOVED lines=9> */
.L_x_517:
        /* <DEDUP_REMOVED lines=16> */
.L_x_518:
        /* <DEDUP_REMOVED lines=16> */
.L_x_519:
        /* <DEDUP_REMOVED lines=16> */
.L_x_520:
        /* <DEDUP_REMOVED lines=16> */
.L_x_521:
        /* <DEDUP_REMOVED lines=16> */
.L_x_522:
        /* <DEDUP_REMOVED lines=16> */
.L_x_523:
        /* <DEDUP_REMOVED lines=16> */
.L_x_524:
        /* <DEDUP_REMOVED lines=11> */
.L_x_506:
[----:B------:R-:W-:Y:S05]  /*e920*/  BSYNC B1 ;  /* 0x0000000000017941 */ /* 0x000fea0003800000 */
.L_x_505:
[----:B------:R-:W2:Y:S01]  /*e930*/  LDL R2, [R1+0x18] ;  /* 0x0000180001027983 */ /* 0x000ea20000100800 */
[----:B------:R-:W-:Y:S01]  /*e940*/  VIADD R6, R6, 0x1 ;  /* 0x0000000106067836 */ /* 0x000fe20000000000 */
[----:B------:R-:W-:Y:S04]  /*e950*/  BSSY B1, `(.L_x_525) ;  /* 0x00000e5000017945 */ /* 0x000fe80003800000 */
[----:B------:R-:W-:-:S04]  /*e960*/  ISETP.NE.AND P0, PT, R6, 0x2, PT ;  /* 0x000000020600780c */ /* 0x000fc80003f05270 */
[----:B-----5:R-:W-:Y:S02]  /*e970*/  SEL R8, R6, RZ, P0 ;  /* 0x000000ff06087207 */ /* 0x020fe40000000000 */
[----:B--2---:R-:W-:Y:S02]  /*e980*/  ISETP.NE.AND P2, PT, R2, RZ, PT ;  /* 0x000000ff0200720c */ /* 0x004fe40003f45270 */
[----:B------:R-:W-:-:S04]  /*e990*/  SEL R2, RZ, 0x1, P0 ;  /* 0x00000001ff027807 */ /* 0x000fc80000000000 */
[----:B------:R-:W-:-:S05]  /*e9a0*/  LOP3.LUT R7, R7, R2, RZ, 0x3c, !PT ;  /* 0x0000000207077212 */ /* 0x000fca00078e3cff */
[----:B------:R0:W-:Y:S04]  /*e9b0*/  STL [R1+0x10], R7 ;  /* 0x0000100701007387 */ /* 0x0001e80000100800 */
[----:B------:R0:W-:Y:S01]  /*e9c0*/  STL [R1+0x8], R8 ;  /* 0x0000080801007387 */ /* 0x0001e20000100800 */
[----:B------:R-:W-:Y:S05]  /*e9d0*/  @!P2 BRA `(.L_x_526) ;  /* 0x0000000c0070a947 */ /* 0x000fea0003800000 */
[----:B------:R-:W-:Y:S01]  /*e9e0*/  ULDC.64 UR4, c[0x0][0x418] ;  /* 0x0001060000047ab9 */ /* 0x000fe20000000a00 */
[----:B------:R-:W-:Y:S01]  /*e9f0*/  VIADD R6, R0, 0xffffffff ;  /* 0xffffffff00067836 */ /* 0x000fe20000000000 */
        /* <DEDUP_REMOVED lines=23> */
.L_x_527:
[----:B-1----:R-:W2:Y:S01]  /*eb70*/  LDL R2, [R1+0x4] ;  /* 0x0000040001027983 */ /* 0x002ea20000100800 */
[----:B------:R-:W1:Y:S01]  /*eb80*/  S2R R3, SR_TID.X ;  /* 0x0000000000037919 */ /* 0x000e620000002100 */
[----:B------:R-:W-:Y:S01]  /*eb90*/  BSSY B2, `(.L_x_528) ;  /* 0x0000007000027945 */ /* 0x000fe20003800000 */
[----:B-1----:R-:W-:-:S04]  /*eba0*/  LOP3.LUT R3, R3, 0x7f, RZ, 0xc0, !PT ;  /* 0x0000007f03037812 */ /* 0x002fc800078ec0ff */
[----:B------:R-:W-:Y:S01]  /*ebb0*/  ISETP.NE.AND P1, PT, R3, RZ, PT ;  /* 0x000000ff0300720c */ /* 0x000fe20003f25270 */
[----:B--2---:R-:W-:Y:S01]  /*ebc0*/  IMAD R4, R8, 0x8, R2 ;  /* 0x0000000808047824 */ /* 0x004fe200078e0202 */
[----:B------:R-:W-:-:S04]  /*ebd0*/  SHF.L.U32 R2, R7, 0x1f, RZ ;  /* 0x0000001f07027819 */ /* 0x000fc800000006ff */
[----:B------:R-:W1:Y:S02]  /*ebe0*/  SYNCS.PHASECHK.TRANS64.TRYWAIT P0, [R4+URZ+0x28c40], R2 ;  /* 0x028c4002040075a7 */ /* 0x000e64000800017f */
[----:B-1----:R-:W-:Y:S05]  /*ebf0*/  @!P0 BRA `(.L_x_529) ;  /* 0x0000002400b48947 */ /* 0x002fea0003800000 */
.L_x_598:
[----:B------:R-:W-:Y:S05]  /*ec00*/  BSYNC B2 ;  /* 0x0000000000027941 */ /* 0x000fea0003800000 */
.L_x_528:
        /* <DEDUP_REMOVED lines=9> */
.L_x_531:
[----:B------:R-:W-:Y:S05]  /*eca0*/  BSYNC B2 ;  /* 0x0000000000027941 */ /* 0x000fea0003800000 */
.L_x_530:
        /* <DEDUP_REMOVED lines=14> */
.L_x_532:
        /* <DEDUP_REMOVED lines=14> */
.L_x_599:
[----:B------:R-:W-:Y:S05]  /*ee70*/  BSYNC B2 ;  /* 0x0000000000027941 */ /* 0x000fea0003800000 */
.L_x_533:
        /* <DEDUP_REMOVED lines=11> */
.L_x_536:
[----:B------:R-:W-:Y:S05]  /*ef30*/  BSYNC B2 ;  /* 0x0000000000027941 */ /* 0x000fea0003800000 */
.L_x_535:
[----:B------:R-:W2:Y:S04]  /*ef40*/  LDL R8, [R1+0x4] ;  /* 0x0000040001087983 */ /* 0x000ea80000100800 */
        /* <DEDUP_REMOVED lines=10> */
.L_x_537:
        /* <DEDUP_REMOVED lines=16> */
.L_x_538:
        /* <DEDUP_REMOVED lines=16> */
.L_x_539:
        /* <DEDUP_REMOVED lines=16> */
.L_x_540:
        /* <DEDUP_REMOVED lines=16> */
.L_x_541:
        /* <DEDUP_REMOVED lines=16> */
.L_x_542:
        /* <DEDUP_REMOVED lines=16> */
.L_x_543:
        /* <DEDUP_REMOVED lines=16> */
.L_x_544:
        /* <DEDUP_REMOVED lines=11> */
.L_x_526:
[----:B------:R-:W-:Y:S05]  /*f7a0*/  BSYNC B1 ;  /* 0x0000000000017941 */ /* 0x000fea0003800000 */
.L_x_525:
[C---:B------:R-:W-:Y:S01]  /*f7b0*/  ISETP.GT.AND P0, PT, R0.reuse, 0x1, PT ;  /* 0x000000010000780c */ /* 0x040fe20003f04270 */
[----:B------:R-:W-:-:S12]  /*f7c0*/  VIADD R0, R0, 0xfffffffe ;  /* 0xfffffffe00007836 */ /* 0x000fd80000000000 */
[----:B------:R-:W-:Y:S05]  /*f7d0*/  @P0 BRA `(.L_x_545) ;  /* 0xffffffe000b80947 */ /* 0x000fea000383ffff */
.L_x_482:
[----:B------:R-:W-:Y:S05]  /*f7e0*/  BSYNC B0 ;  /* 0x0000000000007941 */ /* 0x000fea0003800000 */
.L_x_481:
[----:B------:R-:W2:Y:S04]  /*f7f0*/  LDL.LU R4, [R1+0x8] ;  /* 0x0000080001047983 */ /* 0x000ea80000300800 */
[----:B------:R-:W3:Y:S01]  /*f800*/  LDL.LU R3, [R1+0x10] ;  /* 0x0000100001037983 */ /* 0x000ee20000300800 */
[----:B------:R-:W1:Y:S01]  /*f810*/  S2R R2, SR_TID.X ;  /* 0x0000000000027919 */ /* 0x000e620000002100 */
[----:B------:R-:W-:Y:S01]  /*f820*/  BSSY B0, `(.L_x_546) ;  /* 0x0000015000007945 */ /* 0x000fe20003800000 */
[----:B-1----:R-:W-:-:S04]  /*f830*/  LOP3.LUT R2, R2, 0x7f, RZ, 0xc0, !PT ;  /* 0x0000007f02027812 */ /* 0x002fc800078ec0ff */
[----:B------:R-:W-:Y:S01]  /*f840*/  ISETP.NE.AND P1, PT, R2, RZ, PT ;  /* 0x000000ff0200720c */ /* 0x000fe20003f25270 */
[----:B--2---:R-:W-:-:S05]  /*f850*/  VIADD R0, R4, 0x1 ;  /* 0x0000000104007836 */ /* 0x004fca0000000000 */
[----:B------:R-:W-:-:S04]  /*f860*/  ISETP.NE.AND P0, PT, R0, 0x2, PT ;  /* 0x000000020000780c */ /* 0x000fc80003f05270 */
[----:B------:R-:W-:-:S04]  /*f870*/  SEL R2, RZ, 0x1, P0 ;  /* 0x00000001ff027807 */ /* 0x000fc80000000000 */
[----:B---3--:R-:W-:-:S05]  /*f880*/  LOP3.LUT R3, R3, R2, RZ, 0x3c, !PT ;  /* 0x0000000203037212 */ /* 0x008fca00078e3cff */
[----:B------:R1:W-:Y:S01]  /*f890*/  STL [R1+0x10], R3 ;  /* 0x0000100301007387 */ /* 0x0003e20000100800 */
[----:B------:R-:W-:Y:S05]  /*f8a0*/  @P1 BRA `(.L_x_547) ;  /* 0x0000000000301947 */ /* 0x000fea0003800000 */
[----:B------:R-:W2:Y:S01]  /*f8b0*/  S2R R5, SR_LANEID ;  /* 0x0000000000057919 */ /* 0x000ea20000000000 */
[----:B------:R-:W-:Y:S01]  /*f8c0*/  VOTEU.ANY UR4, UPT, PT ;  /* 0x0000000000047886 */ /* 0x000fe200038e0100 */
[----:B-1----:R-:W1:Y:S01]  /*f8d0*/  LDC.64 R2, c[0x0][0xc60] ;  /* 0x00031800ff027b82 */ /* 0x002e620000000a00 */
[----:B------:R-:W2:Y:S02]  /*f8e0*/  FLO.U32 R4, UR4 ;  /* 0x0000000400047d00 */ /* 0x000ea400080e0000 */
[----:B--2---:R-:W-:-:S06]  /*f8f0*/  ISETP.EQ.U32.AND P1, PT, R4, R5, PT ;  /* 0x000000050400720c */ /* 0x004fcc0003f22070 */
[----:B------:R-:W1:Y:S07]  /*f900*/  POPC R5, UR4 ;  /* 0x0000000400057d09 */ /* 0x000e6e0008000000 */
[----:B-1----:R-:W2:Y:S01]  /*f910*/  @P1 ATOMG.E.ADD.STRONG.GPU PT, R3, desc[UR40][R2.64], R5 ;  /* 0x00000005020319a8 */ /* 0x002ea200081ee1e8 */
[----:B------:R-:W1:Y:S02]  /*f920*/  S2R R6, SR_LTMASK ;  /* 0x0000000000067919 */ /* 0x000e640000003900 */
[----:B-1----:R-:W-:-:S04]  /*f930*/  LOP3.LUT R6, R6, UR4, RZ, 0xc0, !PT ;  /* 0x0000000406067c12 */ /* 0x002fc8000f8ec0ff */
[----:B0-----:R-:W0:Y:S01]  /*f940*/  POPC R7, R6 ;  /* 0x0000000600077309 */ /* 0x001e220000000000 */
[----:B--2---:R-:W0:Y:S02]  /*f950*/  SHFL.IDX PT, R4, R3, R4, 0x1f ;  /* 0x00001f0403047589 */ /* 0x004e2400000e0000 */
[----:B0-----:R-:W-:-:S07]  /*f960*/  IADD3 R16, R4, UR37, R7 ;  /* 0x0000002504107c10 */ /* 0x001fce000fffe007 */
.L_x_547:
[----:B------:R-:W-:Y:S05]  /*f970*/  BSYNC B0 ;  /* 0x0000000000007941 */ /* 0x000fea0003800000 */
.L_x_546:
[----:B------:R-:W-:-:S05]  /*f980*/  SEL R0, R0, RZ, P0 ;  /* 0x000000ff00007207 */ /* 0x000fca0000000000 */
[----:B------:R2:W-:Y:S02]  /*f990*/  STL [R1+0x8], R0 ;  /* 0x0000080001007387 */ /* 0x0005e40000100800 */
.L_x_449:
[----:B------:R-:W-:Y:S05]  /*f9a0*/  BSYNC B7 ;  /* 0x0000000000077941 */ /* 0x000fea0003800000 */
.L_x_447:
[----:B--2---:R-:W2:Y:S02]  /*f9b0*/  LDL R0, [R1+0x58] ;  /* 0x0000580001007983 */ /* 0x004ea40000100800 */
[----:B--2---:R-:W-:-:S13]  /*f9c0*/  ISETP.NE.AND P0, PT, R0, RZ, PT ;  /* 0x000000ff0000720c */ /* 0x004fda0003f05270 */
[----:B------:R-:W-:Y:S05]  /*f9d0*/  @!P0 BRA `(.L_x_548) ;  /* 0x0000000000288947 */ /* 0x000fea0003800000 */
[----:B------:R-:W-:Y:S05]  /*f9e0*/  WARPSYNC.ALL ;  /* 0x0000000000007948 */ /* 0x000fea0003800000 */
[----:B------:R-:W2:Y:S08]  /*f9f0*/  S2UR UR5, SR_CgaCtaId ;  /* 0x00000000000579c3 */ /* 0x000eb00000008800 */
[----:B------:R-:W-:Y:S06]  /*fa00*/  BAR.SYNC.DEFER_BLOCKING 0x5, 0x180 ;  /* 0x0146000000007b1d */ /* 0x000fec0000010000 */
[----:B------:R-:W-:-:S02]  /*fa10*/  UMOV UR4, 0x400 ;  /* 0x0000040000047882 */ /* 0x000fc40000000000 */
[----:B--2---:R-:W-:-:S06]  /*fa20*/  ULEA UR4, UR5, UR4, 0x18 ;  /* 0x0000000405047291 */ /* 0x004fcc000f8ec03f */
[----:B------:R-:W-:-:S05]  /*fa30*/  IMAD.U32 R0, RZ, RZ, UR4 ;  /* 0x00000004ff007e24 */ /* 0x000fca000f8e00ff */
[----:B------:R3:W4:Y:S04]  /*fa40*/  LDS.128 R16, [R0+0x28cd0] ;  /* 0x028cd00000107984 */ /* 0x0007280000000c00 */
[----:B------:R3:W-:Y:S01]  /*fa50*/  STL [R1+0x4], R0 ;  /* 0x0000040001007387 */ /* 0x0007e20000100800 */
[----:B------:R-:W-:Y:S06]  /*fa60*/  BAR.ARV 0x4, 0x180 ;  /* 0x0106000000007b1d */ /* 0x000fec0000002000 */
[----:B------:R-:W-:Y:S05]  /*fa70*/  BRA `(.L_x_549) ;  /* 0x0000000800487947 */ /* 0x000fea0003800000 */
.L_x_548:
[----:B------:R-:W2:Y:S01]  /*fa80*/  S2R R0, SR_TID.X ;  /* 0x0000000000007919 */ /* 0x000ea20000002100 */
[----:B------:R-:W-:Y:S01]  /*fa90*/  UMOV UR4, 0xffffffff ;  /* 0xffffffff00047882 */ /* 0x000fe20000000000 */
[----:B--2---:R-:W-:-:S04]  /*faa0*/  LOP3.LUT R6, R0, 0x1f, RZ, 0xc0, !PT ;  /* 0x0000001f00067812 */ /* 0x004fc800078ec0ff */
[----:B------:R-:W-:Y:S01]  /*fab0*/  ISETP.NE.AND P0, PT, R6, 0x1f, PT ;  /* 0x0000001f0600780c */ /* 0x000fe20003f05270 */
[----:B------:R-:W-:-:S12]  /*fac0*/  BRA.DIV UR4, `(.L_x_550) ;  /* 0x0000001a04287947 */ /* 0x000fd8000b800000 */
[----:B------:R-:W-:Y:S01]  /*fad0*/  IMAD.IADD R5, R19, 0x1, R6 ;  /* 0x0000000113057824 */ /* 0x000fe200078e0206 */
[----:B------:R-:W-:-:S04]  /*fae0*/  ULDC UR4, c[0x0][0xc3c] ;  /* 0x00030f0000047ab9 */ /* 0x000fc80000000800 */
[----:B------:R-:W-:-:S13]  /*faf0*/  ISETP.GE.OR P1, PT, R5, UR4, !P0 ;  /* 0x0000000405007c0c */ /* 0x000fda000c726670 */
[----:B-1----:R-:W1:Y:S02]  /*fb00*/  @!P1 LDC.64 R2, c[0x0][0xc80] ;  /* 0x00032000ff029b82 */ /* 0x002e640000000a00 */
[----:B-1----:R-:W-:-:S06]  /*fb10*/  @!P1 IMAD.WIDE R2, R5, 0x4, R2 ;  /* 0x0000000405029825 */ /* 0x002fcc00078e0202 */
[----:B------:R1:W2:Y:S01]  /*fb20*/  @!P1 LDG.E R3, desc[UR40][R2.64] ;  /* 0x0000002802039981 */ /* 0x0002a2000c1e1900 */
[C---:B------:R-:W-:Y:S02]  /*fb30*/  ISETP.GE.U32.AND P2, PT, R6.reuse, 0x2, PT ;  /* 0x000000020600780c */ /* 0x040fe40003f46070 */
[C---:B------:R-:W-:Y:S01]  /*fb40*/  ISETP.GE.U32.AND P3, PT, R6.reuse, 0x4, PT ;  /* 0x000000040600780c */ /* 0x040fe20003f66070 */
[----:B------:R-:W-:Y:S01]  /*fb50*/  SHFL.IDX PT, R0, R16, RZ, 0x1f ;  /* 0x00001fff10007589 */ /* 0x000fe200000e0000 */
[C---:B------:R-:W-:Y:S02]  /*fb60*/  ISETP.GE.U32.AND P4, PT, R6.reuse, 0x8, PT ;  /* 0x000000080600780c */ /* 0x040fe40003f86070 */
[C---:B------:R-:W-:Y:S01]  /*fb70*/  ISETP.GE.U32.AND P5, PT, R6.reuse, 0x10, PT ;  /* 0x000000100600780c */ /* 0x040fe20003fa6070 */
[----:B------:R-:W-:Y:S01]  /*fb80*/  SHFL.IDX PT, R4, R16, 0x1, 0x1f ;  /* 0x00201f0010047f89 */ /* 0x000fe200000e0000 */
[----:B-1----:R-:W-:Y:S02]  /*fb90*/  IMAD.MOV.U32 R2, RZ, RZ, RZ ;  /* 0x000000ffff027224 */ /* 0x002fe400078e00ff */
[----:B--2---:R-:W-:Y:S01]  /*fba0*/  @!P1 IMAD.MOV.U32 R2, RZ, RZ, R3 ;  /* 0x000000ffff029224 */ /* 0x004fe200078e0003 */
[----:B------:R-:W-:-:S04]  /*fbb0*/  ISETP.NE.AND P1, PT, R6, RZ, PT ;  /* 0x000000ff0600720c */ /* 0x000fc80003f25270 */
[----:B------:R-:W1:Y:S02]  /*fbc0*/  SHFL.UP PT, R14, R2, 0x1, RZ ;  /* 0x04200000020e7989 */ /* 0x000e6400000e00ff */
[----:B-1----:R-:W-:-:S05]  /*fbd0*/  SEL R5, R14, RZ, P1 ;  /* 0x000000ff0e057207 */ /* 0x002fca0000800000 */
[----:B------:R-:W-:-:S05]  /*fbe0*/  IMAD.IADD R3, R2, 0x1, R5 ;  /* 0x0000000102037824 */ /* 0x000fca00078e0205 */
        /* <DEDUP_REMOVED lines=12> */
[----:B------:R1:W2:Y:S02]  /*fcb0*/  SHFL.IDX PT, R14, R3, 0x1f, 0x1f ;  /* 0x03e01f00030e7f89 */ /* 0x0002a400000e0000 */
.L_x_609:
[----:B------:R-:W-:Y:S02]  /*fcc0*/  ULDC UR4, c[0x0][0xc38] ;  /* 0x00030e0000047ab9 */ /* 0x000fe40000000800 */
[----:B------:R-:W-:-:S04]  /*fcd0*/  IMAD.U32 R16, RZ, RZ, UR4 ;  /* 0x00000004ff107e24 */ /* 0x000fc8000f8e00ff */
[----:B--2---:R-:W-:-:S04]  /*fce0*/  IMAD R6, R14, R16, RZ ;  /* 0x000000100e067224 */ /* 0x004fc800078e02ff */
[----:B------:R-:W-:-:S05]  /*fcf0*/  IMAD.IADD R4, R4, 0x1, R6 ;  /* 0x0000000104047824 */ /* 0x000fca00078e0206 */
[----:B------:R-:W-:-:S13]  /*fd00*/  ISETP.GT.AND P6, PT, R4, R0, PT ;  /* 0x000000000400720c */ /* 0x000fda0003fc4270 */
[----:B------:R-:W-:Y:S05]  /*fd10*/  @P6 BRA `(.L_x_551) ;  /* 0x00000000009c6947 */ /* 0x000fea0003800000 */
.L_x_556:
[----:B------:R-:W2:Y:S01]  /*fd20*/  LDC R6, c[0x0][0xc3c] ;  /* 0x00030f00ff067b82 */ /* 0x000ea20000000800 */
[----:B------:R-:W-:-:S05]  /*fd30*/  VIADD R19, R19, 0x1f ;  /* 0x0000001f13137836 */ /* 0x000fca0000000000 */
[----:B--2---:R-:W-:-:S13]  /*fd40*/  ISETP.GE.AND P6, PT, R19, R6, PT ;  /* 0x000000061300720c */ /* 0x004fda0003fc6270 */
[----:B------:R-:W-:Y:S05]  /*fd50*/  @P6 BRA `(.L_x_552) ;  /* 0x0000000400446947 */ /* 0x000fea0003800000 */
[----:B------:R-:W2:Y:S01]  /*fd60*/  S2R R2, SR_TID.X ;  /* 0x0000000000027919 */ /* 0x000ea20000002100 */
[----:B------:R-:W-:Y:S01]  /*fd70*/  BSSY B0, `(.L_x_553) ;  /* 0x0000009000007945 */ /* 0x000fe20003800000 */
[----:B--2---:R-:W-:-:S05]  /*fd80*/  LOP3.LUT R2, R2, 0x1f, RZ, 0xc0, !PT ;  /* 0x0000001f02027812 */ /* 0x004fca00078ec0ff */
[----:B------:R-:W-:Y:S02]  /*fd90*/  IMAD.IADD R5, R19, 0x1, R2 ;  /* 0x0000000113057824 */ /* 0x000fe400078e0202 */
[----:B------:R-:W-:-:S03]  /*fda0*/  IMAD.MOV.U32 R2, RZ, RZ, RZ ;  /* 0x000000ffff027224 */ /* 0x000fc600078e00ff */
[----:B------:R-:W-:-:S13]  /*fdb0*/  ISETP.GE.OR P6, PT, R5, R6, !P0 ;  /* 0x000000060500720c */ /* 0x000fda00047c6670 */
[----:B------:R-:W-:Y:S05]  /*fdc0*/  @P6 BRA `(.L_x_554) ;  /* 0x00000000000c6947 */ /* 0x000fea0003800000 */
[----:B-1----:R-:W1:Y:S02]  /*fdd0*/  LDC.64 R2, c[0x0][0xc80] ;  /* 0x00032000ff027b82 */ /* 0x002e640000000a00 */
[----:B-1----:R-:W-:-:S06]  /*fde0*/  IMAD.WIDE R2, R5, 0x4, R2 ;  /* 0x0000000405027825 */ /* 0x002fcc00078e0202 */
[----:B------:R2:W5:Y:S02]  /*fdf0*/  LDG.E R2, desc[UR40][R2.64] ;  /* 0x0000002802027981 */ /* 0x000564000c1e1900 */
.L_x_554:
[----:B------:R-:W-:Y:S05]  /*fe00*/  BSYNC B0 ;  /* 0x0000000000007941 */ /* 0x000fea0003800000 */
.L_x_553:
[----:B------:R-:W-:-:S03]  /*fe10*/  UMOV UR4, 0xffffffff ;  /* 0xffffffff00047882 */ /* 0x000fc60000000000 */
[----:B------:R-:W-:Y:S05]  /*fe20*/  BRA.DIV UR4, `(.L_x_555) ;  /* 0x0000001a04747947 */ /* 0x000fea000b800000 */
[----:B-----5:R-:W1:Y:S02]  /*fe30*/  SHFL.UP PT, R14, R2, 0x1, RZ ;  /* 0x04200000020e7989 */ /* 0x020e6400000e00ff */
[----:B-12---:R-:W-:-:S05]  /*fe40*/  SEL R3, R14, RZ, P1 ;  /* 0x000000ff0e037207 */ /* 0x006fca0000800000 */
        /* <DEDUP_REMOVED lines=14> */
.L_x_617:
[----:B------:R-:W-:Y:S02]  /*ff30*/  ULDC UR4, c[0x0][0xc38] ;  /* 0x00030e0000047ab9 */ /* 0x000fe40000000800 */
[----:B------:R-:W-:-:S04]  /*ff40*/  IMAD.U32 R16, RZ, RZ, UR4 ;  /* 0x00000004ff107e24 */ /* 0x000fc8000f8e00ff */
[----:B--2---:R-:W-:-:S04]  /*ff50*/  IMAD R6, R14, R16, RZ ;  /* 0x000000100e067224 */ /* 0x004fc800078e02ff */
[----:B------:R-:W-:-:S05]  /*ff60*/  IMAD.IADD R4, R6, 0x1, R4 ;  /* 0x0000000106047824 */ /* 0x000fca00078e0204 */
[----:B------:R-:W-:-:S13]  /*ff70*/  ISETP.GT.AND P6, PT, R4, R0, PT ;  /* 0x000000000400720c */ /* 0x000fda0003fc4270 */
[----:B------:R-:W-:Y:S05]  /*ff80*/  @!P6 BRA `(.L_x_556) ;  /* 0xfffffffc0064e947 */ /* 0x000fea000383ffff */
.L_x_551:
[----:B------:R-:W-:Y:S01]  /*ff90*/  IMAD.IADD R6, R4, 0x1, -R6 ;  /* 0x0000000104067824 */ /* 0x000fe200078e0a06 */
[----:B------:R-:W-:-:S03]  /*ffa0*/  UMOV UR4, 0xffffffff ;  /* 0xffffffff00047882 */ /* 0x000fc60000000000 */
[----:B------:R-:W-:-:S05]  /*ffb0*/  IMAD R5, R3, R16, R6 ;  /* 0x0000001003057224 */ /* 0x000fca00078e0206 */
[----:B------:R-:W-:Y:S01]  /*ffc0*/  ISETP.GT.AND P6, PT, R5, R0, PT ;  /* 0x000000000500720c */ /* 0x000fe20003fc4270 */
[----:B------:R-:W-:-:S12]  /*ffd0*/  BRA.DIV UR4, `(.L_x_557) ;  /* 0x0000001a04c87947 */ /* 0x000fd8000b800000 */
[----:B------:R-:W-:-:S04]  /*ffe0*/  VOTE.ANY R5, PT, !P6 ;  /* 0x0000000000057806 */ /* 0x000fc800070e0100 */
[----:B------:R-:W2:Y:S02]  /*fff0*/  POPC R4, R5 ;  /* 0x0000000500047309 */ /* 0x000ea40000000000 */
[----:B--2---:R2:W3:Y:S02]  /*10000*/  SHFL.IDX PT, R17, R2, R4, 0x1f ;  /* 0x00001f0402117589 */ /* 0x0044e400000e0000 */
.L_x_621:
[----:B------:R-:W-:Y:S01]  /*10010*/  ISETP.NE.AND P0, PT, R5, RZ, PT ;  /* 0x000000ff0500720c */ /* 0x000fe20003f05270 */
[----:B------:R-:W-:-:S12]  /*10020*/  IMAD.MOV.U32 R14, RZ, RZ, RZ ;  /* 0x000000ffff0e7224 */ /* 0x000fd800078e00ff */
[----:B------:R-:W-:Y:S05]  /*10030*/  @!P0 BRA `(.L_x_558) ;  /* 0x0000000000108947 */ /* 0x000fea0003800000 */
[----:B------:R-:W-:Y:S01]  /*10040*/  UMOV UR4, 0xffffffff ;  /* 0xffffffff00047882 */ /* 0x000fe20000000000 */
[----:B0-----:R-:W-:Y:S02]  /*10050*/  VIADD R12, R4, 0xffffffff ;  /* 0xffffffff040c7836 */ /* 0x001fe40000000000 */
[----:B------:R-:W-:Y:S05]  /*10060*/  BRA.DIV UR4, `(.L_x_559) ;  /* 0x0000001a04ec7947 */ /* 0x000fea000b800000 */
[----:B------:R4:W0:Y:S02]  /*10070*/  SHFL.IDX PT, R14, R3, R12, 0x1f ;  /* 0x00001f0c030e7589 */ /* 0x00082400000e0000 */
.L_x_558:
[----:B---3--:R-:W-:Y:S01]  /*10080*/  IABS R5, R17 ;  /* 0x0000001100057213 */ /* 0x008fe20000000000 */
[----:B0-----:R-:W-:Y:S02]  /*10090*/  IMAD R16, R14, R16, R6 ;  /* 0x000000100e107224 */ /* 0x001fe400078e0206 */
[----:B------:R-:W-:Y:S01]  /*100a0*/  IMAD.IADD R19, R4, 0x1, R19 ;  /* 0x0000000104137824 */ /* 0x000fe200078e0213 */
[----:B------:R-:W0:Y:S01]  /*100b0*/  I2F.RP R7, R5 ;  /* 0x0000000500077306 */ /* 0x000e220000209400 */
[----:B------:R-:W-:-:S07]  /*100c0*/  IMAD.IADD R0, R0, 0x1, -R16 ;  /* 0x0000000100007824 */ /* 0x000fce00078e0a10 */
[----:B0-----:R-:W0:Y:S02]  /*100d0*/  MUFU.RCP R7, R7 ;  /* 0x0000000700077308 */ /* 0x001e240000001000 */
[----:B0----5:R-:W-:-:S06]  /*100e0*/  VIADD R8, R7, 0xffffffe ;  /* 0x0ffffffe07087836 */ /* 0x021fcc0000000000 */
[----:B-1--4-:R-:W2:Y:S02]  /*100f0*/  F2I.FTZ.U32.TRUNC.NTZ R3, R8 ;  /* 0x0000000800037305 */ /* 0x012ea4000021f000 */
[----:B--2---:R-:W-:-:S04]  /*10100*/  IMAD.MOV R2, RZ, RZ, -R3 ;  /* 0x000000ffff027224 */ /* 0x004fc800078e0a03 */
[----:B------:R-:W-:Y:S02]  /*10110*/  IMAD R6, R2, R5, RZ ;  /* 0x0000000502067224 */ /* 0x000fe400078e02ff */
[----:B------:R-:W-:-:S04]  /*10120*/  IMAD.MOV.U32 R2, RZ, RZ, RZ ;  /* 0x000000ffff027224 */ /* 0x000fc800078e00ff */
[----:B------:R-:W-:Y:S01]  /*10130*/  IMAD.HI.U32 R2, R3, R6, R2 ;  /* 0x0000000603027227 */ /* 0x000fe200078e0002 */
[----:B------:R-:W-:Y:S02]  /*10140*/  IABS R6, R17 ;  /* 0x0000001100067213 */ /* 0x000fe40000000000 */
[----:B------:R-:W-:-:S03]  /*10150*/  IABS R3, R0 ;  /* 0x0000000000037213 */ /* 0x000fc60000000000 */
[----:B------:R-:W-:Y:S02]  /*10160*/  IMAD.MOV R6, RZ, RZ, -R6 ;  /* 0x000000ffff067224 */ /* 0x000fe400078e0a06 */
[----:B------:R-:W-:-:S04]  /*10170*/  IMAD.HI.U32 R2, R2, R3, RZ ;  /* 0x0000000302027227 */ /* 0x000fc800078e00ff */
[----:B------:R-:W-:Y:S01]  /*10180*/  IMAD R6, R2, R6, R3 ;  /* 0x0000000602067224 */ /* 0x000fe200078e0203 */
[----:B------:R-:W-:-:S04]  /*10190*/  LOP3.LUT R3, R0, R17, RZ, 0x3c, !PT ;  /* 0x0000001100037212 */ /* 0x000fc800078e3cff */
[----:B------:R-:W-:Y:S02]  /*101a0*/  ISETP.GT.U32.AND P1, PT, R5, R6, PT ;  /* 0x000000060500720c */ /* 0x000fe40003f24070 */
[----:B------:R-:W-:-:S11]  /*101b0*/  ISETP.GE.AND P2, PT, R3, RZ, PT ;  /* 0x000000ff0300720c */ /* 0x000fd60003f46270 */
[----:B------:R-:W-:Y:S02]  /*101c0*/  @!P1 IMAD.IADD R6, R6, 0x1, -R5 ;  /* 0x0000000106069824 */ /* 0x000fe400078e0a05 */
[----:B------:R-:W-:Y:S01]  /*101d0*/  @!P1 VIADD R2, R2, 0x1 ;  /* 0x0000000102029836 */ /* 0x000fe20000000000 */
[----:B------:R-:W-:Y:S02]  /*101e0*/  ISETP.NE.AND P1, PT, R17, RZ, PT ;  /* 0x000000ff1100720c */ /* 0x000fe40003f25270 */
[----:B------:R-:W-:-:S13]  /*101f0*/  ISETP.GE.U32.AND P0, PT, R6, R5, PT ;  /* 0x000000050600720c */ /* 0x000fda0003f06070 */
[----:B------:R-:W-:-:S04]  /*10200*/  @P0 VIADD R2, R2, 0x1 ;  /* 0x0000000102020836 */ /* 0x000fc80000000000 */
[----:B------:R-:W-:Y:S01]  /*10210*/  @!P2 IMAD.MOV R2, RZ, RZ, -R2 ;  /* 0x000000ffff02a224 */ /* 0x000fe200078e0a02 */
[----:B------:R-:W-:-:S05]  /*10220*/  @!P1 LOP3.LUT R2, RZ, R17, RZ, 0x33, !PT ;  /* 0x00000011ff029212 */ /* 0x000fca00078e33ff */
[--C-:B------:R-:W-:Y:S02]  /*10230*/  IMAD.MOV R3, RZ, RZ, -R2.reuse ;  /* 0x000000ffff037224 */ /* 0x100fe400078e0a02 */
[----:B------:R-:W-:Y:S02]  /*10240*/  IMAD.MOV.U32 R18, RZ, RZ, R2 ;  /* 0x000000ffff127224 */ /* 0x000fe400078e0002 */
[----:B------:R-:W-:Y:S01]  /*10250*/  IMAD R17, R17, R3, R0 ;  /* 0x0000000311117224 */ /* 0x000fe200078e0200 */
[----:B------:R-:W-:Y:S06]  /*10260*/  BRA `(.L_x_560) ;  /* 0x00000000001c7947 */ /* 0x000fec0003800000 */
.L_x_552:
[----:B------:R-:W-:Y:S01]  /*10270*/  UMOV UR4, URZ ;  /* 0x0000003f00047c82 */ /* 0x000fe20008000000 */
[----:B------:R-:W-:Y:S01]  /*10280*/  UMOV UR5, URZ ;  /* 0x0000003f00057c82 */ /* 0x000fe20008000000 */
[----:B------:R-:W-:Y:S01]  /*10290*/  ULDC UR6, c[0x0][0xc3c] ;  /* 0x00030f0000067ab9 */ /* 0x000fe20000000800 */
[----:B------:R-:W-:Y:S02]  /*102a0*/  IMAD.MOV.U32 R16, RZ, RZ, R0 ;  /* 0x000000ffff107224 */ /* 0x000fe400078e0000 */
[----:B------:R-:W-:Y:S02]  /*102b0*/  IMAD.U32 R17, RZ, RZ, UR4 ;  /* 0x00000004ff117e24 */ /* 0x000fe4000f8e00ff */
[----:B------:R-:W-:Y:S02]  /*102c0*/  IMAD.U32 R18, RZ, RZ, UR5 ;  /* 0x00000005ff127e24 */ /* 0x000fe4000f8e00ff */
[----:B------:R-:W-:-:S07]  /*102d0*/  IMAD.U32 R19, RZ, RZ, UR6 ;  /* 0x00000006ff137e24 */ /* 0x000fce000f8e00ff */
.L_x_560:
[----:B------:R2:W3:Y:S01]  /*102e0*/  LDL R2, [R1+0x4] ;  /* 0x0000040001027983 */ /* 0x0004e20000100800 */
[----:B------:R-:W4:Y:S01]  /*102f0*/  S2R R0, SR_TID.X ;  /* 0x0000000000007919 */ /* 0x000f220000002100 */
[----:B------:R-:W-:Y:S05]  /*10300*/  WARPSYNC.ALL ;  /* 0x0000000000007948 */ /* 0x000fea0003800000 */
[----:B----4-:R-:W-:Y:S01]  /*10310*/  LOP3.LUT R0, R0, 0x1f, RZ, 0xc0, !PT ;  /* 0x0000001f00007812 */ /* 0x010fe200078ec0ff */
[----:B------:R-:W-:Y:S03]  /*10320*/  BAR.SYNC.DEFER_BLOCKING 0x4, 0x180 ;  /* 0x0106000000007b1d */ /* 0x000fe60000010000 */
[----:B------:R-:W-:-:S13]  /*10330*/  ISETP.NE.AND P0, PT, R0, RZ, PT ;  /* 0x000000ff0000720c */ /* 0x000fda0003f05270 */
[----:B-1----:R-:W3:Y:S01]  /*10340*/  @!P0 S2R R3, SR_CgaCtaId ;  /* 0x0000000000038919 */ /* 0x002ee20000008800 */
[----:B------:R-:W-:-:S04]  /*10350*/  @!P0 MOV R0, 0x400 ;  /* 0x0000040000008802 */ /* 0x000fc80000000f00 */
[----:B---3--:R-:W-:-:S05]  /*10360*/  @!P0 LEA R2, R3, R0, 0x18 ;  /* 0x0000000003028211 */ /* 0x008fca00078ec0ff */
[----:B------:R2:W-:Y:S04]  /*10370*/  @!P0 STS.128 [R2+0x28cd0], R16 ;  /* 0x028cd01002008388 */ /* 0x0005e80000000c00 */
[----:B------:R2:W-:Y:S01]  /*10380*/  @!P0 STL [R1+0x4], R2 ;  /* 0x0000040201008387 */ /* 0x0005e20000100800 */
[----:B------:R-:W-:Y:S06]  /*10390*/  BAR.ARV 0x5, 0x180 ;  /* 0x0146000000007b1d */ /* 0x000fec0000002000 */
.L_x_549:
[----:B------:R-:W-:Y:S02]  /*103a0*/  ULDC UR4, c[0x0][0xc3c] ;  /* 0x00030f0000047ab9 */ /* 0x000fe40000000800 */
[----:B----4-:R-:W-:-:S13]  /*103b0*/  ISETP.GE.AND P0, PT, R19, UR4, PT ;  /* 0x0000000413007c0c */ /* 0x010fda000bf06270 */
[----:B------:R-:W-:Y:S05]  /*103c0*/  @!P0 BRA `(.L_x_561) ;  /* 0xffffffa000808947 */ /* 0x000fea000383ffff */
[----:B------:R-:W-:Y:S05]  /*103d0*/  BSYNC B8 ;  /* 0x0000000000087941 */ /* 0x000fea0003800000 */
.L_x_443:
[----:B---3--:R-:W3:Y:S01]  /*103e0*/  LDL.LU R0, [R1+0x3c] ;  /* 0x00003c0001007983 */ /* 0x008ee20000300800 */
[----:B------:R-:W-:Y:S01]  /*103f0*/  BSSY B0, `(.L_x_562) ;  /* 0x000000b000007945 */ /* 0x000fe20003800000 */
[----:B------:R-:W4:Y:S01]  /*10400*/  S2R R5, SR_CgaCtaId ;  /* 0x0000000000057919 */ /* 0x000f220000008800 */
[----:B---3--:R-:W-:-:S05]  /*10410*/  VIADD R0, R0, 0x1 ;  /* 0x0000000100007836 */ /* 0x008fca0000000000 */
[----:B--2---:R-:W-:-:S04]  /*10420*/  LEA.HI R2, R0, R0, RZ, 0x1 ;  /* 0x0000000000027211 */ /* 0x004fc800078f08ff */
[----:B-1----:R-:W-:-:S05]  /*10430*/  LOP3.LUT R3, R2, 0xfffffffe, RZ, 0xc0, !PT ;  /* 0xfffffffe02037812 */ /* 0x002fca00078ec0ff */
[----:B------:R-:W-:Y:S01]  /*10440*/  IMAD.IADD R3, R0, 0x1, -R3 ;  /* 0x0000000100037824 */ /* 0x000fe200078e0a03 */
[----:B------:R-:W-:-:S04]  /*10450*/  MOV R0, 0x400 ;  /* 0x0000040000007802 */ /* 0x000fc80000000f00 */
[----:B----4-:R-:W-:Y:S02]  /*10460*/  LEA R0, R5, R0, 0x18 ;  /* 0x0000000005007211 */ /* 0x010fe400078ec0ff */
[----:B------:R-:W-:-:S04]  /*10470*/  SHF.L.U32 R3, R3, 0x1f, RZ ;  /* 0x0000001f03037819 */ /* 0x000fc800000006ff */
[----:B------:R-:W1:Y:S02]  /*10480*/  SYNCS.PHASECHK.TRANS64.TRYWAIT P0, [R0+URZ+0x28c20], R3 ;  /* 0x028c2003000075a7 */ /* 0x000e64000800017f */
[----:B-1----:R-:W-:Y:S05]  /*10490*/  @!P0 BRA `(.L_x_563) ;  /* 0x0000001800048947 */ /* 0x002fea0003800000 */
.L_x_624:
[----:B------:R-:W-:Y:S05]  /*104a0*/  BSYNC B0 ;  /* 0x0000000000007941 */ /* 0x000fea0003800000 */
.L_x_562:
[----:B------:R-:W-:-:S03]  /*104b0*/  UMOV UR4, 0xffffffff ;  /* 0xffffffff00047882 */ /* 0x000fc60000000000 */
[----:B------:R-:W-:Y:S05]  /*104c0*/  BRA.DIV UR4, `(.L_x_564) ;  /* 0x0000001a040c7947 */ /* 0x000fea000b800000 */
[----:B------:R-:W2:Y:S02]  /*104d0*/  S2R R2, SR_TID.X ;  /* 0x0000000000027919 */ /* 0x000ea40000002100 */
[----:B--2---:R-:W-:-:S04]  /*104e0*/  SHF.R.U32.HI R2, RZ, 0x5, R2 ;  /* 0x00000005ff027819 */ /* 0x004fc80000011602 */
[----:B------:R-:W-:-:S05]  /*104f0*/  LOP3.LUT R2, R2, 0x3, RZ, 0xc0, !PT ;  /* 0x0000000302027812 */ /* 0x000fca00078ec0ff */
[----:B------:R2:W3:Y:S02]  /*10500*/  SHFL.IDX PT, R14, R2, RZ, 0x1f ;  /* 0x00001fff020e7589 */ /* 0x0004e400000e0000 */
.L_x_627:
[----:B---3--:R-:W-:Y:S01]  /*10510*/  ISETP.NE.AND P0, PT, R14, RZ, PT ;  /* 0x000000ff0e00720c */ /* 0x008fe20003f05270 */
[----:B------:R-:W-:-:S12]  /*10520*/  BSSY B0, `(.L_x_565) ;  /* 0x0000027000007945 */ /* 0x000fd80003800000 */
[----:B------:R-:W-:Y:S05]  /*10530*/  @P0 BRA `(.L_x_566) ;  /* 0x0000000000940947 */ /* 0x000fea0003800000 */
[----:B------:R-:W-:-:S03]  /*10540*/  UMOV UR4, 0xffffffff ;  /* 0xffffffff00047882 */ /* 0x000fc60000000000 */
[----:B------:R-:W-:Y:S05]  /*10550*/  BRA.DIV UR4, `(.L_x_567) ;  /* 0x0000001a041c7947 */ /* 0x000fea000b800000 */
[----:B------:R-:W-:-:S13]  /*10560*/  ELECT P6, URZ, PT ;  /* 0x00000000003f782f */ /* 0x000fda00038c0000 */
.L_x_630:
[----:B------:R-:W-:Y:S05]  /*10570*/  @!P6 BRA `(.L_x_566) ;  /* 0x000000000084e947 */ /* 0x000fea0003800000 */
[----:B------:R-:W-:-:S06]  /*10580*/  ULOP3.LUT UR4, UR36, 0x2, URZ, 0xfc, !UPT ;  /* 0x0000000224047892 */ /* 0x000fcc000f8efc3f */
[----:B--2---:R-:W-:-:S05]  /*10590*/  IMAD.U32 R2, RZ, RZ, UR4 ;  /* 0x00000004ff027e24 */ /* 0x004fca000f8e00ff */
[----:B------:R-:W-:-:S13]  /*105a0*/  ISETP.NE.AND P2, PT, R2, 0x3, PT ;  /* 0x000000030200780c */ /* 0x000fda0003f45270 */
[----:B------:R-:W-:Y:S05]  /*105b0*/  @!P2 BRA `(.L_x_568) ;  /* 0x000000000004a947 */ /* 0x000fea0003800000 */
[----:B------:R-:W-:Y:S01]  /*105c0*/  BPT.TRAP 0x1 ;  /* 0x000000040000795c */ /* 0x000fe20000300000 */
.L_x_568:
[----:B-1----:R-:W2:Y:S04]  /*105d0*/  LDL R3, [R1+0x8] ;  /* 0x0000080001037983 */ /* 0x002ea80000100800 */
[----:B0-----:R-:W3:Y:S01]  /*105e0*/  LDL.LU R7, [R1+0x10] ;  /* 0x0000100001077983 */ /* 0x001ee20000300800 */
[----:B------:R-:W-:-:S04]  /*105f0*/  VIADD R2, R0, 0x28c40 ;  /* 0x00028c4000027836 */ /* 0x000fc80000000000 */
[C---:B--2---:R-:W-:Y:S02]  /*10600*/  IMAD R6, R3.reuse, 0x8, R2 ;  /* 0x0000000803067824 */ /* 0x044fe400078e0202 */
[----:B------:R-:W-:Y:S01]  /*10610*/  VIADD R3, R3, 0x1 ;  /* 0x0000000103037836 */ /* 0x000fe20000000000 */
[----:B---3--:R-:W-:-:S04]  /*10620*/  SHF.L.U32 R5, R7, 0x1f, RZ ;  /* 0x0000001f07057819 */ /* 0x008fc800000006ff */
[C---:B------:R-:W-:Y:S01]  /*10630*/  ISETP.NE.AND P1, PT, R3.reuse, 0x2, PT ;  /* 0x000000020300780c */ /* 0x040fe20003f25270 */
[----:B------:R-:W0:Y:S03]  /*10640*/  SYNCS.PHASECHK.TRANS64.TRYWAIT P0, [R6+URZ], R5 ;  /* 0x00000005060075a7 */ /* 0x000e26000800017f */
[----:B------:R-:W-:Y:S02]  /*10650*/  SEL R4, RZ, 0x1, P1 ;  /* 0x00000001ff047807 */ /* 0x000fe40000800000 */
[----:B------:R-:W-:Y:S02]  /*10660*/  SEL R3, R3, RZ, P1 ;  /* 0x000000ff03037207 */ /* 0x000fe40000800000 */
[----:B------:R-:W-:-:S03]  /*10670*/  LOP3.LUT R4, R7, R4, RZ, 0x3c, !PT ;  /* 0x0000000407047212 */ /* 0x000fc600078e3cff */
[----:B------:R-:W-:Y:S01]  /*10680*/  IMAD R7, R3, 0x8, R2 ;  /* 0x0000000803077824 */ /* 0x000fe200078e0202 */
[----:B------:R-:W-:Y:S01]  /*10690*/  SHF.L.U32 R2, R4, 0x1f, RZ ;  /* 0x0000001f04027819 */ /* 0x000fe200000006ff */
[----:B0-----:R-:W-:Y:S06]  /*106a0*/  @!P0 BRA `(.L_x_569) ;  /* 0x0000001400e88947 */ /* 0x001fec0003800000 */
.L_x_631:
[----:B------:R-:W1:Y:S02]  /*106b0*/  SYNCS.PHASECHK.TRANS64.TRYWAIT P0, [R7+URZ], R2 ;  /* 0x00000002070075a7 */ /* 0x000e64000800017f */
[----:B-1----:R-:W-:Y:S05]  /*106c0*/  @!P0 BRA `(.L_x_570) ;  /* 0x0000001400f48947 */ /* 0x002fea0003800000 */
.L_x_632:
[----:B------:R-:W-:Y:S05]  /*106d0*/  @!P2 BRA `(.L_x_571) ;  /* 0x000000000004a947 */ /* 0x000fea0003800000 */
[----:B------:R-:W-:Y:S01]  /*106e0*/  BPT.TRAP 0x1 ;  /* 0x000000040000795c */ /* 0x000fe20000300000 */
.L_x_571:
[----:B------:R-:W2:Y:S01]  /*106f0*/  LDL.LU R4, [R1+0x8] ;  /* 0x0000080001047983 */ /* 0x000ea20000300800 */
[----:B------:R-:W-:-:S04]  /*10700*/  VIADD R0, R0, 0x28c60 ;  /* 0x00028c6000007836 */ /* 0x000fc80000000000 */
[----:B--2---:R-:W-:-:S04]  /*10710*/  IMAD R4, R4, 0x8, R0 ;  /* 0x0000000804047824 */ /* 0x004fc800078e0200 */
[----:B------:R-:W2:Y:S02]  /*10720*/  SYNCS.PHASECHK.TRANS64.TRYWAIT P0, [R4+URZ], R5 ;  /* 0x00000005040075a7 */ /* 0x000ea4000800017f */
[----:B--2---:R-:W-:Y:S05]  /*10730*/  @!P0 BRA `(.L_x_572) ;  /* 0x0000001400ec8947 */ /* 0x004fea0003800000 */
.L_x_633:
[----:B------:R-:W-:-:S07]  /*10740*/  IMAD R3, R3, 0x8, R0 ;  /* 0x0000000803037824 */ /* 0x000fce00078e0200 */
.L_x_573:
[----:B---3--:R3:W4:Y:S02]  /*10750*/  SYNCS.PHASECHK.TRANS64.TRYWAIT P0, [R3+URZ], R2 ;  /* 0x00000002030075a7 */ /* 0x008724000800017f */
[----:B----4-:R-:W-:Y:S05]  /*10760*/  @!P0 NANOSLEEP.SYNCS 0x989680 ;  /* 0x009896800000895d */ /* 0x010fea0003900000 */
[----:B------:R-:W4:Y:S02]  /*10770*/  @!P0 SYNCS.PHASECHK.TRANS64 P0, [R3+URZ], R2 ;  /* 0x00000002030085a7 */ /* 0x000f24000800007f */
[----:B----4-:R-:W-:Y:S05]  /*10780*/  @!P0 BRA `(.L_x_573) ;  /* 0xfffffffc00f08947 */ /* 0x010fea000383ffff */
.L_x_566:
[----:B------:R-:W-:Y:S05]  /*10790*/  BSYNC B0 ;  /* 0x0000000000007941 */ /* 0x000fea0003800000 */
.L_x_565:
[----:B------:R-:W-:Y:S05]  /*107a0*/  EXIT ;  /* 0x000000000000794d */ /* 0x000fea0003800000 */
.L_x_394:
[----:B0-----:R-:W-:-:S04]  /*107b0*/  IMAD.U32 R3, RZ, RZ, UR16 ;  /* 0x00000010ff037e24 */ /* 0x001fc8000f8e00ff */
[----:B------:R0:W1:Y:S03]  /*107c0*/  SYNCS.PHASECHK.TRANS64.TRYWAIT P0, [R3+URZ+0x28c50], R0 ;  /* 0x028c5000030075a7 */ /* 0x000066000800017f */
[----:B-1----:R-:W-:Y:S05]  /*107d0*/  @!P0 NANOSLEEP.SYNCS 0x989680 ;  /* 0x009896800000895d */ /* 0x002fea0003900000 */
[----:B------:R-:W1:Y:S02]  /*107e0*/  @!P0 SYNCS.PHASECHK.TRANS64 P0, [R3+URZ+0x28c50], R0 ;  /* 0x028c5000030085a7 */ /* 0x000e64000800007f */
[----:B-1----:R-:W-:Y:S05]  /*107f0*/  @!P0 BRA `(.L_x_394) ;  /* 0xfffffffc00ec8947 */ /* 0x002fea000383ffff */
[----:B------:R-:W-:Y:S05]  /*10800*/  BRA `(.L_x_574) ;  /* 0xffffff1000487947 */ /* 0x000fea000383ffff */
.L_x_399:
[----:B-1----:R-:W-:-:S04]  /*10810*/  IMAD.U32 R3, RZ, RZ, UR6 ;  /* 0x00000006ff037e24 */ /* 0x002fc8000f8e00ff */
[----:B------:R1:W2:Y:S03]  /*10820*/  SYNCS.PHASECHK.TRANS64.TRYWAIT P0, [R3+URZ+0x28c50], R0 ;  /* 0x028c5000030075a7 */ /* 0x0002a6000800017f */
[----:B--2---:R-:W-:Y:S05]  /*10830*/  @!P0 NANOSLEEP.SYNCS 0x989680 ;  /* 0x009896800000895d */ /* 0x004fea0003900000 */
[----:B------:R-:W2:Y:S02]  /*10840*/  @!P0 SYNCS.PHASECHK.TRANS64 P0, [R3+URZ+0x28c50], R0 ;  /* 0x028c5000030085a7 */ /* 0x000ea4000800007f */
[----:B--2---:R-:W-:Y:S05]  /*10850*/  @!P0 BRA `(.L_x_399) ;  /* 0xfffffffc00ec8947 */ /* 0x004fea000383ffff */
[----:B------:R-:W-:Y:S05]  /*10860*/  BRA `(.L_x_398) ;  /* 0xffffff1c00547947 */ /* 0x000fea000383ffff */
.L_x_402:
[----:B0-----:R-:W-:-:S04]  /*10870*/  IMAD.U32 R3, RZ, RZ, UR42 ;  /* 0x0000002aff037e24 */ /* 0x001fc8000f8e00ff */
[----:B------:R0:W1:Y:S03]  /*10880*/  SYNCS.PHASECHK.TRANS64.TRYWAIT P1, [R3+URZ+0x28c00], R0 ;  /* 0x028c0000030075a7 */ /* 0x000066000802017f */
[----:B-1----:R-:W-:Y:S05]  /*10890*/  @!P1 NANOSLEEP.SYNCS 0x989680 ;  /* 0x009896800000995d */ /* 0x002fea0003900000 */
[----:B------:R-:W1:Y:S02]  /*108a0*/  @!P1 SYNCS.PHASECHK.TRANS64 P1, [R3+URZ+0x28c00], R0 ;  /* 0x028c0000030095a7 */ /* 0x000e64000802007f */
[----:B-1----:R-:W-:Y:S05]  /*108b0*/  @!P1 BRA `(.L_x_402) ;  /* 0xfffffffc00ec9947 */ /* 0x002fea000383ffff */
[----:B------:R-:W-:Y:S05]  /*108c0*/  BRA `(.L_x_575) ;  /* 0xffffff2800b47947 */ /* 0x000fea000383ffff */
.L_x_406:
[----:B--2---:R2:W3:Y:S02]  /*108d0*/  SYNCS.PHASECHK.TRANS64.TRYWAIT P1, [R7+URZ+0x28c30], R8 ;  /* 0x028c3008070075a7 */ /* 0x0044e4000802017f */
[----:B---3--:R-:W-:Y:S05]  /*108e0*/  @!P1 NANOSLEEP.SYNCS 0x989680 ;  /* 0x009896800000995d */ /* 0x008fea0003900000 */
[----:B------:R-:W3:Y:S02]  /*108f0*/  @!P1 SYNCS.PHASECHK.TRANS64 P1, [R7+URZ+0x28c30], R8 ;  /* 0x028c3008070095a7 */ /* 0x000ee4000802007f */
[----:B---3--:R-:W-:Y:S05]  /*10900*/  @!P1 BRA `(.L_x_406) ;  /* 0xfffffffc00f09947 */ /* 0x008fea000383ffff */
[----:B------:R-:W-:Y:S05]  /*10910*/  BRA `(.L_x_405) ;  /* 0xffffff2800d07947 */ /* 0x000fea000383ffff */
.L_x_410:
[----:B----4-:R4:W0:Y:S02]  /*10920*/  SYNCS.PHASECHK.TRANS64.TRYWAIT P2, [R7+URZ+0x28c50], R8 ;  /* 0x028c5008070075a7 */ /* 0x010824000804017f */
[----:B0-----:R-:W-:Y:S05]  /*10930*/  @!P2 NANOSLEEP.SYNCS 0x989680 ;  /* 0x009896800000a95d */ /* 0x001fea0003900000 */
[----:B------:R-:W0:Y:S02]  /*10940*/  @!P2 SYNCS.PHASECHK.TRANS64 P2, [R7+URZ+0x28c50], R8 ;  /* 0x028c50080700a5a7 */ /* 0x000e24000804007f */
[----:B0-----:R-:W-:Y:S05]  /*10950*/  @!P2 BRA `(.L_x_410) ;  /* 0xfffffffc00f0a947 */ /* 0x001fea000383ffff */
[----:B------:R-:W-:Y:S05]  /*10960*/  BRA `(.L_x_409) ;  /* 0xffffff3800e07947 */ /* 0x000fea000383ffff */
.L_x_415:
[----:B--2---:R-:W-:-:S04]  /*10970*/  IMAD.U32 R3, RZ, RZ, UR22 ;  /* 0x00000016ff037e24 */ /* 0x004fc8000f8e00ff */
[----:B------:R2:W3:Y:S03]  /*10980*/  SYNCS.PHASECHK.TRANS64.TRYWAIT P3, [R3+URZ+0x28c30], R8 ;  /* 0x028c3008030075a7 */ /* 0x0004e6000806017f */
[----:B---3--:R-:W-:Y:S05]  /*10990*/  @!P3 NANOSLEEP.SYNCS 0x989680 ;  /* 0x009896800000b95d */ /* 0x008fea0003900000 */
[----:B------:R-:W3:Y:S02]  /*109a0*/  @!P3 SYNCS.PHASECHK.TRANS64 P3, [R3+URZ+0x28c30], R8 ;  /* 0x028c30080300b5a7 */ /* 0x000ee4000806007f */
[----:B---3--:R-:W-:Y:S05]  /*109b0*/  @!P3 BRA `(.L_x_415) ;  /* 0xfffffffc00ecb947 */ /* 0x008fea000383ffff */
[----:B------:R-:W-:Y:S05]  /*109c0*/  BRA `(.L_x_414) ;  /* 0xffffff3c00b87947 */ /* 0x000fea000383ffff */
.L_x_419:
[----:B--2---:R2:W4:Y:S02]  /*109d0*/  SYNCS.PHASECHK.TRANS64.TRYWAIT P3, [R171+URZ+0x28c50], R8 ;  /* 0x028c5008ab0075a7 */ /* 0x004524000806017f */
[----:B----4-:R-:W-:Y:S05]  /*109e0*/  @!P3 NANOSLEEP.SYNCS 0x989680 ;  /* 0x009896800000b95d */ /* 0x010fea0003900000 */
[----:B------:R-:W4:Y:S02]  /*109f0*/  @!P3 SYNCS.PHASECHK.TRANS64 P3, [R171+URZ+0x28c50], R8 ;  /* 0x028c5008ab00b5a7 */ /* 0x000f24000806007f */
[----:B----4-:R-:W-:Y:S05]  /*10a00*/  @!P3 BRA `(.L_x_419) ;  /* 0xfffffffc00f0b947 */ /* 0x010fea000383ffff */
[----:B------:R-:W-:Y:S05]  /*10a10*/  BRA `(.L_x_418) ;  /* 0xffffff5000ec7947 */ /* 0x000fea000383ffff */
.L_x_455:
[----:B------:R-:W1:Y:S01]  /*10a20*/  S2R R4, SR_TID.X ;  /* 0x0000000000047919 */ /* 0x000e620000002100 */
[----:B------:R-:W-:Y:S01]  /*10a30*/  BSSY B0, `(.L_x_576) ;  /* 0x000000a000007945 */ /* 0x000fe20003800000 */
[----:B0-----:R-:W-:Y:S02]  /*10a40*/  IMAD.MOV.U32 R12, RZ, RZ, RZ ;  /* 0x000000ffff0c7224 */ /* 0x001fe400078e00ff */
[----:B------:R-:W-:Y:S02]  /*10a50*/  IMAD.MOV.U32 R11, RZ, RZ, 0x1f ;  /* 0x0000001fff0b7424 */ /* 0x000fe400078e00ff */
[----:B------:R-:W-:Y:S01]  /*10a60*/  IMAD.MOV.U32 R15, RZ, RZ, -0x1 ;  /* 0xffffffffff0f7424 */ /* 0x000fe200078e00ff */
[----:B-1----:R-:W-:-:S04]  /*10a70*/  SHF.R.U32.HI R4, RZ, 0x5, R4 ;  /* 0x00000005ff047819 */ /* 0x002fc80000011604 */
[----:B------:R-:W-:-:S05]  /*10a80*/  LOP3.LUT R4, R4, 0x3, RZ, 0xc0, !PT ;  /* 0x0000000304047812 */ /* 0x000fca00078ec0ff */
[----:B------:R-:W-:-:S07]  /*10a90*/  IMAD.MOV.U32 R13, RZ, RZ, R4 ;  /* 0x000000ffff0d7224 */ /* 0x000fce00078e0004 */
[----:B------:R-:W-:Y:S05]  /*10aa0*/  WARPSYNC.COLLECTIVE R15, `(.L_x_577) ;  /* 0x000000000f087348 */ /* 0x000fea0003c00000 */
[----:B------:R0:W1:Y:S02]  /*10ab0*/  SHFL.IDX P6, R14, R13, R12, R11 ;  /* 0x0000000c0d0e7389 */ /* 0x00006400000c000b */
[----:B01----:R-:W-:Y:S01]  /*10ac0*/  ENDCOLLECTIVE ;  /* 0x000000000000791b */ /* 0x003fe20003800000 */
.L_x_577:
[----:B------:R-:W-:Y:S05]  /*10ad0*/  BSYNC B0 ;  /* 0x0000000000007941 */ /* 0x000fea0003800000 */
.L_x_576:
[----:B------:R-:W-:Y:S05]  /*10ae0*/  BRA `(.L_x_578) ;  /* 0xffffffa4009c7947 */ /* 0x000fea000383ffff */
.L_x_457:
[----:B------:R-:W-:Y:S01]  /*10af0*/  BSSY B0, `(.L_x_579) ;  /* 0x0000006000007945 */ /* 0x000fe20003800000 */
[----:B------:R-:W-:-:S07]  /*10b00*/  IMAD.MOV.U32 R15, RZ, RZ, -0x1 ;  /* 0xffffffffff0f7424 */ /* 0x000fce00078e00ff */
[----:B012---:R-:W-:Y:S05]  /*10b10*/  WARPSYNC.COLLECTIVE R15, `(.L_x_580) ;  /* 0x000000000f0c7348 */ /* 0x007fea0003c00000 */
[----:B------:R-:W-:Y:S02]  /*10b20*/  ELECT P6, UR62, PT ;  /* 0x00000000003e782f */ /* 0x000fe400038c0000 */
[----:B------:R-:W-:Y:S01]  /*10b30*/  MOV R14, UR62 ;  /* 0x0000003e000e7c02 */ /* 0x000fe20008000f00 */
[----:B012---:R-:W-:Y:S10]  /*10b40*/  ENDCOLLECTIVE ;  /* 0x000000000000791b */ /* 0x007ff40003800000 */
.L_x_580:
[----:B------:R-:W-:Y:S05]  /*10b50*/  BSYNC B0 ;  /* 0x0000000000007941 */ /* 0x000fea0003800000 */
.L_x_579:
[----:B------:R-:W-:Y:S05]  /*10b60*/  BRA `(.L_x_581) ;  /* 0xffffffa400a07947 */ /* 0x000fea000383ffff */
.L_x_459:
[----:B--2---:R2:W3:Y:S02]  /*10b70*/  SYNCS.PHASECHK.TRANS64.TRYWAIT P0, [R0+URZ+0x28c40], R2 ;  /* 0x028c4002000075a7 */ /* 0x0044e4000800017f */
[----:B---3--:R-:W-:Y:S05]  /*10b80*/  @!P0 NANOSLEEP.SYNCS 0x989680 ;  /* 0x009896800000895d */ /* 0x008fea0003900000 */
[----:B------:R-:W3:Y:S02]  /*10b90*/  @!P0 SYNCS.PHASECHK.TRANS64 P0, [R0+URZ+0x28c40], R2 ;  /* 0x028c4002000085a7 */ /* 0x000ee4000800007f */
[----:B---3--:R-:W-:Y:S05]  /*10ba0*/  @!P0 BRA `(.L_x_459) ;  /* 0xfffffffc00f08947 */ /* 0x008fea000383ffff */
[----:B------:R-:W-:Y:S05]  /*10bb0*/  BRA `(.L_x_582) ;  /* 0xffffffa8000c7947 */ /* 0x000fea000383ffff */
.L_x_463:
[----:B------:R-:W2:Y:S01]  /*10bc0*/  LDL.LU R11, [R1+0x38] ;  /* 0x00003800010b7983 */ /* 0x000ea20000300800 */
[----:B------:R-:W-:Y:S02]  /*10bd0*/  IMAD.MOV.U32 R13, RZ, RZ, R2 ;  /* 0x000000ffff0d7224 */ /* 0x000fe400078e0002 */
[----:B------:R-:W-:Y:S02]  /*10be0*/  IMAD.MOV.U32 R12, RZ, RZ, RZ ;  /* 0x000000ffff0c7224 */ /* 0x000fe400078e00ff */
[----:B------:R-:W-:Y:S02]  /*10bf0*/  IMAD.MOV.U32 R15, RZ, RZ, -0x1 ;  /* 0xffffffffff0f7424 */ /* 0x000fe400078e00ff */
[----:B------:R-:W-:Y:S02]  /*10c00*/  IMAD R17, R17, 0x40, R8 ;  /* 0x0000004011117824 */ /* 0x000fe400078e0208 */
[----:B--2---:R-:W-:Y:S02]  /*10c10*/  IMAD R0, R11, R7, RZ ;  /* 0x000000070b007224 */ /* 0x004fe400078e02ff */
[----:B------:R-:W-:-:S02]  /*10c20*/  IMAD.MOV.U32 R11, RZ, RZ, 0x181f ;  /* 0x0000181fff0b7424 */ /* 0x000fc400078e00ff */
[C---:B------:R-:W-:Y:S01]  /*10c30*/  VIADD R7, R17.reuse, 0x10 ;  /* 0x0000001011077836 */ /* 0x040fe20000000000 */
[----:B------:R-:W-:-:S13]  /*10c40*/  ISETP.GE.AND P1, PT, R17, R0, PT ;  /* 0x000000001100720c */ /* 0x000fda0003f26270 */
[----:B-----5:R-:W-:Y:S05]  /*10c50*/  WARPSYNC.COLLECTIVE R15, `(.L_x_583) ;  /* 0x000000000f087348 */ /* 0x020fea0003c00000 */
[----:B------:R0:W1:Y:S02]  /*10c60*/  SHFL.IDX P6, R14, R13, R12, R11 ;  /* 0x0000000c0d0e7389 */ /* 0x00006400000c000b */
[----:B01---5:R-:W-:Y:S01]  /*10c70*/  ENDCOLLECTIVE ;  /* 0x000000000000791b */ /* 0x023fe20003800000 */
.L_x_583:
[----:B------:R-:W-:Y:S02]  /*10c80*/  IMAD.MOV.U32 R13, RZ, RZ, R3 ;  /* 0x000000ffff0d7224 */ /* 0x000fe400078e0003 */
[----:B------:R-:W-:-:S07]  /*10c90*/  IMAD.MOV.U32 R4, RZ, RZ, R14 ;  /* 0x000000ffff047224 */ /* 0x000fce00078e000e */
[----:B------:R-:W-:Y:S05]  /*10ca0*/  WARPSYNC.COLLECTIVE R15, `(.L_x_584) ;  /* 0x000000000f087348 */ /* 0x000fea0003c00000 */
[----:B------:R0:W1:Y:S02]  /*10cb0*/  SHFL.IDX P6, R14, R13, R12, R11 ;  /* 0x0000000c0d0e7389 */ /* 0x00006400000c000b */
[----:B01----:R-:W-:Y:S01]  /*10cc0*/  ENDCOLLECTIVE ;  /* 0x000000000000791b */ /* 0x003fe20003800000 */
.L_x_584:
[----:B------:R-:W-:Y:S02]  /*10cd0*/  IMAD.MOV.U32 R13, RZ, RZ, R2 ;  /* 0x000000ffff0d7224 */ /* 0x000fe400078e0002 */
[----:B------:R-:W-:Y:S02]  /*10ce0*/  IMAD.MOV.U32 R12, RZ, RZ, 0x1 ;  /* 0x00000001ff0c7424 */ /* 0x000fe400078e00ff */
[----:B------:R-:W-:-:S07]  /*10cf0*/  IMAD.MOV.U32 R5, RZ, RZ, R14 ;  /* 0x000000ffff057224 */ /* 0x000fce00078e000e */
[----:B------:R-:W-:Y:S05]  /*10d00*/  WARPSYNC.COLLECTIVE R15, `(.L_x_585) ;  /* 0x000000000f087348 */ /* 0x000fea0003c00000 */
[----:B------:R0:W1:Y:S02]  /*10d10*/  SHFL.IDX P6, R14, R13, R12, R11 ;  /* 0x0000000c0d0e7389 */ /* 0x00006400000c000b */
[----:B01----:R-:W-:Y:S01]  /*10d20*/  ENDCOLLECTIVE ;  /* 0x000000000000791b */ /* 0x003fe20003800000 */
.L_x_585:
        /* <DEDUP_REMOVED lines=10> */
.L_x_586:
        /* <DEDUP_REMOVED lines=11> */
.L_x_587:
        /* <DEDUP_REMOVED lines=10> */
.L_x_588:
[----:B------:R-:W-:Y:S01]  /*10f20*/  @!PT LDS RZ, [RZ] ;  /* 0x00000000fffff984 */ /* 0x000fe20000000800 */
[----:B------:R-:W-:Y:S01]  /*10f30*/  @!PT LDS RZ, [RZ] ;  /* 0x00000000fffff984 */ /* 0x000fe20000000800 */
[----:B------:R-:W-:Y:S01]  /*10f40*/  @!PT LDS RZ, [RZ] ;  /* 0x00000000fffff984 */ /* 0x000fe20000000800 */
[----:B------:R0:W-:Y:S01]  /*10f50*/  @!P1 LDGSTS.E.BYPASS.LTC128B.128 [R9+0x20c00], desc[UR40][R4.64], !P0 ;  /* 0x20c0000004099fae */ /* 0x0001e2000c101d68 */
[----:B------:R-:W-:Y:S02]  /*10f60*/  IMAD.MOV.U32 R13, RZ, RZ, R2 ;  /* 0x000000ffff0d7224 */ /* 0x000fe400078e0002 */
[----:B0-----:R-:W-:Y:S02]  /*10f70*/  VIADD R4, R17, 0x20 ;  /* 0x0000002011047836 */ /* 0x001fe40000000000 */
[----:B------:R-:W-:-:S03]  /*10f80*/  IMAD.MOV.U32 R12, RZ, RZ, 0x3 ;  /* 0x00000003ff0c7424 */ /* 0x000fc600078e00ff */
[----:B------:R-:W-:Y:S01]  /*10f90*/  ISETP.GE.AND P1, PT, R4, R0, PT ;  /* 0x000000000400720c */ /* 0x000fe20003f26270 */
[----:B------:R-:W-:-:S12]  /*10fa0*/  IMAD.MOV.U32 R4, RZ, RZ, R14 ;  /* 0x000000ffff047224 */ /* 0x000fd800078e000e */
[----:B------:R-:W-:Y:S05]  /*10fb0*/  WARPSYNC.COLLECTIVE R15, `(.L_x_589) ;  /* 0x000000000f087348 */ /* 0x000fea0003c00000 */
[----:B------:R0:W1:Y:S02]  /*10fc0*/  SHFL.IDX P6, R14, R13, R12, R11 ;  /* 0x0000000c0d0e7389 */ /* 0x00006400000c000b */
[----:B01----:R-:W-:Y:S01]  /*10fd0*/  ENDCOLLECTIVE ;  /* 0x000000000000791b */ /* 0x003fe20003800000 */
.L_x_589:
[----:B------:R-:W-:-:S05]  /*10fe0*/  @!P1 LEA R5, P2, R10, R4, 0x1 ;  /* 0x000000040a059211 */ /* 0x000fca00078408ff */
[----:B------:R-:W-:Y:S02]  /*10ff0*/  @!P1 IMAD.X R4, RZ, RZ, R6, P2 ;  /* 0x000000ffff049224 */ /* 0x000fe400010e0606 */
[----:B------:R-:W-:-:S03]  /*11000*/  IMAD.MOV.U32 R13, RZ, RZ, R3 ;  /* 0x000000ffff0d7224 */ /* 0x000fc600078e0003 */
[----:B------:R-:W-:-:S04]  /*11010*/  @!P1 LOP3.LUT R5, R5, R4, RZ, 0x3c, !PT ;  /* 0x0000000405059212 */ /* 0x000fc800078e3cff */
        /* <DEDUP_REMOVED lines=10> */
.L_x_590:
[----:B------:R-:W-:Y:S01]  /*110c0*/  IMAD.MOV.U32 R3, RZ, RZ, R14 ;  /* 0x000000ffff037224 */ /* 0x000fe200078e000e */
[----:B------:R-:W-:Y:S06]  /*110d0*/  BRA `(.L_x_591) ;  /* 0xffffffac00707947 */ /* 0x000fec000383ffff */
.L_x_466:
[----:B0-----:R-:W2:Y:S02]  /*110e0*/  LDL R2, [R1+0x4] ;  /* 0x0000040001027983 */ /* 0x001ea40000100800 */
[----:B--2---:R0:W1:Y:S02]  /*110f0*/  SYNCS.PHASECHK.TRANS64.TRYWAIT P0, [R2+URZ+0x28c20], R0 ;  /* 0x028c2000020075a7 */ /* 0x004064000800017f */
[----:B-1----:R-:W-:Y:S05]  /*11100*/  @!P0 NANOSLEEP.SYNCS 0x989680 ;  /* 0x009896800000895d */ /* 0x002fea0003900000 */
[----:B------:R-:W1:Y:S02]  /*11110*/  @!P0 SYNCS.PHASECHK.TRANS64 P0, [R2+URZ+0x28c20], R0 ;  /* 0x028c2000020085a7 */ /* 0x000e64000800007f */
[----:B-1----:R-:W-:Y:S05]  /*11120*/  @!P0 BRA `(.L_x_466) ;  /* 0xfffffffc00ec8947 */ /* 0x002fea000383ffff */
[----:B------:R-:W-:Y:S05]  /*11130*/  BRA `(.L_x_592) ;  /* 0xffffffac00d07947 */ /* 0x000fea000383ffff */
.L_x_470:
[----:B0-----:R0:W1:Y:S02]  /*11140*/  SYNCS.PHASECHK.TRANS64.TRYWAIT P0, [R3+URZ+0x28c60], R0 ;  /* 0x028c6000030075a7 */ /* 0x001064000800017f */
[----:B-1----:R-:W-:Y:S05]  /*11150*/  @!P0 NANOSLEEP.SYNCS 0x989680 ;  /* 0x009896800000895d */ /* 0x002fea0003900000 */
[----:B------:R-:W1:Y:S02]  /*11160*/  @!P0 SYNCS.PHASECHK.TRANS64 P0, [R3+URZ+0x28c60], R0 ;  /* 0x028c6000030085a7 */ /* 0x000e64000800007f */
[----:B-1----:R-:W-:Y:S05]  /*11170*/  @!P0 BRA `(.L_x_470) ;  /* 0xfffffffc00f08947 */ /* 0x002fea000383ffff */
[----:B------:R-:W-:Y:S05]  /*11180*/  BRA `(.L_x_593) ;  /* 0xffffffb000007947 */ /* 0x000fea000383ffff */
.L_x_489:
[----:B-1----:R1:W2:Y:S02]  /*11190*/  SYNCS.PHASECHK.TRANS64.TRYWAIT P0, [R3+URZ+0x28c40], R2 ;  /* 0x028c4002030075a7 */ /* 0x0022a4000800017f */
[----:B--2---:R-:W-:Y:S05]  /*111a0*/  @!P0 NANOSLEEP.SYNCS 0x989680 ;  /* 0x009896800000895d */ /* 0x004fea0003900000 */
[----:B------:R-:W2:Y:S02]  /*111b0*/  @!P0 SYNCS.PHASECHK.TRANS64 P0, [R3+URZ+0x28c40], R2 ;  /* 0x028c4002030085a7 */ /* 0x000ea4000800007f */
[----:B--2---:R-:W-:Y:S05]  /*111c0*/  @!P0 BRA `(.L_x_489) ;  /* 0xfffffffc00f08947 */ /* 0x004fea000383ffff */
[----:B------:R-:W-:Y:S05]  /*111d0*/  BRA `(.L_x_594) ;  /* 0xffffffbc00307947 */ /* 0x000fea000383ffff */
.L_x_494:
[----:B0-----:R0:W2:Y:S02]  /*111e0*/  SYNCS.PHASECHK.TRANS64.TRYWAIT P0, [R3+URZ+0x28c60], R2 ;  /* 0x028c6002030075a7 */ /* 0x0010a4000800017f */
[----:B--2---:R-:W-:Y:S05]  /*111f0*/  @!P0 NANOSLEEP.SYNCS 0x989680 ;  /* 0x009896800000895d */ /* 0x004fea0003900000 */
[----:B------:R-:W2:Y:S02]  /*11200*/  @!P0 SYNCS.PHASECHK.TRANS64 P0, [R3+URZ+0x28c60], R2 ;  /* 0x028c6002030085a7 */ /* 0x000ea4000800007f */
[----:B--2---:R-:W-:Y:S05]  /*11210*/  @!P0 BRA `(.L_x_494) ;  /* 0xfffffffc00f08947 */ /* 0x004fea000383ffff */
[----:B------:R-:W-:Y:S05]  /*11220*/  BRA `(.L_x_595) ;  /* 0xffffffbc00b87947 */ /* 0x000fea000383ffff */
.L_x_509:
[----:B0-----:R0:W1:Y:S02]  /*11230*/  SYNCS.PHASECHK.TRANS64.TRYWAIT P0, [R4+URZ+0x28c40], R2 ;  /* 0x028c4002040075a7 */ /* 0x001064000800017f */
[----:B-1----:R-:W-:Y:S05]  /*11240*/  @!P0 NANOSLEEP.SYNCS 0x989680 ;  /* 0x009896800000895d */ /* 0x002fea0003900000 */
[----:B------:R-:W1:Y:S02]  /*11250*/  @!P0 SYNCS.PHASECHK.TRANS64 P0, [R4+URZ+0x28c40], R2 ;  /* 0x028c4002040085a7 */ /* 0x000e64000800007f */
[----:B-1----:R-:W-:Y:S05]  /*11260*/  @!P0 BRA `(.L_x_509) ;  /* 0xfffffffc00f08947 */ /* 0x002fea000383ffff */
[----:B------:R-:W-:Y:S05]  /*11270*/  BRA `(.L_x_596) ;  /* 0xffffffc800c87947 */ /* 0x000fea000383ffff */
.L_x_514:
[----:B-1----:R1:W2:Y:S02]  /*11280*/  SYNCS.PHASECHK.TRANS64.TRYWAIT P0, [R4+URZ+0x28c60], R2 ;  /* 0x028c6002040075a7 */ /* 0x0022a4000800017f */
[----:B--2---:R-:W-:Y:S05]  /*11290*/  @!P0 NANOSLEEP.SYNCS 0x989680 ;  /* 0x009896800000895d */ /* 0x004fea0003900000 */
[----:B------:R-:W2:Y:S02]  /*112a0*/  @!P0 SYNCS.PHASECHK.TRANS64 P0, [R4+URZ+0x28c60], R2 ;  /* 0x028c6002040085a7 */ /* 0x000ea4000800007f */
[----:B--2---:R-:W-:Y:S05]  /*112b0*/  @!P0 BRA `(.L_x_514) ;  /* 0xfffffffc00f08947 */ /* 0x004fea000383ffff */
[----:B------:R-:W-:Y:S05]  /*112c0*/  BRA `(.L_x_597) ;  /* 0xffffffcc004c7947 */ /* 0x000fea000383ffff */
.L_x_529:
[----:B-1----:R1:W2:Y:S02]  /*112d0*/  SYNCS.PHASECHK.TRANS64.TRYWAIT P0, [R4+URZ+0x28c40], R2 ;  /* 0x028c4002040075a7 */ /* 0x0022a4000800017f */
[----:B--2---:R-:W-:Y:S05]  /*112e0*/  @!P0 NANOSLEEP.SYNCS 0x989680 ;  /* 0x009896800000895d */ /* 0x004fea0003900000 */
[----:B------:R-:W2:Y:S02]  /*112f0*/  @!P0 SYNCS.PHASECHK.TRANS64 P0, [R4+URZ+0x28c40], R2 ;  /* 0x028c4002040085a7 */ /* 0x000ea4000800007f */
[----:B--2---:R-:W-:Y:S05]  /*11300*/  @!P0 BRA `(.L_x_529) ;  /* 0xfffffffc00f08947 */ /* 0x004fea000383ffff */
[----:B------:R-:W-:Y:S05]  /*11310*/  BRA `(.L_x_598) ;  /* 0xffffffd800387947 */ /* 0x000fea000383ffff */
.L_x_534:
[----:B0-----:R0:W2:Y:S02]  /*11320*/  SYNCS.PHASECHK.TRANS64.TRYWAIT P0, [R4+URZ+0x28c60], R2 ;  /* 0x028c6002040075a7 */ /* 0x0010a4000800017f */
[----:B--2---:R-:W-:Y:S05]  /*11330*/  @!P0 NANOSLEEP.SYNCS 0x989680 ;  /* 0x009896800000895d */ /* 0x004fea0003900000 */
[----:B------:R-:W2:Y:S02]  /*11340*/  @!P0 SYNCS.PHASECHK.TRANS64 P0, [R4+URZ+0x28c60], R2 ;  /* 0x028c6002040085a7 */ /* 0x000ea4000800007f */
[----:B--2---:R-:W-:Y:S05]  /*11350*/  @!P0 BRA `(.L_x_534) ;  /* 0xfffffffc00f08947 */ /* 0x004fea000383ffff */
[----:B------:R-:W-:Y:S05]  /*11360*/  BRA `(.L_x_599) ;  /* 0xffffffd800c07947 */ /* 0x000fea000383ffff */
.L_x_550:
[----:B------:R-:W-:Y:S01]  /*11370*/  BSSY B0, `(.L_x_600) ;  /* 0x0000008000007945 */ /* 0x000fe20003800000 */
[----:B------:R-:W-:Y:S02]  /*11380*/  IMAD.MOV.U32 R13, RZ, RZ, R16 ;  /* 0x000000ffff0d7224 */ /* 0x000fe400078e0010 */
[----:B0-----:R-:W-:Y:S02]  /*11390*/  IMAD.MOV.U32 R12, RZ, RZ, RZ ;  /* 0x000000ffff0c7224 */ /* 0x001fe400078e00ff */
[----:B------:R-:W-:Y:S02]  /*113a0*/  IMAD.MOV.U32 R11, RZ, RZ, 0x1f ;  /* 0x0000001fff0b7424 */ /* 0x000fe400078e00ff */
[----:B------:R-:W-:-:S07]  /*113b0*/  IMAD.MOV.U32 R15, RZ, RZ, -0x1 ;  /* 0xffffffffff0f7424 */ /* 0x000fce00078e00ff */
[----:B-1---5:R-:W-:Y:S05]  /*113c0*/  WARPSYNC.COLLECTIVE R15, `(.L_x_601) ;  /* 0x000000000f087348 */ /* 0x022fea0003c00000 */
[----:B------:R0:W2:Y:S02]  /*113d0*/  SHFL.IDX P6, R14, R13, R12, R11 ;  /* 0x0000000c0d0e7389 */ /* 0x0000a400000c000b */
[----:B012--5:R-:W-:Y:S01]  /*113e0*/  ENDCOLLECTIVE ;  /* 0x000000000000791b */ /* 0x027fe20003800000 */
.L_x_601:
[----:B------:R-:W-:Y:S05]  /*113f0*/  BSYNC B0 ;  /* 0x0000000000007941 */ /* 0x000fea0003800000 */
.L_x_600:
[----:B------:R-:W-:Y:S02]  /*11400*/  IMAD.MOV.U32 R13, RZ, RZ, R16 ;  /* 0x000000ffff0d7224 */ /* 0x000fe400078e0010 */
[----:B------:R-:W-:Y:S02]  /*11410*/  IMAD.MOV.U32 R12, RZ, RZ, 0x1 ;  /* 0x00000001ff0c7424 */ /* 0x000fe400078e00ff */
[----:B------:R-:W-:Y:S02]  /*11420*/  IMAD.MOV.U32 R11, RZ, RZ, 0x1f ;  /* 0x0000001fff0b7424 */ /* 0x000fe400078e00ff */
[----:B------:R-:W-:Y:S02]  /*11430*/  IMAD.MOV.U32 R15, RZ, RZ, -0x1 ;  /* 0xffffffffff0f7424 */ /* 0x000fe400078e00ff */
[----:B------:R-:W-:Y:S02]  /*11440*/  IMAD.IADD R5, R19, 0x1, R6 ;  /* 0x0000000113057824 */ /* 0x000fe400078e0206 */
[----:B------:R-:W-:-:S07]  /*11450*/  IMAD.MOV.U32 R0, RZ, RZ, R14 ;  /* 0x000000ffff007224 */ /* 0x000fce00078e000e */
[----:B------:R-:W-:Y:S05]  /*11460*/  WARPSYNC.COLLECTIVE R15, `(.L_x_602) ;  /* 0x000000000f087348 */ /* 0x000fea0003c00000 */
[----:B------:R0:W1:Y:S02]  /*11470*/  SHFL.IDX P6, R14, R13, R12, R11 ;  /* 0x0000000c0d0e7389 */ /* 0x00006400000c000b */
[----:B01----:R-:W-:Y:S01]  /*11480*/  ENDCOLLECTIVE ;  /* 0x000000000000791b */ /* 0x003fe20003800000 */
.L_x_602:
[----:B------:R-:W-:Y:S02]  /*11490*/  ULDC UR4, c[0x0][0xc3c] ;  /* 0x00030f0000047ab9 */ /* 0x000fe40000000800 */
[----:B------:R-:W-:-:S13]  /*114a0*/  ISETP.GE.OR P1, PT, R5, UR4, !P0 ;  /* 0x0000000405007c0c */ /* 0x000fda000c726670 */
[----:B------:R-:W0:Y:S01]  /*114b0*/  @!P1 LDC.64 R2, c[0x0][0xc80] ;  /* 0x00032000ff029b82 */ /* 0x000e220000000a00 */
[----:B------:R-:W-:Y:S02]  /*114c0*/  IMAD.MOV.U32 R11, RZ, RZ, RZ ;  /* 0x000000ffff0b7224 */ /* 0x000fe400078e00ff */
[----:B------:R-:W-:Y:S02]  /*114d0*/  IMAD.MOV.U32 R4, RZ, RZ, R14 ;  /* 0x000000ffff047224 */ /* 0x000fe400078e000e */
[----:B0-----:R-:W-:-:S06]  /*114e0*/  @!P1 IMAD.WIDE R2, R5, 0x4, R2 ;  /* 0x0000000405029825 */ /* 0x001fcc00078e0202 */
[----:B------:R0:W2:Y:S01]  /*114f0*/  @!P1 LDG.E R3, desc[UR40][R2.64] ;  /* 0x0000002802039981 */ /* 0x0000a2000c1e1900 */
[C---:B------:R-:W-:Y:S02]  /*11500*/  ISETP.GE.U32.AND P2, PT, R6.reuse, 0x2, PT ;  /* 0x000000020600780c */ /* 0x040fe40003f46070 */
[C---:B------:R-:W-:Y:S02]  /*11510*/  ISETP.GE.U32.AND P3, PT, R6.reuse, 0x4, PT ;  /* 0x000000040600780c */ /* 0x040fe40003f66070 */
[C---:B------:R-:W-:Y:S02]  /*11520*/  ISETP.GE.U32.AND P4, PT, R6.reuse, 0x8, PT ;  /* 0x000000080600780c */ /* 0x040fe40003f86070 */
[C---:B------:R-:W-:Y:S01]  /*11530*/  ISETP.GE.U32.AND P5, PT, R6.reuse, 0x10, PT ;  /* 0x000000100600780c */ /* 0x040fe20003fa6070 */
[----:B0-----:R-:W-:Y:S02]  /*11540*/  IMAD.MOV.U32 R2, RZ, RZ, RZ ;  /* 0x000000ffff027224 */ /* 0x001fe400078e00ff */
[----:B--2---:R-:W-:Y:S01]  /*11550*/  @!P1 IMAD.MOV.U32 R2, RZ, RZ, R3 ;  /* 0x000000ffff029224 */ /* 0x004fe200078e0003 */
[----:B------:R-:W-:-:S03]  /*11560*/  ISETP.NE.AND P1, PT, R6, RZ, PT ;  /* 0x000000ff0600720c */ /* 0x000fc60003f25270 */
[----:B------:R-:W-:-:S10]  /*11570*/  IMAD.MOV.U32 R13, RZ, RZ, R2 ;  /* 0x000000ffff0d7224 */ /* 0x000fd400078e0002 */
[----:B------:R-:W-:Y:S05]  /*11580*/  WARPSYNC.COLLECTIVE R15, `(.L_x_603) ;  /* 0x000000000f087348 */ /* 0x000fea0003c00000 */
[----:B------:R0:W1:Y:S02]  /*11590*/  SHFL.UP P6, R14, R13, R12, R11 ;  /* 0x0400000c0d0e7389 */ /* 0x00006400000c000b */
[----:B01----:R-:W-:Y:S01]  /*115a0*/  ENDCOLLECTIVE ;  /* 0x000000000000791b */ /* 0x003fe20003800000 */
.L_x_603:
[----:B------:R-:W-:Y:S01]  /*115b0*/  IMAD.MOV.U32 R12, RZ, RZ, 0x2 ;  /* 0x00000002ff0c7424 */ /* 0x000fe200078e00ff */
[----:B------:R-:W-:-:S05]  /*115c0*/  SEL R5, R14, RZ, P1 ;  /* 0x000000ff0e057207 */ /* 0x000fca0000800000 */
[----:B------:R-:W-:-:S04]  /*115d0*/  IMAD.IADD R3, R2, 0x1, R5 ;  /* 0x0000000102037824 */ /* 0x000fc800078e0205 */
[----:B------:R-:W-:-:S07]  /*115e0*/  IMAD.MOV.U32 R13, RZ, RZ, R3 ;  /* 0x000000ffff0d7224 */ /* 0x000fce00078e0003 */
[----:B------:R-:W-:Y:S05]  /*115f0*/  WARPSYNC.COLLECTIVE R15, `(.L_x_604) ;  /* 0x000000000f087348 */ /* 0x000fea0003c00000 */
[----:B------:R0:W1:Y:S02]  /*11600*/  SHFL.UP P6, R14, R13, R12, R11 ;  /* 0x0400000c0d0e7389 */ /* 0x00006400000c000b */
[----:B01----:R-:W-:Y:S01]  /*11610*/  ENDCOLLECTIVE ;  /* 0x000000000000791b */ /* 0x003fe20003800000 */
.L_x_604:
[----:B------:R-:W-:Y:S01]  /*11620*/  IMAD.MOV.U32 R12, RZ, RZ, 0x4 ;  /* 0x00000004ff0c7424 */ /* 0x000fe200078e00ff */
[----:B------:R-:W-:-:S05]  /*11630*/  SEL R14, R14, RZ, P2 ;  /* 0x000000ff0e0e7207 */ /* 0x000fca0001000000 */
[----:B------:R-:W-:-:S04]  /*11640*/  IMAD.IADD R3, R3, 0x1, R14 ;  /* 0x0000000103037824 */ /* 0x000fc800078e020e */
[----:B------:R-:W-:-:S07]  /*11650*/  IMAD.MOV.U32 R13, RZ, RZ, R3 ;  /* 0x000000ffff0d7224 */ /* 0x000fce00078e0003 */
[----:B------:R-:W-:Y:S05]  /*11660*/  WARPSYNC.COLLECTIVE R15, `(.L_x_605) ;  /* 0x000000000f087348 */ /* 0x000fea0003c00000 */
[----:B------:R0:W1:Y:S02]  /*11670*/  SHFL.UP P6, R14, R13, R12, R11 ;  /* 0x0400000c0d0e7389 */ /* 0x00006400000c000b */
[----:B01----:R-:W-:Y:S01]  /*11680*/  ENDCOLLECTIVE ;  /* 0x000000000000791b */ /* 0x003fe20003800000 */
.L_x_605:
[----:B------:R-:W-:Y:S01]  /*11690*/  IMAD.MOV.U32 R12, RZ, RZ, 0x8 ;  /* 0x00000008ff0c7424 */ /* 0x000fe200078e00ff */
[----:B------:R-:W-:-:S05]  /*116a0*/  SEL R14, R14, RZ, P3 ;  /* 0x000000ff0e0e7207 */ /* 0x000fca0001800000 */
[----:B------:R-:W-:-:S04]  /*116b0*/  IMAD.IADD R3, R3, 0x1, R14 ;  /* 0x0000000103037824 */ /* 0x000fc800078e020e */
[----:B------:R-:W-:-:S07]  /*116c0*/  IMAD.MOV.U32 R13, RZ, RZ, R3 ;  /* 0x000000ffff0d7224 */ /* 0x000fce00078e0003 */
[----:B------:R-:W-:Y:S05]  /*116d0*/  WARPSYNC.COLLECTIVE R15, `(.L_x_606) ;  /* 0x000000000f087348 */ /* 0x000fea0003c00000 */
[----:B------:R0:W1:Y:S02]  /*116e0*/  SHFL.UP P6, R14, R13, R12, R11 ;  /* 0x0400000c0d0e7389 */ /* 0x00006400000c000b */
[----:B01----:R-:W-:Y:S01]  /*116f0*/  ENDCOLLECTIVE ;  /* 0x000000000000791b */ /* 0x003fe20003800000 */
.L_x_606:
[----:B------:R-:W-:Y:S01]  /*11700*/  IMAD.MOV.U32 R12, RZ, RZ, 0x10 ;  /* 0x00000010ff0c7424 */ /* 0x000fe200078e00ff */
[----:B------:R-:W-:-:S05]  /*11710*/  SEL R14, R14, RZ, P4 ;  /* 0x000000ff0e0e7207 */ /* 0x000fca0002000000 */
[----:B------:R-:W-:-:S04]  /*11720*/  IMAD.IADD R3, R3, 0x1, R14 ;  /* 0x0000000103037824 */ /* 0x000fc800078e020e */
[----:B------:R-:W-:-:S07]  /*11730*/  IMAD.MOV.U32 R13, RZ, RZ, R3 ;  /* 0x000000ffff0d7224 */ /* 0x000fce00078e0003 */
[----:B------:R-:W-:Y:S05]  /*11740*/  WARPSYNC.COLLECTIVE R15, `(.L_x_607) ;  /* 0x000000000f087348 */ /* 0x000fea0003c00000 */
[----:B------:R0:W1:Y:S02]  /*11750*/  SHFL.UP P6, R14, R13, R12, R11 ;  /* 0x0400000c0d0e7389 */ /* 0x00006400000c000b */
[----:B01----:R-:W-:Y:S01]  /*11760*/  ENDCOLLECTIVE ;  /* 0x000000000000791b */ /* 0x003fe20003800000 */
.L_x_607:
[----:B------:R-:W-:Y:S02]  /*11770*/  IMAD.MOV.U32 R12, RZ, RZ, 0x1f ;  /* 0x0000001fff0c7424 */ /* 0x000fe400078e00ff */
[----:B------:R-:W-:Y:S01]  /*11780*/  IMAD.MOV.U32 R11, RZ, RZ, 0x1f ;  /* 0x0000001fff0b7424 */ /* 0x000fe200078e00ff */
[----:B------:R-:W-:-:S05]  /*11790*/  SEL R14, R14, RZ, P5 ;  /* 0x000000ff0e0e7207 */ /* 0x000fca0002800000 */
[----:B------:R-:W-:-:S04]  /*117a0*/  IMAD.IADD R3, R3, 0x1, R14 ;  /* 0x0000000103037824 */ /* 0x000fc800078e020e */
[----:B------:R-:W-:-:S07]  /*117b0*/  IMAD.MOV.U32 R13, RZ, RZ, R3 ;  /* 0x000000ffff0d7224 */ /* 0x000fce00078e0003 */
[----:B------:R-:W-:Y:S05]  /*117c0*/  WARPSYNC.COLLECTIVE R15, `(.L_x_608) ;  /* 0x000000000f087348 */ /* 0x000fea0003c00000 */
[----:B------:R0:W1:Y:S02]  /*117d0*/  SHFL.IDX P6, R14, R13, R12, R11 ;  /* 0x0000000c0d0e7389 */ /* 0x00006400000c000b */
[----:B01----:R-:W-:Y:S01]  /*117e0*/  ENDCOLLECTIVE ;  /* 0x000000000000791b */ /* 0x003fe20003800000 */
.L_x_608:
[----:B------:R-:W-:Y:S05]  /*117f0*/  BRA `(.L_x_609) ;  /* 0xffffffe400307947 */ /* 0x000fea000383ffff */
.L_x_555:
[----:B------:R-:W-:Y:S01]  /*11800*/  BSSY B0, `(.L_x_610) ;  /* 0x0000008000007945 */ /* 0x000fe20003800000 */
[----:B-----5:R-:W-:Y:S02]  /*11810*/  IMAD.MOV.U32 R13, RZ, RZ, R2 ;  /* 0x000000ffff0d7224 */ /* 0x020fe400078e0002 */
[----:B0-----:R-:W-:Y:S02]  /*11820*/  IMAD.MOV.U32 R12, RZ, RZ, 0x1 ;  /* 0x00000001ff0c7424 */ /* 0x001fe400078e00ff */
[----:B------:R-:W-:Y:S02]  /*11830*/  IMAD.MOV.U32 R11, RZ, RZ, RZ ;  /* 0x000000ffff0b7224 */ /* 0x000fe400078e00ff */
[----:B------:R-:W-:-:S07]  /*11840*/  IMAD.MOV.U32 R15, RZ, RZ, -0x1 ;  /* 0xffffffffff0f7424 */ /* 0x000fce00078e00ff */
[----:B-12---:R-:W-:Y:S05]  /*11850*/  WARPSYNC.COLLECTIVE R15, `(.L_x_611) ;  /* 0x000000000f087348 */ /* 0x006fea0003c00000 */
[----:B------:R0:W3:Y:S02]  /*11860*/  SHFL.UP P6, R14, R13, R12, R11 ;  /* 0x0400000c0d0e7389 */ /* 0x0000e400000c000b */
[----:B0123--:R-:W-:Y:S01]  /*11870*/  ENDCOLLECTIVE ;  /* 0x000000000000791b */ /* 0x00ffe20003800000 */
.L_x_611:
[----:B------:R-:W-:Y:S05]  /*11880*/  BSYNC B0 ;  /* 0x0000000000007941 */ /* 0x000fea0003800000 */
.L_x_610:
[----:B------:R-:W-:Y:S01]  /*11890*/  SEL R3, R14, RZ, P1 ;  /* 0x000000ff0e037207 */ /* 0x000fe20000800000 */
[----:B------:R-:W-:Y:S02]  /*118a0*/  IMAD.MOV.U32 R12, RZ, RZ, 0x2 ;  /* 0x00000002ff0c7424 */ /* 0x000fe400078e00ff */
[----:B------:R-:W-:Y:S02]  /*118b0*/  IMAD.MOV.U32 R11, RZ, RZ, RZ ;  /* 0x000000ffff0b7224 */ /* 0x000fe400078e00ff */
[----:B------:R-:W-:Y:S02]  /*118c0*/  IMAD.IADD R3, R2, 0x1, R3 ;  /* 0x0000000102037824 */ /* 0x000fe400078e0203 */
[----:B------:R-:W-:Y:S02]  /*118d0*/  IMAD.MOV.U32 R15, RZ, RZ, -0x1 ;  /* 0xffffffffff0f7424 */ /* 0x000fe400078e00ff */
[----:B------:R-:W-:-:S07]  /*118e0*/  IMAD.MOV.U32 R13, RZ, RZ, R3 ;  /* 0x000000ffff0d7224 */ /* 0x000fce00078e0003 */
[----:B------:R-:W-:Y:S05]  /*118f0*/  WARPSYNC.COLLECTIVE R15, `(.L_x_612) ;  /* 0x000000000f087348 */ /* 0x000fea0003c00000 */
[----:B------:R0:W1:Y:S02]  /*11900*/  SHFL.UP P6, R14, R13, R12, R11 ;  /* 0x0400000c0d0e7389 */ /* 0x00006400000c000b */
[----:B01----:R-:W-:Y:S01]  /*11910*/  ENDCOLLECTIVE ;  /* 0x000000000000791b */ /* 0x003fe20003800000 */
.L_x_612:
[----:B------:R-:W-:Y:S01]  /*11920*/  IMAD.MOV.U32 R12, RZ, RZ, 0x4 ;  /* 0x00000004ff0c7424 */ /* 0x000fe200078e00ff */
[----:B------:R-:W-:-:S05]  /*11930*/  SEL R14, R14, RZ, P2 ;  /* 0x000000ff0e0e7207 */ /* 0x000fca0001000000 */
[----:B------:R-:W-:-:S04]  /*11940*/  IMAD.IADD R3, R3, 0x1, R14 ;  /* 0x0000000103037824 */ /* 0x000fc800078e020e */
[----:B------:R-:W-:-:S07]  /*11950*/  IMAD.MOV.U32 R13, RZ, RZ, R3 ;  /* 0x000000ffff0d7224 */ /* 0x000fce00078e0003 */
[----:B------:R-:W-:Y:S05]  /*11960*/  WARPSYNC.COLLECTIVE R15, `(.L_x_613) ;  /* 0x000000000f087348 */ /* 0x000fea0003c00000 */
[----:B------:R0:W1:Y:S02]  /*11970*/  SHFL.UP P6, R14, R13, R12, R11 ;  /* 0x0400000c0d0e7389 */ /* 0x00006400000c000b */
[----:B01----:R-:W-:Y:S01]  /*11980*/  ENDCOLLECTIVE ;  /* 0x000000000000791b */ /* 0x003fe20003800000 */
.L_x_613:
[----:B------:R-:W-:Y:S01]  /*11990*/  IMAD.MOV.U32 R12, RZ, RZ, 0x8 ;  /* 0x00000008ff0c7424 */ /* 0x000fe200078e00ff */
[----:B------:R-:W-:-:S05]  /*119a0*/  SEL R14, R14, RZ, P3 ;  /* 0x000000ff0e0e7207 */ /* 0x000fca0001800000 */
[----:B------:R-:W-:-:S04]  /*119b0*/  IMAD.IADD R3, R3, 0x1, R14 ;  /* 0x0000000103037824 */ /* 0x000fc800078e020e */
[----:B------:R-:W-:-:S07]  /*119c0*/  IMAD.MOV.U32 R13, RZ, RZ, R3 ;  /* 0x000000ffff0d7224 */ /* 0x000fce00078e0003 */
[----:B------:R-:W-:Y:S05]  /*119d0*/  WARPSYNC.COLLECTIVE R15, `(.L_x_614) ;  /* 0x000000000f087348 */ /* 0x000fea0003c00000 */
[----:B------:R0:W1:Y:S02]  /*119e0*/  SHFL.UP P6, R14, R13, R12, R11 ;  /* 0x0400000c0d0e7389 */ /* 0x00006400000c000b */
[----:B01----:R-:W-:Y:S01]  /*119f0*/  ENDCOLLECTIVE ;  /* 0x000000000000791b */ /* 0x003fe20003800000 */
.L_x_614:
[----:B------:R-:W-:Y:S01]  /*11a00*/  IMAD.MOV.U32 R12, RZ, RZ, 0x10 ;  /* 0x00000010ff0c7424 */ /* 0x000fe200078e00ff */
[----:B------:R-:W-:-:S05]  /*11a10*/  SEL R14, R14, RZ, P4 ;  /* 0x000000ff0e0e7207 */ /* 0x000fca0002000000 */
[----:B------:R-:W-:-:S04]  /*11a20*/  IMAD.IADD R3, R3, 0x1, R14 ;  /* 0x0000000103037824 */ /* 0x000fc800078e020e */
[----:B------:R-:W-:-:S07]  /*11a30*/  IMAD.MOV.U32 R13, RZ, RZ, R3 ;  /* 0x000000ffff0d7224 */ /* 0x000fce00078e0003 */
[----:B------:R-:W-:Y:S05]  /*11a40*/  WARPSYNC.COLLECTIVE R15, `(.L_x_615) ;  /* 0x000000000f087348 */ /* 0x000fea0003c00000 */
[----:B------:R0:W1:Y:S02]  /*11a50*/  SHFL.UP P6, R14, R13, R12, R11 ;  /* 0x0400000c0d0e7389 */ /* 0x00006400000c000b */
[----:B01----:R-:W-:Y:S01]  /*11a60*/  ENDCOLLECTIVE ;  /* 0x000000000000791b */ /* 0x003fe20003800000 */
.L_x_615:
        /* <DEDUP_REMOVED lines=8> */
.L_x_616:
[----:B------:R-:W-:Y:S05]  /*11af0*/  BRA `(.L_x_617) ;  /* 0xffffffe4000c7947 */ /* 0x000fea000383ffff */
.L_x_557:
[----:B------:R-:W-:Y:S01]  /*11b00*/  BSSY B0, `(.L_x_618) ;  /* 0x0000006000007945 */ /* 0x000fe20003800000 */
[----:B------:R-:W-:Y:S01]  /*11b10*/  PLOP3.LUT P6, PT, P6, PT, PT, 0x8, 0x0 ;  /* 0x000000000000781c */ /* 0x000fe200037ce170 */
[----:B------:R-:W-:-:S12]  /*11b20*/  IMAD.MOV.U32 R15, RZ, RZ, -0x1 ;  /* 0xffffffffff0f7424 */ /* 0x000fd800078e00ff */
[----:B01---5:R-:W-:Y:S05]  /*11b30*/  WARPSYNC.COLLECTIVE R15, `(.L_x_619) ;  /* 0x000000000f087348 */ /* 0x023fea0003c00000 */
[----:B------:R-:W-:Y:S01]  /*11b40*/  VOTE.ANY R14, PT, P6 ;  /* 0x00000000000e7806 */ /* 0x000fe200030e0100 */
[----:B01---5:R-:W-:Y:S06]  /*11b50*/  ENDCOLLECTIVE ;  /* 0x000000000000791b */ /* 0x023fec0003800000 */
.L_x_619:
[----:B------:R-:W-:Y:S05]  /*11b60*/  BSYNC B0 ;  /* 0x0000000000007941 */ /* 0x000fea0003800000 */
.L_x_618:
[----:B------:R-:W-:Y:S02]  /*11b70*/  IMAD.MOV.U32 R5, RZ, RZ, R14 ;  /* 0x000000ffff057224 */ /* 0x000fe400078e000e */
[----:B------:R-:W-:Y:S02]  /*11b80*/  IMAD.MOV.U32 R13, RZ, RZ, R2 ;  /* 0x000000ffff0d7224 */ /* 0x000fe400078e0002 */
[----:B------:R-:W0:Y:S01]  /*11b90*/  POPC R4, R5 ;  /* 0x0000000500047309 */ /* 0x000e220000000000 */
[----:B------:R-:W-:Y:S02]  /*11ba0*/  IMAD.MOV.U32 R11, RZ, RZ, 0x1f ;  /* 0x0000001fff0b7424 */ /* 0x000fe400078e00ff */
[----:B------:R-:W-:Y:S02]  /*11bb0*/  IMAD.MOV.U32 R15, RZ, RZ, -0x1 ;  /* 0xffffffffff0f7424 */ /* 0x000fe400078e00ff */
[----:B0-----:R-:W-:-:S07]  /*11bc0*/  IMAD.MOV.U32 R12, RZ, RZ, R4 ;  /* 0x000000ffff0c7224 */ /* 0x001fce00078e0004 */
[----:B------:R-:W-:Y:S05]  /*11bd0*/  WARPSYNC.COLLECTIVE R15, `(.L_x_620) ;  /* 0x000000000f087348 */ /* 0x000fea0003c00000 */
[----:B------:R0:W1:Y:S02]  /*11be0*/  SHFL.IDX P6, R14, R13, R12, R11 ;  /* 0x0000000c0d0e7389 */ /* 0x00006400000c000b */
[----:B01----:R-:W-:Y:S01]  /*11bf0*/  ENDCOLLECTIVE ;  /* 0x000000000000791b */ /* 0x003fe20003800000 */
.L_x_620:
[----:B------:R-:W-:Y:S01]  /*11c00*/  IMAD.MOV.U32 R17, RZ, RZ, R14 ;  /* 0x000000ffff117224 */ /* 0x000fe200078e000e */
[----:B------:R-:W-:Y:S06]  /*11c10*/  BRA `(.L_x_621) ;  /* 0xffffffe000fc7947 */ /* 0x000fec000383ffff */
.L_x_559:
[----:B------:R-:W-:Y:S01]  /*11c20*/  BSSY B0, `(.L_x_622) ;  /* 0x0000007000007945 */ /* 0x000fe20003800000 */
[----:B------:R-:W-:Y:S02]  /*11c30*/  IMAD.MOV.U32 R13, RZ, RZ, R3 ;  /* 0x000000ffff0d7224 */ /* 0x000fe400078e0003 */
[----:B------:R-:W-:Y:S02]  /*11c40*/  IMAD.MOV.U32 R11, RZ, RZ, 0x1f ;  /* 0x0000001fff0b7424 */ /* 0x000fe400078e00ff */
[----:B------:R-:W-:-:S07]  /*11c50*/  IMAD.MOV.U32 R15, RZ, RZ, -0x1 ;  /* 0xffffffffff0f7424 */ /* 0x000fce00078e00ff */
[----:B-123-5:R-:W-:Y:S05]  /*11c60*/  WARPSYNC.COLLECTIVE R15, `(.L_x_623) ;  /* 0x000000000f087348 */ /* 0x02efea0003c00000 */
[----:B------:R0:W4:Y:S02]  /*11c70*/  SHFL.IDX P6, R14, R13, R12, R11 ;  /* 0x0000000c0d0e7389 */ /* 0x00012400000c000b */
[----:B012345:R-:W-:Y:S01]  /*11c80*/  ENDCOLLECTIVE ;  /* 0x000000000000791b */ /* 0x03ffe20003800000 */
.L_x_623:
[----:B------:R-:W-:Y:S05]  /*11c90*/  BSYNC B0 ;  /* 0x0000000000007941 */ /* 0x000fea0003800000 */
.L_x_622:
[----:B------:R-:W-:Y:S05]  /*11ca0*/  BRA `(.L_x_558) ;  /* 0xffffffe000f47947 */ /* 0x000fea000383ffff */
.L_x_563:
[----:B-1----:R1:W2:Y:S02]  /*11cb0*/  SYNCS.PHASECHK.TRANS64.TRYWAIT P0, [R0+URZ+0x28c20], R3 ;  /* 0x028c2003000075a7 */ /* 0x0022a4000800017f */
[----:B--2---:R-:W-:Y:S05]  /*11cc0*/  @!P0 NANOSLEEP.SYNCS 0x989680 ;  /* 0x009896800000895d */ /* 0x004fea0003900000 */
[----:B------:R-:W2:Y:S02]  /*11cd0*/  @!P0 SYNCS.PHASECHK.TRANS64 P0, [R0+URZ+0x28c20], R3 ;  /* 0x028c2003000085a7 */ /* 0x000ea4000800007f */
[----:B--2---:R-:W-:Y:S05]  /*11ce0*/  @!P0 BRA `(.L_x_563) ;  /* 0xfffffffc00f08947 */ /* 0x004fea000383ffff */
[----:B------:R-:W-:Y:S05]  /*11cf0*/  BRA `(.L_x_624) ;  /* 0xffffffe400e87947 */ /* 0x000fea000383ffff */
.L_x_564:
[----:B------:R-:W2:Y:S01]  /*11d00*/  S2R R2, SR_TID.X ;  /* 0x0000000000027919 */ /* 0x000ea20000002100 */
[----:B------:R-:W-:Y:S01]  /*11d10*/  BSSY B0, `(.L_x_625) ;  /* 0x000000a000007945 */ /* 0x000fe20003800000 */
[----:B0-----:R-:W-:Y:S02]  /*11d20*/  IMAD.MOV.U32 R12, RZ, RZ, RZ ;  /* 0x000000ffff0c7224 */ /* 0x001fe400078e00ff */
[----:B------:R-:W-:Y:S02]  /*11d30*/  IMAD.MOV.U32 R11, RZ, RZ, 0x1f ;  /* 0x0000001fff0b7424 */ /* 0x000fe400078e00ff */
[----:B------:R-:W-:Y:S01]  /*11d40*/  IMAD.MOV.U32 R15, RZ, RZ, -0x1 ;  /* 0xffffffffff0f7424 */ /* 0x000fe200078e00ff */
[----:B--2---:R-:W-:-:S04]  /*11d50*/  SHF.R.U32.HI R2, RZ, 0x5, R2 ;  /* 0x00000005ff027819 */ /* 0x004fc80000011602 */
[----:B------:R-:W-:-:S05]  /*11d60*/  LOP3.LUT R2, R2, 0x3, RZ, 0xc0, !PT ;  /* 0x0000000302027812 */ /* 0x000fca00078ec0ff */
[----:B------:R-:W-:-:S07]  /*11d70*/  IMAD.MOV.U32 R13, RZ, RZ, R2 ;  /* 0x000000ffff0d7224 */ /* 0x000fce00078e0002 */
[----:B-1---5:R-:W-:Y:S05]  /*11d80*/  WARPSYNC.COLLECTIVE R15, `(.L_x_626) ;  /* 0x000000000f087348 */ /* 0x022fea0003c00000 */
[----:B------:R0:W2:Y:S02]  /*11d90*/  SHFL.IDX P6, R14, R13, R12, R11 ;  /* 0x0000000c0d0e7389 */ /* 0x0000a400000c000b */
[----:B012--5:R-:W-:Y:S01]  /*11da0*/  ENDCOLLECTIVE ;  /* 0x000000000000791b */ /* 0x027fe20003800000 */
.L_x_626:
[----:B------:R-:W-:Y:S05]  /*11db0*/  BSYNC B0 ;  /* 0x0000000000007941 */ /* 0x000fea0003800000 */
.L_x_625:
[----:B------:R-:W-:Y:S05]  /*11dc0*/  BRA `(.L_x_627) ;  /* 0xffffffe400d07947 */ /* 0x000fea000383ffff */
.L_x_567:
[----:B------:R-:W-:Y:S01]  /*11dd0*/  BSSY B1, `(.L_x_628) ;  /* 0x0000006000017945 */ /* 0x000fe20003800000 */
[----:B------:R-:W-:-:S07]  /*11de0*/  IMAD.MOV.U32 R15, RZ, RZ, -0x1 ;  /* 0xffffffffff0f7424 */ /* 0x000fce00078e00ff */
[----:B012--5:R-:W-:Y:S05]  /*11df0*/  WARPSYNC.COLLECTIVE R15, `(.L_x_629) ;  /* 0x000000000f0c7348 */ /* 0x027fea0003c00000 */
[----:B------:R-:W-:Y:S02]  /*11e00*/  ELECT P6, UR62, PT ;  /* 0x00000000003e782f */ /* 0x000fe400038c0000 */
[----:B------:R-:W-:Y:S01]  /*11e10*/  MOV R14, UR62 ;  /* 0x0000003e000e7c02 */ /* 0x000fe20008000f00 */
[----:B012--5:R-:W-:Y:S10]  /*11e20*/  ENDCOLLECTIVE ;  /* 0x000000000000791b */ /* 0x027ff40003800000 */
.L_x_629:
[----:B------:R-:W-:Y:S05]  /*11e30*/  BSYNC B1 ;  /* 0x0000000000017941 */ /* 0x000fea0003800000 */
.L_x_628:
[----:B------:R-:W-:Y:S05]  /*11e40*/  BRA `(.L_x_630) ;  /* 0xffffffe400c87947 */ /* 0x000fea000383ffff */
.L_x_569:
[----:B0-----:R0:W1:Y:S02]  /*11e50*/  SYNCS.PHASECHK.TRANS64.TRYWAIT P0, [R6+URZ], R5 ;  /* 0x00000005060075a7 */ /* 0x001064000800017f */
[----:B-1----:R-:W-:Y:S05]  /*11e60*/  @!P0 NANOSLEEP.SYNCS 0x989680 ;  /* 0x009896800000895d */ /* 0x002fea0003900000 */
[----:B------:R-:W1:Y:S02]  /*11e70*/  @!P0 SYNCS.PHASECHK.TRANS64 P0, [R6+URZ], R5 ;  /* 0x00000005060085a7 */ /* 0x000e64000800007f */
[----:B-1----:R-:W-:Y:S05]  /*11e80*/  @!P0 BRA `(.L_x_569) ;  /* 0xfffffffc00f08947 */ /* 0x002fea000383ffff */
[----:B------:R-:W-:Y:S05]  /*11e90*/  BRA `(.L_x_631) ;  /* 0xffffffe800047947 */ /* 0x000fea000383ffff */
.L_x_570:
[----:B-1----:R1:W2:Y:S02]  /*11ea0*/  SYNCS.PHASECHK.TRANS64.TRYWAIT P0, [R7+URZ], R2 ;  /* 0x00000002070075a7 */ /* 0x0022a4000800017f */
[----:B--2---:R-:W-:Y:S05]  /*11eb0*/  @!P0 NANOSLEEP.SYNCS 0x989680 ;  /* 0x009896800000895d */ /* 0x004fea0003900000 */
[----:B------:R-:W2:Y:S02]  /*11ec0*/  @!P0 SYNCS.PHASECHK.TRANS64 P0, [R7+URZ], R2 ;  /* 0x00000002070085a7 */ /* 0x000ea4000800007f */
[----:B--2---:R-:W-:Y:S05]  /*11ed0*/  @!P0 BRA `(.L_x_570) ;  /* 0xfffffffc00f08947 */ /* 0x004fea000383ffff */
[----:B------:R-:W-:Y:S05]  /*11ee0*/  BRA `(.L_x_632) ;  /* 0xffffffe400f87947 */ /* 0x000fea000383ffff */
.L_x_572:
[----:B--2---:R2:W3:Y:S02]  /*11ef0*/  SYNCS.PHASECHK.TRANS64.TRYWAIT P0, [R4+URZ], R5 ;  /* 0x00000005040075a7 */ /* 0x0044e4000800017f */
[----:B---3--:R-:W-:Y:S05]  /*11f00*/  @!P0 NANOSLEEP.SYNCS 0x989680 ;  /* 0x009896800000895d */ /* 0x008fea0003900000 */
[----:B------:R-:W3:Y:S02]  /*11f10*/  @!P0 SYNCS.PHASECHK.TRANS64 P0, [R4+URZ], R5 ;  /* 0x00000005040085a7 */ /* 0x000ee4000800007f */
[----:B---3--:R-:W-:Y:S05]  /*11f20*/  @!P0 BRA `(.L_x_572) ;  /* 0xfffffffc00f08947 */ /* 0x008fea000383ffff */
[----:B------:R-:W-:Y:S05]  /*11f30*/  BRA `(.L_x_633) ;  /* 0xffffffe800007947 */ /* 0x000fea000383ffff */
.L_x_634:
        /* <DEDUP_REMOVED lines=12> */
.L_x_5869:


//--------------------- .text._ZN7cutlass13device_kernelIN5flash11enable_sm90INS1_16FlashAttnFwdSm90INS1_25CollectiveMainloopFwdSm90ILi2EN4cute5tupleIJNS5_1CILi1EEES8_S8_EEENS6_IJNS7_ILi64EEESA_SA_EEELi512ENS_10bfloat16_tEfNS_4arch4Sm90ELb0ELb0ELb0ELb1ELb0ELb1ELb0ELb0ELb0ELb1ELb0ELb0EEENS1_21CollectiveEpilogueFwdINS6_IJSA_NS7_ILi512EEESA_EEES9_SC_SE_Li256ELb1ELb1ELb0ELb0EEENS1_36VarlenDynamicPersistentTileSchedulerILi64ELi64ELi256ELi128ELb0ELb1ELb1ELb0ELb1ELb1EEEEEEEEEvNT_6ParamsE --------------------------
	.section	.text._ZN7cutlass13device_kernelIN5flash11enable_sm90INS1_16FlashAttnFwdSm90INS1_25CollectiveMainloopFwdSm90ILi2EN4cute5tupleIJNS5_1CILi1EEES8_S8_EEENS6_IJNS7_ILi64EEESA_SA_EEELi512ENS_10bfloat16_tEfNS_4arch4Sm90ELb0ELb0ELb0ELb1ELb0ELb1ELb0ELb0ELb0ELb1ELb0ELb0EEENS1_21CollectiveEpilogueFwdINS6_IJSA_NS7_ILi512EEESA_EEES9_SC_SE_Li256ELb1ELb1ELb0ELb0EEENS1_36VarlenDynamicPersistentTileSchedulerILi64ELi64ELi256ELi128ELb0ELb1ELb1ELb0ELb1ELb1EEEEEEEEEvNT_6ParamsE,"ax",@progbits
	.align	128
.text._ZN7cutlass13device_kernelIN5flash11enable_sm90INS1_16FlashAttnFwdSm90INS1_25CollectiveMainloopFwdSm90ILi2EN4cute5tupleIJNS5_1CILi1EEES8_S8_EEENS6_IJNS7_ILi64EEESA_SA_EEELi512ENS_10bfloat16_tEfNS_4arch4Sm90ELb0ELb0ELb0ELb1ELb0ELb1ELb0ELb0ELb0ELb1ELb0ELb0EEENS1_21CollectiveEpilogueFwdINS6_IJSA_NS7_ILi512EEESA_EEES9_SC_SE_Li256ELb1ELb1ELb0ELb0EEENS1_36VarlenDynamicPersistentTileSchedulerILi64ELi64ELi256ELi128ELb0ELb1ELb1ELb0ELb1ELb1EEEEEEEEEvNT_6ParamsE:
        .type           _ZN7cutlass13device_kernelIN5flash11enable_sm90INS1_16FlashAttnFwdSm90INS1_25CollectiveMainloopFwdSm90ILi2EN4cute5tupleIJNS5_1CILi1EEES8_S8_EEENS6_IJNS7_ILi64EEESA_SA_EEELi512ENS_10bfloat16_tEfNS_4arch4Sm90ELb0ELb0ELb0ELb1ELb0ELb1ELb0ELb0ELb0ELb1ELb0ELb0EEENS1_21CollectiveEpilogueFwdINS6_IJSA_NS7_ILi512EEESA_EEES9_SC_SE_Li256ELb1ELb1ELb0ELb0EEENS1_36VarlenDynamicPersistentTileSchedulerILi64ELi64ELi256ELi128ELb0ELb1ELb1ELb0ELb1ELb1EEEEEEEEEvNT_6ParamsE,@function
        .size           _ZN7cutlass13device_kernelIN5flash11enable_sm90INS1_16FlashAttnFwdSm90INS1_25CollectiveMainloopFwdSm90ILi2EN4cute5tupleIJNS5_1CILi1EEES8_S8_EEENS6_IJNS7_ILi64EEESA_SA_EEELi512ENS_10bfloat16_tEfNS_4arch4Sm90ELb0ELb0ELb0ELb1ELb0ELb1ELb0ELb0ELb0ELb1ELb0ELb0EEENS1_21CollectiveEpilogueFwdINS6_IJSA_NS7_ILi512EEESA_EEES9_SC_SE_Li256ELb1ELb1ELb0ELb0EEENS1_36VarlenDynamicPersistentTileSchedulerILi64ELi64ELi256ELi128ELb0ELb1ELb1ELb0ELb1ELb1EEEEEEEEEvNT_6ParamsE,(.L_x_5870 - _ZN7cutlass13device_kernelIN5flash11enable_sm90INS1_16FlashAttnFwdSm90INS1_25CollectiveMainloopFwdSm90ILi2EN4cute5tupleIJNS5_1CILi1EEES8_S8_EEENS6_IJNS7_ILi64EEESA_SA_EEELi512ENS_10bfloat16_tEfNS_4arch4Sm90ELb0ELb0ELb0ELb1ELb0ELb1ELb0ELb0ELb0ELb1ELb0ELb0EEENS1_21CollectiveEpilogueFwdINS6_IJSA_NS7_ILi512EEESA_EEES9_SC_SE_Li256ELb1ELb1ELb0ELb0EEENS1_36VarlenDynamicPersistentTileSchedulerILi64ELi64ELi256ELi128ELb0ELb1ELb1ELb0ELb1ELb1EEEEEEEEEvNT_6ParamsE)
        .other          _ZN7cutlass13device_kernelIN5flash11enable_sm90INS1_16FlashAttnFwdSm90INS1_25CollectiveMainloopFwdSm90ILi2EN4cute5tupleIJNS5_1CILi1EEES8_S8_EEENS6_IJNS7_ILi64EEESA_SA_EEELi512ENS_10bfloat16_tEfNS_4arch4Sm90ELb0ELb0ELb0ELb1ELb0ELb1ELb0ELb0ELb0ELb1ELb0ELb0EEENS1_21CollectiveEpilogueFwdINS6_IJSA_NS7_ILi512EEESA_EEES9_SC_SE_Li256ELb1ELb1ELb0ELb0EEENS1_36VarlenDynamicPersistentTileSchedulerILi64ELi64ELi256ELi128ELb0ELb1ELb1ELb0ELb1ELb1EEEEEEEEEvNT_6ParamsE,@"STO_CUDA_ENTRY STV_DEFAULT"
_ZN7cutlass13device_kernelIN5flash11enable_sm90INS1_16FlashAttnFwdSm90INS1_25CollectiveMainloopFwdSm90ILi2EN4cute5tupleIJNS5_1CILi1EEES8_S8_EEENS6_IJNS7_ILi64EEESA_SA_EEELi512ENS_10bfloat16_tEfNS_4arch4Sm90ELb0ELb0ELb0ELb1ELb0ELb1ELb0ELb0ELb0ELb1ELb0ELb0EEENS1_21CollectiveEpilogueFwdINS6_IJSA_NS7_ILi512EEESA_EEES9_SC_SE_Li256ELb1ELb1ELb0ELb0EEENS1_36VarlenDynamicPersistentTileSchedulerILi64ELi64ELi256ELi128ELb0ELb1ELb1ELb0ELb1ELb1EEEEEEEEEvNT_6ParamsE:
        /* <DEDUP_REMOVED lines=12> */
[----:B------:R-:W-:Y:S02]  /*00c0*/  UIADD3 UR10, UP2, UR4, 0x570, URZ ;  /* 0x00000570040a7890 */ /* 0x000fe4000ff5e03f */
[----:B------:R-:W-:Y:S02]  /*00d0*/  UIADD3 UR4, UP3, UR4, 0x670, URZ ;  /* 0x0000067004047890 */ /* 0x000fe4000ff7e03f */
[----:B------:R-:W-:-:S02]  /*00e0*/  UIADD3.X UR7, URZ, UR5, URZ, UP0, !UPT ;  /* 0x000000053f077290 */ /* 0x000fc400087fe43f */
[----:B------:R-:W-:Y:S02]  /*00f0*/  UIADD3.X UR9, URZ, UR5, URZ, UP1, !UPT ;  /* 0x000000053f097290 */ /* 0x000fe40008ffe43f */
[----:B------:R-:W-:Y:S02]  /*0100*/  UIADD3.X UR11, URZ, UR5, URZ, UP2, !UPT ;  /* 0x000000053f0b7290 */ /* 0x000fe400097fe43f */
[----:B------:R-:W-:-:S03]  /*0110*/  UIADD3.X UR5, URZ, UR5, URZ, UP3, !UPT ;  /* 0x000000053f057290 */ /* 0x000fc60009ffe43f */
[----:B------:R0:W-:Y:S02]  /*0120*/  UTMACCTL.PF [UR6] ;  /* 0x00000000060079b9 */ /* 0x0001e40008040000 */
[----:B------:R0:W-:Y:S02]  /*0130*/  UTMACCTL.PF [UR8] ;  /* 0x00000000080079b9 */ /* 0x0001e40008040000 */
[----:B------:R0:W-:Y:S02]  /*0140*/  UTMACCTL.PF [UR10] ;  /* 0x000000000a0079b9 */ /* 0x0001e40008040000 */
[----:B------:R0:W-:Y:S02]  /*0150*/  UTMACCTL.PF [UR4] ;  /* 0x00000000040079b9 */ /* 0x0001e40008040000 */
[----:B0-----:R-:W-:Y:S01]  /*0160*/  NOP ;  /* 0x0000000000007918 */ /* 0x001fe20000000000 */
.L_x_636:
[----:B------:R-:W-:Y:S05]  /*0170*/  BSYNC B0 ;  /* 0x0000000000007941 */ /* 0x000fea0003800000 */
.L_x_635:
        /* <DEDUP_REMOVED lines=20> */
[----:B-1----:R0:W1:Y:S06]  /*02c0*/  @UP0 SYNCS.EXCH.64 URZ, [UR8+0x28c00], UR4 ;  /* 0x028c0004083f05b2 */ /* 0x00206c0008000100 */
[----:B------:R0:W2:Y:S02]  /*02d0*/  @UP1 SYNCS.EXCH.64 URZ, [UR8+0x28c20], UR6 ;  /* 0x028c2006083f15b2 */ /* 0x0000a40008000100 */
        /* <DEDUP_REMOVED lines=10> */
[----:B0-----:R0:W3:Y:S01]  /*0380*/  SYNCS.EXCH.64 URZ, [UR6+0x28c30], UR4 ;  /* 0x028c3004063f75b2 */ /* 0x0010e20008000100 */
[----:B------:R0:W4:Y:S01]  /*0390*/  SYNCS.EXCH.64 URZ, [UR6+0x28c40], UR4 ;  /* 0x028c4004063f75b2 */ /* 0x0001220008000100 */
[----:B------:R0:W0:Y:S01]  /*03a0*/  SYNCS.EXCH.64 URZ, [UR6+0x28c38], UR4 ;  /* 0x028c3804063f75b2 */ /* 0x0000220008000100 */
[----:B------:R0:W0:Y:S01]  /*03b0*/  SYNCS.EXCH.64 URZ, [UR6+0x28c48], UR4 ;  /* 0x028c4804063f75b2 */ /* 0x0000220008000100 */
[----:B------:R-:W-:Y:S01]  /*03c0*/  NOP ;  /* 0x0000000000007918 */ /* 0x000fe20000000000 */
.L_x_637:
        /* <DEDUP_REMOVED lines=22> */
.L_x_638:
        /* <DEDUP_REMOVED lines=18> */
.L_x_639:
        /* <DEDUP_REMOVED lines=22> */
.L_x_640:
        /* <DEDUP_REMOVED lines=22> */
.L_x_641:
[----:B------:R-:W-:Y:S01]  /*0910*/  IMAD.MOV.U32 R2, RZ, RZ, 0x1 ;  /* 0x00000001ff027424 */ /* 0x000fe200078e00ff */
[----:B------:R-:W-:Y:S01]  /*0920*/  ISETP.NE.AND P0, PT, R3, RZ, PT ;  /* 0x000000ff0300720c */ /* 0x000fe20003f05270 */
[----:B------:R-:W-:Y:S01]  /*0930*/  NOP ;  /* 0x0000000000007918 */ /* 0x000fe20000000000 */
[----:B------:R-:W-:Y:S01]  /*0940*/  ULDC.64 UR40, c[0x0][0x208] ;  /* 0x0000820000287ab9 */ /* 0x000fe20000000a00 */
[----:B------:R-:W-:Y:S01]  /*0950*/  BSSY B9, `(.L_x_642) ;  /* 0x0001708000097945 */ /* 0x000fe20003800000 */
[----:B------:R-:W-:-:S05]  /*0960*/  SEL R2, R2, 0x2, !P0 ;  /* 0x0000000202027807 */ /* 0x000fca0004000000 */
[----:B------:R0:W-:Y:S02]  /*0970*/  STL [R1+0x60], R2 ;  /* 0x0000600201007387 */ /* 0x0001e40000100800 */
[----:B01234-:R-:W-:Y:S06]  /*0980*/  BAR.SYNC.DEFER_BLOCKING 0x0 ;  /* 0x0000000000007b1d */ /* 0x01ffec0000010000 */
[----:B------:R-:W-:Y:S05]  /*0990*/  @!P0 BRA `(.L_x_643) ;  /* 0x000000e400908947 */ /* 0x000fea0003800000 */
.L_x_644:
[----:B------:R-:W-:-:S08]  /*09a0*/  NOP ;  /* 0x0000000000007918 */ /* 0x000fd00000000000 */
[----:B------:R-:W0:Y:S02]  /*09b0*/  USETMAXREG.TRY_ALLOC.CTAPOOL UP0, 0xf0 ;  /* 0x000000f0000079c8 */ /* 0x000e240008000600 */
[----:B0-----:R-:W-:-:S13]  /*09c0*/  PLOP3.LUT P0, PT, PT, PT, UP0, 0x80, 0x0 ;  /* 0x000000000000781c */ /* 0x001fda0003f0f008 */
[----:B------:R-:W-:Y:S05]  /*09d0*/  @!P0 BRA `(.L_x_644) ;  /* 0xfffffffc00f08947 */ /* 0x000fea000383ffff */
[----:B------:R-:W0:Y:S01]  /*09e0*/  S2R R0, SR_TID.X ;  /* 0x0000000000007919 */ /* 0x000e220000002100 */
[----:B------:R-:W1:Y:S01]  /*09f0*/  S2UR UR5, SR_CgaCtaId ;  /* 0x00000000000579c3 */ /* 0x000e620000008800 */
[----:B------:R-:W-:Y:S02]  /*0a00*/  UMOV UR4, 0x400 ;  /* 0x0000040000047882 */ /* 0x000fe40000000000 */
[----:B-1----:R-:W-:-:S06]  /*0a10*/  ULEA UR4, UR5, UR4, 0x18 ;  /* 0x0000000405047291 */ /* 0x002fcc000f8ec03f */
[----:B------:R-:W-:Y:S01]  /*0a20*/  IMAD.U32 R2, RZ, RZ, UR4 ;  /* 0x00000004ff027e24 */ /* 0x000fe2000f8e00ff */
[----:B0-----:R-:W-:Y:S01]  /*0a30*/  SHF.R.U32.HI R0, RZ, 0x7, R0 ;  /* 0x00000007ff007819 */ /* 0x001fe20000011600 */
[----:B------:R-:W-:-:S03]  /*0a40*/  ULDC UR4, c[0x0][0xc3c] ;  /* 0x00030f0000047ab9 */ /* 0x000fc60000000800 */
[----:B------:R-:W-:Y:S02]  /*0a50*/  ISETP.NE.AND P0, PT, R0, 0x1, PT ;  /* 0x000000010000780c */ /* 0x000fe40003f05270 */
[----:B------:R-:W0:Y:S11]  /*0a60*/  S2R R0, SR_TID.X ;  /* 0x0000000000007919 */ /* 0x000e360000002100 */
[----:B------:R-:W-:Y:S06]  /*0a70*/  @!P0 BAR.ARV 0x8, 0x100 ;  /* 0x0204000000008b1d */ /* 0x000fec0000002000 */
[----:B0-----:R-:W-:-:S13]  /*0a80*/  ISETP.GE.U32.AND P0, PT, R0, 0x100, PT ;  /* 0x000001000000780c */ /* 0x001fda0003f06070 */
[----:B------:R-:W-:Y:S08]  /*0a90*/  @P0 BAR.ARV 0xf, 0x100 ;  /* 0x03c4000000000b1d */ /* 0x000ff00000002000 */
[----:B------:R-:W-:Y:S06]  /*0aa0*/  BAR.SYNC.DEFER_BLOCKING 0x5, 0x180 ;  /* 0x0146000000007b1d */ /* 0x000fec0000010000 */
[----:B------:R-:W0:Y:S02]  /*0ab0*/  LDS.128 R24, [R2+0x28cd0] ;  /* 0x028cd00002187984 */ /* 0x000e240000000c00 */
[----:B------:R-:W-:Y:S06]  /*0ac0*/  BAR.ARV 0x4, 0x180 ;  /* 0x0106000000007b1d */ /* 0x000fec0000002000 */
[----:B0-----:R-:W-:-:S13]  /*0ad0*/  ISETP.GE.AND P0, PT, R27, UR4, PT ;  /* 0x000000041b007c0c */ /* 0x001fda000bf06270 */
[----:B------:R-:W-:Y:S05]  /*0ae0*/  @P0 BRA `(.L_x_645) ;  /* 0x0000016c00b80947 */ /* 0x000fea0003800000 */
[----:B------:R-:W2:Y:S01]  /*0af0*/  LDL.LU R16, [R1+0x60] ;  /* 0x0000600001107983 */ /* 0x000ea20000300800 */
[----:B------:R-:W-:-:S05]  /*0b00*/  VIADD R234, R0, 0xffffff80 ;  /* 0xffffff8000ea7836 */ /* 0x000fca0000000000 */
[----:B------:R-:W-:-:S04]  /*0b10*/  SHF.R.S32.HI R3, RZ, 0x1f, R234 ;  /* 0x0000001fff037819 */ /* 0x000fc800000114ea */
[CC--:B------:R-:W-:Y:S02]  /*0b20*/  LEA.HI R0, R3.reuse, R234.reuse, RZ, 0x7 ;  /* 0x000000ea03007211 */ /* 0x0c0fe400078f38ff */
[CC--:B------:R-:W-:Y:S02]  /*0b30*/  LEA.HI R6, R3.reuse, R234.reuse, RZ, 0x4 ;  /* 0x000000ea03067211 */ /* 0x0c0fe400078f20ff */
[----:B------:R-:W-:Y:S02]  /*0b40*/  LOP3.LUT R5, R0, 0xffffff80, RZ, 0xc0, !PT ;  /* 0xffffff8000057812 */ /* 0x000fe400078ec0ff */
[----:B------:R-:W-:Y:S02]  /*0b50*/  LOP3.LUT R7, R6, 0xfffffff0, RZ, 0xc0, !PT ;  /* 0xfffffff006077812 */ /* 0x000fe400078ec0ff */
[----:B------:R-:W-:Y:S01]  /*0b60*/  LEA.HI R4, R3, R234, RZ, 0x5 ;  /* 0x000000ea03047211 */ /* 0x000fe200078f28ff */
[C---:B------:R-:W-:Y:S01]  /*0b70*/  IMAD.IADD R5, R234.reuse, 0x1, -R5 ;  /* 0x00000001ea057824 */ /* 0x040fe200078e0a05 */
[----:B------:R-:W-:Y:S01]  /*0b80*/  SHF.R.S32.HI R13, RZ, 0x4, R6 ;  /* 0x00000004ff0d7819 */ /* 0x000fe20000011406 */
[----:B------:R-:W-:Y:S01]  /*0b90*/  IMAD.IADD R10, R234, 0x1, -R7 ;  /* 0x00000001ea0a7824 */ /* 0x000fe200078e0a07 */
[----:B------:R-:W-:-:S02]  /*0ba0*/  SHF.R.S32.HI R192, RZ, 0x5, R4 ;  /* 0x00000005ffc07819 */ /* 0x000fc40000011404 */
[----:B------:R-:W-:Y:S02]  /*0bb0*/  SHF.R.S32.HI R11, RZ, 0x1f, R4 ;  /* 0x0000001fff0b7819 */ /* 0x000fe40000011404 */
[----:B------:R-:W-:Y:S02]  /*0bc0*/  SHF.R.S32.HI R4, RZ, 0x1f, R5 ;  /* 0x0000001fff047819 */ /* 0x000fe40000011405 */
[----:B------:R-:W-:Y:S02]  /*0bd0*/  SHF.R.S32.HI R7, RZ, 0x1f, R10 ;  /* 0x0000001fff077819 */ /* 0x000fe4000001140a */
[----:B------:R-:W-:Y:S02]  /*0be0*/  LEA.HI R8, R6, R13, RZ, 0x1 ;  /* 0x0000000d06087211 */ /* 0x000fe400078f08ff */
[----:B------:R-:W-:Y:S02]  /*0bf0*/  LEA.HI R6, R4, R5, RZ, 0x2 ;  /* 0x0000000504067211 */ /* 0x000fe400078f10ff */
[----:B------:R-:W-:-:S02]  /*0c00*/  LEA.HI R9, R7, R10, RZ, 0x3 ;  /* 0x0000000a07097211 */ /* 0x000fc400078f18ff */
[----:B------:R-:W-:Y:S02]  /*0c10*/  LOP3.LUT R12, R8, 0x1ffffffe, RZ, 0xc0, !PT ;  /* 0x1ffffffe080c7812 */ /* 0x000fe400078ec0ff */
[--C-:B------:R-:W-:Y:S02]  /*0c20*/  SHF.R.S32.HI R7, RZ, 0x2, R6.reuse ;  /* 0x00000002ff077819 */ /* 0x100fe40000011406 */
[----:B------:R-:W-:-:S04]  /*0c30*/  SHF.R.S32.HI R8, RZ, 0x1f, R6 ;  /* 0x0000001fff087819 */ /* 0x000fc80000011406 */
[----:B------:R-:W-:Y:S02]  /*0c40*/  LEA.HI R8, R8, R7, RZ, 0x3 ;  /* 0x0000000708087211 */ /* 0x000fe400078f18ff */
[----:B------:R-:W-:Y:S02]  /*0c50*/  LEA.HI R4, R4, R5, RZ, 0x5 ;  /* 0x0000000504047211 */ /* 0x000fe400078f28ff */
[----:B------:R-:W-:Y:S02]  /*0c60*/  LOP3.LUT R8, R8, 0xfffffff8, RZ, 0xc0, !PT ;  /* 0xfffffff808087812 */ /* 0x000fe400078ec0ff */
[----:B------:R-:W-:Y:S02]  /*0c70*/  LEA.HI R14, R11, R192, RZ, 0x2 ;  /* 0x000000c00b0e7211 */ /* 0x000fe400078f10ff */
[----:B------:R-:W-:Y:S01]  /*0c80*/  LOP3.LUT R11, R9, 0xfffffff8, RZ, 0xc0, !PT ;  /* 0xfffffff8090b7812 */ /* 0x000fe200078ec0ff */
[----:B------:R-:W-:Y:S01]  /*0c90*/  IMAD.IADD R191, R7, 0x1, -R8 ;  /* 0x0000000107bf7824 */ /* 0x000fe200078e0a08 */
[----:B------:R-:W-:-:S02]  /*0ca0*/  SHF.R.S32.HI R4, RZ, 0x5, R4 ;  /* 0x00000005ff047819 */ /* 0x000fc40000011404 */
[----:B------:R-:W-:Y:S01]  /*0cb0*/  SHF.R.S32.HI R213, RZ, 0x7, R0 ;  /* 0x00000007ffd57819 */ /* 0x000fe20000011400 */
[----:B------:R-:W-:Y:S01]  /*0cc0*/  IMAD.IADD R11, R10, 0x1, -R11 ;  /* 0x000000010a0b7824 */ /* 0x000fe200078e0a0b */
[----:B------:R-:W-:Y:S01]  /*0cd0*/  LOP3.LUT R15, R14, 0x3ffffc, RZ, 0xc0, !PT ;  /* 0x003ffffc0e0f7812 */ /* 0x000fe200078ec0ff */
[----:B------:R-:W-:Y:S01]  /*0ce0*/  IMAD R191, R4, 0x10, R191 ;  /* 0x0000001004bf7824 */ /* 0x000fe200078e02bf */
[-C--:B------:R-:W-:Y:S01]  /*0cf0*/  LEA.HI R4, R3, R234.reuse, RZ, 0x2 ;  /* 0x000000ea03047211 */ /* 0x080fe200078f10ff */
[----:B------:R-:W-:Y:S01]  /*0d00*/  IMAD R14, R213, 0x100, R10 ;  /* 0x00000100d50e7824 */ /* 0x000fe200078e020a */
[----:B------:R-:W-:Y:S01]  /*0d10*/  LEA.HI R3, R3, R234, RZ, 0x3 ;  /* 0x000000ea03037211 */ /* 0x000fe200078f18ff */
[----:B------:R-:W-:Y:S02]  /*0d20*/  IMAD.IADD R15, R192, 0x1, -R15 ;  /* 0x00000001c00f7824 */ /* 0x000fe400078e0a0f */
[----:B------:R-:W-:Y:S02]  /*0d30*/  IMAD.IADD R12, R13, 0x1, -R12 ;  /* 0x000000010d0c7824 */ /* 0x000fe400078e0a0c */
[----:B------:R-:W-:Y:S01]  /*0d40*/  IMAD.SHL.U32 R10, R11, 0x40, RZ ;  /* 0x000000400b0a7824 */ /* 0x000fe200078e00ff */
[----:B------:R-:W-:Y:S01]  /*0d50*/  SHF.R.S32.HI R19, RZ, 0x2, R4 ;  /* 0x00000002ff137819 */ /* 0x000fe20000011404 */
[----:B------:R-:W-:Y:S01]  /*0d60*/  IMAD R14, R15, 0x10, R14 ;  /* 0x000000100f0e7824 */ /* 0x000fe200078e020e */
[----:B------:R-:W-:Y:S01]  /*0d70*/  SHF.R.S32.HI R211, RZ, 0x3, R3 ;  /* 0x00000003ffd37819 */ /* 0x000fe20000011403 */
[----:B------:R-:W-:Y:S01]  /*0d80*/  IMAD.SHL.U32 R13, R12, 0x8, RZ ;  /* 0x000000080c0d7824 */ /* 0x000fe200078e00ff */
[----:B------:R-:W-:Y:S01]  /*0d90*/  LOP3.LUT R10, R10, 0x1c0, RZ, 0xc0, !PT ;  /* 0x000001c00a0a7812 */ /* 0x000fe200078ec0ff */
[----:B------:R-:W-:Y:S01]  /*0da0*/  IMAD.SHL.U32 R9, R9, 0x40, RZ ;  /* 0x0000004009097824 */ /* 0x000fe200078e00ff */
[----:B------:R-:W-:Y:S01]  /*0db0*/  LOP3.LUT R6, R6, 0x7ffffffc, RZ, 0xc0, !PT ;  /* 0x7ffffffc06067812 */ /* 0x000fe200078ec0ff */
[----:B------:R-:W-:Y:S01]  /*0dc0*/  VIADD R226, R19, 0x20 ;  /* 0x0000002013e27836 */ /* 0x000fe20000000000 */
[----:B------:R-:W-:Y:S01]  /*0dd0*/  LOP3.LUT R3, R3, 0xfffffff8, RZ, 0xc0, !PT ;  /* 0xfffffff803037812 */ /* 0x000fe200078ec0ff */
[--C-:B------:R-:W-:Y:S01]  /*0de0*/  IMAD.U32 R223, R14, 0x40, R13.reuse ;  /* 0x000000400edf7824 */ /* 0x100fe200078e000d */
[----:B------:R-:W-:Y:S01]  /*0df0*/  LOP3.LUT R13, R10, 0x8, R13, 0xf8, !PT ;  /* 0x000000080a0d7812 */ /* 0x000fe200078ef80d */
[----:B------:R-:W-:Y:S01]  /*0e00*/  IMAD.IADD R6, R5, 0x1, -R6 ;  /* 0x0000000105067824 */ /* 0x000fe200078e0a06 */
[----:B------:R-:W-:Y:S01]  /*0e10*/  SHF.R.U32.HI R10, RZ, 0x3, R10 ;  /* 0x00000003ff0a7819 */ /* 0x000fe2000001160a */
[----:B------:R-:W-:Y:S01]  /*0e20*/  IMAD.IADD R210, R234, 0x1, -R3 ;  /* 0x00000001ead27824 */ /* 0x000fe200078e0a03 */
[----:B------:R-:W-:-:S02]  /*0e30*/  LOP3.LUT R9, R9, 0x7ffffe00, RZ, 0xc0, !PT ;  /* 0x7ffffe0009097812 */ /* 0x000fc400078ec0ff */
[----:B------:R-:W-:Y:S02]  /*0e40*/  LOP3.LUT R5, R4, 0xfffffffc, RZ, 0xc0, !PT ;  /* 0xfffffffc04057812 */ /* 0x000fe400078ec0ff */
[----:B------:R-:W-:Y:S02]  /*0e50*/  LEA.HI R0, R0, R213, RZ, 0x1 ;  /* 0x000000d500007211 */ /* 0x000fe400078f08ff */
[----:B------:R-:W-:Y:S01]  /*0e60*/  SHF.R.S32.HI R3, RZ, 0x1f, R226 ;  /* 0x0000001fff037819 */ /* 0x000fe200000114e2 */
[----:B------:R-:W-:Y:S01]  /*0e70*/  IMAD R9, R192, 0x400, R9 ;  /* 0x00000400c0097824 */ /* 0x000fe200078e0209 */
[----:B------:R-:W-:Y:S01]  /*0e80*/  LOP3.LUT R10, R13, R10, RZ, 0x3c, !PT ;  /* 0x0000000a0d0a7212 */ /* 0x000fe200078e3cff */
[----:B------:R-:W-:Y:S01]  /*0e90*/  IMAD.IADD R5, R234, 0x1, -R5 ;  /* 0x00000001ea057824 */ /* 0x000fe200078e0a05 */
[----:B------:R-:W-:Y:S01]  /*0ea0*/  LOP3.LUT R0, R0, 0xfffffe, RZ, 0xc0, !PT ;  /* 0x00fffffe00007812 */ /* 0x000fe200078ec0ff */
[----:B------:R-:W-:Y:S01]  /*0eb0*/  IMAD.SHL.U32 R220, R226, 0x40, RZ ;  /* 0x00000040e2dc7824 */ /* 0x000fe200078e00ff */
[----:B------:R-:W-:Y:S01]  /*0ec0*/  LEA.HI R3, R3, R226, RZ, 0x3 ;  /* 0x000000e203037211 */ /* 0x000fe200078f18ff */
[----:B------:R-:W-:Y:S01]  /*0ed0*/  IMAD.IADD R9, R9, 0x1, R10 ;  /* 0x0000000109097824 */ /* 0x000fe200078e020a */
[----:B------:R-:W-:Y:S01]  /*0ee0*/  R2P PR, R11, 0x6 ;  /* 0x000000060b007804 */ /* 0x000fe20000000000 */
[----:B------:R-:W-:Y:S01]  /*0ef0*/  IMAD.IADD R0, R213, 0x1, -R0 ;  /* 0x00000001d5007824 */ /* 0x000fe200078e0a00 */
[----:B------:R-:W-:Y:S01]  /*0f00*/  SHF.R.S32.HI R4, RZ, 0x1f, R4 ;  /* 0x0000001fff047819 */ /* 0x000fe20000011404 */
[----:B------:R-:W-:Y:S01]  /*0f10*/  IMAD.SHL.U32 R3, R3, 0x40, RZ ;  /* 0x0000004003037824 */ /* 0x000fe200078e00ff */
[C---:B------:R-:W-:Y:S01]  /*0f20*/  LEA.HI R7, R5.reuse, R5, RZ, 0x1 ;  /* 0x0000000505077211 */ /* 0x040fe200078f08ff */
[----:B------:R-:W-:Y:S01]  /*0f30*/  IMAD.SHL.U32 R186, R5, 0x4, RZ ;  /* 0x0000000405ba7824 */ /* 0x000fe200078e00ff */
[----:B------:R-:W-:Y:S01]  /*0f40*/  LOP3.LUT R220, R220, 0x1c0, RZ, 0xc0, !PT ;  /* 0x000001c0dcdc7812 */ /* 0x000fe200078ec0ff */
[----:B------:R-:W-:-:S02]  /*0f50*/  IMAD R195, R9, 0x2, R2 ;  /* 0x0000000209c37824 */ /* 0x000fc400078e0202 */
[----:B------:R-:W-:Y:S01]  /*0f60*/  IMAD.MOV.U32 R197, RZ, RZ, 0x40 ;  /* 0x00000040ffc57424 */ /* 0x000fe200078e00ff */
[----:B------:R-:W-:Y:S01]  /*0f70*/  LEA.HI R4, R4, R19, RZ, 0x3 ;  /* 0x0000001304047211 */ /* 0x000fe200078f18ff */
[----:B------:R-:W-:Y:S01]  /*0f80*/  IMAD.SHL.U32 R194, R0, 0x100, RZ ;  /* 0x0000010000c27824 */ /* 0x000fe200078e00ff */
[----:B------:R-:W-:Y:S01]  /*0f90*/  LOP3.LUT R8, R7, 0x1ffffffe, RZ, 0xc0, !PT ;  /* 0x1ffffffe07087812 */ /* 0x000fe200078ec0ff */
[----:B------:R-:W-:Y:S01]  /*0fa0*/  IMAD.SHL.U32 R189, R210, 0x8, RZ ;  /* 0x00000008d2bd7824 */ /* 0x000fe200078e00ff */
[----:B------:R-:W-:Y:S01]  /*0fb0*/  SHF.R.U32.HI R235, RZ, 0x3, R220 ;  /* 0x00000003ffeb7819 */ /* 0x000fe200000116dc */
[----:B------:R-:W-:Y:S01]  /*0fc0*/  VIADD R190, R186, 0x10 ;  /* 0x00000010babe7836 */ /* 0x000fe20000000000 */
[----:B------:R-:W-:Y:S01]  /*0fd0*/  LOP3.LUT R221, R3, 0xfffffe00, RZ, 0xc0, !PT ;  /* 0xfffffe0003dd7812 */ /* 0x000fe200078ec0ff */
[----:B------:R-:W-:Y:S01]  /*0fe0*/  VIADD R198, R195, 0x26800 ;  /* 0x00026800c3c67836 */ /* 0x000fe20000000000 */
[----:B------:R-:W-:Y:S01]  /*0ff0*/  SEL R197, R197, 0xffffffc0, !P2 ;  /* 0xffffffc0c5c57807 */ /* 0x000fe20005000000 */
[C---:B------:R-:W-:Y:S01]  /*1000*/  VIADD R207, R189.reuse, 0x40 ;  /* 0x00000040bdcf7836 */ /* 0x040fe20000000000 */
[----:B------:R-:W-:Y:S01]  /*1010*/  LOP3.LUT R4, R4, 0xfffffff8, RZ, 0xc0, !PT ;  /* 0xfffffff804047812 */ /* 0x000fe200078ec0ff */
[C---:B------:R-:W-:Y:S01]  /*1020*/  VIADD R206, R189.reuse, 0x80 ;  /* 0x00000080bdce7836 */ /* 0x040fe20000000000 */
[----:B------:R-:W-:Y:S01]  /*1030*/  SHF.R.S32.HI R217, RZ, 0x1f, R190 ;  /* 0x0000001fffd97819 */ /* 0x000fe200000114be */
[----:B------:R-:W-:-:S02]  /*1040*/  VIADD R205, R189, 0xc0 ;  /* 0x000000c0bdcd7836 */ /* 0x000fc40000000000 */
[C---:B------:R-:W-:Y:S02]  /*1050*/  VIADD R204, R189.reuse, 0x100 ;  /* 0x00000100bdcc7836 */ /* 0x040fe40000000000 */
[C---:B------:R-:W-:Y:S02]  /*1060*/  VIADD R203, R189.reuse, 0x140 ;  /* 0x00000140bdcb7836 */ /* 0x040fe40000000000 */
[C---:B------:R-:W-:Y:S02]  /*1070*/  VIADD R215, R189.reuse, 0x180 ;  /* 0x00000180bdd77836 */ /* 0x040fe40000000000 */
[----:B------:R-:W-:Y:S02]  /*1080*/  VIADD R214, R189, 0x1c0 ;  /* 0x000001c0bdd67836 */ /* 0x000fe40000000000 */
[----:B------:R-:W-:Y:S02]  /*1090*/  VIADD R196, R195, 0x26820 ;  /* 0x00026820c3c47836 */ /* 0x000fe40000000000 */
[----:B------:R-:W-:-:S02]  /*10a0*/  IMAD.IADD R8, R5, 0x1, -R8 ;  /* 0x0000000105087824 */ /* 0x000fc400078e0a08 */
[C---:B------:R-:W-:Y:S01]  /*10b0*/  @P1 VIADD R196, R198.reuse, 0xffffffe0 ;  /* 0xffffffe0c6c41836 */ /* 0x040fe20000000000 */
[----:B------:R-:W-:Y:S01]  /*10c0*/  CS2R R22, SRZ ;  /* 0x0000000000167805 */ /* 0x000fe2000001ff00 */
[----:B------:R-:W-:Y:S01]  /*10d0*/  IMAD.IADD R198, R198, 0x1, R197 ;  /* 0x00000001c6c67824 */ /* 0x000fe200078e02c5 */
[----:B------:R-:W-:Y:S01]  /*10e0*/  SHF.R.S32.HI R233, RZ, 0x1f, R207 ;  /* 0x0000001fffe97819 */ /* 0x000fe200000114cf */
[----:B------:R-:W-:Y:S01]  /*10f0*/  IMAD.MOV.U32 R208, RZ, RZ, RZ ;  /* 0x000000ffffd07224 */ /* 0x000fe200078e00ff */
[----:B------:R-:W-:Y:S01]  /*1100*/  SHF.R.S32.HI R232, RZ, 0x1f, R206 ;  /* 0x0000001fffe87819 */ /* 0x000fe200000114ce */
[----:B------:R-:W-:Y:S01]  /*1110*/  IMAD.MOV.U32 R185, RZ, RZ, RZ ;  /* 0x000000ffffb97224 */ /* 0x000fe200078e00ff */
[----:B------:R-:W-:Y:S01]  /*1120*/  SHF.R.S32.HI R231, RZ, 0x1f, R205 ;  /* 0x0000001fffe77819 */ /* 0x000fe200000114cd */
[----:B------:R-:W-:Y:S01]  /*1130*/  IMAD.MOV.U32 R18, RZ, RZ, RZ ;  /* 0x000000ffff127224 */ /* 0x000fe200078e00ff */
[----:B------:R-:W-:Y:S01]  /*1140*/  SHF.R.S32.HI R230, RZ, 0x1f, R204 ;  /* 0x0000001fffe67819 */ /* 0x000fe200000114cc */
[----:B------:R-:W-:Y:S01]  /*1150*/  IMAD.IADD R188, R19, 0x1, -R4 ;  /* 0x0000000113bc7824 */ /* 0x000fe200078e0a04 */
[----:B------:R-:W-:Y:S01]  /*1160*/  SHF.R.S32.HI R229, RZ, 0x1f, R203 ;  /* 0x0000001fffe57819 */ /* 0x000fe200000114cb */
[----:B------:R-:W-:Y:S01]  /*1170*/  IMAD.SHL.U32 R218, R190, 0x2, RZ ;  /* 0x00000002beda7824 */ /* 0x000fe200078e00ff */
[----:B------:R-:W-:Y:S01]  /*1180*/  SHF.R.S32.HI R228, RZ, 0x1f, R215 ;  /* 0x0000001fffe47819 */ /* 0x000fe200000114d7 */
[----:B------:R-:W-:Y:S01]  /*1190*/  IMAD.SHL.U32 R193, R6, 0x2, RZ ;  /* 0x0000000206c17824 */ /* 0x000fe200078e00ff */
[----:B------:R-:W-:Y:S01]  /*11a0*/  SHF.R.S32.HI R227, RZ, 0x1f, R214 ;  /* 0x0000001fffe37819 */ /* 0x000fe200000114d6 */
[----:B------:R-:W-:Y:S01]  /*11b0*/  IMAD R222, R8, 0x8, R191 ;  /* 0x0000000808de7824 */ /* 0x000fe200078e02bf */
[----:B------:R-:W-:Y:S01]  /*11c0*/  SHF.L.U64.HI R217, R190, 0x1, R217 ;  /* 0x00000001bed97819 */ /* 0x000fe200000102d9 */
[----:B------:R-:W-:Y:S01]  /*11d0*/  IMAD.IADD R197, R197, 0x1, R196 ;  /* 0x00000001c5c57824 */ /* 0x000fe200078e02c4 */
[----:B--2---:R-:W-:Y:S01]  /*11e0*/  LOP3.LUT R184, R16, 0x1, RZ, 0xfc, !PT ;  /* 0x0000000110b87812 */ /* 0x004fe200078efcff */
[----:B------:R-:W-:-:S05]  /*11f0*/  IMAD.SHL.U32 R16, R5, 0x8, RZ ;  /* 0x0000000805107824 */ /* 0x000fca00078e00ff */
[----:B------:R-:W-:-:S04]  /*1200*/  LOP3.LUT R0, R220, 0x38, R16, 0xf8, !PT ;  /* 0x00000038dc007812 */ /* 0x000fc800078ef810 */
[----:B------:R-:W-:-:S05]  /*1210*/  LOP3.LUT R219, R221, R0, R235, 0xf6, !PT ;  /* 0x00000000dddb7212 */ /* 0x000fca00078ef6eb */
[----:B------:R-:W-:-:S07]  /*1220*/  IMAD R219, R219, 0x2, R2 ;  /* 0x00000002dbdb7824 */ /* 0x000fce00078e0202 */
.L_x_764:
[----:B01-3--:R-:W0:Y:S01]  /*1230*/  LDC.64 R4, c[0x0][0xc88] ;  /* 0x00032200ff047b82 */ /* 0x00be220000000a00 */
[----:B------:R-:W-:Y:S01]  /*1240*/  ULDC.64 UR4, c[0x0][0xa28] ;  /* 0x00028a0000047ab9 */ /* 0x000fe20000000a00 */
[----:B------:R-:W-:Y:S01]  /*1250*/  ULDC.64 UR8, c[0x0][0xa18] ;  /* 0x0002860000087ab9 */ /* 0x000fe20000000a00 */
[----:B------:R-:W-:Y:S01]  /*1260*/  ULDC.64 UR6, c[0x0][0xa08] ;  /* 0x0002820000067ab9 */ /* 0x000fe20000000a00 */
[----:B0-----:R-:W-:-:S05]  /*1270*/  IMAD.WIDE R4, R27, 0x4, R4 ;  /* 0x000000041b047825 */ /* 0x001fca00078e0204 */
[----:B--2---:R-:W2:Y:S01]  /*1280*/  LDG.E R202, desc[UR40][R4.64] ;  /* 0x0000002804ca7981 */ /* 0x004ea2000c1e1900 */
[----:B------:R-:W-:Y:S01]  /*1290*/  ISETP.NE.U32.AND P2, PT, RZ, UR4, PT ;  /* 0x00000004ff007c0c */ /* 0x000fe2000bf45070 */
[----:B------:R-:W-:Y:S01]  /*12a0*/  IMAD.MOV.U32 R3, RZ, RZ, RZ ;  /* 0x000000ffff037224 */ /* 0x000fe200078e00ff */
[----:B------:R-:W-:Y:S01]  /*12b0*/  ISETP.NE.U32.AND P1, PT, RZ, UR8, PT ;  /* 0x00000008ff007c0c */ /* 0x000fe2000bf25070 */
[----:B------:R-:W-:Y:S01]  /*12c0*/  IMAD.MOV.U32 R31, RZ, RZ, RZ ;  /* 0x000000ffff1f7224 */ /* 0x000fe200078e00ff */
[----:B------:R-:W-:Y:S02]  /*12d0*/  ISETP.NE.AND.EX P2, PT, RZ, UR5, PT, P2 ;  /* 0x00000005ff007c0c */ /* 0x000fe4000bf45320 */
[----:B------:R-:W-:Y:S02]  /*12e0*/  ISETP.NE.AND.EX P1, PT, RZ, UR9, PT, P1 ;  /* 0x00000009ff007c0c */ /* 0x000fe4000bf25310 */
[----:B------:R-:W-:-:S04]  /*12f0*/  ISETP.NE.U32.AND P0, PT, RZ, UR6, PT ;  /* 0x00000006ff007c0c */ /* 0x000fc8000bf05070 */
[----:B------:R-:W-:Y:S02]  /*1300*/  ISETP.NE.AND.EX P0, PT, RZ, UR7, PT, P0 ;  /* 0x00000007ff007c0c */ /* 0x000fe4000bf05300 */
[----:B--2---:R-:W-:Y:S01]  /*1310*/  SHF.R.S32.HI R212, RZ, 0x1f, R202 ;  /* 0x0000001fffd47819 */ /* 0x004fe200000114ca */
[C---:B------:R-:W-:Y:S02]  /*1320*/  IMAD.SHL.U32 R200, R202.reuse, 0x4, RZ ;  /* 0x00000004cac87824 */ /* 0x040fe400078e00ff */
[C---:B------:R-:W-:Y:S02]  /*1330*/  @P2 LEA R4, P3, R202.reuse, UR4, 0x2 ;  /* 0x00000004ca042c11 */ /* 0x040fe4000f8610ff */
[C-C-:B------:R-:W-:Y:S02]  /*1340*/  SHF.L.U64.HI R201, R202.reuse, 0x2, R212.reuse ;  /* 0x00000002cac97819 */ /* 0x140fe400000102d4 */
[----:B------:R-:W-:Y:S01]  /*1350*/  @P2 LEA.HI.X R5, R202, UR5, R212, 0x2, P3 ;  /* 0x00000005ca052c11 */ /* 0x000fe200098f14d4 */
[----:B------:R-:W-:Y:S01]  /*1360*/  ULDC UR4, c[0x0][0x288] ;  /* 0x0000a20000047ab9 */ /* 0x000fe20000000800 */
[----:B------:R-:W-:-:S03]  /*1370*/  IADD3 R8, P4, R200, UR6, RZ ;  /* 0x00000006c8087c10 */ /* 0x000fc6000ff9e0ff */
[----:B------:R0:W5:Y:S01]  /*1380*/  @P2 LDG.E R3, desc[UR40][R4.64] ;  /* 0x0000002804032981 */ /* 0x000162000c1e1900 */
[----:B------:R-:W-:Y:S01]  /*1390*/  @P1 IADD3 R6, P2, R200, UR8, RZ ;  /* 0x00000008c8061c10 */ /* 0x000fe2000ff5e0ff */
[----:B------:R-:W-:Y:S01]  /*13a0*/  IMAD.U32 R24, RZ, RZ, UR4 ;  /* 0x00000004ff187e24 */ /* 0x000fe2000f8e00ff */
[C---:B------:R-:W-:Y:S01]  /*13b0*/  IADD3.X R9, R201.reuse, UR7, RZ, P4, !PT ;  /* 0x00000007c9097c10 */ /* 0x040fe2000a7fe4ff */
[----:B------:R-:W-:Y:S01]  /*13c0*/  ULDC.64 UR4, c[0x0][0x418] ;  /* 0x0001060000047ab9 */ /* 0x000fe20000000a00 */
[----:B----4-:R-:W-:-:S03]  /*13d0*/  @P1 IADD3.X R7, R201, UR9, RZ, P2, !PT ;  /* 0x00000009c9071c10 */ /* 0x010fc600097fe4ff */
[----:B------:R0:W5:Y:S01]  /*13e0*/  @P0 LDG.E R31, desc[UR40][R8.64] ;  /* 0x00000028081f0981 */ /* 0x000162000c1e1900 */
[----:B------:R-:W-:Y:S01]  /*13f0*/  UISETP.NE.U32.AND UP0, UPT, UR4, URZ, UPT ;  /* 0x0000003f0400728c */ /* 0x000fe2000bf05070 */
[----:B------:R-:W-:Y:S02]  /*1400*/  ULDC.64 UR8, c[0x0][0xa20] ;  /* 0x0002880000087ab9 */ /* 0x000fe40000000a00 */
[----:B------:R0:W5:Y:S01]  /*1410*/  @P1 LDG.E R24, desc[UR40][R6.64] ;  /* 0x0000002806181981 */ /* 0x000162000c1e1900 */
[----:B------:R-:W-:Y:S01]  /*1420*/  UISETP.NE.AND.EX UP0, UPT, UR5, URZ, UPT, UP0 ;  /* 0x0000003f0500728c */ /* 0x000fe2000bf05300 */
[----:B------:R-:W-:Y:S01]  /*1430*/  ULDC UR4, c[0x0][0x424] ;  /* 0x0001090000047ab9 */ /* 0x000fe20000000800 */
[----:B------:R-:W-:Y:S02]  /*1440*/  ISETP.NE.U32.AND P2, PT, RZ, UR8, PT ;  /* 0x00000008ff007c0c */ /* 0x000fe4000bf45070 */
[----:B------:R-:W-:Y:S01]  /*1450*/  USEL UR4, UR4, 0x1, UP0 ;  /* 0x0000000104047887 */ /* 0x000fe20008000000 */
[----:B------:R-:W-:Y:S01]  /*1460*/  ULDC UR5, c[0x0][0x2f0] ;  /* 0x0000bc0000057ab9 */ /* 0x000fe20000000800 */
[----:B------:R-:W-:-:S02]  /*1470*/  ISETP.NE.AND.EX P2, PT, RZ, UR9, PT, P2 ;  /* 0x00000009ff007c0c */ /* 0x000fc4000bf45320 */
[----:B------:R-:W-:-:S03]  /*1480*/  UIMAD UR4, UR4, UR5, URZ ;  /* 0x00000005040472a4 */ /* 0x000fc6000f8e023f */
[----:B------:R-:W-:Y:S01]  /*1490*/  ULDC UR5, c[0x0][0x348] ;  /* 0x0000d20000057ab9 */ /* 0x000fe20000000800 */
[----:B------:R-:W-:Y:S02]  /*14a0*/  IMAD.MOV.U32 R209, RZ, RZ, R25 ;  /* 0x000000ffffd17224 */ /* 0x000fe400078e0019 */
[----:B------:R-:W-:Y:S02]  /*14b0*/  IMAD.MOV.U32 R199, RZ, RZ, R26 ;  /* 0x000000ffffc77224 */ /* 0x000fe400078e001a */
[----:B------:R-:W-:Y:S01]  /*14c0*/  IMAD.MOV.U32 R29, RZ, RZ, R202 ;  /* 0x000000ffff1d7224 */ /* 0x000fe200078e00ca */
[----:B0-----:R-:W-:Y:S06]  /*14d0*/  @P1 BRA `(.L_x_646) ;  /* 0x0000000000241947 */ /* 0x001fec0003800000 */
[----:B------:R-:W-:Y:S02]  /*14e0*/  ULDC.64 UR6, c[0x0][0xa00] ;  /* 0x0002800000067ab9 */ /* 0x000fe40000000a00 */
[----:B------:R-:W-:-:S04]  /*14f0*/  ISETP.NE.U32.AND P1, PT, RZ, UR6, PT ;  /* 0x00000006ff007c0c */ /* 0x000fc8000bf25070 */
[----:B------:R-:W-:-:S13]  /*1500*/  ISETP.NE.AND.EX P1, PT, RZ, UR7, PT, P1 ;  /* 0x00000007ff007c0c */ /* 0x000fda000bf25310 */
[----:B------:R-:W-:Y:S05]  /*1510*/  @!P1 BRA `(.L_x_646) ;  /* 0x0000000000149947 */ /* 0x000fea0003800000 */
[----:B------:R-:W0:Y:S02]  /*1520*/  LDC.64 R4, c[0x0][0xa00] ;  /* 0x00028000ff047b82 */ /* 0x000e240000000a00 */
[----:B0-----:R-:W-:-:S05]  /*1530*/  IMAD.WIDE R4, R29, 0x4, R4 ;  /* 0x000000041d047825 */ /* 0x001fca00078e0204 */
[----:B-----5:R-:W2:Y:S04]  /*1540*/  LDG.E R24, desc[UR40][R4.64] ;  /* 0x0000002804187981 */ /* 0x020ea8000c1e1900 */
[----:B------:R-:W2:Y:S02]  /*1550*/  LDG.E R7, desc[UR40][R4.64+0x4] ;  /* 0x0000042804077981 */ /* 0x000ea4000c1e1900 */
[----:B--2---:R-:W-:-:S07]  /*1560*/  IMAD.IADD R24, R7, 0x1, -R24 ;  /* 0x0000000107187824 */ /* 0x004fce00078e0a18 */
.L_x_646:
[----:B------:R-:W-:Y:S02]  /*1570*/  IMAD.U32 R46, RZ, RZ, UR5 ;  /* 0x00000005ff2e7e24 */ /* 0x000fe4000f8e00ff */
[----:B------:R-:W-:Y:S01]  /*1580*/  IMAD.U32 R28, RZ, RZ, UR4 ;  /* 0x00000004ff1c7e24 */ /* 0x000fe2000f8e00ff */
[----:B------:R-:W-:Y:S06]  /*1590*/  @!P2 BRA `(.L_x_647) ;  /* 0x000000000010a947 */ /* 0x000fec0003800000 */
[----:B------:R-:W-:-:S04]  /*15a0*/  IADD3 R4, P0, R200, UR8, RZ ;  /* 0x00000008c8047c10 */ /* 0x000fc8000ff1e0ff */
[----:B------:R-:W-:-:S05]  /*15b0*/  IADD3.X R5, R201, UR9, RZ, P0, !PT ;  /* 0x00000009c9057c10 */ /* 0x000fca00087fe4ff */
[----:B------:R0:W5:Y:S01]  /*15c0*/  LDG.E R28, desc[UR40][R4.64] ;  /* 0x00000028041c7981 */ /* 0x000162000c1e1900 */
[----:B------:R-:W-:Y:S05]  /*15d0*/  BRA `(.L_x_648) ;  /* 0x0000000000107947 */ /* 0x000fea0003800000 */
.L_x_647:
[----:B------:R-:W-:Y:S05]  /*15e0*/  @!P0 BRA `(.L_x_648) ;  /* 0x00000000000c8947 */ /* 0x000fea0003800000 */
[----:B------:R-:W2:Y:S04]  /*15f0*/  LDG.E R5, desc[UR40][R8.64] ;  /* 0x0000002808057981 */ /* 0x000ea8000c1e1900 */
[----:B------:R-:W2:Y:S02]  /*1600*/  LDG.E R28, desc[UR40][R8.64+0x4] ;  /* 0x00000428081c7981 */ /* 0x000ea4000c1e1900 */
[----:B--2---:R-:W-:-:S07]  /*1610*/  IMAD.IADD R28, R28, 0x1, -R5 ;  /* 0x000000011c1c7824 */ /* 0x004fce00078e0a05 */
.L_x_648:
[----:B------:R-:W-:Y:S02]  /*1620*/  ULDC.64 UR4, c[0x0][0xa10] ;  /* 0x0002840000047ab9 */ /* 0x000fe40000000a00 */
[----:B------:R-:W-:-:S04]  /*1630*/  ISETP.NE.U32.AND P0, PT, RZ, UR4, PT ;  /* 0x00000004ff007c0c */ /* 0x000fc8000bf05070 */
[----:B------:R-:W-:Y:S01]  /*1640*/  ISETP.NE.AND.EX P0, PT, RZ, UR5, PT, P0 ;  /* 0x00000005ff007c0c */ /* 0x000fe2000bf05300 */
[----:B------:R-:W-:-:S12]  /*1650*/  ULDC.64 UR4, c[0x0][0xa30] ;  /* 0x00028c0000047ab9 */ /* 0x000fd80000000a00 */
[----:B0-----:R-:W0:Y:S02]  /*1660*/  @P0 LDC.64 R4, c[0x0][0xa10] ;  /* 0x00028400ff040b82 */ /* 0x001e240000000a00 */
[----:B0-----:R-:W-:-:S05]  /*1670*/  @P0 IMAD.WIDE R4, R29, 0x4, R4 ;  /* 0x000000041d040825 */ /* 0x001fca00078e0204 */
[----:B------:R-:W2:Y:S04]  /*1680*/  @P0 LDG.E R0, desc[UR40][R4.64] ;  /* 0x0000002804000981 */ /* 0x000ea8000c1e1900 */
[----:B------:R-:W2:Y:S01]  /*1690*/  @P0 LDG.E R9, desc[UR40][R4.64+0x4] ;  /* 0x0000042804090981 */ /* 0x000ea2000c1e1900 */
[----:B------:R-:W-:Y:S01]  /*16a0*/  ISETP.NE.U32.AND P1, PT, RZ, UR4, PT ;  /* 0x00000004ff007c0c */ /* 0x000fe2000bf25070 */
[----:B-----5:R-:W-:-:S03]  /*16b0*/  IMAD.MOV.U32 R27, RZ, RZ, R28 ;  /* 0x000000ffff1b7224 */ /* 0x020fc600078e001c */
[----:B------:R-:W-:-:S13]  /*16c0*/  ISETP.NE.AND.EX P1, PT, RZ, UR5, PT, P1 ;  /* 0x00000005ff007c0c */ /* 0x000fda000bf25310 */
[----:B------:R-:W-:-:S04]  /*16d0*/  @P1 IADD3 R6, P2, R200, UR4, RZ ;  /* 0x00000004c8061c10 */ /* 0x000fc8000ff5e0ff */
[----:B------:R-:W-:-:S05]  /*16e0*/  @P1 IADD3.X R7, R201, UR5, RZ, P2, !PT ;  /* 0x00000005c9071c10 */ /* 0x000fca00097fe4ff */
[----:B------:R0:W5:Y:S01]  /*16f0*/  @P1 LDG.E R27, desc[UR40][R6.64] ;  /* 0x00000028061b1981 */ /* 0x000162000c1e1900 */
[----:B------:R-:W-:Y:S01]  /*1700*/  IMAD.IADD R11, R28, 0x1, -R3 ;  /* 0x000000011c0b7824 */ /* 0x000fe200078e0a03 */
[----:B------:R-:W-:-:S03]  /*1710*/  PLOP3.LUT P3, PT, PT, PT, PT, 0x80, 0x0 ;  /* 0x000000000000781c */ /* 0x000fc60003f6f070 */
[----:B------:R-:W-:-:S05]  /*1720*/  IMAD.MOV R44, RZ, RZ, -R11 ;  /* 0x000000ffff2c7224 */ /* 0x000fca00078e0a0b */
[----:B------:R-:W-:Y:S01]  /*1730*/  VIMNMX R44, RZ, R44, !PT ;  /* 0x0000002cff2c7248 */ /* 0x000fe20007fe0100 */
[----:B--2---:R-:W-:-:S04]  /*1740*/  @P0 IMAD.IADD R46, R9, 0x1, -R0 ;  /* 0x00000001092e0824 */ /* 0x004fc800078e0a00 */
[----:B------:R-:W-:-:S04]  /*1750*/  IMAD.IADD R168, R11, 0x1, R46 ;  /* 0x000000010ba87824 */ /* 0x000fc800078e022e */
[----:B------:R-:W-:-:S05]  /*1760*/  VIADD R0, R168, 0x3f ;  /* 0x0000003fa8007836 */ /* 0x000fca0000000000 */
[----:B------:R-:W-:-:S04]  /*1770*/  SHF.R.S32.HI R3, RZ, 0x1f, R0 ;  /* 0x0000001fff037819 */ /* 0x000fc80000011400 */
[----:B------:R-:W-:-:S04]  /*1780*/  LEA.HI R3, R3, R0, RZ, 0x6 ;  /* 0x0000000003037211 */ /* 0x000fc800078f30ff */
[----:B------:R-:W-:Y:S02]  /*1790*/  LOP3.LUT R5, R3, 0xffffffc0, RZ, 0xc0, !PT ;  /* 0xffffffc003057812 */ /* 0x000fe400078ec0ff */
[----:B------:R-:W-:Y:S02]  /*17a0*/  SHF.R.S32.HI R182, RZ, 0x6, R3 ;  /* 0x00000006ffb67819 */ /* 0x000fe40000011403 */
[----:B------:R-:W-:-:S04]  /*17b0*/  VIADDMNMX R5, R5, -R11, R46, PT ;  /* 0x8000000b05057246 */ /* 0x000fc8000380012e */
[----:B------:R-:W-:Y:S02]  /*17c0*/  ISETP.GT.AND P0, PT, R5, R44, PT ;  /* 0x0000002c0500720c */ /* 0x000fe40003f04270 */
[----:B------:R-:W-:-:S05]  /*17d0*/  SHF.R.U32.HI R44, RZ, 0x6, R44 ;  /* 0x00000006ff2c7819 */ /* 0x000fca000001162c */
[----:B------:R-:W-:-:S06]  /*17e0*/  IMAD.MOV.U32 R45, RZ, RZ, R44 ;  /* 0x000000ffff2d7224 */ /* 0x000fcc00078e002c */
[----:B------:R-:W-:-:S05]  /*17f0*/  @P0 VIADD R0, R5, 0x3f ;  /* 0x0000003f05000836 */ /* 0x000fca0000000000 */
[----:B------:R-:W-:-:S04]  /*1800*/  @P0 SHF.R.S32.HI R5, RZ, 0x1f, R0 ;  /* 0x0000001fff050819 */ /* 0x000fc80000011400 */
[----:B------:R-:W-:-:S04]  /*1810*/  @P0 LEA.HI R5, R5, R0, RZ, 0x6 ;  /* 0x0000000005050211 */ /* 0x000fc800078f30ff */
[----:B------:R-:W-:-:S04]  /*1820*/  @P0 SHF.R.S32.HI R45, RZ, 0x6, R5 ;  /* 0x00000006ff2d0819 */ /* 0x000fc80000011405 */
[----:B------:R-:W-:-:S13]  /*1830*/  ISETP.GT.AND P0, PT, R45, R44, PT ;  /* 0x0000002c2d00720c */ /* 0x000fda0003f04270 */
[----:B0-----:R-:W-:Y:S05]  /*1840*/  @!P0 BRA `(.L_x_649) ;  /* 0x00000028009c8947 */ /* 0x001fea0003800000 */
[----:B------:R-:W-:Y:S01]  /*1850*/  VIADD R0, R2, 0x22400 ;  /* 0x0002240002007836 */ /* 0x000fe20000000000 */
[----:B------:R-:W-:Y:S04]  /*1860*/  BSSY B6, `(.L_x_650) ;  /* 0x0000013000067945 */ /* 0x000fe80003800000 */
[----:B------:R-:W-:-:S13]  /*1870*/  LOP3.LUT P0, RZ, R0, 0x3ff, RZ, 0xc0, !PT ;  /* 0x000003ff00ff7812 */ /* 0x000fda000780c0ff */
        /* <DEDUP_REMOVED lines=16> */
[----:B-1---5:R-:W-:Y:S05]  /*1980*/  CALL.ABS.NOINC R14 ;  /* 0x000000000e007343 */ /* 0x022fea0003c00000 */
.L_x_651:
[----:B------:R-:W-:Y:S05]  /*1990*/  BSYNC B6 ;  /* 0x0000000000067941 */ /* 0x000fea0003800000 */
.L_x_650:
        /* <DEDUP_REMOVED lines=20> */
.L_x_653:
[----:B------:R-:W-:Y:S05]  /*1ae0*/  BSYNC B6 ;  /* 0x0000000000067941 */ /* 0x000fea0003800000 */
.L_x_652:
[----:B------:R-:W-:Y:S01]  /*1af0*/  ULDC.64 UR4, c[0x0][0x9f8] ;  /* 0x00027e0000047ab9 */ /* 0x000fe20000000a00 */
[----:B------:R-:W0:Y:S01]  /*1b00*/  LDC.64 R52, c[0x0][0x300] ;  /* 0x0000c000ff347b82 */ /* 0x000e220000000a00 */
[----:B------:R-:W-:Y:S01]  /*1b10*/  ISETP.NE.U32.AND P0, PT, RZ, UR4, PT ;  /* 0x00000004ff007c0c */ /* 0x000fe2000bf05070 */
[----:B------:R-:W-:Y:S01]  /*1b20*/  IMAD.IADD R42, R31, 0x1, R28 ;  /* 0x000000011f2a7824 */ /* 0x000fe200078e021c */
[----:B------:R-:W-:Y:S02]  /*1b30*/  ULDC.64 UR6, c[0x0][0x330] ;  /* 0x0000cc0000067ab9 */ /* 0x000fe40000000a00 */
[----:B------:R-:W-:Y:S02]  /*1b40*/  ISETP.NE.AND.EX P0, PT, RZ, UR5, PT, P0 ;  /* 0x00000005ff007c0c */ /* 0x000fe4000bf05300 */
[----:B------:R-:W-:Y:S01]  /*1b50*/  SHF.R.S32.HI R17, RZ, 0x1f, R16 ;  /* 0x0000001fff117819 */ /* 0x000fe20000011410 */
[----:B------:R-:W1:Y:S08]  /*1b60*/  LDC.64 R54, c[0x0][0x3f8] ;  /* 0x0000fe00ff367b82 */ /* 0x000e700000000a00 */
[----:B------:R-:W2:Y:S02]  /*1b70*/  LDC R43, c[0x0][0x3f4] ;  /* 0x0000fd00ff2b7b82 */ /* 0x000ea40000000800 */
[----:B------:R-:W-:-:S04]  /*1b80*/  @P0 IADD3 R4, P1, R200, UR4, RZ ;  /* 0x00000004c8040c10 */ /* 0x000fc8000ff3e0ff */
[----:B------:R-:W-:Y:S01]  /*1b90*/  @P0 IADD3.X R5, R201, UR5, RZ, P1, !PT ;  /* 0x00000005c9050c10 */ /* 0x000fe20008ffe4ff */
[----:B------:R-:W-:-:S04]  /*1ba0*/  ULDC.64 UR4, c[0x0][0x308] ;  /* 0x0000c20000047ab9 */ /* 0x000fc80000000a00 */
[----:B------:R3:W4:Y:S01]  /*1bb0*/  @P0 LDG.E R29, desc[UR40][R4.64] ;  /* 0x00000028041d0981 */ /* 0x000722000c1e1900 */
[----:B------:R-:W-:Y:S01]  /*1bc0*/  SHF.R.S32.HI R28, RZ, 0x1f, R42 ;  /* 0x0000001fff1c7819 */ /* 0x000fe2000001142a */
[-C--:B0-----:R-:W-:Y:S01]  /*1bd0*/  IMAD.WIDE.U32 R6, R42, R52.reuse, RZ ;  /* 0x000000342a067225 */ /* 0x081fe200078e00ff */
[----:B------:R-:W-:Y:S01]  /*1be0*/  SHF.R.S32.HI R187, RZ, 0x1f, R186 ;  /* 0x0000001fffbb7819 */ /* 0x000fe200000114ba */
[----:B------:R-:W0:Y:S01]  /*1bf0*/  S2R R50, SR_TID.X ;  /* 0x0000000000327919 */ /* 0x000e220000002100 */
[----:B------:R-:W-:Y:S01]  /*1c00*/  SHF.L.U64.HI R49, R52, 0x6, R53 ;  /* 0x0000000634317819 */ /* 0x000fe20000010235 */
[----:B------:R-:W-:Y:S02]  /*1c10*/  IMAD R0, R28, R52, RZ ;  /* 0x000000341c007224 */ /* 0x000fe400078e02ff */
[----:B------:R-:W-:Y:S02]  /*1c20*/  IMAD.SHL.U32 R14, R188, 0x40, RZ ;  /* 0x00000040bc0e7824 */ /* 0x000fe400078e00ff */
[----:B------:R-:W-:Y:S01]  /*1c30*/  IMAD R3, R42, R53, R0 ;  /* 0x000000352a037224 */ /* 0x000fe200078e0200 */
[----:B------:R-:W-:Y:S01]  /*1c40*/  SHF.R.S32.HI R0, RZ, 0x1f, R26 ;  /* 0x0000001fff007819 */ /* 0x000fe2000001141a */
[----:B---3--:R-:W-:Y:S01]  /*1c50*/  IMAD.WIDE.U32 R4, R26, UR6, R16 ;  /* 0x000000061a047c25 */ /* 0x008fe2000f8e0010 */
[----:B--2---:R-:W-:-:S03]  /*1c60*/  ISETP.GE.AND P2, PT, R16, R43, PT ;  /* 0x0000002b1000720c */ /* 0x004fc60003f46270 */
[----:B------:R-:W-:Y:S01]  /*1c70*/  IMAD.IADD R7, R7, 0x1, R3 ;  /* 0x0000000107077824 */ /* 0x000fe200078e0203 */
[----:B------:R-:W-:Y:S01]  /*1c80*/  SEL R15, R43, RZ, P2 ;  /* 0x000000ff2b0f7207 */ /* 0x000fe20001000000 */
[----:B------:R-:W-:Y:S01]  /*1c90*/  IMAD R3, R0, UR6, RZ ;  /* 0x0000000600037c24 */ /* 0x000fe2000f8e02ff */
[----:B------:R-:W-:Y:S01]  /*1ca0*/  P2R R70, PR, RZ, 0x4 ;  /* 0x00000004ff467803 */ /* 0x000fe20000000000 */
[----:B------:R-:W-:Y:S01]  /*1cb0*/  IMAD.WIDE.U32 R6, R26, UR4, R6 ;  /* 0x000000041a067c25 */ /* 0x000fe2000f8e0006 */
[----:B------:R-:W-:-:S03]  /*1cc0*/  IADD3 R42, P2, R19, R42, RZ ;  /* 0x0000002a132a7210 */ /* 0x000fc60007f5e0ff */
[----:B------:R-:W-:Y:S01]  /*1cd0*/  IMAD R33, R26, UR7, R3 ;  /* 0x000000071a217c24 */ /* 0x000fe2000f8e0203 */
[----:B------:R-:W-:Y:S01]  /*1ce0*/  ULDC.64 UR6, c[0x0][0xa08] ;  /* 0x0002820000067ab9 */ /* 0x000fe20000000a00 */
[----:B------:R-:W-:Y:S01]  /*1cf0*/  IMAD R3, R0, UR4, RZ ;  /* 0x0000000400037c24 */ /* 0x000fe2000f8e02ff */
[----:B------:R-:W-:Y:S01]  /*1d00*/  ISETP.NE.U32.AND P0, PT, RZ, UR6, PT ;  /* 0x00000006ff007c0c */ /* 0x000fe2000bf05070 */
[----:B------:R-:W-:Y:S02]  /*1d10*/  IMAD.IADD R33, R5, 0x1, R33 ;  /* 0x0000000105217824 */ /* 0x000fe400078e0221 */
[----:B------:R-:W-:Y:S01]  /*1d20*/  IMAD R3, R26, UR5, R3 ;  /* 0x000000051a037c24 */ /* 0x000fe2000f8e0203 */
[----:B------:R-:W-:Y:S01]  /*1d30*/  ISETP.NE.AND.EX P0, PT, RZ, UR7, PT, P0 ;  /* 0x00000007ff007c0c */ /* 0x000fe2000bf05300 */
[----:B------:R-:W-:Y:S01]  /*1d40*/  ULDC.64 UR4, c[0x0][0x310] ;  /* 0x0000c40000047ab9 */ /* 0x000fe20000000a00 */
[----:B------:R-:W-:Y:S01]  /*1d50*/  ULDC.64 UR6, c[0x0][0x338] ;  /* 0x0000ce0000067ab9 */ /* 0x000fe20000000a00 */
[----:B------:R-:W-:Y:S01]  /*1d60*/  IMAD.IADD R7, R7, 0x1, R3 ;  /* 0x0000000107077824 */ /* 0x000fe200078e0203 */
[----:B------:R-:W-:Y:S01]  /*1d70*/  SHF.R.S32.HI R3, RZ, 0x1f, R19 ;  /* 0x0000001fff037819 */ /* 0x000fe20000011413 */
[----:B------:R-:W-:Y:S01]  /*1d80*/  IMAD.MOV.U32 R32, RZ, RZ, R4 ;  /* 0x000000ffff207224 */ /* 0x000fe200078e0004 */
[----:B0-----:R-:W-:Y:S01]  /*1d90*/  SHF.R.U32.HI R50, RZ, 0x7, R50 ;  /* 0x00000007ff327819 */ /* 0x001fe20000011632 */
[----:B------:R-:W0:Y:S01]  /*1da0*/  LDC.64 R4, c[0x0][0x408] ;  /* 0x00010200ff047b82 */ /* 0x000e220000000a00 */
[----:B------:R-:W-:-:S02]  /*1db0*/  IMAD.IADD R15, R16, 0x1, R15 ;  /* 0x00000001100f7824 */ /* 0x000fc400078e020f */
[----:B------:R-:W-:Y:S02]  /*1dc0*/  VIADD R74, R16, 0x20 ;  /* 0x00000020104a7836 */ /* 0x000fe40000000000 */
[----:B------:R-:W-:Y:S01]  /*1dd0*/  IMAD.SHL.U32 R60, R43, 0x2, RZ ;  /* 0x000000022b3c7824 */ /* 0x000fe200078e00ff */
[----:B------:R-:W-:Y:S01]  /*1de0*/  SHF.R.S32.HI R48, RZ, 0x1f, R15 ;  /* 0x0000001fff307819 */ /* 0x000fe2000001140f */
[----:B------:R-:W-:Y:S02]  /*1df0*/  VIADD R59, R50, 0x8 ;  /* 0x00000008323b7836 */ /* 0x000fe40000000000 */
[----:B------:R-:W-:Y:S01]  /*1e00*/  IMAD.X R43, R28, 0x1, R3, P2 ;  /* 0x000000011c2b7824 */ /* 0x000fe200010e0603 */
[----:B------:R-:W-:-:S04]  /*1e10*/  LEA.HI R48, R48, R15, RZ, 0x3 ;  /* 0x0000000f30307211 */ /* 0x000fc800078f18ff */
[----:B------:R-:W-:-:S04]  /*1e20*/  LOP3.LUT R65, R48, 0xfffffff8, RZ, 0xc0, !PT ;  /* 0xfffffff830417812 */ /* 0x000fc800078ec0ff */
[----:B------:R-:W-:Y:S01]  /*1e30*/  SHF.R.S32.HI R71, RZ, 0x1f, R65 ;  /* 0x0000001fff477819 */ /* 0x000fe20000011441 */
[----:B0-----:R-:W-:Y:S01]  /*1e40*/  IMAD R12, R3, R4, RZ ;  /* 0x00000004030c7224 */ /* 0x001fe200078e02ff */
[C---:B------:R-:W-:Y:S01]  /*1e50*/  SHF.L.U64.HI R56, R4.reuse, 0x6, R5 ;  /* 0x0000000604387819 */ /* 0x040fe20000010205 */
[----:B------:R-:W-:Y:S02]  /*1e60*/  IMAD.SHL.U32 R57, R4, 0x40, RZ ;  /* 0x0000004004397824 */ /* 0x000fe400078e00ff */
[----:B------:R-:W-:Y:S01]  /*1e70*/  IMAD R31, R19, R5, R12 ;  /* 0x00000005131f7224 */ /* 0x000fe200078e020c */
[----:B----4-:R-:W-:Y:S02]  /*1e80*/  SHF.R.S32.HI R0, RZ, 0x1f, R29 ;  /* 0x0000001fff007819 */ /* 0x010fe4000001141d */
[----:B------:R-:W-:Y:S02]  /*1e90*/  SEL R11, R29, RZ, !P0 ;  /* 0x000000ff1d0b7207 */ /* 0x000fe40004000000 */
[----:B------:R-:W-:-:S03]  /*1ea0*/  SEL R0, R0, RZ, !P0 ;  /* 0x000000ff00007207 */ /* 0x000fc60004000000 */
[----:B------:R-:W-:-:S04]  /*1eb0*/  IMAD.WIDE.U32 R20, R11, UR4, R6 ;  /* 0x000000040b147c25 */ /* 0x000fc8000f8e0006 */
[C---:B------:R-:W-:Y:S02]  /*1ec0*/  IMAD R6, R0.reuse, UR6, RZ ;  /* 0x0000000600067c24 */ /* 0x040fe4000f8e02ff */
[----:B------:R-:W-:Y:S01]  /*1ed0*/  IMAD R8, R0, UR4, RZ ;  /* 0x0000000400087c24 */ /* 0x000fe2000f8e02ff */
[----:B------:R-:W-:Y:S01]  /*1ee0*/  ULDC UR4, c[0x0][0x2f4] ;  /* 0x0000bd0000047ab9 */ /* 0x000fe20000000800 */
[----:B------:R-:W-:Y:S01]  /*1ef0*/  IMAD R73, R11, UR7, R6 ;  /* 0x000000070b497c24 */ /* 0x000fe2000f8e0206 */
[----:B------:R-:W-:Y:S01]  /*1f00*/  ISETP.GE.AND P1, PT, R74, UR4, PT ;  /* 0x000000044a007c0c */ /* 0x000fe2000bf26270 */
[----:B-1----:R-:W-:Y:S02]  /*1f10*/  IMAD R6, R3, R54, RZ ;  /* 0x0000003603067224 */ /* 0x002fe400078e02ff */
[C---:B------:R-:W-:Y:S02]  /*1f20*/  IMAD R13, R11.reuse, UR5, R8 ;  /* 0x000000050b0d7c24 */ /* 0x040fe4000f8e0208 */
[----:B------:R-:W-:-:S04]  /*1f30*/  IMAD.WIDE.U32 R32, R11, UR6, R32 ;  /* 0x000000060b207c25 */ /* 0x000fc8000f8e0020 */
[C---:B------:R-:W-:Y:S02]  /*1f40*/  IMAD R29, R19.reuse, R55, R6 ;  /* 0x00000037131d7224 */ /* 0x040fe400078e0206 */
[----:B------:R-:W-:-:S04]  /*1f50*/  IMAD.WIDE.U32 R6, R19, R54, R186 ;  /* 0x0000003613067225 */ /* 0x000fc800078e00ba */
[----:B------:R-:W-:-:S04]  /*1f60*/  IMAD.WIDE.U32 R10, R19, R54, R16 ;  /* 0x00000036130a7225 */ /* 0x000fc800078e0010 */
[----:B------:R-:W-:Y:S02]  /*1f70*/  IMAD.IADD R7, R7, 0x1, R29 ;  /* 0x0000000107077824 */ /* 0x000fe400078e021d */
[----:B------:R-:W-:Y:S01]  /*1f80*/  IMAD.IADD R11, R29, 0x1, R11 ;  /* 0x000000011d0b7824 */ /* 0x000fe200078e020b */
[----:B-----5:R-:W-:Y:S01]  /*1f90*/  SHF.R.S32.HI R29, RZ, 0x1f, R27 ;  /* 0x0000001fff1d7819 */ /* 0x020fe2000001141b */
[-C--:B------:R-:W-:Y:S02]  /*1fa0*/  IMAD R0, R3, R52.reuse, RZ ;  /* 0x0000003403007224 */ /* 0x080fe400078e02ff */
[----:B------:R-:W-:-:S04]  /*1fb0*/  IMAD.WIDE.U32 R8, R19, R52, R16 ;  /* 0x0000003413087225 */ /* 0x000fc800078e0010 */
[----:B------:R-:W-:Y:S02]  /*1fc0*/  IMAD R30, R29, R54, RZ ;  /* 0x000000361d1e7224 */ /* 0x000fe400078e02ff */
[----:B------:R-:W-:Y:S01]  /*1fd0*/  IMAD R47, R19, R53, R0 ;  /* 0x00000035132f7224 */ /* 0x000fe200078e0200 */
[----:B------:R-:W-:Y:S01]  /*1fe0*/  SHF.L.U64.HI R53, R54, 0x6, R55 ;  /* 0x0000000636357819 */ /* 0x000fe20000010237 */
[----:B------:R-:W-:Y:S01]  /*1ff0*/  IMAD R63, R27, R55, R30 ;  /* 0x000000371b3f7224 */ /* 0x000fe200078e021e */
[----:B------:R-:W-:Y:S01]  /*2000*/  LOP3.LUT R55, R14, 0x1c0, RZ, 0xc0, !PT ;  /* 0x000001c00e377812 */ /* 0x000fe200078ec0ff */
[----:B------:R-:W-:Y:S01]  /*2010*/  IMAD R30, R29, R4, RZ ;  /* 0x000000041d1e7224 */ /* 0x000fe200078e02ff */
[----:B------:R-:W-:Y:S01]  /*2020*/  IADD3 R0, P0, R20, R8, RZ ;  /* 0x0000000814007210 */ /* 0x000fe20007f1e0ff */
[----:B------:R-:W-:Y:S01]  /*2030*/  IMAD.IADD R26, R21, 0x1, R13 ;  /* 0x00000001151a7824 */ /* 0x000fe200078e020d */
[----:B------:R-:W-:Y:S01]  /*2040*/  SHF.R.U32.HI R58, RZ, 0x3, R55 ;  /* 0x00000003ff3a7819 */ /* 0x000fe20000011637 */
[----:B------:R-:W-:Y:S01]  /*2050*/  IMAD R69, R27, R5, R30 ;  /* 0x000000051b457224 */ /* 0x000fe200078e021e */
[--C-:B------:R-:W-:Y:S01]  /*2060*/  LOP3.LUT R5, R55, 0x18, R16.reuse, 0xf8, !PT ;  /* 0x0000001837057812 */ /* 0x100fe200078ef810 */
[----:B------:R-:W-:Y:S01]  /*2070*/  IMAD.WIDE.U32 R12, R19, R4, R16 ;  /* 0x00000004130c7225 */ /* 0x000fe200078e0010 */
[----:B------:R-:W-:-:S02]  /*2080*/  IADD3.X R47, R26, R9, R47, P0, !PT ;  /* 0x000000091a2f7210 */ /* 0x000fc400007fe42f */
[----:B------:R-:W-:Y:S01]  /*2090*/  LOP3.LUT R5, R5, R58, RZ, 0x3c, !PT ;  /* 0x0000003a05057212 */ /* 0x000fe200078e3cff */
[----:B------:R-:W-:Y:S01]  /*20a0*/  IMAD.WIDE.U32 R8, R19, R4, R186 ;  /* 0x0000000413087225 */ /* 0x000fe200078e00ba */
[----:B------:R-:W-:-:S03]  /*20b0*/  ISETP.GE.AND P0, PT, R16, UR4, PT ;  /* 0x0000000410007c0c */ /* 0x000fc6000bf06270 */
[----:B------:R-:W-:Y:S01]  /*20c0*/  IMAD R61, R192, 0x200, R5 ;  /* 0x00000200c03d7824 */ /* 0x000fe200078e0205 */
[----:B------:R-:W-:Y:S01]  /*20d0*/  LOP3.LUT R5, R55, 0x38, R48, 0xf8, !PT ;  /* 0x0000003837057812 */ /* 0x000fe200078ef830 */
[----:B------:R-:W-:Y:S02]  /*20e0*/  IMAD.IADD R9, R9, 0x1, R31 ;  /* 0x0000000109097824 */ /* 0x000fe400078e021f */
[----:B------:R-:W-:Y:S01]  /*20f0*/  IMAD.IADD R13, R31, 0x1, R13 ;  /* 0x000000011f0d7824 */ /* 0x000fe200078e020d */
[----:B------:R-:W-:Y:S01]  /*2100*/  LOP3.LUT R5, R5, R58, RZ, 0x3c, !PT ;  /* 0x0000003a05057212 */ /* 0x000fe200078e3cff */
[----:B------:R-:W-:-:S04]  /*2110*/  IMAD.WIDE.U32 R34, R27, R54, R6 ;  /* 0x000000361b227225 */ /* 0x000fc800078e0006 */
[----:B------:R-:W-:-:S04]  /*2120*/  IMAD.WIDE.U32 R38, R27, R4, R8 ;  /* 0x000000041b267225 */ /* 0x000fc800078e0008 */
[----:B------:R-:W-:-:S04]  /*2130*/  IMAD.WIDE.U32 R36, R27, R54, R10 ;  /* 0x000000361b247225 */ /* 0x000fc800078e000a */
[----:B------:R-:W-:-:S04]  /*2140*/  IMAD.WIDE.U32 R40, R27, R4, R12 ;  /* 0x000000041b287225 */ /* 0x000fc800078e000c */
[----:B------:R-:W-:Y:S02]  /*2150*/  IMAD.IADD R62, R35, 0x1, R63 ;  /* 0x00000001233e7824 */ /* 0x000fe400078e023f */
[----:B------:R-:W-:Y:S02]  /*2160*/  IMAD.IADD R67, R39, 0x1, R69 ;  /* 0x0000000127437824 */ /* 0x000fe400078e0245 */
[----:B------:R-:W-:Y:S02]  /*2170*/  IMAD.SHL.U32 R52, R52, 0x40, RZ ;  /* 0x0000004034347824 */ /* 0x000fe400078e00ff */
[----:B------:R-:W-:Y:S02]  /*2180*/  IMAD.SHL.U32 R54, R54, 0x40, RZ ;  /* 0x0000004036367824 */ /* 0x000fe400078e00ff */
[----:B------:R-:W-:Y:S02]  /*2190*/  IMAD.IADD R63, R63, 0x1, R37 ;  /* 0x000000013f3f7824 */ /* 0x000fe400078e0225 */
[----:B------:R-:W-:-:S02]  /*21a0*/  IMAD.IADD R69, R69, 0x1, R41 ;  /* 0x0000000145457824 */ /* 0x000fc400078e0229 */
[----:B------:R-:W-:Y:S02]  /*21b0*/  IMAD R64, R192, 0x200, R5 ;  /* 0x00000200c0407824 */ /* 0x000fe400078e0205 */
[----:B------:R-:W-:-:S07]  /*21c0*/  IMAD.IADD R73, R33, 0x1, R73 ;  /* 0x0000000121497824 */ /* 0x000fce00078e0249 */
.L_x_683:
[----:B----4-:R-:W0:Y:S01]  /*21d0*/  LDC.64 R50, c[0x0][0x2e8] ;  /* 0x0000ba00ff327b82 */ /* 0x010e220000000a00 */
[----:B------:R-:W-:Y:S01]  /*21e0*/  VIADD R45, R45, 0xffffffff ;  /* 0xffffffff2d2d7836 */ /* 0x000fe20000000000 */
[----:B------:R-:W-:Y:S05]  /*21f0*/  YIELD ;  /* 0x0000000000007946 */ /* 0x000fea0003800000 */
[----:B------:R-:W-:Y:S01]  /*2200*/  SHF.R.S32.HI R72, RZ, 0x1f, R45 ;  /* 0x0000001fff487819 */ /* 0x000fe2000001142d */
[----:B------:R-:W1:Y:S01]  /*2210*/  LDC R83, c[0x0][0x3f4] ;  /* 0x0000fd00ff537b82 */ /* 0x000e620000000800 */
[-C--:B------:R-:W-:Y:S01]  /*2220*/  IMAD R5, R49, R45.reuse, RZ ;  /* 0x0000002d31057224 */ /* 0x080fe200078e02ff */
[----:B------:R-:W-:Y:S01]  /*2230*/  BSSY B0, `(.L_x_654) ;  /* 0x000018e000007945 */ /* 0x000fe20003800000 */
[----:B---3--:R-:W-:-:S04]  /*2240*/  IMAD.WIDE.U32 R14, R52, R45, RZ ;  /* 0x0000002d340e7225 */ /* 0x008fc800078e00ff */
[----:B------:R-:W-:Y:S01]  /*2250*/  IMAD R5, R72, R52, R5 ;  /* 0x0000003448057224 */ /* 0x000fe200078e0205 */
[----:B------:R-:W-:Y:S01]  /*2260*/  IADD3 R4, P2, R0, R14, RZ ;  /* 0x0000000e00047210 */ /* 0x000fe20007f5e0ff */
[----:B--2---:R-:W-:Y:S02]  /*2270*/  IMAD.SHL.U32 R30, R22, 0x1000, RZ ;  /* 0x00001000161e7824 */ /* 0x004fe400078e00ff */
[----:B------:R-:W-:Y:S02]  /*2280*/  IMAD.IADD R78, R15, 0x1, R5 ;  /* 0x000000010f4e7824 */ /* 0x000fe400078e0205 */
[----:B------:R-:W-:Y:S02]  /*2290*/  IMAD.IADD R5, R61, 0x1, R30 ;  /* 0x000000013d057824 */ /* 0x000fe400078e021e */
[----:B------:R-:W-:Y:S01]  /*22a0*/  IMAD.X R6, R78, 0x1, R47, P2 ;  /* 0x000000014e067824 */ /* 0x000fe200010e062f */
[----:B0-----:R-:W-:Y:S01]  /*22b0*/  LEA R12, P3, R4, R50, 0x1 ;  /* 0x00000032040c7211 */ /* 0x001fe200078608ff */
[----:B------:R-:W-:Y:S01]  /*22c0*/  IMAD R31, R5, 0x2, R2 ;  /* 0x00000002051f7824 */ /* 0x000fe200078e0202 */
[----:B------:R-:W-:-:S02]  /*22d0*/  ISETP.GT.AND P2, PT, R45, R44, PT ;  /* 0x0000002c2d00720c */ /* 0x000fc40003f44270 */
[----:B------:R-:W-:Y:S02]  /*22e0*/  LEA.HI.X R13, R4, R51, R6, 0x1, P3 ;  /* 0x00000033040d7211 */ /* 0x000fe400018f0c06 */
[----:B-1----:R-:W-:-:S13]  /*22f0*/  ISETP.GE.AND P3, PT, R83, 0x1, PT ;  /* 0x000000015300780c */ /* 0x002fda0003f66270 */
[----:B------:R-:W-:Y:S05]  /*2300*/  @!P3 BRA `(.L_x_655) ;  /* 0x0000001400a0b947 */ /* 0x000fea0003800000 */
[----:B------:R-:W-:Y:S01]  /*2310*/  ULDC.U8 UR4, c[0x0][0x410] ;  /* 0x0001040000047ab9 */ /* 0x000fe20000000000 */
[-C--:B------:R-:W-:Y:S01]  /*2320*/  IMAD R7, R53, R45.reuse, RZ ;  /* 0x0000002d35077224 */ /* 0x080fe200078e02ff */
[----:B------:R-:W-:Y:S01]  /*2330*/  ISETP.NE.AND P3, PT, RZ, UR4, PT ;  /* 0x00000004ff007c0c */ /* 0x000fe2000bf65270 */
[----:B------:R-:W-:-:S04]  /*2340*/  IMAD.WIDE.U32 R4, R54, R45, RZ ;  /* 0x0000002d36047225 */ /* 0x000fc800078e00ff */
[----:B------:R-:W-:-:S04]  /*2350*/  IMAD R7, R72, R54, R7 ;  /* 0x0000003648077224 */ /* 0x000fc800078e0207 */
[----:B------:R-:W-:-:S04]  /*2360*/  IMAD.IADD R75, R5, 0x1, R7 ;  /* 0x00000001054b7824 */ /* 0x000fc800078e0207 */
[----:B------:R-:W-:Y:S05]  /*2370*/  @!P3 BRA `(.L_x_656) ;  /* 0x0000000800acb947 */ /* 0x000fea0003800000 */
[----:B------:R-:W-:Y:S01]  /*2380*/  IMAD R68, R45, -0x40, R46 ;  /* 0xffffffc02d447824 */ /* 0x000fe200078e022e */
[----:B------:R-:W-:Y:S01]  /*2390*/  BSSY B1, `(.L_x_657) ;  /* 0x000001d000017945 */ /* 0x000fe20003800000 */
[----:B------:R-:W-:Y:S02]  /*23a0*/  CS2R R8, SRZ ;  /* 0x0000000000087805 */ /* 0x000fe4000001ff00 */
[----:B------:R-:W-:Y:S02]  /*23b0*/  CS2R R28, SRZ ;  /* 0x00000000001c7805 */ /* 0x000fe4000001ff00 */
[----:B------:R-:W-:Y:S02]  /*23c0*/  CS2R R10, SRZ ;  /* 0x00000000000a7805 */ /* 0x000fe4000001ff00 */
[----:B------:R-:W-:Y:S02]  /*23d0*/  VIMNMX R68, R68, 0x40, PT ;  /* 0x0000004044447848 */ /* 0x000fe40003fe0100 */
[----:B------:R-:W-:-:S02]  /*23e0*/  CS2R R14, SRZ ;  /* 0x00000000000e7805 */ /* 0x000fc4000001ff00 */
[----:B------:R-:W-:-:S13]  /*23f0*/  ISETP.GE.AND P4, PT, R19, R68, PT ;  /* 0x000000441300720c */ /* 0x000fda0003f86270 */
[----:B------:R-:W-:Y:S05]  /*2400*/  @P4 BRA `(.L_x_658) ;  /* 0x0000000000544947 */ /* 0x000fea0003800000 */
[----:B------:R-:W-:Y:S01]  /*2410*/  IMAD R6, R56, R45, RZ ;  /* 0x0000002d38067224 */ /* 0x000fe200078e02ff */
[----:B------:R-:W-:Y:S01]  /*2420*/  IADD3 R8, P3, R34, R4, RZ ;  /* 0x0000000422087210 */ /* 0x000fe20007f7e0ff */
[----:B------:R-:W-:Y:S01]  /*2430*/  IMAD.MOV.U32 R66, RZ, RZ, R38 ;  /* 0x000000ffff427224 */ /* 0x000fe200078e0026 */
[----:B------:R-:W-:Y:S01]  /*2440*/  ULDC.64 UR6, c[0x0][0x400] ;  /* 0x0001000000067ab9 */ /* 0x000fe20000000a00 */
[-C--:B------:R-:W-:Y:S01]  /*2450*/  IMAD R5, R72, R57.reuse, R6 ;  /* 0x0000003948057224 */ /* 0x080fe200078e0206 */
[----:B------:R-:W-:Y:S01]  /*2460*/  ULDC.64 UR4, c[0x0][0x3e8] ;  /* 0x0000fa0000047ab9 */ /* 0x000fe20000000a00 */
[----:B------:R-:W-:Y:S01]  /*2470*/  IMAD.WIDE.U32 R6, R45, R57, R66 ;  /* 0x000000392d067225 */ /* 0x000fe200078e0042 */
[----:B------:R-:W-:-:S03]  /*2480*/  CS2R R10, SRZ ;  /* 0x00000000000a7805 */ /* 0x000fc6000001ff00 */
[----:B------:R-:W-:Y:S01]  /*2490*/  IMAD.IADD R5, R7, 0x1, R5 ;  /* 0x0000000107057824 */ /* 0x000fe200078e0205 */
[----:B------:R-:W-:Y:S01]  /*24a0*/  LEA R50, P5, R6, UR6, 0x1 ;  /* 0x0000000606327c11 */ /* 0x000fe2000f8a08ff */
[----:B------:R-:W-:Y:S01]  /*24b0*/  IMAD.X R7, R75, 0x1, R62, P3 ;  /* 0x000000014b077824 */ /* 0x000fe200018e063e */
[----:B------:R-:W-:Y:S02]  /*24c0*/  LEA R4, P3, R8, UR4, 0x1 ;  /* 0x0000000408047c11 */ /* 0x000fe4000f8608ff */
[----:B------:R-:W-:Y:S02]  /*24d0*/  LEA.HI.X R51, R6, UR7, R5, 0x1, P5 ;  /* 0x0000000706337c11 */ /* 0x000fe4000a8f0c05 */
[----:B------:R-:W-:Y:S02]  /*24e0*/  LEA.HI.X R5, R8, UR5, R7, 0x1, P3 ;  /* 0x0000000508057c11 */ /* 0x000fe400098f0c07 */
[----:B------:R-:W-:Y:S02]  /*24f0*/  CS2R R8, SRZ ;  /* 0x0000000000087805 */ /* 0x000fe4000001ff00 */
[----:B------:R-:W-:-:S02]  /*2500*/  ISETP.GE.AND P5, PT, R186, R83, PT ;  /* 0x00000053ba00720c */ /* 0x000fc40003fa6270 */
[----:B------:R-:W-:-:S11]  /*2510*/  ISETP.GE.AND P3, PT, R190, R83, PT ;  /* 0x00000053be00720c */ /* 0x000fd60003f66270 */
[----:B------:R0:W5:Y:S04]  /*2520*/  @!P5 LDG.E.64 R28, desc[UR40][R4.64] ;  /* 0x00000028041cd981 */ /* 0x000168000c1e1b00 */
[----:B------:R0:W5:Y:S04]  /*2530*/  @!P3 LDG.E.64 R8, desc[UR40][R4.64+0x20] ;  /* 0x000020280408b981 */ /* 0x000168000c1e1b00 */
[----:B------:R0:W5:Y:S04]  /*2540*/  @!P5 LDG.E.64 R14, desc[UR40][R50.64] ;  /* 0x00000028320ed981 */ /* 0x000168000c1e1b00 */
[----:B------:R0:W5:Y:S02]  /*2550*/  @!P3 LDG.E.64 R10, desc[UR40][R50.64+0x20] ;  /* 0x00002028320ab981 */ /* 0x000164000c1e1b00 */
.L_x_658:
[----:B------:R-:W-:Y:S05]  /*2560*/  BSYNC B1 ;  /* 0x0000000000017941 */ /* 0x000fea0003800000 */
.L_x_657:
[----:B------:R-:W-:Y:S01]  /*2570*/  ISETP.NE.AND P3, PT, R184, 0x3, PT ;  /* 0x00000003b800780c */ /* 0x000fe20003f65270 */
[----:B0----5:R-:W-:Y:S02]  /*2580*/  IMAD.MOV.U32 R4, RZ, RZ, R8 ;  /* 0x000000ffff047224 */ /* 0x021fe400078e0008 */
[----:B------:R-:W-:Y:S02]  /*2590*/  IMAD.MOV.U32 R5, RZ, RZ, R9 ;  /* 0x000000ffff057224 */ /* 0x000fe400078e0009 */
[----:B------:R-:W-:Y:S01]  /*25a0*/  IMAD.MOV.U32 R6, RZ, RZ, R28 ;  /* 0x000000ffff067224 */ /* 0x000fe200078e001c */
[----:B------:R-:W-:Y:S01]  /*25b0*/  PRMT R82, R82, 0x5410, R4 ;  /* 0x0000541052527816 */ /* 0x000fe20000000004 */
        /* <DEDUP_REMOVED lines=9> */
[----:B------:R-:W-:-:S02]  /*2650*/  PRMT R86, R86, 0x5410, R5 ;  /* 0x0000541056567816 */ /* 0x000fc40000000005 */
[----:B------:R-:W-:Y:S02]  /*2660*/  PRMT R50, R50, 0x5410, R6 ;  /* 0x0000541032327816 */ /* 0x000fe40000000006 */
[----:B------:R-:W-:Y:S01]  /*2670*/  PRMT R72, R72, 0x5410, R7 ;  /* 0x0000541048487816 */ /* 0x000fe20000000007 */
[----:B------:R-:W-:Y:S06]  /*2680*/  @!P3 BRA `(.L_x_659) ;  /* 0x000000000004b947 */ /* 0x000fec0003800000 */
[----:B------:R-:W-:Y:S01]  /*2690*/  BPT.TRAP 0x1 ;  /* 0x000000040000795c */ /* 0x000fe20000300000 */
.L_x_659:
[----:B------:R-:W-:Y:S01]  /*26a0*/  IMAD R66, R22, 0x8, R2 ;  /* 0x0000000816427824 */ /* 0x000fe200078e0202 */
[----:B------:R-:W-:Y:S01]  /*26b0*/  SHF.L.U32 R75, R185, 0x1f, RZ ;  /* 0x0000001fb94b7819 */ /* 0x000fe200000006ff */
[----:B------:R-:W-:Y:S03]  /*26c0*/  BSSY B1, `(.L_x_660) ;  /* 0x0000003000017945 */ /* 0x000fe60003800000 */
[----:B------:R-:W0:Y:S02]  /*26d0*/  SYNCS.PHASECHK.TRANS64.TRYWAIT P5, [R66+URZ+0x28c90], R75 ;  /* 0x028c904b420075a7 */ /* 0x000e2400080a017f */
[----:B0-----:R-:W-:Y:S05]  /*26e0*/  @!P5 BRA `(.L_x_661) ;  /* 0x0000015000c0d947 */ /* 0x001fea0003800000 */
.L_x_949:
[----:B------:R-:W-:Y:S05]  /*26f0*/  BSYNC B1 ;  /* 0x0000000000017941 */ /* 0x000fea0003800000 */
.L_x_660:
[----:B------:R-:W-:Y:S05]  /*2700*/  @P4 BRA `(.L_x_662) ;  /* 0x0000001400004947 */ /* 0x000fea0003800000 */
[----:B------:R-:W-:Y:S04]  /*2710*/  BSSY B1, `(.L_x_663) ;  /* 0x0000036000017945 */ /* 0x000fe80003800000 */
[----:B------:R-:W-:Y:S05]  /*2720*/  @P0 BRA `(.L_x_664) ;  /* 0x0000000000d00947 */ /* 0x000fea0003800000 */
[----:B------:R1:W2:Y:S01]  /*2730*/  LDS.128 R4, [R31+0x22400] ;  /* 0x022400001f047984 */ /* 0x0002a20000000c00 */
[----:B------:R-:W-:Y:S01]  /*2740*/  ISETP.GE.AND P4, PT, R186, R83, PT ;  /* 0x00000053ba00720c */ /* 0x000fe20003f86270 */
[----:B------:R-:W-:-:S12]  /*2750*/  BSSY B2, `(.L_x_665) ;  /* 0x0000030000027945 */ /* 0x000fd80003800000 */
[----:B-1----:R-:W-:Y:S05]  /*2760*/  @P4 BRA `(.L_x_666) ;  /* 0x0000000000b84947 */ /* 0x002fea0003800000 */
[----:B------:R-:W-:Y:S01]  /*2770*/  SHF.R.U64 R31, R28, 0x10, R29 ;  /* 0x000000101c1f7819 */ /* 0x000fe2000000121d */
[C---:B--2---:R-:W-:Y:S01]  /*2780*/  IMAD.U32 R28, R7.reuse, 0x10000, RZ ;  /* 0x00010000071c7824 */ /* 0x044fe200078e00ff */
[--C-:B------:R-:W-:Y:S01]  /*2790*/  SHF.R.U64 R76, R14, 0x10, R15.reuse ;  /* 0x000000100e4c7819 */ /* 0x100fe2000000120f */
[----:B------:R-:W-:Y:S01]  /*27a0*/  IMAD.U32 R14, R6, 0x10000, RZ ;  /* 0x00010000060e7824 */ /* 0x000fe200078e00ff */
[----:B------:R-:W-:Y:S02]  /*27b0*/  SHF.R.U32.HI R78, RZ, 0x10, R15 ;  /* 0x00000010ff4e7819 */ /* 0x000fe4000001160f */
[----:B------:R-:W-:Y:S02]  /*27c0*/  SHF.R.U32.HI R51, RZ, 0x10, R29 ;  /* 0x00000010ff337819 */ /* 0x000fe4000001161d */
[----:B------:R-:W-:Y:S02]  /*27d0*/  PRMT R31, R50, 0x5410, R31 ;  /* 0x00005410321f7816 */ /* 0x000fe4000000001f */
[----:B------:R-:W-:-:S02]  /*27e0*/  LOP3.LUT R29, R7, 0xffff0000, RZ, 0xc0, !PT ;  /* 0xffff0000071d7812 */ /* 0x000fc400078ec0ff */
[----:B------:R-:W-:Y:S02]  /*27f0*/  PRMT R76, R50, 0x5432, R76 ;  /* 0x00005432324c7816 */ /* 0x000fe4000000004c */
[C---:B------:R-:W-:Y:S02]  /*2800*/  PRMT R78, R72.reuse, 0x5432, R78 ;  /* 0x00005432484e7816 */ /* 0x040fe4000000004e */
[----:B------:R-:W-:Y:S02]  /*2810*/  PRMT R51, R72, 0x5410, R51 ;  /* 0x0000541048337816 */ /* 0x000fe40000000033 */
[----:B------:R-:W-:Y:S01]  /*2820*/  LOP3.LUT R7, R5, 0xffff0000, RZ, 0xc0, !PT ;  /* 0xffff000005077812 */ /* 0x000fe200078ec0ff */
[----:B------:R-:W-:Y:S01]  /*2830*/  IMAD.U32 R79, R78, 0x10000, RZ ;  /* 0x000100004e4f7824 */ /* 0x000fe200078e00ff */
[----:B------:R-:W-:Y:S01]  /*2840*/  LOP3.LUT R50, R31, 0xffff0000, RZ, 0xc0, !PT ;  /* 0xffff00001f327812 */ /* 0x000fe200078ec0ff */
[----:B------:R-:W-:Y:S01]  /*2850*/  IMAD.U32 R72, R51, 0x10000, RZ ;  /* 0x0001000033487824 */ /* 0x000fe200078e00ff */
[----:B------:R-:W-:Y:S01]  /*2860*/  LOP3.LUT R15, R6, 0xffff0000, RZ, 0xc0, !PT ;  /* 0xffff0000060f7812 */ /* 0x000fe200078ec0ff */
[----:B------:R-:W-:Y:S01]  /*2870*/  IMAD.U32 R6, R5, 0x10000, RZ ;  /* 0x0001000005067824 */ /* 0x000fe200078e00ff */
[----:B------:R-:W-:Y:S01]  /*2880*/  LOP3.LUT R77, R76, 0xffff0000, RZ, 0xc0, !PT ;  /* 0xffff00004c4d7812 */ /* 0x000fe200078ec0ff */
[----:B------:R-:W-:Y:S01]  /*2890*/  FMUL.FTZ R80, R7, R50 ;  /* 0x0000003207507220 */ /* 0x000fe20000410000 */
[----:B------:R-:W-:Y:S01]  /*28a0*/  LOP3.LUT R78, R78, 0xffff0000, RZ, 0xc0, !PT ;  /* 0xffff00004e4e7812 */ /* 0x000fe200078ec0ff */
[----:B------:R-:W-:Y:S01]  /*28b0*/  IMAD.U32 R5, R4, 0x10000, RZ ;  /* 0x0001000004057824 */ /* 0x000fe200078e00ff */
[----:B------:R-:W-:Y:S01]  /*28c0*/  LOP3.LUT R51, R51, 0xffff0000, RZ, 0xc0, !PT ;  /* 0xffff000033337812 */ /* 0x000fe200078ec0ff */
[-C--:B------:R-:W-:Y:S01]  /*28d0*/  FMUL.FTZ R81, R7, R77.reuse ;  /* 0x0000004d07517220 */ /* 0x080fe20000410000 */
[----:B------:R-:W-:Y:S01]  /*28e0*/  FFMA.FTZ R80, R6, R77, R80 ;  /* 0x0000004d06507223 */ /* 0x000fe20000010050 */
[----:B------:R-:W-:Y:S01]  /*28f0*/  LOP3.LUT R4, R4, 0xffff0000, RZ, 0xc0, !PT ;  /* 0xffff000004047812 */ /* 0x000fe200078ec0ff */
[----:B------:R-:W-:Y:S01]  /*2900*/  FMUL.FTZ R7, R15, R79 ;  /* 0x0000004f0f077220 */ /* 0x000fe20000410000 */
[----:B------:R-:W-:Y:S01]  /*2910*/  FMUL.FTZ R77, R29, R78 ;  /* 0x0000004e1d4d7220 */ /* 0x000fe20000410000 */
[----:B------:R-:W-:Y:S01]  /*2920*/  FMUL.FTZ R15, R15, R72 ;  /* 0x000000480f0f7220 */ /* 0x000fe20000410000 */
[----:B------:R-:W-:-:S02]  /*2930*/  IMAD.U32 R76, R76, 0x10000, RZ ;  /* 0x000100004c4c7824 */ /* 0x000fc400078e00ff */
[-C--:B------:R-:W-:Y:S01]  /*2940*/  FMUL.FTZ R29, R29, R51.reuse ;  /* 0x000000331d1d7220 */ /* 0x080fe20000410000 */
[----:B------:R-:W-:Y:S02]  /*2950*/  IMAD.U32 R31, R31, 0x10000, RZ ;  /* 0x000100001f1f7824 */ /* 0x000fe400078e00ff */
[----:B------:R-:W-:Y:S01]  /*2960*/  FFMA.FTZ R81, R6, R50, -R81 ;  /* 0x0000003206517223 */ /* 0x000fe20000010851 */
[----:B------:R-:W-:Y:S01]  /*2970*/  FFMA.FTZ R72, R14, R72, -R7 ;  /* 0x000000480e487223 */ /* 0x000fe20000010807 */
[----:B------:R-:W-:Y:S01]  /*2980*/  FFMA.FTZ R77, R28, R51, -R77 ;  /* 0x000000331c4d7223 */ /* 0x000fe2000001084d */
[----:B------:R-:W-:Y:S01]  /*2990*/  FFMA.FTZ R15, R14, R79, R15 ;  /* 0x0000004f0e0f7223 */ /* 0x000fe2000001000f */
[C---:B------:R-:W-:Y:S01]  /*29a0*/  FMUL.FTZ R6, R4.reuse, R76 ;  /* 0x0000004c04067220 */ /* 0x040fe20000410000 */
[-C--:B------:R-:W-:Y:S01]  /*29b0*/  FMUL.FTZ R7, R4, R31.reuse ;  /* 0x0000001f04077220 */ /* 0x080fe20000410000 */
[----:B------:R-:W-:Y:S02]  /*29c0*/  FFMA.FTZ R28, R28, R78, R29 ;  /* 0x0000004e1c1c7223 */ /* 0x000fe4000001001d */
[C---:B------:R-:W-:Y:S01]  /*29d0*/  FFMA.FTZ R6, R5.reuse, R31, -R6 ;  /* 0x0000001f05067223 */ /* 0x040fe20000010806 */
[----:B------:R-:W-:Y:S01]  /*29e0*/  FFMA.FTZ R7, R5, R76, R7 ;  /* 0x0000004c05077223 */ /* 0x000fe20000010007 */
[----:B------:R-:W-:-:S02]  /*29f0*/  F2FP.BF16.F32.PACK_AB R15, R15, R72 ;  /* 0x000000480f0f723e */ /* 0x000fc400000010ff */
[----:B------:R-:W-:Y:S02]  /*2a00*/  F2FP.BF16.F32.PACK_AB R28, R28, R77 ;  /* 0x0000004d1c1c723e */ /* 0x000fe400000010ff */
[----:B------:R-:W-:Y:S01]  /*2a10*/  F2FP.BF16.F32.PACK_AB R4, R7, R6 ;  /* 0x000000060704723e */ /* 0x000fe200000010ff */
[----:B------:R-:W-:Y:S01]  /*2a20*/  IMAD.MOV.U32 R6, RZ, RZ, R15 ;  /* 0x000000ffff067224 */ /* 0x000fe200078e000f */
[----:B------:R-:W-:Y:S01]  /*2a30*/  F2FP.BF16.F32.PACK_AB R5, R80, R81 ;  /* 0x000000515005723e */ /* 0x000fe200000010ff */
[----:B------:R-:W-:-:S07]  /*2a40*/  IMAD.MOV.U32 R7, RZ, RZ, R28 ;  /* 0x000000ffff077224 */ /* 0x000fce00078e001c */
.L_x_666:
[----:B------:R-:W-:Y:S05]  /*2a50*/  BSYNC B2 ;  /* 0x0000000000027941 */ /* 0x000fea0003800000 */
.L_x_665:
[----:B--2---:R1:W-:Y:S02]  /*2a60*/  STG.E.128 desc[UR40][R12.64], R4 ;  /* 0x000000040c007986 */ /* 0x0043e4000c101d28 */
.L_x_664:
[----:B------:R-:W-:Y:S05]  /*2a70*/  BSYNC B1 ;  /* 0x0000000000017941 */ /* 0x000fea0003800000 */
.L_x_663:
[----:B------:R-:W-:Y:S05]  /*2a80*/  @P1 BRA `(.L_x_662) ;  /* 0x0000001000201947 */ /* 0x000fea0003800000 */
[----:B-1----:R-:W-:Y:S01]  /*2a90*/  IMAD.MOV.U32 R5, RZ, RZ, 0x20 ;  /* 0x00000020ff057424 */ /* 0x002fe200078e00ff */
[----:B------:R-:W-:Y:S01]  /*2aa0*/  LOP3.LUT P4, RZ, R188, 0x4, RZ, 0xc0, !PT ;  /* 0x00000004bcff7812 */ /* 0x000fe2000788c0ff */
[----:B------:R-:W-:Y:S03]  /*2ab0*/  BSSY B1, `(.L_x_667) ;  /* 0x0000035000017945 */ /* 0x000fe60003800000 */
[----:B------:R-:W-:Y:S02]  /*2ac0*/  SEL R5, R5, 0xffffffe0, !P4 ;  /* 0xffffffe005057807 */ /* 0x000fe40006000000 */
[----:B------:R-:W-:Y:S02]  /*2ad0*/  ISETP.GE.AND P4, PT, R190, R83, PT ;  /* 0x00000053be00720c */ /* 0x000fe40003f86270 */
[----:B------:R-:W-:-:S05]  /*2ae0*/  IADD3 R5, R5, R61, R30 ;  /* 0x0000003d05057210 */ /* 0x000fca0007ffe01e */
[----:B------:R-:W-:-:S06]  /*2af0*/  IMAD R4, R5, 0x2, R2 ;  /* 0x0000000205047824 */ /* 0x000fcc00078e0202 */
[----:B------:R-:W1:Y:S01]  /*2b00*/  LDS.128 R4, [R4+0x22400] ;  /* 0x0224000004047984 */ /* 0x000e620000000c00 */
[----:B------:R-:W-:Y:S05]  /*2b10*/  @P4 BRA `(.L_x_668) ;  /* 0x0000000000b84947 */ /* 0x000fea0003800000 */
[----:B------:R-:W-:Y:S01]  /*2b20*/  SHF.R.U64 R14, R8, 0x10, R9 ;  /* 0x00000010080e7819 */ /* 0x000fe20000001209 */
[----:B-1----:R-:W-:Y:S01]  /*2b30*/  IMAD.U32 R8, R6, 0x10000, RZ ;  /* 0x0001000006087824 */ /* 0x002fe200078e00ff */
[--C-:B------:R-:W-:Y:S01]  /*2b40*/  SHF.R.U64 R30, R10, 0x10, R11.reuse ;  /* 0x000000100a1e7819 */ /* 0x100fe2000000120b */
[----:B------:R-:W-:Y:S01]  /*2b50*/  IMAD.U32 R10, R7, 0x10000, RZ ;  /* 0x00010000070a7824 */ /* 0x000fe200078e00ff */
[----:B------:R-:W-:Y:S02]  /*2b60*/  SHF.R.U32.HI R50, RZ, 0x10, R11 ;  /* 0x00000010ff327819 */ /* 0x000fe4000001160b */
[----:B------:R-:W-:Y:S02]  /*2b70*/  SHF.R.U32.HI R28, RZ, 0x10, R9 ;  /* 0x00000010ff1c7819 */ /* 0x000fe40000011609 */
[----:B------:R-:W-:Y:S02]  /*2b80*/  PRMT R14, R82, 0x5432, R14 ;  /* 0x00005432520e7816 */ /* 0x000fe4000000000e */
[----:B------:R-:W-:-:S02]  /*2b90*/  PRMT R30, R85, 0x5432, R30 ;  /* 0x00005432551e7816 */ /* 0x000fc4000000001e */
[----:B------:R-:W-:Y:S02]  /*2ba0*/  PRMT R50, R86, 0x5432, R50 ;  /* 0x0000543256327816 */ /* 0x000fe40000000032 */
[----:B------:R-:W-:Y:S02]  /*2bb0*/  PRMT R28, R84, 0x5432, R28 ;  /* 0x00005432541c7816 */ /* 0x000fe4000000001c */
[----:B------:R-:W-:Y:S01]  /*2bc0*/  LOP3.LUT R11, R7, 0xffff0000, RZ, 0xc0, !PT ;  /* 0xffff0000070b7812 */ /* 0x000fe200078ec0ff */
[----:B------:R-:W-:Y:S01]  /*2bd0*/  IMAD.U32 R51, R50, 0x10000, RZ ;  /* 0x0001000032337824 */ /* 0x000fe200078e00ff */
[----:B------:R-:W-:Y:S01]  /*2be0*/  LOP3.LUT R7, R5, 0xffff0000, RZ, 0xc0, !PT ;  /* 0xffff000005077812 */ /* 0x000fe200078ec0ff */
[----:B------:R-:W-:Y:S01]  /*2bf0*/  IMAD.U32 R29, R28, 0x10000, RZ ;  /* 0x000100001c1d7824 */ /* 0x000fe200078e00ff */
[C---:B------:R-:W-:Y:S01]  /*2c00*/  LOP3.LUT R31, R30.reuse, 0xffff0000, RZ, 0xc0, !PT ;  /* 0xffff00001e1f7812 */ /* 0x040fe200078ec0ff */
[----:B------:R-:W-:Y:S01]  /*2c10*/  IMAD.U32 R30, R30, 0x10000, RZ ;  /* 0x000100001e1e7824 */ /* 0x000fe200078e00ff */
[C---:B------:R-:W-:Y:S01]  /*2c20*/  LOP3.LUT R15, R14.reuse, 0xffff0000, RZ, 0xc0, !PT ;  /* 0xffff00000e0f7812 */ /* 0x040fe200078ec0ff */
[----:B------:R-:W-:Y:S01]  /*2c30*/  IMAD.U32 R14, R14, 0x10000, RZ ;  /* 0x000100000e0e7824 */ /* 0x000fe200078e00ff */
[----:B------:R-:W-:Y:S01]  /*2c40*/  LOP3.LUT R9, R6, 0xffff0000, RZ, 0xc0, !PT ;  /* 0xffff000006097812 */ /* 0x000fe200078ec0ff */
[C---:B------:R-:W-:Y:S01]  /*2c50*/  FMUL.FTZ R77, R7.reuse, R31 ;  /* 0x0000001f074d7220 */ /* 0x040fe20000410000 */
[----:B------:R-:W-:Y:S01]  /*2c60*/  LOP3.LUT R50, R50, 0xffff0000, RZ, 0xc0, !PT ;  /* 0xffff000032327812 */ /* 0x000fe200078ec0ff */
[----:B------:R-:W-:Y:S01]  /*2c70*/  FMUL.FTZ R72, R7, R15 ;  /* 0x0000000f07487220 */ /* 0x000fe20000410000 */
[----:B------:R-:W-:Y:S01]  /*2c80*/  LOP3.LUT R28, R28, 0xffff0000, RZ, 0xc0, !PT ;  /* 0xffff00001c1c7812 */ /* 0x000fe200078ec0ff */
[C---:B------:R-:W-:Y:S01]  /*2c90*/  FMUL.FTZ R7, R9.reuse, R51 ;  /* 0x0000003309077220 */ /* 0x040fe20000410000 */
[----:B------:R-:W-:Y:S01]  /*2ca0*/  FMUL.FTZ R9, R9, R29 ;  /* 0x0000001d09097220 */ /* 0x000fe20000410000 */
[----:B------:R-:W-:-:S02]  /*2cb0*/  IMAD.U32 R6, R5, 0x10000, RZ ;  /* 0x0001000005067824 */ /* 0x000fc400078e00ff */
[----:B------:R-:W-:Y:S01]  /*2cc0*/  FFMA.FTZ R29, R8, R29, -R7 ;  /* 0x0000001d081d7223 */ /* 0x000fe20000010807 */
[----:B------:R-:W-:Y:S02]  /*2cd0*/  IMAD.U32 R5, R4, 0x10000, RZ ;  /* 0x0001000004057824 */ /* 0x000fe400078e00ff */
[----:B------:R-:W-:Y:S01]  /*2ce0*/  FFMA.FTZ R8, R8, R51, R9 ;  /* 0x0000003308087223 */ /* 0x000fe20000010009 */
[----:B------:R-:W-:Y:S01]  /*2cf0*/  LOP3.LUT R4, R4, 0xffff0000, RZ, 0xc0, !PT ;  /* 0xffff000004047812 */ /* 0x000fe200078ec0ff */
[C---:B------:R-:W-:Y:S01]  /*2d00*/  FMUL.FTZ R9, R11.reuse, R50 ;  /* 0x000000320b097220 */ /* 0x040fe20000410000 */
[-C--:B------:R-:W-:Y:S01]  /*2d10*/  FMUL.FTZ R11, R11, R28.reuse ;  /* 0x0000001c0b0b7220 */ /* 0x080fe20000410000 */
[C---:B------:R-:W-:Y:S01]  /*2d20*/  FFMA.FTZ R77, R6.reuse, R15, -R77 ;  /* 0x0000000f064d7223 */ /* 0x040fe2000001084d */
[----:B------:R-:W-:Y:S01]  /*2d30*/  FFMA.FTZ R72, R6, R31, R72 ;  /* 0x0000001f06487223 */ /* 0x000fe20000010048 */
[----:B------:R-:W-:Y:S01]  /*2d40*/  FFMA.FTZ R9, R10, R28, -R9 ;  /* 0x0000001c0a097223 */ /* 0x000fe20000010809 */
[C---:B------:R-:W-:Y:S01]  /*2d50*/  FMUL.FTZ R6, R4.reuse, R30 ;  /* 0x0000001e04067220 */ /* 0x040fe20000410000 */
[----:B------:R-:W-:Y:S01]  /*2d60*/  FMUL.FTZ R7, R4, R14 ;  /* 0x0000000e04077220 */ /* 0x000fe20000410000 */
[----:B------:R-:W-:Y:S01]  /*2d70*/  FFMA.FTZ R10, R10, R50, R11 ;  /* 0x000000320a0a7223 */ /* 0x000fe2000001000b */
[----:B------:R-:W-:Y:S01]  /*2d80*/  F2FP.BF16.F32.PACK_AB R8, R8, R29 ;  /* 0x0000001d0808723e */ /* 0x000fe200000010ff */
[C---:B------:R-:W-:Y:S01]  /*2d90*/  FFMA.FTZ R6, R5.reuse, R14, -R6 ;  /* 0x0000000e05067223 */ /* 0x040fe20000010806 */
[----:B------:R-:W-:Y:S01]  /*2da0*/  FFMA.FTZ R7, R5, R30, R7 ;  /* 0x0000001e05077223 */ /* 0x000fe20000010007 */
[----:B------:R-:W-:-:S02]  /*2db0*/  F2FP.BF16.F32.PACK_AB R5, R72, R77 ;  /* 0x0000004d4805723e */ /* 0x000fc400000010ff */
[----:B------:R-:W-:Y:S02]  /*2dc0*/  F2FP.BF16.F32.PACK_AB R9, R10, R9 ;  /* 0x000000090a09723e */ /* 0x000fe400000010ff */
[----:B------:R-:W-:Y:S01]  /*2dd0*/  F2FP.BF16.F32.PACK_AB R4, R7, R6 ;  /* 0x000000060704723e */ /* 0x000fe200000010ff */
[----:B------:R-:W-:Y:S02]  /*2de0*/  IMAD.MOV.U32 R6, RZ, RZ, R8 ;  /* 0x000000ffff067224 */ /* 0x000fe400078e0008 */
[----:B------:R-:W-:-:S07]  /*2df0*/  IMAD.MOV.U32 R7, RZ, RZ, R9 ;  /* 0x000000ffff077224 */ /* 0x000fce00078e0009 */
.L_x_668:
[----:B------:R-:W-:Y:S05]  /*2e00*/  BSYNC B1 ;  /* 0x0000000000017941 */ /* 0x000fea0003800000 */
.L_x_667:
[----:B-1----:R1:W-:Y:S01]  /*2e10*/  STG.E.128 desc[UR40][R12.64+0x40], R4 ;  /* 0x000040040c007986 */ /* 0x0023e2000c101d28 */
[----:B------:R-:W-:Y:S05]  /*2e20*/  BRA `(.L_x_662) ;  /* 0x0000000c00387947 */ /* 0x000fea0003800000 */
.L_x_656:
[----:B------:R-:W-:Y:S01]  /*2e30*/  IMAD R68, R45, -0x40, R46 ;  /* 0xffffffc02d447824 */ /* 0x000fe200078e022e */
[----:B------:R-:W-:-:S04]  /*2e40*/  ISETP.GE.AND P4, PT, R16, R83, PT ;  /* 0x000000531000720c */ /* 0x000fc80003f86270 */
[----:B------:R-:W-:-:S04]  /*2e50*/  VIMNMX R68, R68, 0x40, PT ;  /* 0x0000004044447848 */ /* 0x000fc80003fe0100 */
[----:B------:R-:W-:-:S13]  /*2e60*/  ISETP.GE.OR P3, PT, R19, R68, P4 ;  /* 0x000000441300720c */ /* 0x000fda0002766670 */
[----:B------:R-:W0:Y:S01]  /*2e70*/  @!P3 LDC.64 R12, c[0x0][0x3e8] ;  /* 0x0000fa00ff0cbb82 */ /* 0x000e220000000a00 */
[----:B------:R-:W-:Y:S01]  /*2e80*/  @!P3 IADD3 R6, P5, R36, R4, RZ ;  /* 0x000000042406b210 */ /* 0x000fe20007fbe0ff */
[----:B------:R-:W-:Y:S02]  /*2e90*/  @!P3 IMAD R4, R56, R45, RZ ;  /* 0x0000002d3804b224 */ /* 0x000fe400078e02ff */
[----:B------:R-:W-:Y:S02]  /*2ea0*/  @!P3 IMAD.MOV.U32 R5, RZ, RZ, R69 ;  /* 0x000000ffff05b224 */ /* 0x000fe400078e0045 */
[----:B------:R-:W-:Y:S02]  /*2eb0*/  @!P3 IMAD R11, R72, R57, R4 ;  /* 0x00000039480bb224 */ /* 0x000fe400078e0204 */
[----:B------:R-:W1:Y:S01]  /*2ec0*/  @!P3 LDC.64 R8, c[0x0][0x400] ;  /* 0x00010000ff08bb82 */ /* 0x000e620000000a00 */
[----:B------:R-:W-:Y:S02]  /*2ed0*/  @!P3 IMAD.MOV.U32 R4, RZ, RZ, R40 ;  /* 0x000000ffff04b224 */ /* 0x000fe400078e0028 */
[----:B------:R-:W-:-:S02]  /*2ee0*/  @!P3 IMAD.X R7, R75, 0x1, R63, P5 ;  /* 0x000000014b07b824 */ /* 0x000fc400028e063f */
[----:B------:R-:W-:Y:S01]  /*2ef0*/  @!P3 IMAD.WIDE.U32 R28, R45, R57, R4 ;  /* 0x000000392d1cb225 */ /* 0x000fe200078e0004 */
[----:B------:R-:W-:-:S03]  /*2f00*/  CS2R R4, SRZ ;  /* 0x0000000000047805 */ /* 0x000fc6000001ff00 */
[----:B------:R-:W-:Y:S01]  /*2f10*/  @!P3 IMAD.IADD R29, R11, 0x1, R29 ;  /* 0x000000010b1db824 */ /* 0x000fe200078e021d */
[----:B0-----:R-:W-:-:S04]  /*2f20*/  @!P3 LEA R12, P5, R6, R12, 0x1 ;  /* 0x0000000c060cb211 */ /* 0x001fc800078a08ff */
[----:B------:R-:W-:Y:S02]  /*2f30*/  @!P3 LEA.HI.X R13, R6, R13, R7, 0x1, P5 ;  /* 0x0000000d060db211 */ /* 0x000fe400028f0c07 */
[----:B------:R-:W-:Y:S02]  /*2f40*/  CS2R R6, SRZ ;  /* 0x0000000000067805 */ /* 0x000fe4000001ff00 */
[C---:B-1----:R-:W-:Y:S02]  /*2f50*/  @!P3 LEA R76, P5, R28.reuse, R8, 0x1 ;  /* 0x000000081c4cb211 */ /* 0x042fe400078a08ff */
[----:B------:R-:W-:Y:S02]  /*2f60*/  CS2R R10, SRZ ;  /* 0x00000000000a7805 */ /* 0x000fe4000001ff00 */
[----:B------:R-:W2:Y:S01]  /*2f70*/  @!P3 LDG.E.128 R4, desc[UR40][R12.64] ;  /* 0x000000280c04b981 */ /* 0x000ea2000c1e1d00 */
[----:B------:R-:W-:Y:S02]  /*2f80*/  @!P3 LEA.HI.X R77, R28, R9, R29, 0x1, P5 ;  /* 0x000000091c4db211 */ /* 0x000fe400028f0c1d */
[----:B------:R-:W-:-:S06]  /*2f90*/  CS2R R8, SRZ ;  /* 0x0000000000087805 */ /* 0x000fcc000001ff00 */
[----:B------:R-:W3:Y:S01]  /*2fa0*/  @!P3 LDG.E.128 R8, desc[UR40][R76.64] ;  /* 0x000000284c08b981 */ /* 0x000ee2000c1e1d00 */
[----:B------:R-:W-:Y:S01]  /*2fb0*/  ISETP.NE.AND P3, PT, R184, 0x3, PT ;  /* 0x00000003b800780c */ /* 0x000fe20003f65270 */
[----:B--2---:R-:W-:Y:S02]  /*2fc0*/  IMAD.MOV.U32 R28, RZ, RZ, R6 ;  /* 0x000000ffff1c7224 */ /* 0x004fe400078e0006 */
[----:B------:R-:W-:Y:S02]  /*2fd0*/  IMAD.MOV.U32 R29, RZ, RZ, R7 ;  /* 0x000000ffff1d7224 */ /* 0x000fe400078e0007 */
[----:B------:R-:W-:Y:S02]  /*2fe0*/  IMAD.MOV.U32 R31, RZ, RZ, R4 ;  /* 0x000000ffff1f7224 */ /* 0x000fe400078e0004 */
[----:B------:R-:W-:Y:S01]  /*2ff0*/  IMAD.MOV.U32 R66, RZ, RZ, R5 ;  /* 0x000000ffff427224 */ /* 0x000fe200078e0005 */
[----:B------:R-:W-:Y:S01]  /*3000*/  PRMT R92, R92, 0x5410, R29 ;  /* 0x000054105c5c7816 */ /* 0x000fe2000000001d */
[----:B---3--:R-:W-:Y:S01]  /*3010*/  IMAD.MOV.U32 R12, RZ, RZ, R10 ;  /* 0x000000ffff0c7224 */ /* 0x008fe200078e000a */
[----:B------:R-:W-:Y:S01]  /*3020*/  PRMT R90, R28, 0x5410, R31 ;  /* 0x000054101c5a7816 */ /* 0x000fe2000000001f */
[----:B------:R-:W-:Y:S01]  /*3030*/  IMAD.MOV.U32 R13, RZ, RZ, R11 ;  /* 0x000000ffff0d7224 */ /* 0x000fe200078e000b */
[----:B------:R-:W-:Y:S01]  /*3040*/  PRMT R93, R93, 0x5410, R66 ;  /* 0x000054105d5d7816 */ /* 0x000fe20000000042 */
[----:B------:R-:W-:Y:S01]  /*3050*/  IMAD.MOV.U32 R28, RZ, RZ, R8 ;  /* 0x000000ffff1c7224 */ /* 0x000fe200078e0008 */
[----:B------:R-:W-:Y:S01]  /*3060*/  PRMT R92, R12, 0x7610, R92 ;  /* 0x000076100c5c7816 */ /* 0x000fe2000000005c */
[----:B------:R-:W-:Y:S01]  /*3070*/  IMAD.MOV.U32 R29, RZ, RZ, R9 ;  /* 0x000000ffff1d7224 */ /* 0x000fe200078e0009 */
[----:B------:R-:W-:-:S04]  /*3080*/  PRMT R93, R13, 0x7610, R93 ;  /* 0x000076100d5d7816 */ /* 0x000fc8000000005d */
[----:B------:R-:W-:Y:S01]  /*3090*/  PRMT R84, R28, 0x5410, R29 ;  /* 0x000054101c547816 */ /* 0x000fe2000000001d */
[----:B------:R-:W-:Y:S06]  /*30a0*/  @!P3 BRA `(.L_x_669) ;  /* 0x000000000004b947 */ /* 0x000fec0003800000 */
[----:B------:R-:W-:Y:S01]  /*30b0*/  BPT.TRAP 0x1 ;  /* 0x000000040000795c */ /* 0x000fe20000300000 */
.L_x_669:
[----:B------:R-:W-:Y:S01]  /*30c0*/  IMAD R66, R22, 0x8, R2 ;  /* 0x0000000816427824 */ /* 0x000fe200078e0202 */
[----:B------:R-:W-:Y:S01]  /*30d0*/  SHF.L.U32 R75, R185, 0x1f, RZ ;  /* 0x0000001fb94b7819 */ /* 0x000fe200000006ff */
[----:B------:R-:W-:Y:S03]  /*30e0*/  BSSY B1, `(.L_x_670) ;  /* 0x0000003000017945 */ /* 0x000fe60003800000 */
[----:B------:R-:W0:Y:S02]  /*30f0*/  SYNCS.PHASECHK.TRANS64.TRYWAIT P5, [R66+URZ+0x28c90], R75 ;  /* 0x028c904b420075a7 */ /* 0x000e2400080a017f */
[----:B0-----:R-:W-:Y:S05]  /*3100*/  @!P5 BRA `(.L_x_671) ;  /* 0x00000148004cd947 */ /* 0x001fea0003800000 */
.L_x_950:
[----:B------:R-:W-:Y:S05]  /*3110*/  BSYNC B1 ;  /* 0x0000000000017941 */ /* 0x000fea0003800000 */
.L_x_670:
[----:B------:R-:W-:Y:S01]  /*3120*/  ISETP.GE.OR P5, PT, R19, R68, P0 ;  /* 0x000000441300720c */ /* 0x000fe200007a6670 */
[----:B------:R-:W-:Y:S01]  /*3130*/  ULDC.64 UR4, c[0x0][0x300] ;  /* 0x0000c00000047ab9 */ /* 0x000fe20000000a00 */
[----:B------:R-:W-:Y:S02]  /*3140*/  IMAD.MOV.U32 R76, RZ, RZ, R14 ;  /* 0x000000ffff4c7224 */ /* 0x000fe400078e000e */
[----:B------:R-:W-:Y:S02]  /*3150*/  IMAD R12, R3, UR4, RZ ;  /* 0x00000004030c7c24 */ /* 0x000fe4000f8e02ff */
[----:B------:R-:W-:Y:S02]  /*3160*/  IMAD.MOV.U32 R77, RZ, RZ, R78 ;  /* 0x000000ffff4d7224 */ /* 0x000fe400078e004e */
[C---:B------:R-:W-:Y:S02]  /*3170*/  IMAD R81, R19.reuse, UR5, R12 ;  /* 0x0000000513517c24 */ /* 0x040fe4000f8e020c */
[----:B------:R-:W-:-:S03]  /*3180*/  IMAD.WIDE.U32 R76, R19, UR4, R76 ;  /* 0x00000004134c7c25 */ /* 0x000fc6000f8e004c */
[----:B------:R-:W-:Y:S05]  /*3190*/  @P5 BRA `(.L_x_662) ;  /* 0x00000008005c5947 */ /* 0x000fea0003800000 */
[----:B------:R-:W1:Y:S01]  /*31a0*/  LDC R83, c[0x0][0x2f4] ;  /* 0x0000bd00ff537b82 */ /* 0x000e620000000800 */
[----:B------:R-:W-:Y:S01]  /*31b0*/  IMAD.IADD R81, R81, 0x1, R77 ;  /* 0x0000000151517824 */ /* 0x000fe200078e024d */
[----:B------:R-:W-:Y:S01]  /*31c0*/  IADD3 R79, P5, P6, R20, R76, R65 ;  /* 0x0000004c144f7210 */ /* 0x000fe20007ebe041 */
[----:B------:R-:W-:Y:S03]  /*31d0*/  BSSY B1, `(.L_x_672) ;  /* 0x0000071000017945 */ /* 0x000fe60003800000 */
[----:B------:R-:W-:Y:S02]  /*31e0*/  IADD3.X R80, R26, R81, R71, P5, P6 ;  /* 0x000000511a507210 */ /* 0x000fe40002fec447 */
[----:B------:R-:W-:Y:S02]  /*31f0*/  ISETP.NE.AND P6, PT, R70, RZ, PT ;  /* 0x000000ff4600720c */ /* 0x000fe40003fc5270 */
[----:B------:R-:W-:-:S04]  /*3200*/  LEA R78, P5, R79, R50, 0x1 ;  /* 0x000000324f4e7211 */ /* 0x000fc800078a08ff */
[----:B------:R-:W-:Y:S01]  /*3210*/  LEA.HI.X R79, R79, R51, R80, 0x1, P5 ;  /* 0x000000334f4f7211 */ /* 0x000fe200028f0c50 */
[----:B-1----:R-:W-:-:S05]  /*3220*/  IMAD.IADD R13, R83, 0x1, -R60 ;  /* 0x00000001530d7824 */ /* 0x002fca00078e0a3c */
[----:B------:R-:W-:-:S04]  /*3230*/  SEL R13, R60, R13, !P6 ;  /* 0x0000000d3c0d7207 */ /* 0x000fc80007000000 */
[----:B------:R-:W-:-:S04]  /*3240*/  SHF.R.S32.HI R12, RZ, 0x1f, R13 ;  /* 0x0000001fff0c7819 */ /* 0x000fc8000001140d */
[----:B------:R-:W-:-:S04]  /*3250*/  LEA.HI R12, R12, R13, RZ, 0x4 ;  /* 0x0000000d0c0c7211 */ /* 0x000fc800078f20ff */
[----:B------:R-:W-:-:S04]  /*3260*/  SHF.R.S32.HI R13, RZ, 0x4, R12 ;  /* 0x00000004ff0d7819 */ /* 0x000fc8000001140c */
[----:B------:R-:W-:-:S05]  /*3270*/  LEA.HI.SX32 R13, R48, R13, 0x1d ;  /* 0x0000000d300d7211 */ /* 0x000fca00078feaff */
[----:B------:R-:W-:-:S05]  /*3280*/  IMAD.SHL.U32 R72, R13, 0x8, RZ ;  /* 0x000000080d487824 */ /* 0x000fca00078e00ff */
[----:B------:R-:W-:-:S04]  /*3290*/  LOP3.LUT R13, R55, 0x38, R72, 0xf8, !PT ;  /* 0x00000038370d7812 */ /* 0x000fc800078ef848 */
[----:B------:R-:W-:-:S05]  /*32a0*/  LOP3.LUT R13, R13, R58, RZ, 0x3c, !PT ;  /* 0x0000003a0d0d7212 */ /* 0x000fca00078e3cff */
[----:B------:R-:W-:Y:S02]  /*32b0*/  IMAD R15, R192, 0x200, R13 ;  /* 0x00000200c00f7824 */ /* 0x000fe400078e020d */
[----:B------:R-:W-:Y:S02]  /*32c0*/  IMAD.IADD R13, R64, 0x1, R30 ;  /* 0x00000001400d7824 */ /* 0x000fe400078e021e */
[----:B------:R-:W-:Y:S02]  /*32d0*/  IMAD.IADD R15, R30, 0x1, R15 ;  /* 0x000000011e0f7824 */ /* 0x000fe400078e020f */
[--C-:B------:R-:W-:Y:S02]  /*32e0*/  IMAD R13, R13, 0x2, R2.reuse ;  /* 0x000000020d0d7824 */ /* 0x100fe400078e0202 */
[----:B------:R-:W-:-:S04]  /*32f0*/  IMAD R28, R15, 0x2, R2 ;  /* 0x000000020f1c7824 */ /* 0x000fc800078e0202 */
[----:B------:R-:W1:Y:S04]  /*3300*/  LDS.128 R12, [R13+0x22400] ;  /* 0x022400000d0c7984 */ /* 0x000e680000000c00 */
[----:B------:R-:W2:Y:S01]  /*3310*/  LDS.128 R28, [R28+0x22400] ;  /* 0x022400001c1c7984 */ /* 0x000ea20000000c00 */
[----:B------:R-:W-:Y:S05]  /*3320*/  @P4 BRA `(.L_x_673) ;  /* 0x00000004006c4947 */ /* 0x000fea0003800000 */
[----:B------:R-:W-:Y:S02]  /*3330*/  SHF.R.U32.HI R82, RZ, 0x10, R5 ;  /* 0x00000010ff527819 */ /* 0x000fe40000011605 */
[----:B------:R-:W-:Y:S02]  /*3340*/  SHF.R.U32.HI R88, RZ, 0x10, R9 ;  /* 0x00000010ff587819 */ /* 0x000fe40000011609 */
[----:B------:R-:W-:Y:S01]  /*3350*/  SHF.R.U64 R80, R4, 0x10, R5 ;  /* 0x0000001004507819 */ /* 0x000fe20000001205 */
[----:B-1----:R-:W-:Y:S01]  /*3360*/  IMAD.U32 R5, R13, 0x10000, RZ ;  /* 0x000100000d057824 */ /* 0x002fe200078e00ff */
[----:B------:R-:W-:Y:S01]  /*3370*/  SHF.R.U64 R85, R6, 0x10, R7 ;  /* 0x0000001006557819 */ /* 0x000fe20000001207 */
[----:B------:R-:W-:Y:S01]  /*3380*/  IMAD.U32 R4, R12, 0x10000, RZ ;  /* 0x000100000c047824 */ /* 0x000fe200078e00ff */
[----:B------:R-:W-:Y:S01]  /*3390*/  SHF.R.U64 R87, R8, 0x10, R9 ;  /* 0x0000001008577819 */ /* 0x000fe20000001209 */
[----:B------:R-:W-:Y:S01]  /*33a0*/  IMAD.U32 R8, R15, 0x10000, RZ ;  /* 0x000100000f087824 */ /* 0x000fe200078e00ff */
[----:B------:R-:W-:-:S02]  /*33b0*/  PRMT R82, R93, 0x5432, R82 ;  /* 0x000054325d527816 */ /* 0x000fc40000000052 */
[----:B------:R-:W-:Y:S02]  /*33c0*/  PRMT R88, R84, 0x5432, R88 ;  /* 0x0000543254587816 */ /* 0x000fe40000000058 */
[----:B------:R-:W-:Y:S02]  /*33d0*/  SHF.R.U32.HI R91, RZ, 0x10, R11 ;  /* 0x00000010ff5b7819 */ /* 0x000fe4000001160b */
[----:B------:R-:W-:Y:S01]  /*33e0*/  SHF.R.U32.HI R86, RZ, 0x10, R7 ;  /* 0x00000010ff567819 */ /* 0x000fe20000011607 */
[----:B------:R-:W-:Y:S01]  /*33f0*/  IMAD.U32 R7, R14, 0x10000, RZ ;  /* 0x000100000e077824 */ /* 0x000fe200078e00ff */
[----:B------:R-:W-:Y:S01]  /*3400*/  SHF.R.U64 R89, R10, 0x10, R11 ;  /* 0x000000100a597819 */ /* 0x000fe2000000120b */
[----:B--2---:R-:W-:Y:S01]  /*3410*/  IMAD.U32 R11, R29, 0x10000, RZ ;  /* 0x000100001d0b7824 */ /* 0x004fe200078e00ff */
[----:B------:R-:W-:Y:S01]  /*3420*/  PRMT R80, R90, 0x5432, R80 ;  /* 0x000054325a507816 */ /* 0x000fe20000000050 */
[----:B------:R-:W-:Y:S01]  /*3430*/  IMAD.U32 R10, R28, 0x10000, RZ ;  /* 0x000100001c0a7824 */ /* 0x000fe200078e00ff */
[----:B------:R-:W-:Y:S01]  /*3440*/  PRMT R85, R90, 0x5410, R85 ;  /* 0x000054105a557816 */ /* 0x000fe20000000055 */
[----:B------:R-:W-:Y:S01]  /*3450*/  IMAD.U32 R90, R88, 0x10000, RZ ;  /* 0x00010000585a7824 */ /* 0x000fe200078e00ff */
[----:B------:R-:W-:Y:S01]  /*3460*/  PRMT R87, R84, 0x5410, R87 ;  /* 0x0000541054577816 */ /* 0x000fe20000000057 */
[----:B------:R-:W-:Y:S01]  /*3470*/  IMAD.U32 R84, R82, 0x10000, RZ ;  /* 0x0001000052547824 */ /* 0x000fe200078e00ff */
[----:B------:R-:W-:-:S02]  /*3480*/  LOP3.LUT R6, R13, 0xffff0000, RZ, 0xc0, !PT ;  /* 0xffff00000d067812 */ /* 0x000fc400078ec0ff */
[----:B------:R-:W-:Y:S01]  /*3490*/  PRMT R91, R93, 0x5410, R91 ;  /* 0x000054105d5b7816 */ /* 0x000fe2000000005b */
[----:B------:R-:W-:Y:S01]  /*34a0*/  FMUL.FTZ R94, R11, R84 ;  /* 0x000000540b5e7220 */ /* 0x000fe20000410000 */
[----:B------:R-:W-:Y:S01]  /*34b0*/  LOP3.LUT R13, R29, 0xffff0000, RZ, 0xc0, !PT ;  /* 0xffff00001d0d7812 */ /* 0x000fe200078ec0ff */
[----:B------:R-:W-:Y:S01]  /*34c0*/  IMAD.U32 R29, R31, 0x10000, RZ ;  /* 0x000100001f1d7824 */ /* 0x000fe200078e00ff */
[----:B------:R-:W-:Y:S01]  /*34d0*/  LOP3.LUT R88, R88, 0xffff0000, RZ, 0xc0, !PT ;  /* 0xffff000058587812 */ /* 0x000fe200078ec0ff */
[-C--:B------:R-:W-:Y:S01]  /*34e0*/  FFMA.FTZ R94, R5, R90.reuse, R94 ;  /* 0x0000005a055e7223 */ /* 0x080fe2000001005e */
[C---:B------:R-:W-:Y:S02]  /*34f0*/  PRMT R86, R92.reuse, 0x5432, R86 ;  /* 0x000054325c567816 */ /* 0x040fe40000000056 */
[----:B------:R-:W-:Y:S01]  /*3500*/  PRMT R89, R92, 0x5410, R89 ;  /* 0x000054105c597816 */ /* 0x000fe20000000059 */
[----:B------:R-:W-:Y:S01]  /*3510*/  FMUL.FTZ R92, R11, R90 ;  /* 0x0000005a0b5c7220 */ /* 0x000fe20000410000 */
[----:B------:R-:W-:Y:S01]  /*3520*/  LOP3.LUT R82, R82, 0xffff0000, RZ, 0xc0, !PT ;  /* 0xffff000052527812 */ /* 0x000fe200078ec0ff */
[----:B------:R-:W-:-:S02]  /*3530*/  IMAD.U32 R11, R91, 0x10000, RZ ;  /* 0x000100005b0b7824 */ /* 0x000fc400078e00ff */
[----:B------:R-:W-:Y:S01]  /*3540*/  FMUL.FTZ R93, R13, R88 ;  /* 0x000000580d5d7220 */ /* 0x000fe20000410000 */
[----:B------:R-:W-:Y:S01]  /*3550*/  FFMA.FTZ R92, R5, R84, -R92 ;  /* 0x00000054055c7223 */ /* 0x000fe2000001085c */
[----:B------:R-:W-:Y:S02]  /*3560*/  IMAD.U32 R5, R86, 0x10000, RZ ;  /* 0x0001000056057824 */ /* 0x000fe400078e00ff */
[-C--:B------:R-:W-:Y:S01]  /*3570*/  FMUL.FTZ R13, R13, R82.reuse ;  /* 0x000000520d0d7220 */ /* 0x080fe20000410000 */
[----:B------:R-:W-:Y:S01]  /*3580*/  FMUL.FTZ R95, R29, R11 ;  /* 0x0000000b1d5f7220 */ /* 0x000fe20000410000 */
[C---:B------:R-:W-:Y:S01]  /*3590*/  FFMA.FTZ R93, R6.reuse, R82, -R93 ;  /* 0x00000052065d7223 */ /* 0x040fe2000001085d */
[----:B------:R-:W-:Y:S01]  /*35a0*/  LOP3.LUT R82, R91, 0xffff0000, RZ, 0xc0, !PT ;  /* 0xffff00005b527812 */ /* 0x000fe200078ec0ff */
[----:B------:R-:W-:Y:S01]  /*35b0*/  FFMA.FTZ R91, R6, R88, R13 ;  /* 0x00000058065b7223 */ /* 0x000fe2000001000d */
[----:B------:R-:W-:Y:S01]  /*35c0*/  LOP3.LUT R31, R31, 0xffff0000, RZ, 0xc0, !PT ;  /* 0xffff00001f1f7812 */ /* 0x000fe200078ec0ff */
[-C--:B------:R-:W-:Y:S01]  /*35d0*/  FMUL.FTZ R84, R29, R5.reuse ;  /* 0x000000051d547220 */ /* 0x080fe20000410000 */
[----:B------:R-:W-:Y:S01]  /*35e0*/  FFMA.FTZ R95, R8, R5, -R95 ;  /* 0x00000005085f7223 */ /* 0x000fe2000001085f */
[----:B------:R-:W-:Y:S01]  /*35f0*/  LOP3.LUT R86, R86, 0xffff0000, RZ, 0xc0, !PT ;  /* 0xffff000056567812 */ /* 0x000fe200078ec0ff */
[----:B------:R-:W-:Y:S01]  /*3600*/  IMAD.U32 R13, R87, 0x10000, RZ ;  /* 0x00010000570d7824 */ /* 0x000fe200078e00ff */
[----:B------:R-:W-:Y:S01]  /*3610*/  LOP3.LUT R9, R15, 0xffff0000, RZ, 0xc0, !PT ;  /* 0xffff00000f097812 */ /* 0x000fe200078ec0ff */
[----:B------:R-:W-:-:S02]  /*3620*/  IMAD.U32 R5, R80, 0x10000, RZ ;  /* 0x0001000050057824 */ /* 0x000fc400078e00ff */
[----:B------:R-:W-:Y:S01]  /*3630*/  FFMA.FTZ R84, R8, R11, R84 ;  /* 0x0000000b08547223 */ /* 0x000fe20000010054 */
[C---:B------:R-:W-:Y:S01]  /*3640*/  FMUL.FTZ R6, R31.reuse, R82 ;  /* 0x000000521f067220 */ /* 0x040fe20000410000 */
[----:B------:R-:W-:Y:S01]  /*3650*/  FMUL.FTZ R29, R10, R13 ;  /* 0x0000000d0a1d7220 */ /* 0x000fe20000410000 */
[----:B------:R-:W-:Y:S01]  /*3660*/  LOP3.LUT R28, R28, 0xffff0000, RZ, 0xc0, !PT ;  /* 0xffff00001c1c7812 */ /* 0x000fe200078ec0ff */
[-C--:B------:R-:W-:Y:S01]  /*3670*/  FMUL.FTZ R8, R31, R86.reuse ;  /* 0x000000561f087220 */ /* 0x080fe20000410000 */
[----:B------:R-:W-:Y:S01]  /*3680*/  LOP3.LUT R87, R87, 0xffff0000, RZ, 0xc0, !PT ;  /* 0xffff000057577812 */ /* 0x000fe200078ec0ff */
[----:B------:R-:W-:Y:S01]  /*3690*/  FMUL.FTZ R10, R10, R5 ;  /* 0x000000050a0a7220 */ /* 0x000fe20000410000 */
[----:B------:R-:W-:Y:S01]  /*36a0*/  LOP3.LUT R11, R80, 0xffff0000, RZ, 0xc0, !PT ;  /* 0xffff0000500b7812 */ /* 0x000fe200078ec0ff */
[----:B------:R-:W-:Y:S01]  /*36b0*/  FFMA.FTZ R86, R9, R86, -R6 ;  /* 0x0000005609567223 */ /* 0x000fe20000010806 */
[----:B------:R-:W-:Y:S01]  /*36c0*/  LOP3.LUT R12, R12, 0xffff0000, RZ, 0xc0, !PT ;  /* 0xffff00000c0c7812 */ /* 0x000fe200078ec0ff */
[----:B------:R-:W-:-:S02]  /*36d0*/  IMAD.U32 R15, R30, 0x10000, RZ ;  /* 0x000100001e0f7824 */ /* 0x000fc400078e00ff */
[----:B------:R-:W-:Y:S01]  /*36e0*/  FFMA.FTZ R31, R9, R82, R8 ;  /* 0x00000052091f7223 */ /* 0x000fe20000010008 */
[C---:B------:R-:W-:Y:S01]  /*36f0*/  FFMA.FTZ R29, R4.reuse, R5, -R29 ;  /* 0x00000005041d7223 */ /* 0x040fe2000001081d */
[----:B------:R-:W-:Y:S01]  /*3700*/  FFMA.FTZ R10, R4, R13, R10 ;  /* 0x0000000d040a7223 */ /* 0x000fe2000001000a */
[----:B------:R-:W-:Y:S01]  /*3710*/  IMAD.U32 R6, R89, 0x10000, RZ ;  /* 0x0001000059067824 */ /* 0x000fe200078e00ff */
[----:B------:R-:W-:Y:S01]  /*3720*/  LOP3.LUT R30, R30, 0xffff0000, RZ, 0xc0, !PT ;  /* 0xffff00001e1e7812 */ /* 0x000fe200078ec0ff */
[C---:B------:R-:W-:Y:S01]  /*3730*/  FMUL.FTZ R9, R28.reuse, R87 ;  /* 0x000000571c097220 */ /* 0x040fe20000410000 */
[-C--:B------:R-:W-:Y:S01]  /*3740*/  FMUL.FTZ R5, R28, R11.reuse ;  /* 0x0000000b1c057220 */ /* 0x080fe20000410000 */
[----:B------:R-:W-:Y:S01]  /*3750*/  IMAD.U32 R4, R85, 0x10000, RZ ;  /* 0x0001000055047824 */ /* 0x000fe200078e00ff */
[----:B------:R-:W-:Y:S01]  /*3760*/  LOP3.LUT R89, R89, 0xffff0000, RZ, 0xc0, !PT ;  /* 0xffff000059597812 */ /* 0x000fe200078ec0ff */
[C---:B------:R-:W-:Y:S01]  /*3770*/  FFMA.FTZ R8, R12.reuse, R11, -R9 ;  /* 0x0000000b0c087223 */ /* 0x040fe20000010809 */
[----:B------:R-:W-:Y:S01]  /*3780*/  LOP3.LUT R85, R85, 0xffff0000, RZ, 0xc0, !PT ;  /* 0xffff000055557812 */ /* 0x000fe200078ec0ff */
[----:B------:R-:W-:Y:S01]  /*3790*/  FFMA.FTZ R5, R12, R87, R5 ;  /* 0x000000570c057223 */ /* 0x000fe20000010005 */
[----:B------:R-:W-:Y:S01]  /*37a0*/  LOP3.LUT R14, R14, 0xffff0000, RZ, 0xc0, !PT ;  /* 0xffff00000e0e7812 */ /* 0x000fe200078ec0ff */
[C---:B------:R-:W-:Y:S01]  /*37b0*/  FMUL.FTZ R12, R15.reuse, R6 ;  /* 0x000000060f0c7220 */ /* 0x040fe20000410000 */
[C---:B------:R-:W-:Y:S01]  /*37c0*/  FMUL.FTZ R9, R30.reuse, R89 ;  /* 0x000000591e097220 */ /* 0x040fe20000410000 */
[-C--:B------:R-:W-:Y:S01]  /*37d0*/  FMUL.FTZ R15, R15, R4.reuse ;  /* 0x000000040f0f7220 */ /* 0x080fe20000410000 */
[-C--:B------:R-:W-:Y:S01]  /*37e0*/  FMUL.FTZ R30, R30, R85.reuse ;  /* 0x000000551e1e7220 */ /* 0x080fe20000410000 */
[C---:B------:R-:W-:Y:S01]  /*37f0*/  FFMA.FTZ R12, R7.reuse, R4, -R12 ;  /* 0x00000004070c7223 */ /* 0x040fe2000001080c */
[C---:B------:R-:W-:Y:S01]  /*3800*/  FFMA.FTZ R9, R14.reuse, R85, -R9 ;  /* 0x000000550e097223 */ /* 0x040fe20000010809 */
[----:B------:R-:W-:Y:S01]  /*3810*/  FFMA.FTZ R15, R7, R6, R15 ;  /* 0x00000006070f7223 */ /* 0x000fe2000001000f */
[----:B------:R-:W-:Y:S01]  /*3820*/  FFMA.FTZ R30, R14, R89, R30 ;  /* 0x000000590e1e7223 */ /* 0x000fe2000001001e */
[----:B------:R-:W-:-:S02]  /*3830*/  F2FP.BF16.F32.PACK_AB R86, R86, R95 ;  /* 0x0000005f5656723e */ /* 0x000fc400000010ff */
[----:B------:R-:W-:Y:S02]  /*3840*/  F2FP.BF16.F32.PACK_AB R91, R91, R94 ;  /* 0x0000005e5b5b723e */ /* 0x000fe400000010ff */
[----:B------:R-:W-:Y:S02]  /*3850*/  F2FP.BF16.F32.PACK_AB R8, R8, R29 ;  /* 0x0000001d0808723e */ /* 0x000fe400000010ff */
[----:B------:R-:W-:Y:S01]  /*3860*/  F2FP.BF16.F32.PACK_AB R14, R9, R12 ;  /* 0x0000000c090e723e */ /* 0x000fe200000010ff */
[----:B------:R-:W-:Y:S01]  /*3870*/  IMAD.MOV.U32 R29, RZ, RZ, R91 ;  /* 0x000000ffff1d7224 */ /* 0x000fe200078e005b */
[----:B------:R-:W-:Y:S01]  /*3880*/  F2FP.BF16.F32.PACK_AB R30, R30, R15 ;  /* 0x0000000f1e1e723e */ /* 0x000fe200000010ff */
[----:B------:R-:W-:Y:S01]  /*3890*/  IMAD.MOV.U32 R12, RZ, RZ, R8 ;  /* 0x000000ffff0c7224 */ /* 0x000fe200078e0008 */
[----:B------:R-:W-:Y:S01]  /*38a0*/  F2FP.BF16.F32.PACK_AB R13, R93, R92 ;  /* 0x0000005c5d0d723e */ /* 0x000fe200000010ff */
[----:B------:R-:W-:Y:S01]  /*38b0*/  IMAD.MOV.U32 R15, RZ, RZ, R86 ;  /* 0x000000ffff0f7224 */ /* 0x000fe200078e0056 */
[----:B------:R-:W-:-:S02]  /*38c0*/  F2FP.BF16.F32.PACK_AB R31, R31, R84 ;  /* 0x000000541f1f723e */ /* 0x000fc400000010ff */
[----:B------:R-:W-:-:S07]  /*38d0*/  F2FP.BF16.F32.PACK_AB R28, R5, R10 ;  /* 0x0000000a051c723e */ /* 0x000fce00000010ff */
.L_x_673:
[----:B------:R-:W-:Y:S05]  /*38e0*/  BSYNC B1 ;  /* 0x0000000000017941 */ /* 0x000fea0003800000 */
.L_x_672:
[----:B-1----:R3:W-:Y:S01]  /*38f0*/  STG.E.128 desc[UR40][R78.64], R12 ;  /* 0x0000000c4e007986 */ /* 0x0027e2000c101d28 */
[----:B------:R-:W-:-:S13]  /*3900*/  ISETP.GE.AND P4, PT, R72, R83, PT ;  /* 0x000000534800720c */ /* 0x000fda0003f86270 */
[----:B------:R-:W-:Y:S05]  /*3910*/  @P4 BRA `(.L_x_662) ;  /* 0x00000000007c4947 */ /* 0x000fea0003800000 */
[--C-:B------:R-:W-:Y:S02]  /*3920*/  IADD3 R76, P4, P5, R20, R76, R72.reuse ;  /* 0x0000004c144c7210 */ /* 0x100fe40007d9e048 */
[----:B------:R-:W-:-:S04]  /*3930*/  SHF.R.S32.HI R72, RZ, 0x1f, R72 ;  /* 0x0000001fff487819 */ /* 0x000fc80000011448 */
[----:B------:R-:W-:Y:S02]  /*3940*/  IADD3.X R72, R26, R81, R72, P4, P5 ;  /* 0x000000511a487210 */ /* 0x000fe400027ea448 */
[----:B------:R-:W-:-:S04]  /*3950*/  LEA R50, P4, R76, R50, 0x1 ;  /* 0x000000324c327211 */ /* 0x000fc800078808ff */
[----:B------:R-:W-:-:S05]  /*3960*/  LEA.HI.X R51, R76, R51, R72, 0x1, P4 ;  /* 0x000000334c337211 */ /* 0x000fca00020f0c48 */
[----:B--2---:R4:W-:Y:S01]  /*3970*/  STG.E.128 desc[UR40][R50.64], R28 ;  /* 0x0000001c32007986 */ /* 0x0049e2000c101d28 */
[----:B------:R-:W-:Y:S05]  /*3980*/  BRA `(.L_x_662) ;  /* 0x0000000000607947 */ /* 0x000fea0003800000 */
.L_x_655:
[----:B------:R-:W-:-:S13]  /*3990*/  ISETP.NE.AND P3, PT, R184, 0x3, PT ;  /* 0x00000003b800780c */ /* 0x000fda0003f65270 */
[----:B------:R-:W-:Y:S05]  /*39a0*/  @!P3 BRA `(.L_x_674) ;  /* 0x000000000004b947 */ /* 0x000fea0003800000 */
[----:B------:R-:W-:Y:S01]  /*39b0*/  BPT.TRAP 0x1 ;  /* 0x000000040000795c */ /* 0x000fe20000300000 */
.L_x_674:
[----:B------:R-:W-:Y:S01]  /*39c0*/  IMAD R66, R22, 0x8, R2 ;  /* 0x0000000816427824 */ /* 0x000fe200078e0202 */
[----:B------:R-:W-:Y:S01]  /*39d0*/  SHF.L.U32 R75, R185, 0x1f, RZ ;  /* 0x0000001fb94b7819 */ /* 0x000fe200000006ff */
[----:B------:R-:W-:Y:S01]  /*39e0*/  IMAD R68, R45, -0x40, R46 ;  /* 0xffffffc02d447824 */ /* 0x000fe200078e022e */
[----:B------:R-:W-:Y:S02]  /*39f0*/  BSSY B1, `(.L_x_675) ;  /* 0x0000005000017945 */ /* 0x000fe40003800000 */
[----:B------:R-:W0:Y:S02]  /*3a00*/  SYNCS.PHASECHK.TRANS64.TRYWAIT P5, [R66+URZ+0x28c90], R75 ;  /* 0x028c904b420075a7 */ /* 0x000e2400080a017f */
[----:B------:R-:W-:-:S04]  /*3a10*/  VIMNMX R68, R68, 0x40, PT ;  /* 0x0000004044447848 */ /* 0x000fc80003fe0100 */
[----:B------:R-:W-:Y:S01]  /*3a20*/  ISETP.GE.AND P4, PT, R19, R68, PT ;  /* 0x000000441300720c */ /* 0x000fe20003f86270 */
[----:B0-----:R-:W-:-:S12]  /*3a30*/  @!P5 BRA `(.L_x_676) ;  /* 0x000001400014d947 */ /* 0x001fd80003800000 */
.L_x_951:
[----:B------:R-:W-:Y:S05]  /*3a40*/  BSYNC B1 ;  /* 0x0000000000017941 */ /* 0x000fea0003800000 */
.L_x_675:
[----:B------:R-:W-:Y:S05]  /*3a50*/  @P4 BRA `(.L_x_662) ;  /* 0x00000000002c4947 */ /* 0x000fea0003800000 */
[----:B------:R-:W-:Y:S01]  /*3a60*/  @!P1 LOP3.LUT P4, RZ, R188, 0x4, RZ, 0xc0, !PT ;  /* 0x00000004bcff9812 */ /* 0x000fe2000788c0ff */
[----:B------:R-:W-:Y:S01]  /*3a70*/  @!P1 VIADD R4, R61, 0x20 ;  /* 0x000000203d049836 */ /* 0x000fe20000000000 */
[----:B------:R-:W-:Y:S02]  /*3a80*/  PLOP3.LUT P5, PT, PT, PT, PT, 0x8, 0x0 ;  /* 0x000000000000781c */ /* 0x000fe40003fae170 */
[----:B------:R-:W-:-:S13]  /*3a90*/  @!P1 PLOP3.LUT P5, PT, P4, PT, PT, 0x80, 0x0 ;  /* 0x000000000000981c */ /* 0x000fda00027af070 */
[----:B------:R-:W-:-:S04]  /*3aa0*/  @P5 VIADD R4, R61, 0xffffffe0 ;  /* 0xffffffe03d045836 */ /* 0x000fc80000000000 */
[----:B------:R-:W-:-:S04]  /*3ab0*/  @!P1 IMAD.IADD R5, R30, 0x1, R4 ;  /* 0x000000011e059824 */ /* 0x000fc800078e0204 */
[----:B------:R-:W-:Y:S02]  /*3ac0*/  @!P1 IMAD R8, R5, 0x2, R2 ;  /* 0x0000000205089824 */ /* 0x000fe400078e0202 */
[----:B------:R-:W1:Y:S04]  /*3ad0*/  @!P0 LDS.128 R4, [R31+0x22400] ;  /* 0x022400001f048984 */ /* 0x000e680000000c00 */
[----:B------:R-:W2:Y:S04]  /*3ae0*/  @!P1 LDS.128 R8, [R8+0x22400] ;  /* 0x0224000008089984 */ /* 0x000ea80000000c00 */
[----:B-1----:R1:W-:Y:S04]  /*3af0*/  @!P0 STG.E.128 desc[UR40][R12.64], R4 ;  /* 0x000000040c008986 */ /* 0x0023e8000c101d28 */
[----:B--2---:R1:W-:Y:S02]  /*3b00*/  @!P1 STG.E.128 desc[UR40][R12.64+0x40], R8 ;  /* 0x000040080c009986 */ /* 0x0043e4000c101d28 */
.L_x_662:
[----:B------:R-:W-:Y:S05]  /*3b10*/  BSYNC B0 ;  /* 0x0000000000007941 */ /* 0x000fea0003800000 */
.L_x_654:
[----:B-1----:R-:W1:Y:S01]  /*3b20*/  S2R R4, SR_TID.X ;  /* 0x0000000000047919 */ /* 0x002e620000002100 */
[----:B------:R-:W-:Y:S01]  /*3b30*/  @!PT LDS RZ, [RZ] ;  /* 0x00000000fffff984 */ /* 0x000fe20000000800 */
[----:B------:R-:W-:Y:S01]  /*3b40*/  @!PT LDS RZ, [RZ] ;  /* 0x00000000fffff984 */ /* 0x000fe20000000800 */
[----:B------:R-:W-:Y:S01]  /*3b50*/  @!PT LDS RZ, [RZ] ;  /* 0x00000000fffff984 */ /* 0x000fe20000000800 */
[----:B------:R-:W-:Y:S01]  /*3b60*/  @!PT LDS RZ, [RZ] ;  /* 0x00000000fffff984 */ /* 0x000fe20000000800 */
[----:B------:R5:W-:Y:S06]  /*3b70*/  MEMBAR.ALL.CTA ;  /* 0x0000000000007992 */ /* 0x000bec0000008000 */
[----:B-----5:R-:W5:Y:S01]  /*3b80*/  FENCE.VIEW.ASYNC.S ;  /* 0x00000000000073c6 */ /* 0x020f620000000000 */
[----:B------:R-:W-:Y:S05]  /*3b90*/  WARPSYNC.ALL ;  /* 0x0000000000007948 */ /* 0x000fea0003800000 */
[----:B------:R-:W-:Y:S01]  /*3ba0*/  BSSY B0, `(.L_x_677) ;  /* 0x0000009000007945 */ /* 0x000fe20003800000 */
[----:B-1----:R-:W-:Y:S01]  /*3bb0*/  LOP3.LUT R4, R4, 0x7f, RZ, 0xc0, !PT ;  /* 0x0000007f04047812 */ /* 0x002fe200078ec0ff */
[----:B-----5:R1:W-:Y:S03]  /*3bc0*/  BAR.SYNC.DEFER_BLOCKING R59, 0x80 ;  /* 0x0002003b0000751d */ /* 0x0203e60000010000 */
[----:B------:R-:W-:-:S13]  /*3bd0*/  ISETP.NE.AND P4, PT, R4, RZ, PT ;  /* 0x000000ff0400720c */ /* 0x000fda0003f85270 */
[----:B------:R-:W-:-:S05]  /*3be0*/  @!P4 VIADD R4, R66, 0x28ca0 ;  /* 0x00028ca04204c836 */ /* 0x000fca0000000000 */
[----:B------:R-:W-:-:S04]  /*3bf0*/  @!P4 PRMT R4, RZ, 0x654, R4 ;  /* 0x00000654ff04c816 */ /* 0x000fc80000000004 */
[----:B------:R1:W-:Y:S01]  /*3c00*/  @!P4 SYNCS.ARRIVE.TRANS64.RED.A1T0 RZ, [R4+URZ], RZ ;  /* 0x000000ff04ffc9a7 */ /* 0x0003e2000810043f */
[----:B------:R-:W-:Y:S05]  /*3c10*/  @!P3 BRA `(.L_x_678) ;  /* 0x000000000004b947 */ /* 0x000fea0003800000 */
[----:B------:R-:W-:Y:S01]  /*3c20*/  BPT.TRAP 0x1 ;  /* 0x000000040000795c */ /* 0x000fe20000300000 */
.L_x_678:
[----:B------:R-:W-:Y:S05]  /*3c30*/  BSYNC B0 ;  /* 0x0000000000007941 */ /* 0x000fea0003800000 */
.L_x_677:
[----:B------:R-:W5:Y:S01]  /*3c40*/  SYNCS.PHASECHK.TRANS64.TRYWAIT P5, [R66+URZ+0x28cb0], R75 ;  /* 0x028cb04b420075a7 */ /* 0x000f6200080a017f */
[----:B------:R-:W-:Y:S01]  /*3c50*/  BSSY B0, `(.L_x_679) ;  /* 0x0000003000007945 */ /* 0x000fe20003800000 */
[----:B------:R-:W-:-:S03]  /*3c60*/  ISETP.GE.AND P3, PT, R19, R68, PT ;  /* 0x000000441300720c */ /* 0x000fc60003f66270 */
[----:B-----5:R-:W-:Y:S10]  /*3c70*/  @!P5 BRA `(.L_x_680) ;  /* 0x0000013c0098d947 */ /* 0x020ff40003800000 */
.L_x_952:
[----:B------:R-:W-:Y:S05]  /*3c80*/  BSYNC B0 ;  /* 0x0000000000007941 */ /* 0x000fea0003800000 */
.L_x_679:
[----:B------:R-:W-:Y:S04]  /*3c90*/  BSSY B0, `(.L_x_681) ;  /* 0x0000051000007945 */ /* 0x000fe80003800000 */
[----:B------:R-:W-:Y:S05]  /*3ca0*/  @P3 BRA `(.L_x_682) ;  /* 0x00000004003c3947 */ /* 0x000fea0003800000 */
[----:B-1----:R-:W-:Y:S01]  /*3cb0*/  IMAD.WIDE R4, R45, 0x40, R42 ;  /* 0x000000402d047825 */ /* 0x002fe200078e022a */
[----:B------:R-:W-:Y:S01]  /*3cc0*/  ULDC.64 UR4, c[0x0][0x328] ;  /* 0x0000ca0000047ab9 */ /* 0x000fe20000000a00 */
[----:B------:R-:W-:Y:S02]  /*3cd0*/  LOP3.LUT P3, RZ, R188, 0x4, RZ, 0xc0, !PT ;  /* 0x00000004bcff7812 */ /* 0x000fe4000786c0ff */
[----:B------:R-:W-:Y:S02]  /*3ce0*/  IMAD R5, R5, UR4, RZ ;  /* 0x0000000405057c24 */ /* 0x000fe4000f8e02ff */
[----:B------:R-:W-:Y:S02]  /*3cf0*/  IMAD.MOV.U32 R72, RZ, RZ, R32 ;  /* 0x000000ffff487224 */ /* 0x000fe400078e0020 */
[C---:B------:R-:W-:Y:S02]  /*3d00*/  IMAD R5, R4.reuse, UR5, R5 ;  /* 0x0000000504057c24 */ /* 0x040fe4000f8e0205 */
[----:B------:R-:W-:Y:S01]  /*3d10*/  IMAD.WIDE.U32 R6, R4, UR4, R72 ;  /* 0x0000000404067c25 */ /* 0x000fe2000f8e0048 */
[----:B------:R-:W-:-:S03]  /*3d20*/  ULDC.64 UR4, c[0x0][0x318] ;  /* 0x0000c60000047ab9 */ /* 0x000fc60000000a00 */
[----:B------:R-:W-:Y:S01]  /*3d30*/  IMAD R9, R22, 0x8000, R61 ;  /* 0x0000800016097824 */ /* 0x000fe200078e023d */
[----:B---3--:R-:W-:Y:S01]  /*3d40*/  LEA R12, P5, R6, UR4, 0x1 ;  /* 0x00000004060c7c11 */ /* 0x008fe2000f8a08ff */
[----:B------:R-:W-:Y:S01]  /*3d50*/  IMAD.IADD R5, R7, 0x1, R5 ;  /* 0x0000000107057824 */ /* 0x000fe200078e0205 */
[----:B------:R-:W-:Y:S01]  /*3d60*/  ULDC UR4, c[0x0][0x320] ;  /* 0x0000c80000047ab9 */ /* 0x000fe20000000800 */
[----:B------:R-:W-:Y:S02]  /*3d70*/  VIADD R4, R16, 0x40 ;  /* 0x0000004010047836 */ /* 0x000fe40000000000 */
[C---:B------:R-:W-:Y:S01]  /*3d80*/  VIADD R15, R9.reuse, 0x20 ;  /* 0x00000020090f7836 */ /* 0x040fe20000000000 */
[----:B------:R-:W-:Y:S01]  /*3d90*/  LEA.HI.X R13, R6, UR5, R5, 0x1, P5 ;  /* 0x00000005060d7c11 */ /* 0x000fe2000a8f0c05 */
[C---:B------:R-:W-:Y:S01]  /*3da0*/  @P3 VIADD R15, R9.reuse, 0xffffffe0 ;  /* 0xffffffe0090f3836 */ /* 0x040fe20000000000 */
[----:B------:R-:W-:Y:S01]  /*3db0*/  ISETP.GE.AND P5, PT, R16, UR4, PT ;  /* 0x0000000410007c0c */ /* 0x000fe2000bfa6270 */
[----:B--2-4-:R-:W-:Y:S01]  /*3dc0*/  IMAD R29, R9, 0x2, R2 ;  /* 0x00000002091d7824 */ /* 0x014fe200078e0202 */
[----:B------:R-:W-:Y:S01]  /*3dd0*/  ISETP.GE.AND P3, PT, R4, UR4, PT ;  /* 0x0000000404007c0c */ /* 0x000fe2000bf66270 */
[----:B------:R-:W-:-:S02]  /*3de0*/  VIADD R14, R16, 0x80 ;  /* 0x00000080100e7836 */ /* 0x000fc40000000000 */
[----:B------:R-:W-:-:S08]  /*3df0*/  VIADD R28, R16, 0xc0 ;  /* 0x000000c0101c7836 */ /* 0x000fd00000000000 */
[----:B------:R-:W1:Y:S04]  /*3e00*/  @!P5 LDS.128 R4, [R29+0x400] ;  /* 0x000400001d04d984 */ /* 0x000e680000000c00 */
[----:B------:R-:W2:Y:S04]  /*3e10*/  @!P3 LDS.128 R8, [R29+0x2400] ;  /* 0x002400001d08b984 */ /* 0x000ea80000000c00 */
[----:B-1----:R-:W-:Y:S01]  /*3e20*/  @!P5 STG.E.128 desc[UR40][R12.64], R4 ;  /* 0x000000040c00d986 */ /* 0x002fe2000c101d28 */
[----:B------:R-:W-:Y:S01]  /*3e30*/  ISETP.GE.AND P5, PT, R14, UR4, PT ;  /* 0x000000040e007c0c */ /* 0x000fe2000bfa6270 */
[----:B------:R-:W-:-:S02]  /*3e40*/  VIADD R14, R16, 0x100 ;  /* 0x00000100100e7836 */ /* 0x000fc40000000000 */
[----:B--2---:R-:W-:Y:S01]  /*3e50*/  @!P3 STG.E.128 desc[UR40][R12.64+0x80], R8 ;  /* 0x000080080c00b986 */ /* 0x004fe2000c101d28 */
[----:B------:R-:W-:Y:S01]  /*3e60*/  ISETP.GE.AND P3, PT, R28, UR4, PT ;  /* 0x000000041c007c0c */ /* 0x000fe2000bf66270 */
        /* <DEDUP_REMOVED lines=16> */
[----:B------:R-:W-:Y:S02]  /*3f70*/  IMAD R28, R15, 0x2, R2 ;  /* 0x000000020f1c7824 */ /* 0x000fe400078e0202 */
[----:B------:R-:W-:-:S06]  /*3f80*/  VIADD R15, R16, 0xe0 ;  /* 0x000000e0100f7836 */ /* 0x000fcc0000000000 */
[----:B------:R-:W1:Y:S04]  /*3f90*/  @!P5 LDS.128 R4, [R29+0xc400] ;  /* 0x00c400001d04d984 */ /* 0x000e680000000c00 */
[----:B------:R-:W2:Y:S04]  /*3fa0*/  @!P3 LDS.128 R8, [R29+0xe400] ;  /* 0x00e400001d08b984 */ /* 0x000ea80000000c00 */
[----:B-1----:R-:W-:Y:S01]  /*3fb0*/  @!P5 STG.E.128 desc[UR40][R12.64+0x300], R4 ;  /* 0x000300040c00d986 */ /* 0x002fe2000c101d28 */
[----:B------:R-:W-:-:S03]  /*3fc0*/  ISETP.GE.AND P5, PT, R74, UR4, PT ;  /* 0x000000044a007c0c */ /* 0x000fc6000bfa6270 */
        /* <DEDUP_REMOVED lines=22> */
[----:B------:R-:W-:-:S03]  /*4130*/  ISETP.GE.AND P5, PT, R14, UR4, PT ;  /* 0x000000040e007c0c */ /* 0x000fc6000bfa6270 */
[----:B--2---:R-:W-:Y:S01]  /*4140*/  @!P3 STG.E.128 desc[UR40][R12.64+0x2c0], R8 ;  /* 0x0002c0080c00b986 */ /* 0x004fe2000c101d28 */
[----:B------:R-:W-:-:S09]  /*4150*/  ISETP.GE.AND P3, PT, R15, UR4, PT ;  /* 0x000000040f007c0c */ /* 0x000fd2000bf66270 */
[----:B------:R-:W1:Y:S04]  /*4160*/  @!P5 LDS.128 R4, [R28+0xc400] ;  /* 0x00c400001c04d984 */ /* 0x000e680000000c00 */
[----:B------:R-:W2:Y:S04]  /*4170*/  @!P3 LDS.128 R8, [R28+0xe400] ;  /* 0x00e400001c08b984 */ /* 0x000ea80000000c00 */
[----:B-1----:R1:W-:Y:S04]  /*4180*/  @!P5 STG.E.128 desc[UR40][R12.64+0x340], R4 ;  /* 0x000340040c00d986 */ /* 0x0023e8000c101d28 */
[----:B--2---:R1:W-:Y:S02]  /*4190*/  @!P3 STG.E.128 desc[UR40][R12.64+0x3c0], R8 ;  /* 0x0003c0080c00b986 */ /* 0x0043e4000c101d28 */
.L_x_682:
[----:B------:R-:W-:Y:S05]  /*41a0*/  BSYNC B0 ;  /* 0x0000000000007941 */ /* 0x000fea0003800000 */
.L_x_681:
[----:B------:R-:W-:Y:S01]  /*41b0*/  @!PT LDS RZ, [RZ] ;  /* 0x00000000fffff984 */ /* 0x000fe20000000800 */
[----:B------:R-:W-:Y:S01]  /*41c0*/  @!PT LDS RZ, [RZ] ;  /* 0x00000000fffff984 */ /* 0x000fe20000000800 */
[----:B------:R-:W-:Y:S01]  /*41d0*/  @!PT LDS RZ, [RZ] ;  /* 0x00000000fffff984 */ /* 0x000fe20000000800 */
[----:B------:R-:W-:Y:S01]  /*41e0*/  @!PT LDS RZ, [RZ] ;  /* 0x00000000fffff984 */ /* 0x000fe20000000800 */
[----:B------:R5:W-:Y:S06]  /*41f0*/  MEMBAR.ALL.CTA ;  /* 0x0000000000007992 */ /* 0x000bec0000008000 */
[----:B-----5:R-:W5:Y:S01]  /*4200*/  FENCE.VIEW.ASYNC.S ;  /* 0x00000000000073c6 */ /* 0x020f620000000000 */
[----:B0-----:R-:W-:Y:S01]  /*4210*/  @!P4 VIADD R66, R66, 0x28cc0 ;  /* 0x00028cc04242c836 */ /* 0x001fe20000000000 */
[----:B-----5:R0:W-:Y:S04]  /*4220*/  BAR.SYNC.DEFER_BLOCKING R59, 0x80 ;  /* 0x0002003b0000751d */ /* 0x0201e80000010000 */
[----:B------:R-:W-:Y:S01]  /*4230*/  @!P4 PRMT R66, RZ, 0x654, R66 ;  /* 0x00000654ff42c816 */ /* 0x000fe20000000042 */
[----:B------:R-:W-:Y:S01]  /*4240*/  VIADD R22, R22, 0x1 ;  /* 0x0000000116167836 */ /* 0x000fe20000000000 */
[----:B------:R-:W-:-:S02]  /*4250*/  PLOP3.LUT P3, PT, PT, PT, PT, 0x8, 0x0 ;  /* 0x000000000000781c */ /* 0x000fc40003f6e170 */
[----:B------:R0:W-:Y:S02]  /*4260*/  @!P4 SYNCS.ARRIVE.TRANS64.RED.A1T0 RZ, [R66+URZ], RZ ;  /* 0x000000ff42ffc9a7 */ /* 0x0001e4000810043f */
[----:B------:R-:W-:-:S04]  /*4270*/  ISETP.NE.AND P4, PT, R22, 0x2, PT ;  /* 0x000000021600780c */ /* 0x000fc80003f85270 */
[----:B-1----:R-:W-:Y:S02]  /*4280*/  SEL R4, RZ, 0x1, P4 ;  /* 0x00000001ff047807 */ /* 0x002fe40002000000 */
[----:B------:R-:W-:Y:S02]  /*4290*/  SEL R22, R22, RZ, P4 ;  /* 0x000000ff16167207 */ /* 0x000fe40002000000 */
[----:B------:R-:W-:Y:S01]  /*42a0*/  LOP3.LUT R185, R185, R4, RZ, 0x3c, !PT ;  /* 0x00000004b9b97212 */ /* 0x000fe200078e3cff */
[----:B0-----:R-:W-:Y:S06]  /*42b0*/  @P2 BRA `(.L_x_683) ;  /* 0xffffffdc00c42947 */ /* 0x001fec000383ffff */
.L_x_649:
[----:B------:R-:W2:Y:S01]  /*42c0*/  LDL R4, [R1] ;  /* 0x0000000001047983 */ /* 0x000ea20000100800 */
[----:B------:R-:W-:Y:S01]  /*42d0*/  BSSY B0, `(.L_x_684) ;  /* 0x000004d000007945 */ /* 0x000fe20003800000 */
        /* <DEDUP_REMOVED lines=16> */
[----:B------:R-:W-:Y:S01]  /*43e0*/  CS2R R120, SRZ ;  /* 0x0000000000787805 */ /* 0x000fe2000001ff00 */
[----:B------:R-:W-:Y:S01]  /*43f0*/  IMAD.MOV.U32 R119, RZ, RZ, RZ ;  /* 0x000000ffff777224 */ /* 0x000fe200078e00ff */
        /* <DEDUP_REMOVED lines=10> */
[----:B------:R-:W-:Y:S01]  /*44a0*/  CS2R R100, SRZ ;  /* 0x0000000000647805 */ /* 0x000fe2000001ff00 */
[----:B------:R-:W-:Y:S01]  /*44b0*/  IMAD.MOV.U32 R99, RZ, RZ, RZ ;  /* 0x000000ffff637224 */ /* 0x000fe200078e00ff */
[----:B------:R-:W-:Y:S01]  /*44c0*/  CS2R R40, SRZ ;  /* 0x0000000000287805 */ /* 0x000fe2000001ff00 */
[----:B------:R-:W-:Y:S01]  /*44d0*/  IMAD.MOV.U32 R97, RZ, RZ, RZ ;  /* 0x000000ffff617224 */ /* 0x000fe200078e00ff */
[----:B------:R-:W-:-:S02]  /*44e0*/  CS2R R94, SRZ ;  /* 0x00000000005e7805 */ /* 0x000fc4000001ff00 */
[----:B------:R-:W-:Y:S01]  /*44f0*/  CS2R R92, SRZ ;  /* 0x00000000005c7805 */ /* 0x000fe2000001ff00 */
[----:B------:R-:W-:Y:S01]  /*4500*/  IMAD.MOV.U32 R91, RZ, RZ, RZ ;  /* 0x000000ffff5b7224 */ /* 0x000fe200078e00ff */
[----:B------:R-:W-:Y:S02]  /*4510*/  CS2R R36, SRZ ;  /* 0x0000000000247805 */ /* 0x000fe4000001ff00 */
[----:B------:R-:W-:Y:S02]  /*4520*/  CS2R R152, SRZ ;  /* 0x0000000000987805 */ /* 0x000fe4000001ff00 */
[----:B------:R-:W-:Y:S02]  /*4530*/  CS2R R86, SRZ ;  /* 0x0000000000567805 */ /* 0x000fe4000001ff00 */
[----:B------:R-:W-:Y:S02]  /*4540*/  CS2R R156, SRZ ;  /* 0x00000000009c7805 */ /* 0x000fe4000001ff00 */
[----:B------:R-:W-:Y:S01]  /*4550*/  CS2R R82, SRZ ;  /* 0x0000000000527805 */ /* 0x000fe2000001ff00 */
[----:B------:R-:W-:Y:S01]  /*4560*/  IMAD.MOV.U32 R155, RZ, RZ, RZ ;  /* 0x000000ffff9b7224 */ /* 0x000fe200078e00ff */
[----:B------:R-:W-:-:S02]  /*4570*/  CS2R R158, SRZ ;  /* 0x00000000009e7805 */ /* 0x000fc4000001ff00 */
[----:B---3--:R-:W-:Y:S02]  /*4580*/  CS2R R78, SRZ ;  /* 0x00000000004e7805 */ /* 0x008fe4000001ff00 */
[----:B------:R-:W-:Y:S02]  /*4590*/  CS2R R160, SRZ ;  /* 0x0000000000a07805 */ /* 0x000fe4000001ff00 */
[----:B------:R-:W-:Y:S02]  /*45a0*/  CS2R R74, SRZ ;  /* 0x00000000004a7805 */ /* 0x000fe4000001ff00 */
[----:B------:R-:W-:Y:S01]  /*45b0*/  CS2R R162, SRZ ;  /* 0x0000000000a27805 */ /* 0x000fe2000001ff00 */
[----:B------:R-:W-:Y:S01]  /*45c0*/  IMAD.MOV.U32 R71, RZ, RZ, RZ ;  /* 0x000000ffff477224 */ /* 0x000fe200078e00ff */
        /* <DEDUP_REMOVED lines=8> */
[----:B------:R-:W-:-:S02]  /*4650*/  CS2R R54, SRZ ;  /* 0x0000000000367805 */ /* 0x000fc4000001ff00 */
[----:B------:R-:W-:Y:S02]  /*4660*/  CS2R R172, SRZ ;  /* 0x0000000000ac7805 */ /* 0x000fe4000001ff00 */
[----:B----4-:R-:W-:Y:S02]  /*4670*/  CS2R R50, SRZ ;  /* 0x0000000000327805 */ /* 0x010fe4000001ff00 */
[----:B------:R-:W-:Y:S02]  /*4680*/  CS2R R174, SRZ ;  /* 0x0000000000ae7805 */ /* 0x000fe4000001ff00 */
[----:B------:R-:W-:Y:S02]  /*4690*/  CS2R R46, SRZ ;  /* 0x00000000002e7805 */ /* 0x000fe4000001ff00 */
[----:B------:R-:W-:Y:S01]  /*46a0*/  CS2R R176, SRZ ;  /* 0x0000000000b07805 */ /* 0x000fe2000001ff00 */
[----:B------:R-:W-:Y:S01]  /*46b0*/  IMAD.MOV.U32 R43, RZ, RZ, RZ ;  /* 0x000000ffff2b7224 */ /* 0x000fe200078e00ff */
[----:B------:R-:W-:-:S02]  /*46c0*/  CS2R R32, SRZ ;  /* 0x0000000000207805 */ /* 0x000fc4000001ff00 */
[----:B------:R-:W-:Y:S02]  /*46d0*/  CS2R R178, SRZ ;  /* 0x0000000000b27805 */ /* 0x000fe4000001ff00 */
[----:B------:R-:W-:Y:S02]  /*46e0*/  CS2R R38, SRZ ;  /* 0x0000000000267805 */ /* 0x000fe4000001ff00 */
[----:B------:R-:W-:Y:S01]  /*46f0*/  CS2R R180, SRZ ;  /* 0x0000000000b47805 */ /* 0x000fe2000001ff00 */
[----:B------:R-:W-:Y:S01]  /*4700*/  IMAD.MOV.U32 R35, RZ, RZ, RZ ;  /* 0x000000ffff237224 */ /* 0x000fe200078e00ff */
[----:B--2---:R-:W-:Y:S01]  /*4710*/  CS2R R28, SRZ ;  /* 0x00000000001c7805 */ /* 0x004fe2000001ff00 */
[----:B------:R-:W-:Y:S02]  /*4720*/  IMAD.MOV.U32 R31, RZ, RZ, RZ ;  /* 0x000000ffff1f7224 */ /* 0x000fe400078e00ff */
[----:B------:R-:W-:Y:S02]  /*4730*/  IMAD.MOV.U32 R7, RZ, RZ, RZ ;  /* 0x000000ffff077224 */ /* 0x000fe400078e00ff */
[----:B------:R-:W-:-:S02]  /*4740*/  IMAD.MOV.U32 R0, RZ, RZ, RZ ;  /* 0x000000ffff007224 */ /* 0x000fc400078e00ff */
[----:B------:R-:W-:Y:S01]  /*4750*/  IMAD.MOV.U32 R5, RZ, RZ, RZ ;  /* 0x000000ffff057224 */ /* 0x000fe200078e00ff */
[----:B------:R-:W-:Y:S01]  /*4760*/  ISETP.NE.AND P0, PT, R4, 0x1, PT ;  /* 0x000000010400780c */ /* 0x000fe20003f05270 */
[----:B------:R-:W-:-:S12]  /*4770*/  @P3 BRA `(.L_x_685) ;  /* 0x0000000000083947 */ /* 0x000fd80003800000 */
[----:B------:R-:W0:Y:S02]  /*4780*/  FENCE.VIEW.ASYNC.G ;  /* 0x00000000000073c6 */ /* 0x000e240000000100 */
[----:B0-----:R-:W-:Y:S06]  /*4790*/  BAR.ARV 0xc, 0x180 ;  /* 0x0306000000007b1d */ /* 0x001fec0000002000 */
.L_x_685:
[----:B------:R-:W-:Y:S05]  /*47a0*/  BSYNC B0 ;  /* 0x0000000000007941 */ /* 0x000fea0003800000 */
.L_x_684:
[----:B------:R-:W-:Y:S01]  /*47b0*/  BSSY B7, `(.L_x_686) ;  /* 0x00007a2000077945 */ /* 0x000fe20003800000 */
[----:B------:R-:W-:Y:S02]  /*47c0*/  IMAD.MOV.U32 R12, RZ, RZ, RZ ;  /* 0x000000ffff0c7224 */ /* 0x000fe400078e00ff */
[----:B------:R-:W-:Y:S01]  /*47d0*/  IMAD.MOV.U32 R154, RZ, RZ, RZ ;  /* 0x000000ffff9a7224 */ /* 0x000fe200078e00ff */
[----:B------:R-:W-:Y:S06]  /*47e0*/  @!P0 BRA `(.L_x_687) ;  /* 0x0000001800b88947 */ /* 0x000fec0003800000 */
[----:B------:R-:W-:Y:S02]  /*47f0*/  ISETP.GE.AND P1, PT, R168, 0x1, PT ;  /* 0x00000001a800780c */ /* 0x000fe40003f26270 */
[----:B------:R-:W-:-:S11]  /*4800*/  PLOP3.LUT P0, PT, PT, PT, PT, 0x80, 0x0 ;  /* 0x000000000000781c */ /* 0x000fd60003f0f070 */
[----:B------:R-:W-:Y:S05]  /*4810*/  @!P1 BRA `(.L_x_688) ;  /* 0x00000078006c9947 */ /* 0x000fea0003800000 */
[----:B------:R-:W0:Y:S01]  /*4820*/  SHFL.IDX PT, R0, R213, RZ, 0x1f ;  /* 0x00001fffd5007589 */ /* 0x000e2200000e0000 */
[----:B------:R-:W-:Y:S02]  /*4830*/  ISETP.NE.AND P0, PT, R184, 0x3, PT ;  /* 0x00000003b800780c */ /* 0x000fe40003f05270 */
[----:B0-----:R-:W-:-:S04]  /*4840*/  LEA.HI R3, R0, R0, RZ, 0x1 ;  /* 0x0000000000037211 */ /* 0x001fc800078f08ff */
[----:B------:R-:W-:-:S05]  /*4850*/  LOP3.LUT R3, R3, 0x1fffe, RZ, 0xc0, !PT ;  /* 0x0001fffe03037812 */ /* 0x000fca00078ec0ff */
[----:B------:R-:W-:-:S04]  /*4860*/  IMAD.IADD R3, R0, 0x1, -R3 ;  /* 0x0000000100037824 */ /* 0x000fc800078e0a03 */
[----:B------:R-:W-:-:S04]  /*4870*/  IMAD R3, R3, 0x8000, R2 ;  /* 0x0000800003037824 */ /* 0x000fc800078e0202 */
[----:B------:R-:W-:-:S05]  /*4880*/  VIADD R3, R3, 0x400 ;  /* 0x0000040003037836 */ /* 0x000fca0000000000 */
[----:B------:R-:W-:-:S04]  /*4890*/  SHF.R.U32.HI R3, RZ, 0x4, R3 ;  /* 0x00000004ff037819 */ /* 0x000fc80000011603 */
[----:B------:R-:W-:-:S04]  /*48a0*/  LOP3.LUT R3, R3, 0x3fff, RZ, 0xc0, !PT ;  /* 0x00003fff03037812 */ /* 0x000fc800078ec0ff */
[----:B------:R-:W-:Y:S01]  /*48b0*/  LOP3.LUT R3, R3, 0x2000000, RZ, 0xfc, !PT ;  /* 0x0200000003037812 */ /* 0x000fe200078efcff */
[----:B------:R-:W-:Y:S06]  /*48c0*/  @!P0 BRA `(.L_x_689) ;  /* 0x0000000000048947 */ /* 0x000fec0003800000 */
[----:B------:R-:W-:Y:S01]  /*48d0*/  BPT.TRAP 0x1 ;  /* 0x000000040000795c */ /* 0x000fe20000300000 */
.L_x_689:
[----:B------:R-:W-:Y:S01]  /*48e0*/  IMAD R13, R18, 0x8, R2 ;  /* 0x00000008120d7824 */ /* 0x000fe200078e0202 */
[----:B------:R-:W-:Y:S01]  /*48f0*/  SHF.L.U32 R4, R23, 0x1f, RZ ;  /* 0x0000001f17047819 */ /* 0x000fe200000006ff */
[----:B------:R-:W-:Y:S01]  /*4900*/  VIADD R0, R2, 0x26800 ;  /* 0x0002680002007836 */ /* 0x000fe20000000000 */
[----:B------:R-:W-:Y:S01]  /*4910*/  BSSY B0, `(.L_x_690) ;  /* 0x0000008000007945 */ /* 0x000fe20003800000 */
[----:B------:R-:W-:Y:S01]  /*4920*/  IMAD R8, R18, 0x1000, R3 ;  /* 0x0000100012087824 */ /* 0x000fe200078e0203 */
[----:B------:R-:W0:Y:S01]  /*4930*/  SYNCS.PHASECHK.TRANS64.TRYWAIT P0, [R13+URZ+0x28c50], R4 ;  /* 0x028c50040d0075a7 */ /* 0x000e22000800017f */
[----:B------:R-:W-:Y:S01]  /*4940*/  IMAD.MOV.U32 R9, RZ, RZ, 0x40000040 ;  /* 0x40000040ff097424 */ /* 0x000fe200078e00ff */
[----:B------:R-:W-:-:S04]  /*4950*/  SHF.R.U32.HI R0, RZ, 0x4, R0 ;  /* 0x00000004ff007819 */ /* 0x000fc80000011600 */
[----:B------:R-:W-:-:S04]  /*4960*/  LOP3.LUT R0, R0, 0x3fff, RZ, 0xc0, !PT ;  /* 0x00003fff00007812 */ /* 0x000fc800078ec0ff */
[----:B------:R-:W-:Y:S01]  /*4970*/  LOP3.LUT R0, R0, 0x10000, RZ, 0xfc, !PT ;  /* 0x0001000000007812 */ /* 0x000fe200078efcff */
[----:B0-----:R-:W-:Y:S06]  /*4980*/  @!P0 BRA `(.L_x_691) ;  /* 0x0000013000688947 */ /* 0x001fec0003800000 */
.L_x_953:
[----:B------:R-:W-:Y:S05]  /*4990*/  BSYNC B0 ;  /* 0x0000000000007941 */ /* 0x000fea0003800000 */
.L_x_690:
[----:B------:R-:W-:Y:S01]  /*49a0*/  BAR.SYNC.DEFER_BLOCKING 0xe, 0x100 ;  /* 0x0384000000007b1d */ /* 0x000fe20000010000 */
[----:B0-----:R-:W-:Y:S01]  /*49b0*/  IMAD.MOV.U32 R4, RZ, RZ, R0 ;  /* 0x000000ffff047224 */ /* 0x001fe200078e0000 */
[----:B------:R-:W-:Y:S01]  /*49c0*/  R2UR UR6, R8 ;  /* 0x00000000080672ca */ /* 0x000fe200000e0000 */
[----:B------:R-:W-:Y:S01]  /*49d0*/  IMAD.MOV.U32 R5, RZ, RZ, 0x40000040 ;  /* 0x40000040ff057424 */ /* 0x000fe200078e00ff */
[----:B------:R-:W-:Y:S01]  /*49e0*/  R2UR UR7, R9 ;  /* 0x00000000090772ca */ /* 0x000fe200000e0000 */
[----:B------:R-:W-:Y:S01]  /*49f0*/  VIADD R6, R0, 0x2 ;  /* 0x0000000200067836 */ /* 0x000fe20000000000 */
[----:B------:R-:W-:Y:S01]  /*4a00*/  R2UR UR4, R4 ;  /* 0x00000000040472ca */ /* 0x000fe200000e0000 */
[C---:B------:R-:W-:Y:S01]  /*4a10*/  VIADD R4, R8.reuse, 0x80 ;  /* 0x0000008008047836 */ /* 0x040fe20000000000 */
[----:B------:R-:W-:Y:S01]  /*4a20*/  R2UR UR5, R5 ;  /* 0x00000000050572ca */ /* 0x000fe200000e0000 */
[----:B------:R-:W-:Y:S01]  /*4a30*/  IMAD.MOV.U32 R5, RZ, RZ, 0x40000040 ;  /* 0x40000040ff057424 */ /* 0x000fe200078e00ff */
[----:B------:R-:W0:Y:S01]  /*4a40*/  S2R R12, SR_TID.X ;  /* 0x00000000000c7919 */ /* 0x000e220000002100 */
[----:B------:R-:W-:Y:S01]  /*4a50*/  IMAD.MOV.U32 R7, RZ, RZ, 0x40000040 ;  /* 0x40000040ff077424 */ /* 0x000fe200078e00ff */
[----:B------:R-:W-:Y:S01]  /*4a60*/  BSSY B0, `(.L_x_692) ;  /* 0x00000f8000007945 */ /* 0x000fe20003800000 */
[----:B------:R-:W-:-:S02]  /*4a70*/  VIADD R10, R8, 0x100 ;  /* 0x00000100080a7836 */ /* 0x000fc40000000000 */
[----:B------:R-:W-:Y:S02]  /*4a80*/  IMAD.MOV.U32 R11, RZ, RZ, 0x40000040 ;  /* 0x40000040ff0b7424 */ /* 0x000fe400078e00ff */
[----:B------:R-:W-:Y:S01]  /*4a90*/  IMAD.MOV.U32 R9, RZ, RZ, 0x40000040 ;  /* 0x40000040ff097424 */ /* 0x000fe200078e00ff */
[----:B-----5:R-:W-:-:S06]  /*4aa0*/  WARPGROUP.ARRIVE ;  /* 0x00000000000079c5 */ /* 0x020fcc0000000000 */
[----:B------:R-:W-:Y:S01]  /*4ab0*/  HGMMA.64x256x16.F32.BF16 R24, gdesc[UR4].tnspB, RZ, !UPT, gsb0 ;  /* 0x43e00000041879f0 */ /* 0x000fe2000c0018ff */
[----:B------:R-:W-:Y:S01]  /*4ac0*/  R2UR UR6, R4 ;  /* 0x00000000040672ca */ /* 0x000fe200000e0000 */
[----:B------:R-:W-:Y:S01]  /*4ad0*/  VIADD R4, R0, 0x4 ;  /* 0x0000000400047836 */ /* 0x000fe20000000000 */
[----:B------:R-:W-:Y:S01]  /*4ae0*/  R2UR UR7, R5 ;  /* 0x00000000050772ca */ /* 0x000fe200000e0000 */
[----:B------:R-:W-:Y:S01]  /*4af0*/  IMAD.MOV.U32 R5, RZ, RZ, 0x40000040 ;  /* 0x40000040ff057424 */ /* 0x000fe200078e00ff */
[----:B------:R-:W-:Y:S02]  /*4b00*/  R2UR UR4, R6 ;  /* 0x00000000060472ca */ /* 0x000fe400000e0000 */
[----:B------:R-:W-:Y:S02]  /*4b10*/  R2UR UR5, R7 ;  /* 0x00000000070572ca */ /* 0x000fe400000e0000 */
[----:B0-----:R-:W-:-:S04]  /*4b20*/  LOP3.LUT R12, R12, 0x7f, RZ, 0xc0, !PT ;  /* 0x0000007f0c0c7812 */ /* 0x001fc800078ec0ff */
[----:B------:R-:W-:Y:S01]  /*4b30*/  ISETP.NE.AND P0, PT, R12, RZ, PT ;  /* 0x000000ff0c00720c */ /* 0x000fe20003f05270 */
[----:B------:R-:W-:Y:S02]  /*4b40*/  WARPGROUP.DEPBAR.LE gsb0, 0x0 ;  /* 0x00008000000079c5 */ /* 0x000fe40000010000 */
[----:B------:R-:W-:-:S12]  /*4b50*/  WARPGROUP.ARRIVE ;  /* 0x00000000000079c5 */ /* 0x000fd80000000000 */
[----:B------:R-:W-:Y:S01]  /*4b60*/  HGMMA.64x256x16.F32.BF16 R24, gdesc[UR4].tnspB, R24, gsb0 ;  /* 0x43e00000041879f0 */ /* 0x000fe20008001818 */
[----:B------:R-:W-:Y:S01]  /*4b70*/  R2UR UR6, R10 ;  /* 0x000000000a0672ca */ /* 0x000fe200000e0000 */
[----:B------:R-:W-:Y:S01]  /*4b80*/  VIADD R10, R8, 0x180 ;  /* 0x00000180080a7836 */ /* 0x000fe20000000000 */
[----:B------:R-:W-:Y:S01]  /*4b90*/  R2UR UR7, R11 ;  /* 0x000000000b0772ca */ /* 0x000fe200000e0000 */
[----:B------:R-:W-:Y:S01]  /*4ba0*/  VIADD R8, R0, 0x6 ;  /* 0x0000000600087836 */ /* 0x000fe20000000000 */
[----:B------:R-:W-:Y:S01]  /*4bb0*/  R2UR UR4, R4 ;  /* 0x00000000040472ca */ /* 0x000fe200000e0000 */
[----:B------:R-:W-:Y:S01]  /*4bc0*/  IMAD.MOV.U32 R11, RZ, RZ, 0x40000040 ;  /* 0x40000040ff0b7424 */ /* 0x000fe200078e00ff */
[----:B------:R-:W-:Y:S01]  /*4bd0*/  R2UR UR5, R5 ;  /* 0x00000000050572ca */ /* 0x000fe200000e0000 */
[----:B------:R-:W-:-:S05]  /*4be0*/  @!P0 VIADD R0, R13, 0x28c60 ;  /* 0x00028c600d008836 */ /* 0x000fca0000000000 */
[----:B------:R-:W-:Y:S01]  /*4bf0*/  @!P0 PRMT R0, RZ, 0x654, R0 ;  /* 0x00000654ff008816 */ /* 0x000fe20000000000 */
[----:B------:R-:W-:Y:S02]  /*4c00*/  WARPGROUP.DEPBAR.LE gsb0, 0x0 ;  /* 0x00008000000079c5 */ /* 0x000fe40000010000 */
[----:B------:R-:W-:-:S12]  /*4c10*/  WARPGROUP.ARRIVE ;  /* 0x00000000000079c5 */ /* 0x000fd80000000000 */
[----:B------:R-:W-:Y:S01]  /*4c20*/  HGMMA.64x256x16.F32.BF16 R24, gdesc[UR4].tnspB, R24, gsb0 ;  /* 0x43e00000041879f0 */ /* 0x000fe20008001818 */
[----:B------:R-:W-:Y:S02]  /*4c30*/  R2UR UR6, R10 ;  /* 0x000000000a0672ca */ /* 0x000fe400000e0000 */
[----:B------:R-:W-:Y:S02]  /*4c40*/  R2UR UR7, R11 ;  /* 0x000000000b0772ca */ /* 0x000fe400000e0000 */
[----:B------:R-:W-:Y:S02]  /*4c50*/  R2UR UR4, R8 ;  /* 0x00000000080472ca */ /* 0x000fe400000e0000 */
[----:B------:R-:W-:Y:S01]  /*4c60*/  R2UR UR5, R9 ;  /* 0x00000000090572ca */ /* 0x000fe200000e0000 */
[----:B------:R-:W-:Y:S02]  /*4c70*/  WARPGROUP.DEPBAR.LE gsb0, 0x0 ;  /* 0x00008000000079c5 */ /* 0x000fe40000010000 */
[----:B------:R-:W-:-:S15]  /*4c80*/  WARPGROUP.ARRIVE ;  /* 0x00000000000079c5 */ /* 0x000fde0000000000 */
[----:B------:R-:W-:-:S03]  /*4c90*/  NOP ;  /* 0x0000000000007918 */ /* 0x000fc60000000000 */
[----:B------:R-:W-:Y:S03]  /*4ca0*/  HGMMA.64x256x16.F32.BF16 R24, gdesc[UR4].tnspB, R24, gsb0 ;  /* 0x43e00000041879f0 */ /* 0x000fe60008001818 */
[----:B------:R-:W-:Y:S02]  /*4cb0*/  WARPGROUP.DEPBAR.LE gsb0, 0x0 ;  /* 0x00008000000079c5 */ /* 0x000fe40000010000 */
[----:B------:R-:W-:Y:S06]  /*4cc0*/  BAR.ARV 0xf, 0x100 ;  /* 0x03c4000000007b1d */ /* 0x000fec0000002000 */
[----:B------:R0:W-:Y:S01]  /*4cd0*/  @!P0 SYNCS.ARRIVE.TRANS64.RED.A1T0 RZ, [R0+URZ], RZ ;  /* 0x000000ff00ff89a7 */ /* 0x0001e2000810043f */
[----:B------:R-:W-:-:S13]  /*4ce0*/  ISETP.GE.AND P0, PT, R168, 0x41, PT ;  /* 0x00000041a800780c */ /* 0x000fda0003f06270 */
[----:B0-----:R-:W-:Y:S05]  /*4cf0*/  @!P0 BRA `(.L_x_693) ;  /* 0x0000000c00388947 */ /* 0x001fea0003800000 */
[----:B------:R-:W-:-:S07]  /*4d00*/  VIADD R182, R182, 0xfffffffe ;  /* 0xfffffffeb6b67836 */ /* 0x000fce0000000000 */
.L_x_699:
[----:B------:R-:W-:Y:S01]  /*4d10*/  BAR.SYNC.DEFER_BLOCKING 0xe, 0x100 ;  /* 0x0384000000007b1d */ /* 0x000fe20000010000 */
[----:B------:R-:W-:Y:S01]  /*4d20*/  IMAD R11, R18, 0x40, R191 ;  /* 0x00000040120b7824 */ /* 0x000fe200078e02bf */
[----:B------:R-:W-:Y:S01]  /*4d30*/  ISETP.NE.AND P2, PT, R184, 0x3, PT ;  /* 0x00000003b800780c */ /* 0x000fe20003f45270 */
[----:B------:R-:W-:Y:S01]  /*4d40*/  VIADD R18, R18, 0x1 ;  /* 0x0000000112127836 */ /* 0x000fe20000000000 */
[C---:B------:R-:W-:Y:S01]  /*4d50*/  ISETP.GT.AND P1, PT, R182.reuse, RZ, PT ;  /* 0x000000ffb600720c */ /* 0x040fe20003f24270 */
[----:B------:R-:W-:Y:S02]  /*4d60*/  IMAD R11, R11, 0x4, R2 ;  /* 0x000000040b0b7824 */ /* 0x000fe400078e0202 */
[----:B------:R-:W-:Y:S01]  /*4d70*/  VIADD R182, R182, 0xffffffff ;  /* 0xffffffffb6b67836 */ /* 0x000fe20000000000 */
[----:B------:R-:W-:-:S04]  /*4d80*/  ISETP.NE.AND P0, PT, R18, 0x2, PT ;  /* 0x000000021200780c */ /* 0x000fc80003f05270 */
[----:B------:R-:W-:Y:S02]  /*4d90*/  SEL R10, RZ, 0x1, P0 ;  /* 0x00000001ff0a7807 */ /* 0x000fe40000000000 */
[----:B------:R-:W-:Y:S02]  /*4da0*/  SEL R18, R18, RZ, P0 ;  /* 0x000000ff12127207 */ /* 0x000fe40000000000 */
[----:B------:R-:W-:Y:S01]  /*4db0*/  LOP3.LUT R23, R23, R10, RZ, 0x3c, !PT ;  /* 0x0000000a17177212 */ /* 0x000fe200078e3cff */
[----:B0-----:R-:W0:Y:S04]  /*4dc0*/  LDS R0, [R11+0x28800] ;  /* 0x028800000b007984 */ /* 0x001e280000000800 */
        /* <DEDUP_REMOVED lines=131> */
.L_x_694:
[----:B------:R-:W-:Y:S01]  /*5600*/  IMAD R0, R18, 0x8, R2 ;  /* 0x0000000812007824 */ /* 0x000fe200078e0202 */
[----:B------:R-:W-:-:S04]  /*5610*/  SHF.L.U32 R11, R23, 0x1f, RZ ;  /* 0x0000001f170b7819 */ /* 0x000fc800000006ff */
[----:B------:R0:W1:Y:S01]  /*5620*/  SYNCS.PHASECHK.TRANS64.TRYWAIT P0, [R0+URZ+0x28c50], R11 ;  /* 0x028c500b000075a7 */ /* 0x000062000800017f */
[----:B------:R-:W-:Y:S05]  /*5630*/  @!P2 BRA `(.L_x_695) ;  /* 0x000000000004a947 */ /* 0x000fea0003800000 */
[----:B------:R-:W-:Y:S01]  /*5640*/  BPT.TRAP 0x1 ;  /* 0x000000040000795c */ /* 0x000fe20000300000 */
.L_x_695:
[----:B------:R-:W-:Y:S04]  /*5650*/  BSSY B1, `(.L_x_696) ;  /* 0x0000004000017945 */ /* 0x000fe80003800000 */
[----:B-1----:R-:W-:Y:S05]  /*5660*/  @P0 BRA `(.L_x_697) ;  /* 0x0000000000080947 */ /* 0x002fea0003800000 */
[----:B------:R-:W1:Y:S02]  /*5670*/  SYNCS.PHASECHK.TRANS64.TRYWAIT P0, [R0+URZ+0x28c50], R11 ;  /* 0x028c500b000075a7 */ /* 0x000e64000800017f */
[----:B-1----:R-:W-:Y:S05]  /*5680*/  @!P0 BRA `(.L_x_698) ;  /* 0x00000124003c8947 */ /* 0x002fea0003800000 */
.L_x_697:
[----:B------:R-:W-:Y:S05]  /*5690*/  BSYNC B1 ;  /* 0x0000000000017941 */ /* 0x000fea0003800000 */
.L_x_696:
[----:B01----:R-:W-:Y:S01]  /*56a0*/  VIADD R0, R2, 0x26800 ;  /* 0x0002680002007836 */ /* 0x003fe20000000000 */
[----:B------:R-:W-:Y:S01]  /*56b0*/  WARPGROUP.ARRIVE ;  /* 0x00000000000079c5 */ /* 0x000fe20000000000 */
[----:B------:R-:W-:-:S05]  /*56c0*/  IMAD R10, R18, 0x1000, R3 ;  /* 0x00001000120a7824 */ /* 0x000fca00078e0203 */
[----:B------:R-:W0:Y:S01]  /*56d0*/  S2R R14, SR_TID.X ;  /* 0x00000000000e7919 */ /* 0x000e220000002100 */
[----:B------:R-:W-:Y:S01]  /*56e0*/  IMAD.MOV.U32 R11, RZ, RZ, 0x40000040 ;  /* 0x40000040ff0b7424 */ /* 0x000fe200078e00ff */
[----:B------:R-:W-:Y:S01]  /*56f0*/  SHF.R.U32.HI R0, RZ, 0x4, R0 ;  /* 0x00000004ff007819 */ /* 0x000fe20000011600 */
[----:B------:R-:W-:Y:S01]  /*5700*/  IMAD.MOV.U32 R13, RZ, RZ, 0x40000040 ;  /* 0x40000040ff0d7424 */ /* 0x000fe200078e00ff */
[----:B------:R-:W-:Y:S02]  /*5710*/  R2UR UR6, R10 ;  /* 0x000000000a0672ca */ /* 0x000fe400000e0000 */
[----:B------:R-:W-:Y:S02]  /*5720*/  LOP3.LUT R0, R0, 0x3fff, RZ, 0xc0, !PT ;  /* 0x00003fff00007812 */ /* 0x000fe400078ec0ff */
[----:B------:R-:W-:Y:S01]  /*5730*/  R2UR UR7, R11 ;  /* 0x000000000b0772ca */ /* 0x000fe200000e0000 */
[----:B------:R-:W-:Y:S01]  /*5740*/  IMAD.MOV.U32 R11, RZ, RZ, 0x40000040 ;  /* 0x40000040ff0b7424 */ /* 0x000fe200078e00ff */
[----:B------:R-:W-:-:S02]  /*5750*/  LOP3.LUT R12, R0, 0x10000, RZ, 0xfc, !PT ;  /* 0x00010000000c7812 */ /* 0x000fc400078efcff */
[----:B------:R-:W-:Y:S01]  /*5760*/  R2UR UR5, R13 ;  /* 0x000000000d0572ca */ /* 0x000fe200000e0000 */
[----:B------:R-:W-:Y:S01]  /*5770*/  IMAD.MOV.U32 R13, RZ, RZ, 0x40000040 ;  /* 0x40000040ff0d7424 */ /* 0x000fe200078e00ff */
[----:B------:R-:W-:Y:S01]  /*5780*/  R2UR UR4, R12 ;  /* 0x000000000c0472ca */ /* 0x000fe200000e0000 */
[----:B------:R-:W-:-:S12]  /*5790*/  VIADD R12, R10, 0x80 ;  /* 0x000000800a0c7836 */ /* 0x000fd80000000000 */
[----:B------:R-:W-:Y:S01]  /*57a0*/  HGMMA.64x256x16.F32.BF16 R24, gdesc[UR4].tnspB, R24, gsb0 ;  /* 0x43e00000041879f0 */ /* 0x000fe20008001818 */
[----:B------:R-:W-:Y:S02]  /*57b0*/  R2UR UR4, R6 ;  /* 0x00000000060472ca */ /* 0x000fe400000e0000 */
[----:B------:R-:W-:Y:S02]  /*57c0*/  R2UR UR5, R7 ;  /* 0x00000000070572ca */ /* 0x000fe400000e0000 */
[----:B------:R-:W-:Y:S01]  /*57d0*/  R2UR UR6, R12 ;  /* 0x000000000c0672ca */ /* 0x000fe200000e0000 */
[----:B------:R-:W-:Y:S01]  /*57e0*/  VIADD R12, R10, 0x100 ;  /* 0x000001000a0c7836 */ /* 0x000fe20000000000 */
[----:B------:R-:W-:Y:S01]  /*57f0*/  R2UR UR7, R13 ;  /* 0x000000000d0772ca */ /* 0x000fe200000e0000 */
[----:B------:R-:W-:Y:S01]  /*5800*/  IMAD.MOV.U32 R13, RZ, RZ, 0x40000040 ;  /* 0x40000040ff0d7424 */ /* 0x000fe200078e00ff */
[----:B0-----:R-:W-:Y:S01]  /*5810*/  LOP3.LUT R14, R14, 0x7f, RZ, 0xc0, !PT ;  /* 0x0000007f0e0e7812 */ /* 0x001fe200078ec0ff */
[----:B------:R-:W-:-:S03]  /*5820*/  VIADD R10, R10, 0x180 ;  /* 0x000001800a0a7836 */ /* 0x000fc60000000000 */
[----:B------:R-:W-:-:S13]  /*5830*/  ISETP.NE.AND P0, PT, R14, RZ, PT ;  /* 0x000000ff0e00720c */ /* 0x000fda0003f05270 */
[----:B------:R-:W-:-:S04]  /*5840*/  @!P0 IMAD R0, R18, 0x8, R2 ;  /* 0x0000000812008824 */ /* 0x000fc800078e0202 */
[----:B------:R-:W-:-:S05]  /*5850*/  @!P0 VIADD R0, R0, 0x28c60 ;  /* 0x00028c6000008836 */ /* 0x000fca0000000000 */
[----:B------:R-:W-:Y:S01]  /*5860*/  @!P0 PRMT R0, RZ, 0x654, R0 ;  /* 0x00000654ff008816 */ /* 0x000fe20000000000 */
[----:B------:R-:W-:Y:S02]  /*5870*/  WARPGROUP.DEPBAR.LE gsb0, 0x0 ;  /* 0x00008000000079c5 */ /* 0x000fe40000010000 */
[----:B------:R-:W-:-:S06]  /*5880*/  WARPGROUP.ARRIVE ;  /* 0x00000000000079c5 */ /* 0x000fcc0000000000 */
        /* <DEDUP_REMOVED lines=20> */
[----:B------:R-:W-:Y:S05]  /*59d0*/  @P1 BRA `(.L_x_699) ;  /* 0xfffffff000cc1947 */ /* 0x000fea000383ffff */
.L_x_693:
[----:B------:R-:W-:Y:S05]  /*59e0*/  BSYNC B0 ;  /* 0x0000000000007941 */ /* 0x000fea0003800000 */
.L_x_692:
[----:B------:R-:W-:Y:S01]  /*59f0*/  BAR.SYNC.DEFER_BLOCKING 0xe, 0x100 ;  /* 0x0384000000007b1d */ /* 0x000fe20000010000 */
[C---:B------:R-:W-:Y:S01]  /*5a00*/  IMAD R3, R18.reuse, 0x40, R191 ;  /* 0x0000004012037824 */ /* 0x040fe200078e02bf */
[----:B------:R-:W-:Y:S01]  /*5a10*/  PLOP3.LUT P0, PT, PT, PT, PT, 0x8, 0x0 ;  /* 0x000000000000781c */ /* 0x000fe20003f0e170 */
[----:B------:R-:W-:Y:S01]  /*5a20*/  VIADD R18, R18, 0x1 ;  /* 0x0000000112127836 */ /* 0x000fe20000000000 */
[----:B------:R-:W-:Y:S01]  /*5a30*/  CS2R R20, SRZ ;  /* 0x0000000000147805 */ /* 0x000fe2000001ff00 */
[----:B------:R-:W-:-:S03]  /*5a40*/  IMAD R3, R3, 0x4, R2 ;  /* 0x0000000403037824 */ /* 0x000fc600078e0202 */
        /* <DEDUP_REMOVED lines=9> */
[----:B------:R-:W-:Y:S01]  /*5ae0*/  FMUL.FTZ R154, R24, R0 ;  /* 0x00000000189a7220 */ /* 0x000fe20000410000 */
[-C--:B-1----:R-:W-:Y:S01]  /*5af0*/  FMUL.FTZ R9, R58, R2.reuse ;  /* 0x000000023a097220 */ /* 0x082fe20000410000 */
        /* <DEDUP_REMOVED lines=125> */
.L_x_687:
[----:B------:R-:W-:Y:S02]  /*62d0*/  ISETP.GE.AND P1, PT, R168, 0x1, PT ;  /* 0x00000001a800780c */ /* 0x000fe40003f26270 */
[----:B------:R-:W-:-:S11]  /*62e0*/  PLOP3.LUT P0, PT, PT, PT, PT, 0x80, 0x0 ;  /* 0x000000000000781c */ /* 0x000fd60003f0f070 */
[----:B------:R-:W-:Y:S05]  /*62f0*/  @!P1 BRA `(.L_x_688) ;  /* 0x0000005c00b49947 */ /* 0x000fea0003800000 */
[----:B------:R-:W0:Y:S01]  /*6300*/  SHFL.IDX PT, R0, R213, RZ, 0x1f ;  /* 0x00001fffd5007589 */ /* 0x000e2200000e0000 */
[----:B------:R-:W-:Y:S01]  /*6310*/  BSSY B6, `(.L_x_700) ;  /* 0x000001b000067945 */ /* 0x000fe20003800000 */
[----:B0-----:R-:W-:-:S04]  /*6320*/  LEA.HI R3, R0, R0, RZ, 0x1 ;  /* 0x0000000000037211 */ /* 0x001fc800078f08ff */
[----:B------:R-:W-:-:S05]  /*6330*/  LOP3.LUT R3, R3, 0x1fffe, RZ, 0xc0, !PT ;  /* 0x0001fffe03037812 */ /* 0x000fca00078ec0ff */
[----:B------:R-:W-:Y:S02]  /*6340*/  IMAD.IADD R3, R0, 0x1, -R3 ;  /* 0x0000000100037824 */ /* 0x000fe400078e0a03 */
[----:B------:R-:W-:Y:S02]  /*6350*/  VIADD R0, R2, 0x26800 ;  /* 0x0002680002007836 */ /* 0x000fe40000000000 */
[----:B------:R-:W-:-:S03]  /*6360*/  IMAD R3, R3, 0x8000, R2 ;  /* 0x0000800003037824 */ /* 0x000fc600078e0202 */
[----:B------:R-:W-:Y:S01]  /*6370*/  LOP3.LUT P0, RZ, R0, 0x3ff, RZ, 0xc0, !PT ;  /* 0x000003ff00ff7812 */ /* 0x000fe2000780c0ff */
[----:B------:R-:W-:-:S05]  /*6380*/  VIADD R3, R3, 0x400 ;  /* 0x0000040003037836 */ /* 0x000fca0000000000 */
[----:B------:R-:W-:-:S04]  /*6390*/  SHF.R.U32.HI R3, RZ, 0x4, R3 ;  /* 0x00000004ff037819 */ /* 0x000fc80000011603 */
[----:B------:R-:W-:-:S03]  /*63a0*/  LOP3.LUT R56, R3, 0x3fff, RZ, 0xc0, !PT ;  /* 0x00003fff03387812 */ /* 0x000fc600078ec0ff */
        /* <DEDUP_REMOVED lines=17> */
.L_x_701:
[----:B------:R-:W-:Y:S05]  /*64c0*/  BSYNC B6 ;  /* 0x0000000000067941 */ /* 0x000fea0003800000 */
.L_x_700:
[----:B------:R-:W-:Y:S02]  /*64d0*/  ULDC UR4, c[0x0][0x3f4] ;  /* 0x0000fd0000047ab9 */ /* 0x000fe40000000800 */
[----:B------:R-:W-:-:S13]  /*64e0*/  ISETP.LT.AND P0, PT, RZ, UR4, PT ;  /* 0x00000004ff007c0c */ /* 0x000fda000bf01270 */
[----:B------:R-:W-:Y:S05]  /*64f0*/  @P0 BRA `(.L_x_702) ;  /* 0x00000000003c0947 */ /* 0x000fea0003800000 */
[----:B------:R-:W-:-:S04]  /*6500*/  LEA.HI R0, R208, R208, RZ, 0x1 ;  /* 0x000000d0d0007211 */ /* 0x000fc800078f08ff */
[----:B------:R-:W-:-:S05]  /*6510*/  LOP3.LUT R3, R0, 0xfffffffe, RZ, 0xc0, !PT ;  /* 0xfffffffe00037812 */ /* 0x000fca00078ec0ff */
[----:B------:R-:W-:-:S05]  /*6520*/  IMAD.IADD R3, R208, 0x1, -R3 ;  /* 0x00000001d0037824 */ /* 0x000fca00078e0a03 */
[----:B------:R-:W-:-:S04]  /*6530*/  SHF.L.U32 R3, R3, 0x1f, RZ ;  /* 0x0000001f03037819 */ /* 0x000fc800000006ff */
[----:B------:R0:W1:Y:S03]  /*6540*/  SYNCS.PHASECHK.TRANS64.TRYWAIT P0, [R2+URZ+0x28c00], R3 ;  /* 0x028c0003020075a7 */ /* 0x000066000800017f */
[----:B-1----:R-:W-:Y:S05]  /*6550*/  @!P0 NANOSLEEP.SYNCS 0x989680 ;  /* 0x009896800000895d */ /* 0x002fea0003900000 */
[----:B------:R-:W1:Y:S01]  /*6560*/  @!P0 SYNCS.PHASECHK.TRANS64 P0, [R2+URZ+0x28c00], R3 ;  /* 0x028c0003020085a7 */ /* 0x000e62000800007f */
[----:B------:R-:W-:Y:S04]  /*6570*/  BSSY B0, `(.L_x_703) ;  /* 0x0000006000007945 */ /* 0x000fe80003800000 */
[----:B-1----:R-:W-:Y:S05]  /*6580*/  @P0 BRA `(.L_x_704) ;  /* 0x0000000000100947 */ /* 0x002fea0003800000 */
.L_x_705:
[----:B-1----:R1:W2:Y:S02]  /*6590*/  SYNCS.PHASECHK.TRANS64.TRYWAIT P0, [R2+URZ+0x28c00], R3 ;  /* 0x028c0003020075a7 */ /* 0x0022a4000800017f */
[----:B--2---:R-:W-:Y:S05]  /*65a0*/  @!P0 NANOSLEEP.SYNCS 0x989680 ;  /* 0x009896800000895d */ /* 0x004fea0003900000 */
[----:B------:R-:W2:Y:S02]  /*65b0*/  @!P0 SYNCS.PHASECHK.TRANS64 P0, [R2+URZ+0x28c00], R3 ;  /* 0x028c0003020085a7 */ /* 0x000ea4000800007f */
[----:B--2---:R-:W-:Y:S05]  /*65c0*/  @!P0 BRA `(.L_x_705) ;  /* 0xfffffffc00f08947 */ /* 0x004fea000383ffff */
.L_x_704:
[----:B------:R-:W-:Y:S05]  /*65d0*/  BSYNC B0 ;  /* 0x0000000000007941 */ /* 0x000fea0003800000 */
.L_x_703:
[----:B------:R-:W-:Y:S05]  /*65e0*/  BRA `(.L_x_706) ;  /* 0x0000002000807947 */ /* 0x000fea0003800000 */
.L_x_702:
[----:B-----5:R-:W-:Y:S01]  /*65f0*/  SHF.R.S32.HI R0, RZ, 0x1f, R27 ;  /* 0x0000001fff007819 */ /* 0x020fe2000001141b */
[----:B------:R-:W-:Y:S01]  /*6600*/  VIADD R3, R2, 0x20400 ;  /* 0x0002040002037836 */ /* 0x000fe20000000000 */
[----:B------:R-:W-:Y:S01]  /*6610*/  ULDC.64 UR4, c[0x0][0x3f8] ;  /* 0x0000fe0000047ab9 */ /* 0x000fe20000000a00 */
[----:B------:R-:W-:Y:S01]  /*6620*/  ULDC.64 UR6, c[0x0][0x408] ;  /* 0x0001020000067ab9 */ /* 0x000fe20000000a00 */
[----:B------:R-:W-:Y:S01]  /*6630*/  IMAD.WIDE.U32 R4, R27, UR4, RZ ;  /* 0x000000041b047c25 */ /* 0x000fe2000f8e00ff */
[----:B------:R-:W-:Y:S01]  /*6640*/  BSSY B6, `(.L_x_707) ;  /* 0x0000020000067945 */ /* 0x000fe20003800000 */
[----:B------:R-:W-:Y:S02]  /*6650*/  LOP3.LUT P0, RZ, R3, 0x3ff, RZ, 0xc0, !PT ;  /* 0x000003ff03ff7812 */ /* 0x000fe4000780c0ff */
[C---:B------:R-:W-:Y:S02]  /*6660*/  IMAD R6, R0.reuse, UR4, RZ ;  /* 0x0000000400067c24 */ /* 0x040fe4000f8e02ff */
[----:B------:R-:W-:-:S02]  /*6670*/  IMAD R0, R0, UR6, RZ ;  /* 0x0000000600007c24 */ /* 0x000fc4000f8e02ff */
[C---:B------:R-:W-:Y:S01]  /*6680*/  IMAD R3, R27.reuse, UR5, R6 ;  /* 0x000000051b037c24 */ /* 0x040fe2000f8e0206 */
[----:B------:R-:W-:Y:S01]  /*6690*/  ULDC.64 UR4, c[0x0][0x3e8] ;  /* 0x0000fa0000047ab9 */ /* 0x000fe20000000a00 */
[----:B------:R-:W-:Y:S01]  /*66a0*/  IMAD.WIDE.U32 R6, R27, UR6, RZ ;  /* 0x000000061b067c25 */ /* 0x000fe2000f8e00ff */
[----:B------:R-:W-:-:S03]  /*66b0*/  LEA R26, P1, R4, UR4, 0x1 ;  /* 0x00000004041a7c11 */ /* 0x000fc6000f8208ff */
[----:B------:R-:W-:Y:S01]  /*66c0*/  IMAD R29, R27, UR7, R0 ;  /* 0x000000071b1d7c24 */ /* 0x000fe2000f8e0200 */
[----:B------:R-:W-:Y:S01]  /*66d0*/  ULDC.64 UR6, c[0x0][0x400] ;  /* 0x0001000000067ab9 */ /* 0x000fe20000000a00 */
[----:B------:R-:W-:Y:S01]  /*66e0*/  IMAD.IADD R27, R3, 0x1, R5 ;  /* 0x00000001031b7824 */ /* 0x000fe200078e0205 */
[----:B------:R-:W-:Y:S01]  /*66f0*/  LEA R28, P2, R6, UR6, 0x1 ;  /* 0x00000006061c7c11 */ /* 0x000fe2000f8408ff */
[----:B------:R-:W-:-:S03]  /*6700*/  IMAD.IADD R29, R29, 0x1, R7 ;  /* 0x000000011d1d7824 */ /* 0x000fc600078e0207 */
[----:B------:R-:W-:Y:S02]  /*6710*/  LEA.HI.X R27, R4, UR5, R27, 0x1, P1 ;  /* 0x00000005041b7c11 */ /* 0x000fe400088f0c1b */
[----:B------:R-:W-:Y:S01]  /*6720*/  LEA.HI.X R29, R6, UR7, R29, 0x1, P2 ;  /* 0x00000007061d7c11 */ /* 0x000fe200090f0c1d */
[----:B------:R-:W-:Y:S06]  /*6730*/  @!P0 BRA `(.L_x_708) ;  /* 0x0000000000408947 */ /* 0x000fec0003800000 */
        /* <DEDUP_REMOVED lines=16> */
.L_x_708:
[----:B------:R-:W-:Y:S05]  /*6840*/  BSYNC B6 ;  /* 0x0000000000067941 */ /* 0x000fea0003800000 */
.L_x_707:
[----:B------:R-:W-:Y:S01]  /*6850*/  ULDC.U8 UR4, c[0x0][0x410] ;  /* 0x0001040000047ab9 */ /* 0x000fe20000000000 */
[----:B------:R-:W-:Y:S01]  /*6860*/  BSSY B0, `(.L_x_709) ;  /* 0x00001f0000007945 */ /* 0x000fe20003800000 */
[----:B------:R-:W-:Y:S01]  /*6870*/  ISETP.NE.AND P0, PT, RZ, UR4, PT ;  /* 0x00000004ff007c0c */ /* 0x000fe2000bf05270 */
[----:B------:R-:W-:-:S12]  /*6880*/  IMAD R6, R25, 0x40, R19 ;  /* 0x0000004019067824 */ /* 0x000fd800078e0213 */
[----:B------:R-:W-:Y:S05]  /*6890*/  @!P0 BRA `(.L_x_710) ;  /* 0x0000000c00f88947 */ /* 0x000fea0003800000 */
[----:B------:R-:W-:-:S03]  /*68a0*/  UMOV UR4, 0xffffffff ;  /* 0xffffffff00047882 */ /* 0x000fc60000000000 */
[----:B------:R-:W-:Y:S05]  /*68b0*/  BRA.DIV UR4, `(.L_x_711) ;  /* 0x0000011204c47947 */ /* 0x000fea000b800000 */
[----:B------:R0:W1:Y:S04]  /*68c0*/  SHFL.IDX PT, R0, R27, RZ, 0x1c1f ;  /* 0x001c1fff1b007589 */ /* 0x00006800000e0000 */
[----:B------:R0:W2:Y:S04]  /*68d0*/  SHFL.IDX PT, R3, R26, RZ, 0x1c1f ;  /* 0x001c1fff1a037589 */ /* 0x0000a800000e0000 */
[----:B------:R0:W3:Y:S04]  /*68e0*/  SHFL.IDX PT, R4, R29, RZ, 0x1c1f ;  /* 0x001c1fff1d047589 */ /* 0x0000e800000e0000 */
[----:B------:R0:W4:Y:S02]  /*68f0*/  SHFL.IDX PT, R14, R28, RZ, 0x1c1f ;  /* 0x001c1fff1c0e7589 */ /* 0x00012400000e0000 */
.L_x_959:
[----:B------:R-:W-:Y:S01]  /*6900*/  ULDC UR4, c[0x0][0x448] ;  /* 0x0001120000047ab9 */ /* 0x000fe20000000800 */
[----:B------:R-:W-:Y:S01]  /*6910*/  LEA.HI R5, R208, R208, RZ, 0x1 ;  /* 0x000000d0d0057211 */ /* 0x000fe200078f08ff */
[----:B------:R-:W-:Y:S01]  /*6920*/  IMAD R24, R24, UR4, RZ ;  /* 0x0000000418187c24 */ /* 0x000fe2000f8e02ff */
[----:B------:R-:W-:Y:S01]  /*6930*/  BSSY B1, `(.L_x_712) ;  /* 0x0000020000017945 */ /* 0x000fe20003800000 */
[----:B------:R-:W-:Y:S01]  /*6940*/  IMAD.SHL.U32 R12, R188, 0x40, RZ ;  /* 0x00000040bc0c7824 */ /* 0x000fe200078e00ff */
[----:B------:R-:W-:Y:S02]  /*6950*/  LOP3.LUT R5, R5, 0xfffffffe, RZ, 0xc0, !PT ;  /* 0xfffffffe05057812 */ /* 0x000fe400078ec0ff */
[----:B------:R-:W-:Y:S02]  /*6960*/  CS2R R8, SRZ ;  /* 0x0000000000087805 */ /* 0x000fe4000001ff00 */
[----:B------:R-:W-:Y:S02]  /*6970*/  ISETP.GE.AND P0, PT, R6, R24, PT ;  /* 0x000000180600720c */ /* 0x000fe40003f06270 */
[----:B------:R-:W-:-:S02]  /*6980*/  CS2R R6, SRZ ;  /* 0x0000000000067805 */ /* 0x000fc4000001ff00 */
[----:B------:R-:W-:Y:S01]  /*6990*/  LOP3.LUT R31, R12, 0x1c0, RZ, 0xc0, !PT ;  /* 0x000001c00c1f7812 */ /* 0x000fe200078ec0ff */
[----:B------:R-:W-:Y:S01]  /*69a0*/  IMAD.IADD R5, R208, 0x1, -R5 ;  /* 0x00000001d0057824 */ /* 0x000fe200078e0a05 */
[----:B------:R-:W-:Y:S02]  /*69b0*/  CS2R R10, SRZ ;  /* 0x00000000000a7805 */ /* 0x000fe4000001ff00 */
[----:B------:R-:W-:Y:S02]  /*69c0*/  CS2R R12, SRZ ;  /* 0x00000000000c7805 */ /* 0x000fe4000001ff00 */
[----:B------:R-:W-:-:S03]  /*69d0*/  SHF.L.U32 R5, R5, 0x1f, RZ ;  /* 0x0000001f05057819 */ /* 0x000fc600000006ff */
[----:B------:R-:W-:Y:S05]  /*69e0*/  @P0 BRA `(.L_x_713) ;  /* 0x0000000000500947 */ /* 0x000fea0003800000 */
[----:B------:R-:W-:Y:S01]  /*69f0*/  ULDC UR4, c[0x0][0x3f4] ;  /* 0x0000fd0000047ab9 */ /* 0x000fe20000000800 */
[----:B--2---:R-:W-:Y:S01]  /*6a00*/  IMAD.MOV.U32 R6, RZ, RZ, R3 ;  /* 0x000000ffff067224 */ /* 0x004fe200078e0003 */
[----:B------:R-:W-:Y:S01]  /*6a10*/  ISETP.GE.AND P3, PT, R190, UR4, PT ;  /* 0x00000004be007c0c */ /* 0x000fe2000bf66270 */
[----:B-1----:R-:W-:Y:S01]  /*6a20*/  IMAD.MOV.U32 R7, RZ, RZ, R0 ;  /* 0x000000ffff077224 */ /* 0x002fe200078e0000 */
[----:B------:R-:W-:Y:S01]  /*6a30*/  ISETP.GE.AND P2, PT, R186, UR4, PT ;  /* 0x00000004ba007c0c */ /* 0x000fe2000bf46270 */
[----:B---3--:R-:W-:Y:S01]  /*6a40*/  IMAD.MOV.U32 R15, RZ, RZ, R4 ;  /* 0x000000ffff0f7224 */ /* 0x008fe200078e0004 */
[----:B------:R-:W-:Y:S02]  /*6a50*/  CS2R R10, SRZ ;  /* 0x00000000000a7805 */ /* 0x000fe4000001ff00 */
[----:B------:R-:W-:Y:S02]  /*6a60*/  CS2R R12, SRZ ;  /* 0x00000000000c7805 */ /* 0x000fe4000001ff00 */
[----:B------:R-:W-:-:S05]  /*6a70*/  CS2R R8, SRZ ;  /* 0x0000000000087805 */ /* 0x000fca000001ff00 */
[-C--:B0-----:R-:W-:Y:S02]  /*6a80*/  @!P3 IADD3 R26, P0, R3, R218.reuse, RZ ;  /* 0x000000da031ab210 */ /* 0x081fe40007f1e0ff */
[----:B----4-:R-:W-:Y:S01]  /*6a90*/  @!P3 IADD3 R28, P1, R14, R218, RZ ;  /* 0x000000da0e1cb210 */ /* 0x010fe20007f3e0ff */
[----:B------:R-:W-:Y:S01]  /*6aa0*/  @!P2 IMAD.WIDE R20, R186, 0x2, R6 ;  /* 0x00000002ba14a825 */ /* 0x000fe200078e0206 */
[----:B------:R-:W-:-:S03]  /*6ab0*/  CS2R R6, SRZ ;  /* 0x0000000000067805 */ /* 0x000fc6000001ff00 */
[----:B------:R-:W-:Y:S01]  /*6ac0*/  @!P2 IMAD.WIDE R14, R186, 0x2, R14 ;  /* 0x00000002ba0ea825 */ /* 0x000fe200078e020e */
[----:B------:R0:W5:Y:S03]  /*6ad0*/  @!P2 LD.E.64 R10, desc[UR40][R20.64] ;  /* 0x00000028140aa980 */ /* 0x000166000c101b00 */
[--C-:B------:R-:W-:Y:S01]  /*6ae0*/  @!P3 IMAD.X R27, R0, 0x1, R217.reuse, P0 ;  /* 0x00000001001bb824 */ /* 0x100fe200000e06d9 */
[----:B------:R0:W5:Y:S01]  /*6af0*/  @!P2 LD.E.64 R6, desc[UR40][R14.64] ;  /* 0x000000280e06a980 */ /* 0x000162000c101b00 */
[----:B------:R-:W-:-:S03]  /*6b00*/  @!P3 IMAD.X R29, R4, 0x1, R217, P1 ;  /* 0x00000001041db824 */ /* 0x000fc600008e06d9 */
[----:B------:R0:W5:Y:S04]  /*6b10*/  @!P3 LD.E.64 R12, desc[UR40][R26.64] ;  /* 0x000000281a0cb980 */ /* 0x000168000c101b00 */
[----:B------:R0:W5:Y:S02]  /*6b20*/  @!P3 LD.E.64 R8, desc[UR40][R28.64] ;  /* 0x000000281c08b980 */ /* 0x000164000c101b00 */
.L_x_713:
[----:B------:R-:W-:Y:S05]  /*6b30*/  BSYNC B1 ;  /* 0x0000000000017941 */ /* 0x000fea0003800000 */
.L_x_712:
[----:B------:R-:W0:Y:S01]  /*6b40*/  SYNCS.PHASECHK.TRANS64.TRYWAIT P0, [R2+URZ+0x28c00], R5 ;  /* 0x028c0005020075a7 */ /* 0x000e22000800017f */
[----:B--2---:R-:W-:Y:S01]  /*6b50*/  LOP3.LUT R3, R31, 0x18, R16, 0xf8, !PT ;  /* 0x000000181f037812 */ /* 0x004fe200078ef810 */
[----:B-1----:R-:W-:Y:S01]  /*6b60*/  IMAD R0, R25, -0x40, R24 ;  /* 0xffffffc019007824 */ /* 0x002fe200078e0218 */
[----:B---3--:R-:W-:Y:S01]  /*6b70*/  SHF.R.U32.HI R4, RZ, 0x3, R31 ;  /* 0x00000003ff047819 */ /* 0x008fe2000001161f */
[----:B0---45:R-:W-:Y:S01]  /*6b80*/  IMAD.MOV.U32 R14, RZ, RZ, R12 ;  /* 0x000000ffff0e7224 */ /* 0x031fe200078e000c */
[----:B------:R-:W-:Y:S01]  /*6b90*/  SHF.R.U64 R24, R10, 0x10, R11 ;  /* 0x000000100a187819 */ /* 0x000fe2000000120b */
[----:B------:R-:W-:Y:S01]  /*6ba0*/  IMAD.MOV.U32 R15, RZ, RZ, R13 ;  /* 0x000000ffff0f7224 */ /* 0x000fe200078e000d */
[----:B------:R-:W-:Y:S01]  /*6bb0*/  LOP3.LUT R29, R3, R4, RZ, 0x3c, !PT ;  /* 0x00000004031d7212 */ /* 0x000fe200078e3cff */
[----:B------:R-:W-:Y:S01]  /*6bc0*/  IMAD.MOV.U32 R3, RZ, RZ, R10 ;  /* 0x000000ffff037224 */ /* 0x000fe200078e000a */
[--C-:B------:R-:W-:Y:S01]  /*6bd0*/  SHF.R.U32.HI R27, RZ, 0x10, R11.reuse ;  /* 0x00000010ff1b7819 */ /* 0x100fe2000001160b */
[----:B------:R-:W-:Y:S01]  /*6be0*/  IMAD.MOV.U32 R4, RZ, RZ, R11 ;  /* 0x000000ffff047224 */ /* 0x000fe200078e000b */
[----:B------:R-:W-:Y:S01]  /*6bf0*/  SHF.R.U64 R25, R12, 0x10, R13 ;  /* 0x000000100c197819 */ /* 0x000fe2000000120d */
[----:B------:R-:W-:Y:S01]  /*6c00*/  IMAD R29, R192, 0x200, R29 ;  /* 0x00000200c01d7824 */ /* 0x000fe200078e021d */
[----:B------:R-:W-:Y:S01]  /*6c10*/  PRMT R28, R3, 0x5410, R24 ;  /* 0x00005410031c7816 */ /* 0x000fe20000000018 */
[----:B------:R-:W-:Y:S01]  /*6c20*/  IMAD.MOV.U32 R10, RZ, RZ, R6 ;  /* 0x000000ffff0a7224 */ /* 0x000fe200078e0006 */
[----:B------:R-:W-:Y:S01]  /*6c30*/  SHF.R.U32.HI R20, RZ, 0x10, R13 ;  /* 0x00000010ff147819 */ /* 0x000fe2000001160d */
[----:B------:R-:W-:Y:S01]  /*6c40*/  IMAD R3, R29, 0x2, R2 ;  /* 0x000000021d037824 */ /* 0x000fe200078e0202 */
[--C-:B------:R-:W-:Y:S01]  /*6c50*/  SHF.R.U64 R21, R6, 0x10, R7.reuse ;  /* 0x0000001006157819 */ /* 0x100fe20000001207 */
[----:B------:R-:W-:Y:S01]  /*6c60*/  BSSY B1, `(.L_x_714) ;  /* 0x0000011000017945 */ /* 0x000fe20003800000 */
[----:B------:R-:W-:Y:S01]  /*6c70*/  VIMNMX R35, R0, 0x40, PT ;  /* 0x0000004000237848 */ /* 0x000fe20003fe0100 */
[--C-:B------:R-:W-:Y:S01]  /*6c80*/  IMAD.MOV.U32 R11, RZ, RZ, R7.reuse ;  /* 0x000000ffff0b7224 */ /* 0x100fe200078e0007 */
[----:B------:R-:W-:Y:S01]  /*6c90*/  SHF.R.U32.HI R12, RZ, 0x10, R7 ;  /* 0x00000010ff0c7819 */ /* 0x000fe20000011607 */
[----:B------:R-:W-:Y:S01]  /*6ca0*/  IMAD.MOV.U32 R6, RZ, RZ, R8 ;  /* 0x000000ffff067224 */ /* 0x000fe200078e0008 */
[--C-:B------:R-:W-:Y:S01]  /*6cb0*/  SHF.R.U64 R13, R8, 0x10, R9.reuse ;  /* 0x00000010080d7819 */ /* 0x100fe20000001209 */
[----:B------:R-:W-:Y:S01]  /*6cc0*/  IMAD.MOV.U32 R7, RZ, RZ, R9 ;  /* 0x000000ffff077224 */ /* 0x000fe200078e0009 */
[----:B------:R-:W-:Y:S01]  /*6cd0*/  PRMT R27, R4, 0x5410, R27 ;  /* 0x00005410041b7816 */ /* 0x000fe2000000001b */
[C---:B------:R-:W-:Y:S01]  /*6ce0*/  VIADD R4, R3.reuse, 0x20400 ;  /* 0x0002040003047836 */ /* 0x040fe20000000000 */
[----:B------:R-:W-:Y:S01]  /*6cf0*/  SHF.R.U32.HI R8, RZ, 0x10, R9 ;  /* 0x00000010ff087819 */ /* 0x000fe20000011609 */
[----:B------:R-:W-:Y:S01]  /*6d00*/  VIADD R0, R3, 0x20440 ;  /* 0x0002044003007836 */ /* 0x000fe20000000000 */
[----:B------:R-:W-:-:S02]  /*6d10*/  LOP3.LUT P2, RZ, R188, 0x4, RZ, 0xc0, !PT ;  /* 0x00000004bcff7812 */ /* 0x000fc4000784c0ff */
[----:B------:R-:W-:Y:S02]  /*6d20*/  ISETP.GE.AND P1, PT, R19, R35, PT ;  /* 0x000000231300720c */ /* 0x000fe40003f26270 */
[----:B------:R-:W-:Y:S02]  /*6d30*/  PRMT R29, R14, 0x5410, R25 ;  /* 0x000054100e1d7816 */ /* 0x000fe40000000019 */
[----:B------:R-:W-:Y:S02]  /*6d40*/  PRMT R30, R15, 0x5410, R20 ;  /* 0x000054100f1e7816 */ /* 0x000fe40000000014 */
[----:B------:R-:W-:Y:S01]  /*6d50*/  PRMT R31, R10, 0x5410, R21 ;  /* 0x000054100a1f7816 */ /* 0x000fe20000000015 */
[----:B------:R-:W-:Y:S06]  /*6d60*/  @!P0 BRA `(.L_x_715) ;  /* 0x0000011000088947 */ /* 0x000fec0003800000 */
.L_x_960:
[----:B------:R-:W-:Y:S05]  /*6d70*/  BSYNC B1 ;  /* 0x0000000000017941 */ /* 0x000fea0003800000 */
.L_x_714:
[----:B------:R-:W-:Y:S01]  /*6d80*/  BSSY B1, `(.L_x_716) ;  /* 0x0000059000017945 */ /* 0x000fe20003800000 */
[----:B------:R-:W-:Y:S01]  /*6d90*/  PRMT R32, R11, 0x5410, R12 ;  /* 0x000054100b207816 */ /* 0x000fe2000000000c */
[----:B------:R-:W-:Y:S01]  /*6da0*/  @P2 VIADD R0, R4, 0xffffffc0 ;  /* 0xffffffc004002836 */ /* 0x000fe20000000000 */
[----:B------:R-:W-:Y:S02]  /*6db0*/  PRMT R33, R6, 0x5410, R13 ;  /* 0x0000541006217816 */ /* 0x000fe4000000000d */
[----:B------:R-:W-:Y:S01]  /*6dc0*/  PRMT R34, R7, 0x5410, R8 ;  /* 0x0000541007227816 */ /* 0x000fe20000000008 */
[----:B------:R-:W-:Y:S06]  /*6dd0*/  @P1 BRA `(.L_x_717) ;  /* 0x00000004004c1947 */ /* 0x000fec0003800000 */
[----:B0-----:R-:W0:Y:S01]  /*6de0*/  LDC R5, c[0x0][0x3f4] ;  /* 0x0000fd00ff057b82 */ /* 0x001e220000000800 */
[----:B------:R-:W-:Y:S01]  /*6df0*/  BSSY B2, `(.L_x_718) ;  /* 0x000002a000027945 */ /* 0x000fe20003800000 */
[-C--:B0-----:R-:W-:Y:S02]  /*6e00*/  ISETP.GE.AND P0, PT, R186, R5.reuse, PT ;  /* 0x00000005ba00720c */ /* 0x081fe40003f06270 */
[----:B------:R-:W-:-:S11]  /*6e10*/  ISETP.GE.AND P1, PT, R190, R5, PT ;  /* 0x00000005be00720c */ /* 0x000fd60003f26270 */
[----:B------:R-:W-:Y:S05]  /*6e20*/  @P0 BRA `(.L_x_719) ;  /* 0x0000000000980947 */ /* 0x000fea0003800000 */
[----:B------:R-:W0:Y:S01]  /*6e30*/  LDS.128 R4, [R3+0x20400] ;  /* 0x0204000003047984 */ /* 0x000e220000000c00 */
[C---:B------:R-:W-:Y:S01]  /*6e40*/  IMAD.U32 R15, R31.reuse, 0x10000, RZ ;  /* 0x000100001f0f7824 */ /* 0x040fe200078e00ff */
[----:B------:R-:W-:Y:S01]  /*6e50*/  LOP3.LUT R14, R31, 0xffff0000, RZ, 0xc0, !PT ;  /* 0xffff00001f0e7812 */ /* 0x000fe200078ec0ff */
[C---:B------:R-:W-:Y:S01]  /*6e60*/  IMAD.U32 R13, R28.reuse, 0x10000, RZ ;  /* 0x000100001c0d7824 */ /* 0x040fe200078e00ff */
[----:B------:R-:W-:Y:S01]  /*6e70*/  LOP3.LUT R12, R28, 0xffff0000, RZ, 0xc0, !PT ;  /* 0xffff00001c0c7812 */ /* 0x000fe200078ec0ff */
[C---:B0-----:R-:W-:Y:S01]  /*6e80*/  IMAD.U32 R8, R4.reuse, 0x10000, RZ ;  /* 0x0001000004087824 */ /* 0x041fe200078e00ff */
[----:B------:R-:W-:Y:S01]  /*6e90*/  LOP3.LUT R4, R4, 0xffff0000, RZ, 0xc0, !PT ;  /* 0xffff000004047812 */ /* 0x000fe200078ec0ff */
[C---:B------:R-:W-:Y:S01]  /*6ea0*/  IMAD.U32 R9, R5.reuse, 0x10000, RZ ;  /* 0x0001000005097824 */ /* 0x040fe200078e00ff */
[----:B------:R-:W-:Y:S01]  /*6eb0*/  LOP3.LUT R5, R5, 0xffff0000, RZ, 0xc0, !PT ;  /* 0xffff000005057812 */ /* 0x000fe200078ec0ff */
[C---:B------:R-:W-:Y:S01]  /*6ec0*/  IMAD.U32 R10, R6.reuse, 0x10000, RZ ;  /* 0x00010000060a7824 */ /* 0x040fe200078e00ff */
[----:B------:R-:W-:Y:S01]  /*6ed0*/  LOP3.LUT R6, R6, 0xffff0000, RZ, 0xc0, !PT ;  /* 0xffff000006067812 */ /* 0x000fe200078ec0ff */
[C---:B------:R-:W-:Y:S01]  /*6ee0*/  FMUL.FTZ R21, R4.reuse, R15 ;  /* 0x0000000f04157220 */ /* 0x040fe20000410000 */
[----:B------:R-:W-:Y:S01]  /*6ef0*/  FMUL.FTZ R4, R4, R13 ;  /* 0x0000000d04047220 */ /* 0x000fe20000410000 */
[----:B------:R-:W-:-:S02]  /*6f00*/  IMAD.U32 R11, R7, 0x10000, RZ ;  /* 0x00010000070b7824 */ /* 0x000fc400078e00ff */
[----:B------:R-:W-:Y:S01]  /*6f10*/  FMUL.FTZ R24, R5, R14 ;  /* 0x0000000e05187220 */ /* 0x000fe20000410000 */
[C---:B------:R-:W-:Y:S01]  /*6f20*/  FFMA.FTZ R21, R8.reuse, R13, -R21 ;  /* 0x0000000d08157223 */ /* 0x040fe20000010815 */
[----:B------:R-:W-:Y:S01]  /*6f30*/  FFMA.FTZ R20, R8, R15, R4 ;  /* 0x0000000f08147223 */ /* 0x000fe20000010004 */
[----:B------:R-:W-:Y:S01]  /*6f40*/  LOP3.LUT R7, R7, 0xffff0000, RZ, 0xc0, !PT ;  /* 0xffff000007077812 */ /* 0x000fe200078ec0ff */
[-C--:B------:R-:W-:Y:S01]  /*6f50*/  FMUL.FTZ R26, R5, R12.reuse ;  /* 0x0000000c051a7220 */ /* 0x080fe20000410000 */
[C---:B------:R-:W-:Y:S01]  /*6f60*/  LOP3.LUT R8, R32.reuse, 0xffff0000, RZ, 0xc0, !PT ;  /* 0xffff000020087812 */ /* 0x040fe200078ec0ff */
[----:B------:R-:W-:Y:S01]  /*6f70*/  IMAD.U32 R13, R32, 0x10000, RZ ;  /* 0x00010000200d7824 */ /* 0x000fe200078e00ff */
[C---:B------:R-:W-:Y:S01]  /*6f80*/  LOP3.LUT R4, R27.reuse, 0xffff0000, RZ, 0xc0, !PT ;  /* 0xffff00001b047812 */ /* 0x040fe200078ec0ff */
[----:B------:R-:W-:Y:S02]  /*6f90*/  IMAD.U32 R5, R27, 0x10000, RZ ;  /* 0x000100001b057824 */ /* 0x000fe400078e00ff */
[C---:B------:R-:W-:Y:S01]  /*6fa0*/  FFMA.FTZ R24, R9.reuse, R12, -R24 ;  /* 0x0000000c09187223 */ /* 0x040fe20000010818 */
[----:B------:R-:W-:Y:S01]  /*6fb0*/  FFMA.FTZ R9, R9, R14, R26 ;  /* 0x0000000e09097223 */ /* 0x000fe2000001001a */
[C---:B------:R-:W-:Y:S01]  /*6fc0*/  FMUL.FTZ R15, R6.reuse, R13 ;  /* 0x0000000d060f7220 */ /* 0x040fe20000410000 */
[-C--:B------:R-:W-:Y:S01]  /*6fd0*/  FMUL.FTZ R12, R6, R5.reuse ;  /* 0x00000005060c7220 */ /* 0x080fe20000410000 */
[C---:B------:R-:W-:Y:S01]  /*6fe0*/  FMUL.FTZ R14, R7.reuse, R8 ;  /* 0x00000008070e7220 */ /* 0x040fe20000410000 */
[-C--:B------:R-:W-:Y:S01]  /*6ff0*/  FMUL.FTZ R25, R7, R4.reuse ;  /* 0x0000000407197220 */ /* 0x080fe20000410000 */
[C---:B------:R-:W-:Y:S01]  /*7000*/  FFMA.FTZ R6, R10.reuse, R5, -R15 ;  /* 0x000000050a067223 */ /* 0x040fe2000001080f */
[----:B------:R-:W-:Y:S01]  /*7010*/  FFMA.FTZ R13, R10, R13, R12 ;  /* 0x0000000d0a0d7223 */ /* 0x000fe2000001000c */
[C---:B------:R-:W-:Y:S01]  /*7020*/  FFMA.FTZ R7, R11.reuse, R4, -R14 ;  /* 0x000000040b077223 */ /* 0x040fe2000001080e */
[----:B------:R-:W-:Y:S01]  /*7030*/  FFMA.FTZ R8, R11, R8, R25 ;  /* 0x000000080b087223 */ /* 0x000fe20000010019 */
[----:B------:R-:W-:-:S02]  /*7040*/  F2FP.BF16.F32.PACK_AB R4, R20, R21 ;  /* 0x000000151404723e */ /* 0x000fc400000010ff */
[----:B------:R-:W-:Y:S02]  /*7050*/  F2FP.BF16.F32.PACK_AB R5, R9, R24 ;  /* 0x000000180905723e */ /* 0x000fe400000010ff */
[----:B------:R-:W-:Y:S02]  /*7060*/  F2FP.BF16.F32.PACK_AB R6, R13, R6 ;  /* 0x000000060d06723e */ /* 0x000fe400000010ff */
[----:B------:R-:W-:-:S05]  /*7070*/  F2FP.BF16.F32.PACK_AB R7, R8, R7 ;  /* 0x000000070807723e */ /* 0x000fca00000010ff */
[----:B------:R0:W-:Y:S02]  /*7080*/  STS.128 [R3+0x20400], R4 ;  /* 0x0204000403007388 */ /* 0x0001e40000000c00 */
.L_x_719:
[----:B------:R-:W-:Y:S05]  /*7090*/  BSYNC B2 ;  /* 0x0000000000027941 */ /* 0x000fea0003800000 */
.L_x_718:
[----:B------:R-:W-:Y:S05]  /*70a0*/  @P1 BRA `(.L_x_717) ;  /* 0x0000000000981947 */ /* 0x000fea0003800000 */
[----:B0-----:R-:W0:Y:S01]  /*70b0*/  LDS.128 R4, [R0] ;  /* 0x0000000000047984 */ /* 0x001e220000000c00 */
        /* <DEDUP_REMOVED lines=36> */
[----:B------:R1:W-:Y:S02]  /*7300*/  STS.128 [R0], R4 ;  /* 0x0000000400007388 */ /* 0x0003e40000000c00 */
.L_x_717:
[----:B------:R-:W-:Y:S05]  /*7310*/  BSYNC B1 ;  /* 0x0000000000017941 */ /* 0x000fea0003800000 */
.L_x_716:
[----:B------:R-:W-:-:S13]  /*7320*/  ISETP.GE.AND P0, PT, R226, R35, PT ;  /* 0x00000023e200720c */ /* 0x000fda0003f06270 */
[----:B------:R-:W-:Y:S05]  /*7330*/  @P0 BRA `(.L_x_720) ;  /* 0x0000001400080947 */ /* 0x000fea0003800000 */
[----:B01----:R-:W0:Y:S01]  /*7340*/  LDC R5, c[0x0][0x3f4] ;  /* 0x0000fd00ff057b82 */ /* 0x003e220000000800 */
        /* <DEDUP_REMOVED lines=9> */
[----:B------:R-:W-:Y:S02]  /*73e0*/  IMAD.U32 R24, R32, 0x10000, RZ ;  /* 0x0001000020187824 */ /* 0x000fe400078e00ff */
[C---:B0-----:R-:W-:Y:S01]  /*73f0*/  IMAD.U32 R8, R4.reuse, 0x10000, RZ ;  /* 0x0001000004087824 */ /* 0x041fe200078e00ff */
[----:B------:R-:W-:Y:S01]  /*7400*/  LOP3.LUT R4, R4, 0xffff0000, RZ, 0xc0, !PT ;  /* 0xffff000004047812 */ /* 0x000fe200078ec0ff */
[C---:B------:R-:W-:Y:S01]  /*7410*/  IMAD.U32 R9, R5.reuse, 0x10000, RZ ;  /* 0x0001000005097824 */ /* 0x040fe200078e00ff */
[----:B------:R-:W-:Y:S01]  /*7420*/  LOP3.LUT R5, R5, 0xffff0000, RZ, 0xc0, !PT ;  /* 0xffff000005057812 */ /* 0x000fe200078ec0ff */
[C---:B------:R-:W-:Y:S01]  /*7430*/  IMAD.U32 R10, R6.reuse, 0x10000, RZ ;  /* 0x00010000060a7824 */ /* 0x040fe200078e00ff */
[----:B------:R-:W-:Y:S01]  /*7440*/  LOP3.LUT R6, R6, 0xffff0000, RZ, 0xc0, !PT ;  /* 0xffff000006067812 */ /* 0x000fe200078ec0ff */
[-C--:B------:R-:W-:Y:S01]  /*7450*/  FMUL.FTZ R13, R20, R4.reuse ;  /* 0x00000004140d7220 */ /* 0x080fe20000410000 */
[----:B------:R-:W-:Y:S01]  /*7460*/  FMUL.FTZ R15, R14, R4 ;  /* 0x000000040e0f7220 */ /* 0x000fe20000410000 */
[----:B------:R-:W-:Y:S01]  /*7470*/  FMUL.FTZ R12, R31, R5 ;  /* 0x000000051f0c7220 */ /* 0x000fe20000410000 */
[----:B------:R-:W-:-:S02]  /*7480*/  IMAD.U32 R11, R7, 0x10000, RZ ;  /* 0x00010000070b7824 */ /* 0x000fc400078e00ff */
[-C--:B------:R-:W-:Y:S01]  /*7490*/  FFMA.FTZ R4, R14, R8.reuse, -R13 ;  /* 0x000000080e047223 */ /* 0x080fe2000001080d */
[----:B------:R-:W-:Y:S01]  /*74a0*/  FFMA.FTZ R15, R20, R8, R15 ;  /* 0x00000008140f7223 */ /* 0x000fe2000001000f */
[C---:B------:R-:W-:Y:S01]  /*74b0*/  FMUL.FTZ R8, R21.reuse, R5 ;  /* 0x0000000515087220 */ /* 0x040fe20000410000 */
[-C--:B------:R-:W-:Y:S01]  /*74c0*/  FFMA.FTZ R5, R21, R9.reuse, -R12 ;  /* 0x0000000915057223 */ /* 0x080fe2000001080c */
[----:B------:R-:W-:Y:S01]  /*74d0*/  IMAD.U32 R20, R27, 0x10000, RZ ;  /* 0x000100001b147824 */ /* 0x000fe200078e00ff */
[----:B------:R-:W-:Y:S01]  /*74e0*/  LOP3.LUT R7, R7, 0xffff0000, RZ, 0xc0, !PT ;  /* 0xffff000007077812 */ /* 0x000fe200078ec0ff */
[----:B------:R-:W-:Y:S01]  /*74f0*/  FFMA.FTZ R8, R31, R9, R8 ;  /* 0x000000091f087223 */ /* 0x000fe20000010008 */
[----:B------:R-:W-:Y:S01]  /*7500*/  LOP3.LUT R21, R32, 0xffff0000, RZ, 0xc0, !PT ;  /* 0xffff000020157812 */ /* 0x000fe200078ec0ff */
[-C--:B------:R-:W-:Y:S01]  /*7510*/  FMUL.FTZ R9, R24, R6.reuse ;  /* 0x0000000618097220 */ /* 0x080fe20000410000 */
[----:B------:R-:W-:Y:S01]  /*7520*/  LOP3.LUT R27, R27, 0xffff0000, RZ, 0xc0, !PT ;  /* 0xffff00001b1b7812 */ /* 0x000fe200078ec0ff */
[C---:B------:R-:W-:Y:S01]  /*7530*/  FMUL.FTZ R13, R20.reuse, R6 ;  /* 0x00000006140d7220 */ /* 0x040fe20000410000 */
[----:B------:R-:W-:Y:S01]  /*7540*/  F2FP.BF16.F32.PACK_AB R4, R15, R4 ;  /* 0x000000040f04723e */ /* 0x000fe200000010ff */
[-C--:B------:R-:W-:Y:S01]  /*7550*/  FMUL.FTZ R12, R21, R7.reuse ;  /* 0x00000007150c7220 */ /* 0x080fe20000410000 */
[-C--:B------:R-:W-:Y:S01]  /*7560*/  FFMA.FTZ R6, R20, R10.reuse, -R9 ;  /* 0x0000000a14067223 */ /* 0x080fe20000010809 */
[C---:B------:R-:W-:Y:S01]  /*7570*/  FMUL.FTZ R14, R27.reuse, R7 ;  /* 0x000000071b0e7220 */ /* 0x040fe20000410000 */
[----:B------:R-:W-:Y:S01]  /*7580*/  FFMA.FTZ R13, R24, R10, R13 ;  /* 0x0000000a180d7223 */ /* 0x000fe2000001000d */
[----:B------:R-:W-:Y:S01]  /*7590*/  FFMA.FTZ R7, R27, R11, -R12 ;  /* 0x0000000b1b077223 */ /* 0x000fe2000001080c */
[----:B------:R-:W-:Y:S01]  /*75a0*/  F2FP.BF16.F32.PACK_AB R5, R8, R5 ;  /* 0x000000050805723e */ /* 0x000fe200000010ff */
[----:B------:R-:W-:-:S02]  /*75b0*/  FFMA.FTZ R14, R21, R11, R14 ;  /* 0x0000000b150e7223 */ /* 0x000fc4000001000e */
[----:B------:R-:W-:-:S03]  /*75c0*/  F2FP.BF16.F32.PACK_AB R6, R13, R6 ;  /* 0x000000060d06723e */ /* 0x000fc600000010ff */
[----:B------:R-:W-:-:S05]  /*75d0*/  F2FP.BF16.F32.PACK_AB R7, R14, R7 ;  /* 0x000000070e07723e */ /* 0x000fca00000010ff */
[----:B------:R0:W-:Y:S02]  /*75e0*/  STS.128 [R3+0x21400], R4 ;  /* 0x0214000403007388 */ /* 0x0001e40000000c00 */
.L_x_722:
[----:B------:R-:W-:Y:S05]  /*75f0*/  BSYNC B1 ;  /* 0x0000000000017941 */ /* 0x000fea0003800000 */
.L_x_721:
[----:B------:R-:W-:Y:S05]  /*7600*/  @P1 BRA `(.L_x_720) ;  /* 0x0000001000541947 */ /* 0x000fea0003800000 */
[----:B0-----:R-:W0:Y:S01]  /*7610*/  LDS.128 R4, [R0+0x1000] ;  /* 0x0010000000047984 */ /* 0x001e220000000c00 */
[C---:B------:R-:W-:Y:S01]  /*7620*/  IMAD.U32 R15, R33.reuse, 0x10000, RZ ;  /* 0x00010000210f7824 */ /* 0x040fe200078e00ff */
[----:B------:R-:W-:Y:S01]  /*7630*/  LOP3.LUT R24, R33, 0xffff0000, RZ, 0xc0, !PT ;  /* 0xffff000021187812 */ /* 0x000fe200078ec0ff */
        /* <DEDUP_REMOVED lines=12> */
[C---:B------:R-:W-:Y:S01]  /*7700*/  IMAD.U32 R10, R7.reuse, 0x10000, RZ ;  /* 0x00010000070a7824 */ /* 0x040fe200078e00ff */
[----:B------:R-:W-:Y:S01]  /*7710*/  LOP3.LUT R7, R7, 0xffff0000, RZ, 0xc0, !PT ;  /* 0xffff000007077812 */ /* 0x000fe200078ec0ff */
[-C--:B------:R-:W-:Y:S01]  /*7720*/  FFMA.FTZ R4, R13, R3.reuse, -R12 ;  /* 0x000000030d047223 */ /* 0x080fe2000001080c */
[----:B------:R-:W-:Y:S01]  /*7730*/  FFMA.FTZ R3, R15, R3, R14 ;  /* 0x000000030f037223 */ /* 0x000fe2000001000e */
[----:B------:R-:W-:Y:S01]  /*7740*/  FMUL.FTZ R11, R24, R5 ;  /* 0x00000005180b7220 */ /* 0x000fe20000410000 */
[----:B------:R-:W-:-:S02]  /*7750*/  IMAD.U32 R15, R30, 0x10000, RZ ;  /* 0x000100001e0f7824 */ /* 0x000fc400078e00ff */
[----:B------:R-:W-:Y:S01]  /*7760*/  FMUL.FTZ R13, R20, R5 ;  /* 0x00000005140d7220 */ /* 0x000fe20000410000 */
[----:B------:R-:W-:Y:S01]  /*7770*/  LOP3.LUT R30, R30, 0xffff0000, RZ, 0xc0, !PT ;  /* 0xffff00001e1e7812 */ /* 0x000fe200078ec0ff */
[----:B------:R-:W-:Y:S01]  /*7780*/  FFMA.FTZ R5, R20, R8, -R11 ;  /* 0x0000000814057223 */ /* 0x000fe2000001080b */
[----:B------:R-:W-:Y:S01]  /*7790*/  FMUL.FTZ R12, R21, R6 ;  /* 0x00000006150c7220 */ /* 0x000fe20000410000 */
[----:B------:R-:W-:Y:S01]  /*77a0*/  FFMA.FTZ R8, R24, R8, R13 ;  /* 0x0000000818087223 */ /* 0x000fe2000001000d */
[-C--:B------:R-:W-:Y:S01]  /*77b0*/  FMUL.FTZ R11, R34, R7.reuse ;  /* 0x00000007220b7220 */ /* 0x080fe20000410000 */
[C---:B------:R-:W-:Y:S01]  /*77c0*/  FMUL.FTZ R14, R15.reuse, R6 ;  /* 0x000000060f0e7220 */ /* 0x040fe20000410000 */
[C---:B------:R-:W-:Y:S01]  /*77d0*/  FMUL.FTZ R13, R30.reuse, R7 ;  /* 0x000000071e0d7220 */ /* 0x040fe20000410000 */
[-C--:B------:R-:W-:Y:S01]  /*77e0*/  FFMA.FTZ R6, R15, R9.reuse, -R12 ;  /* 0x000000090f067223 */ /* 0x080fe2000001080c */
[-C--:B------:R-:W-:Y:S01]  /*77f0*/  FFMA.FTZ R7, R30, R10.reuse, -R11 ;  /* 0x0000000a1e077223 */ /* 0x080fe2000001080b */
[----:B------:R-:W-:Y:S01]  /*7800*/  FFMA.FTZ R9, R21, R9, R14 ;  /* 0x0000000915097223 */ /* 0x000fe2000001000e */
[----:B------:R-:W-:Y:S01]  /*7810*/  FFMA.FTZ R10, R34, R10, R13 ;  /* 0x0000000a220a7223 */ /* 0x000fe2000001000d */
[----:B------:R-:W-:-:S02]  /*7820*/  F2FP.BF16.F32.PACK_AB R4, R3, R4 ;  /* 0x000000040304723e */ /* 0x000fc400000010ff */
[----:B------:R-:W-:Y:S02]  /*7830*/  F2FP.BF16.F32.PACK_AB R5, R8, R5 ;  /* 0x000000050805723e */ /* 0x000fe400000010ff */
[----:B------:R-:W-:Y:S02]  /*7840*/  F2FP.BF16.F32.PACK_AB R6, R9, R6 ;  /* 0x000000060906723e */ /* 0x000fe400000010ff */
[----:B------:R-:W-:-:S05]  /*7850*/  F2FP.BF16.F32.PACK_AB R7, R10, R7 ;  /* 0x000000070a07723e */ /* 0x000fca00000010ff */
[----:B------:R2:W-:Y:S01]  /*7860*/  STS.128 [R0+0x1000], R4 ;  /* 0x0010000400007388 */ /* 0x0005e20000000c00 */
[----:B------:R-:W-:Y:S05]  /*7870*/  BRA `(.L_x_720) ;  /* 0x0000000c00b87947 */ /* 0x000fea0003800000 */
.L_x_710:
[----:B------:R-:W-:-:S03]  /*7880*/  UMOV UR4, 0xffffffff ;  /* 0xffffffff00047882 */ /* 0x000fc60000000000 */
[----:B------:R-:W-:Y:S05]  /*7890*/  BRA.DIV UR4, `(.L_x_723) ;  /* 0x0000010604507947 */ /* 0x000fea000b800000 */
[----:B------:R-:W0:Y:S04]  /*78a0*/  SHFL.IDX PT, R3, R27, RZ, 0x1c1f ;  /* 0x001c1fff1b037589 */ /* 0x000e2800000e0000 */
[----:B------:R-:W1:Y:S04]  /*78b0*/  SHFL.IDX PT, R0, R26, RZ, 0x1c1f ;  /* 0x001c1fff1a007589 */ /* 0x000e6800000e0000 */
[----:B------:R2:W3:Y:S04]  /*78c0*/  SHFL.IDX PT, R5, R29, RZ, 0x1c1f ;  /* 0x001c1fff1d057589 */ /* 0x0004e800000e0000 */
[----:B------:R2:W4:Y:S01]  /*78d0*/  SHFL.IDX PT, R14, R28, RZ, 0x1c1f ;  /* 0x001c1fff1c0e7589 */ /* 0x00052200000e0000 */
[----:B0-----:R-:W-:-:S02]  /*78e0*/  IMAD.MOV.U32 R13, RZ, RZ, R3 ;  /* 0x000000ffff0d7224 */ /* 0x001fc400078e0003 */
[----:B-12---:R-:W-:-:S07]  /*78f0*/  IMAD.MOV.U32 R12, RZ, RZ, R0 ;  /* 0x000000ffff0c7224 */ /* 0x006fce00078e0000 */
.L_x_966:
[----:B------:R-:W-:Y:S01]  /*7900*/  ULDC UR4, c[0x0][0x448] ;  /* 0x0001120000047ab9 */ /* 0x000fe20000000800 */
[----:B------:R-:W0:Y:S01]  /*7910*/  LDC R47, c[0x0][0x3f4] ;  /* 0x0000fd00ff2f7b82 */ /* 0x000e220000000800 */
[----:B------:R-:W-:Y:S01]  /*7920*/  IMAD R0, R24, UR4, RZ ;  /* 0x0000000418007c24 */ /* 0x000fe2000f8e02ff */
[----:B------:R-:W-:Y:S01]  /*7930*/  LEA.HI R3, R208, R208, RZ, 0x1 ;  /* 0x000000d0d0037211 */ /* 0x000fe200078f08ff */
[----:B------:R-:W-:Y:S01]  /*7940*/  BSSY B1, `(.L_x_724) ;  /* 0x0000013000017945 */ /* 0x000fe20003800000 */
[----:B---3--:R-:W-:Y:S01]  /*7950*/  IMAD.MOV.U32 R15, RZ, RZ, R5 ;  /* 0x000000ffff0f7224 */ /* 0x008fe200078e0005 */
[----:B------:R-:W-:Y:S02]  /*7960*/  CS2R R4, SRZ ;  /* 0x0000000000047805 */ /* 0x000fe4000001ff00 */
[----:B------:R-:W-:Y:S02]  /*7970*/  ISETP.GE.AND P0, PT, R6, R0, PT ;  /* 0x000000000600720c */ /* 0x000fe40003f06270 */
[----:B------:R-:W-:-:S02]  /*7980*/  CS2R R6, SRZ ;  /* 0x0000000000067805 */ /* 0x000fc4000001ff00 */
[----:B------:R-:W-:Y:S02]  /*7990*/  LOP3.LUT R3, R3, 0xfffffffe, RZ, 0xc0, !PT ;  /* 0xfffffffe03037812 */ /* 0x000fe400078ec0ff */
[----:B------:R-:W-:Y:S02]  /*79a0*/  CS2R R10, SRZ ;  /* 0x00000000000a7805 */ /* 0x000fe4000001ff00 */
[----:B------:R-:W-:Y:S01]  /*79b0*/  CS2R R8, SRZ ;  /* 0x0000000000087805 */ /* 0x000fe2000001ff00 */
[----:B------:R-:W-:-:S05]  /*79c0*/  IMAD.IADD R3, R208, 0x1, -R3 ;  /* 0x00000001d0037824 */ /* 0x000fca00078e0a03 */
[----:B------:R-:W-:Y:S01]  /*79d0*/  SHF.L.U32 R21, R3, 0x1f, RZ ;  /* 0x0000001f03157819 */ /* 0x000fe200000006ff */
[----:B------:R-:W-:Y:S06]  /*79e0*/  @P0 BRA `(.L_x_725) ;  /* 0x0000000000200947 */ /* 0x000fec0003800000 */
[----:B------:R-:W-:Y:S01]  /*79f0*/  ULDC UR4, c[0x0][0x3f4] ;  /* 0x0000fd0000047ab9 */ /* 0x000fe20000000800 */
[----:B------:R-:W-:Y:S02]  /*7a00*/  CS2R R6, SRZ ;  /* 0x0000000000067805 */ /* 0x000fe4000001ff00 */
[----:B------:R-:W-:-:S13]  /*7a10*/  ISETP.GE.AND P0, PT, R16, UR4, PT ;  /* 0x0000000410007c0c */ /* 0x000fda000bf06270 */
[----:B------:R-:W-:Y:S05]  /*7a20*/  @P0 BRA `(.L_x_725) ;  /* 0x0000000000100947 */ /* 0x000fea0003800000 */
[----:B------:R-:W-:-:S04]  /*7a30*/  IMAD.WIDE R12, R16, 0x2, R12 ;  /* 0x00000002100c7825 */ /* 0x000fc800078e020c */
[----:B----4-:R-:W-:Y:S01]  /*7a40*/  IMAD.WIDE R14, R16, 0x2, R14 ;  /* 0x00000002100e7825 */ /* 0x010fe200078e020e */
[----:B------:R1:W5:Y:S04]  /*7a50*/  LD.E.128 R8, desc[UR40][R12.64] ;  /* 0x000000280c087980 */ /* 0x000368000c101d00 */
[----:B------:R1:W5:Y:S02]  /*7a60*/  LD.E.128 R4, desc[UR40][R14.64] ;  /* 0x000000280e047980 */ /* 0x000364000c101d00 */
.L_x_725:
[----:B------:R-:W-:Y:S05]  /*7a70*/  BSYNC B1 ;  /* 0x0000000000017941 */ /* 0x000fea0003800000 */
.L_x_724:
[----:B------:R-:W2:Y:S01]  /*7a80*/  SYNCS.PHASECHK.TRANS64.TRYWAIT P1, [R2+URZ+0x28c00], R21 ;  /* 0x028c0015020075a7 */ /* 0x000ea2000802017f */
[----:B------:R-:W-:Y:S01]  /*7a90*/  IMAD R0, R25, -0x40, R0 ;  /* 0xffffffc019007824 */ /* 0x000fe200078e0200 */
[--C-:B-----5:R-:W-:Y:S01]  /*7aa0*/  SHF.R.U64 R24, R8, 0x10, R9.reuse ;  /* 0x0000001008187819 */ /* 0x120fe20000001209 */
[----:B-1----:R-:W-:Y:S01]  /*7ab0*/  IMAD.MOV.U32 R13, RZ, RZ, R8 ;  /* 0x000000ffff0d7224 */ /* 0x002fe200078e0008 */
[--C-:B------:R-:W-:Y:S01]  /*7ac0*/  SHF.R.U32.HI R27, RZ, 0x10, R9.reuse ;  /* 0x00000010ff1b7819 */ /* 0x100fe20000011609 */
[----:B----4-:R-:W-:Y:S01]  /*7ad0*/  IMAD.MOV.U32 R14, RZ, RZ, R9 ;  /* 0x000000ffff0e7224 */ /* 0x010fe200078e0009 */
[--C-:B------:R-:W-:Y:S01]  /*7ae0*/  SHF.R.U64 R20, R10, 0x10, R11.reuse ;  /* 0x000000100a147819 */ /* 0x100fe2000000120b */
[----:B------:R-:W-:Y:S01]  /*7af0*/  IMAD.MOV.U32 R3, RZ, RZ, R10 ;  /* 0x000000ffff037224 */ /* 0x000fe200078e000a */
[--C-:B------:R-:W-:Y:S01]  /*7b00*/  SHF.R.U32.HI R25, RZ, 0x10, R11.reuse ;  /* 0x00000010ff197819 */ /* 0x100fe2000001160b */
[----:B------:R-:W-:Y:S01]  /*7b10*/  IMAD.MOV.U32 R12, RZ, RZ, R11 ;  /* 0x000000ffff0c7224 */ /* 0x000fe200078e000b */
[--C-:B------:R-:W-:Y:S01]  /*7b20*/  SHF.R.U64 R15, R4, 0x10, R5.reuse ;  /* 0x00000010040f7819 */ /* 0x100fe20000001205 */
[----:B------:R-:W-:Y:S01]  /*7b30*/  IMAD.MOV.U32 R8, RZ, RZ, R4 ;  /* 0x000000ffff087224 */ /* 0x000fe200078e0004 */
[--C-:B------:R-:W-:Y:S01]  /*7b40*/  SHF.R.U32.HI R10, RZ, 0x10, R5.reuse ;  /* 0x00000010ff0a7819 */ /* 0x100fe20000011605 */
[----:B------:R-:W-:Y:S01]  /*7b50*/  IMAD.MOV.U32 R9, RZ, RZ, R5 ;  /* 0x000000ffff097224 */ /* 0x000fe200078e0005 */
[----:B0-----:R-:W-:Y:S01]  /*7b60*/  ISETP.GE.AND P0, PT, R16, R47, PT ;  /* 0x0000002f1000720c */ /* 0x001fe20003f06270 */
[----:B------:R-:W-:Y:S01]  /*7b70*/  IMAD.MOV.U32 R4, RZ, RZ, R6 ;  /* 0x000000ffff047224 */ /* 0x000fe200078e0006 */
[----:B------:R-:W-:Y:S01]  /*7b80*/  VIMNMX R0, R0, 0x40, PT ;  /* 0x0000004000007848 */ /* 0x000fe20003fe0100 */
[--C-:B------:R-:W-:Y:S01]  /*7b90*/  IMAD.MOV.U32 R5, RZ, RZ, R7.reuse ;  /* 0x000000ffff057224 */ /* 0x100fe200078e0007 */
[--C-:B------:R-:W-:Y:S01]  /*7ba0*/  SHF.R.U64 R11, R6, 0x10, R7.reuse ;  /* 0x00000010060b7819 */ /* 0x100fe20000001207 */
[----:B------:R-:W-:Y:S01]  /*7bb0*/  BSSY B1, `(.L_x_726) ;  /* 0x000000d000017945 */ /* 0x000fe20003800000 */
[----:B------:R-:W-:-:S02]  /*7bc0*/  SHF.R.U32.HI R6, RZ, 0x10, R7 ;  /* 0x00000010ff067819 */ /* 0x000fc40000011607 */
[-C--:B------:R-:W-:Y:S02]  /*7bd0*/  ISETP.GE.OR P2, PT, R19, R0.reuse, P0 ;  /* 0x000000001300720c */ /* 0x080fe40000746670 */
[----:B------:R-:W-:Y:S02]  /*7be0*/  ISETP.GE.OR P0, PT, R226, R0, P0 ;  /* 0x00000000e200720c */ /* 0x000fe40000706670 */
[----:B------:R-:W-:Y:S02]  /*7bf0*/  PRMT R40, R3, 0x5410, R20 ;  /* 0x0000541003287816 */ /* 0x000fe40000000014 */
[----:B------:R-:W-:Y:S02]  /*7c00*/  PRMT R38, R13, 0x5410, R24 ;  /* 0x000054100d267816 */ /* 0x000fe40000000018 */
[----:B------:R-:W-:Y:S02]  /*7c10*/  PRMT R0, R14, 0x5410, R27 ;  /* 0x000054100e007816 */ /* 0x000fe4000000001b */
[----:B------:R-:W-:-:S02]  /*7c20*/  PRMT R3, R12, 0x5410, R25 ;  /* 0x000054100c037816 */ /* 0x000fc40000000019 */
[----:B------:R-:W-:Y:S02]  /*7c30*/  PRMT R42, R8, 0x5410, R15 ;  /* 0x00005410082a7816 */ /* 0x000fe4000000000f */
[----:B------:R-:W-:Y:S02]  /*7c40*/  PRMT R43, R9, 0x5410, R10 ;  /* 0x00005410092b7816 */ /* 0x000fe4000000000a */
[----:B------:R-:W-:Y:S02]  /*7c50*/  PRMT R44, R4, 0x5410, R11 ;  /* 0x00005410042c7816 */ /* 0x000fe4000000000b */
[----:B------:R-:W-:Y:S01]  /*7c60*/  PRMT R45, R5, 0x5410, R6 ;  /* 0x00005410052d7816 */ /* 0x000fe20000000006 */
[----:B--2---:R-:W-:Y:S06]  /*7c70*/  @!P1 BRA `(.L_x_727) ;  /* 0x0000010000d09947 */ /* 0x004fec0003800000 */
.L_x_967:
[----:B------:R-:W-:Y:S05]  /*7c80*/  BSYNC B1 ;  /* 0x0000000000017941 */ /* 0x000fea0003800000 */
.L_x_726:
[----:B------:R-:W-:Y:S04]  /*7c90*/  BSSY B1, `(.L_x_728) ;  /* 0x000005a000017945 */ /* 0x000fe80003800000 */
[----:B------:R-:W-:Y:S05]  /*7ca0*/  @P2 BRA `(.L_x_729) ;  /* 0x0000000400602947 */ /* 0x000fea0003800000 */
[----:B------:R-:W-:Y:S01]  /*7cb0*/  IMAD.SHL.U32 R4, R188, 0x40, RZ ;  /* 0x00000040bc047824 */ /* 0x000fe200078e00ff */
[----:B------:R-:W-:Y:S01]  /*7cc0*/  LOP3.LUT R31, R42, 0xffff0000, RZ, 0xc0, !PT ;  /* 0xffff00002a1f7812 */ /* 0x000fe200078ec0ff */
[----:B------:R-:W-:Y:S02]  /*7cd0*/  IMAD.IADD R6, R16, 0x1, R47 ;  /* 0x0000000110067824 */ /* 0x000fe400078e022f */
[----:B------:R-:W-:Y:S01]  /*7ce0*/  IMAD.U32 R29, R42, 0x10000, RZ ;  /* 0x000100002a1d7824 */ /* 0x000fe200078e00ff */
[----:B------:R-:W-:Y:S01]  /*7cf0*/  LOP3.LUT R7, R4, 0x1c0, RZ, 0xc0, !PT ;  /* 0x000001c004077812 */ /* 0x000fe200078ec0ff */
[----:B------:R-:W-:-:S03]  /*7d00*/  IMAD.U32 R27, R38, 0x10000, RZ ;  /* 0x00010000261b7824 */ /* 0x000fc600078e00ff */
[----:B------:R-:W-:Y:S02]  /*7d10*/  SHF.R.U32.HI R9, RZ, 0x3, R7 ;  /* 0x00000003ff097819 */ /* 0x000fe40000011607 */
[C---:B------:R-:W-:Y:S02]  /*7d20*/  LOP3.LUT R6, R7.reuse, 0x38, R6, 0xf8, !PT ;  /* 0x0000003807067812 */ /* 0x040fe400078ef806 */
[----:B------:R-:W-:Y:S02]  /*7d30*/  LOP3.LUT R4, R7, 0x38, R16, 0xf8, !PT ;  /* 0x0000003807047812 */ /* 0x000fe400078ef810 */
[-C--:B------:R-:W-:Y:S02]  /*7d40*/  LOP3.LUT R7, R6, R9.reuse, RZ, 0x3c, !PT ;  /* 0x0000000906077212 */ /* 0x080fe400078e3cff */
[----:B------:R-:W-:-:S03]  /*7d50*/  LOP3.LUT R5, R4, R9, RZ, 0x3c, !PT ;  /* 0x0000000904057212 */ /* 0x000fc600078e3cff */
[C---:B------:R-:W-:Y:S02]  /*7d60*/  IMAD R9, R192.reuse, 0x200, R7 ;  /* 0x00000200c0097824 */ /* 0x040fe400078e0207 */
[----:B------:R-:W-:Y:S02]  /*7d70*/  IMAD R5, R192, 0x200, R5 ;  /* 0x00000200c0057824 */ /* 0x000fe400078e0205 */
[--C-:B------:R-:W-:Y:S02]  /*7d80*/  IMAD R36, R9, 0x2, R2.reuse ;  /* 0x0000000209247824 */ /* 0x100fe400078e0202 */
[----:B------:R-:W-:-:S03]  /*7d90*/  IMAD R34, R5, 0x2, R2 ;  /* 0x0000000205227824 */ /* 0x000fc600078e0202 */
[----:B------:R-:W1:Y:S04]  /*7da0*/  LDS.128 R8, [R36+0x20400] ;  /* 0x0204000024087984 */ /* 0x000e680000000c00 */
[----:B------:R-:W2:Y:S01]  /*7db0*/  LDS.128 R4, [R34+0x20400] ;  /* 0x0204000022047984 */ /* 0x000ea20000000c00 */
[C---:B-1----:R-:W-:Y:S01]  /*7dc0*/  IMAD.U32 R20, R8.reuse, 0x10000, RZ ;  /* 0x0001000008147824 */ /* 0x042fe200078e00ff */
[----:B------:R-:W-:Y:S01]  /*7dd0*/  LOP3.LUT R8, R8, 0xffff0000, RZ, 0xc0, !PT ;  /* 0xffff000008087812 */ /* 0x000fe200078ec0ff */
[C---:B------:R-:W-:Y:S01]  /*7de0*/  IMAD.U32 R24, R10.reuse, 0x10000, RZ ;  /* 0x000100000a187824 */ /* 0x040fe200078e00ff */
[----:B------:R-:W-:Y:S01]  /*7df0*/  LOP3.LUT R10, R10, 0xffff0000, RZ, 0xc0, !PT ;  /* 0xffff00000a0a7812 */ /* 0x000fe200078ec0ff */
[----:B--2---:R-:W-:Y:S02]  /*7e00*/  IMAD.U32 R12, R4, 0x10000, RZ ;  /* 0x00010000040c7824 */ /* 0x004fe400078e00ff */
[C---:B------:R-:W-:Y:S01]  /*7e10*/  FMUL.FTZ R33, R20.reuse, R29 ;  /* 0x0000001d14217220 */ /* 0x040fe20000410000 */
[----:B------:R-:W-:Y:S01]  /*7e20*/  FMUL.FTZ R35, R20, R27 ;  /* 0x0000001b14237220 */ /* 0x000fe20000410000 */
[----:B------:R-:W-:Y:S01]  /*7e30*/  LOP3.LUT R4, R4, 0xffff0000, RZ, 0xc0, !PT ;  /* 0xffff000004047812 */ /* 0x000fe200078ec0ff */
[----:B------:R-:W-:Y:S01]  /*7e40*/  FMUL.FTZ R37, R8, R31 ;  /* 0x0000001f08257220 */ /* 0x000fe20000410000 */
[----:B------:R-:W-:Y:S01]  /*7e50*/  FFMA.FTZ R20, R12, R27, -R33 ;  /* 0x0000001b0c147223 */ /* 0x000fe20000010821 */
[----:B------:R-:W-:Y:S01]  /*7e60*/  LOP3.LUT R27, R38, 0xffff0000, RZ, 0xc0, !PT ;  /* 0xffff0000261b7812 */ /* 0x000fe200078ec0ff */
[----:B------:R-:W-:-:S02]  /*7e70*/  IMAD.U32 R33, R44, 0x10000, RZ ;  /* 0x000100002c217824 */ /* 0x000fc400078e00ff */
[----:B------:R-:W-:Y:S01]  /*7e80*/  FFMA.FTZ R26, R12, R29, R35 ;  /* 0x0000001d0c1a7223 */ /* 0x000fe20000010023 */
[----:B------:R-:W-:Y:S01]  /*7e90*/  IMAD.U32 R29, R40, 0x10000, RZ ;  /* 0x00010000281d7824 */ /* 0x000fe200078e00ff */
[----:B------:R-:W-:Y:S01]  /*7ea0*/  LOP3.LUT R35, R44, 0xffff0000, RZ, 0xc0, !PT ;  /* 0xffff00002c237812 */ /* 0x000fe200078ec0ff */
[-C--:B------:R-:W-:Y:S01]  /*7eb0*/  FMUL.FTZ R39, R8, R27.reuse ;  /* 0x0000001b08277220 */ /* 0x080fe20000410000 */
[----:B------:R-:W-:Y:S01]  /*7ec0*/  FFMA.FTZ R37, R4, R27, -R37 ;  /* 0x0000001b04257223 */ /* 0x000fe20000010825 */
[----:B------:R-:W-:Y:S02]  /*7ed0*/  IMAD.U32 R14, R6, 0x10000, RZ ;  /* 0x00010000060e7824 */ /* 0x000fe400078e00ff */
[C---:B------:R-:W-:Y:S01]  /*7ee0*/  FMUL.FTZ R27, R24.reuse, R33 ;  /* 0x00000021181b7220 */ /* 0x040fe20000410000 */
[----:B------:R-:W-:Y:S01]  /*7ef0*/  FMUL.FTZ R24, R24, R29 ;  /* 0x0000001d18187220 */ /* 0x000fe20000410000 */
[----:B------:R-:W-:Y:S01]  /*7f00*/  LOP3.LUT R6, R6, 0xffff0000, RZ, 0xc0, !PT ;  /* 0xffff000006067812 */ /* 0x000fe200078ec0ff */
[----:B------:R-:W-:Y:S01]  /*7f10*/  FFMA.FTZ R39, R4, R31, R39 ;  /* 0x0000001f04277223 */ /* 0x000fe20000010027 */
[----:B------:R-:W-:Y:S01]  /*7f20*/  FFMA.FTZ R29, R14, R29, -R27 ;  /* 0x0000001d0e1d7223 */ /* 0x000fe2000001081b */
[----:B------:R-:W-:Y:S01]  /*7f30*/  LOP3.LUT R27, R40, 0xffff0000, RZ, 0xc0, !PT ;  /* 0xffff0000281b7812 */ /* 0x000fe200078ec0ff */
[----:B0-----:R-:W-:-:S02]  /*7f40*/  IMAD.U32 R21, R9, 0x10000, RZ ;  /* 0x0001000009157824 */ /* 0x001fc400078e00ff */
[----:B------:R-:W-:Y:S01]  /*7f50*/  FMUL.FTZ R31, R10, R35 ;  /* 0x000000230a1f7220 */ /* 0x000fe20000410000 */
[----:B------:R-:W-:Y:S02]  /*7f60*/  IMAD.U32 R12, R43, 0x10000, RZ ;  /* 0x000100002b0c7824 */ /* 0x000fe400078e00ff */
[----:B------:R-:W-:Y:S01]  /*7f70*/  FFMA.FTZ R33, R14, R33, R24 ;  /* 0x000000210e217223 */ /* 0x000fe20000010018 */
[-C--:B------:R-:W-:Y:S01]  /*7f80*/  FMUL.FTZ R41, R10, R27.reuse ;  /* 0x0000001b0a297220 */ /* 0x080fe20000410000 */
[----:B------:R-:W-:Y:S02]  /*7f90*/  IMAD.U32 R25, R11, 0x10000, RZ ;  /* 0x000100000b197824 */ /* 0x000fe400078e00ff */
[----:B------:R-:W-:Y:S01]  /*7fa0*/  FFMA.FTZ R28, R6, R27, -R31 ;  /* 0x0000001b061c7223 */ /* 0x000fe2000001081f */
[----:B------:R-:W-:Y:S02]  /*7fb0*/  IMAD.U32 R4, R0, 0x10000, RZ ;  /* 0x0001000000047824 */ /* 0x000fe400078e00ff */
[----:B------:R-:W-:Y:S01]  /*7fc0*/  FMUL.FTZ R14, R21, R12 ;  /* 0x0000000c150e7220 */ /* 0x000fe20000410000 */
[----:B------:R-:W-:-:S02]  /*7fd0*/  IMAD.U32 R10, R45, 0x10000, RZ ;  /* 0x000100002d0a7824 */ /* 0x000fc400078e00ff */
[----:B------:R-:W-:Y:S01]  /*7fe0*/  FFMA.FTZ R30, R6, R35, R41 ;  /* 0x00000023061e7223 */ /* 0x000fe20000010029 */
[----:B------:R-:W-:Y:S02]  /*7ff0*/  IMAD.U32 R8, R3, 0x10000, RZ ;  /* 0x0001000003087824 */ /* 0x000fe400078e00ff */
[----:B------:R-:W-:Y:S01]  /*8000*/  FMUL.FTZ R21, R21, R4 ;  /* 0x0000000415157220 */ /* 0x000fe20000410000 */
[----:B------:R-:W-:Y:S02]  /*8010*/  IMAD.U32 R13, R5, 0x10000, RZ ;  /* 0x00010000050d7824 */ /* 0x000fe400078e00ff */
[----:B------:R-:W-:Y:S01]  /*8020*/  FMUL.FTZ R6, R25, R10 ;  /* 0x0000000a19067220 */ /* 0x000fe20000410000 */
[----:B------:R-:W-:Y:S02]  /*8030*/  IMAD.U32 R15, R7, 0x10000, RZ ;  /* 0x00010000070f7824 */ /* 0x000fe400078e00ff */
[----:B------:R-:W-:Y:S01]  /*8040*/  FMUL.FTZ R24, R25, R8 ;  /* 0x0000000819187220 */ /* 0x000fe20000410000 */
[----:B------:R-:W-:Y:S01]  /*8050*/  FFMA.FTZ R21, R13, R12, R21 ;  /* 0x0000000c0d157223 */ /* 0x000fe20000010015 */
[----:B------:R-:W-:Y:S01]  /*8060*/  LOP3.LUT R9, R9, 0xffff0000, RZ, 0xc0, !PT ;  /* 0xffff000009097812 */ /* 0x000fe200078ec0ff */
[----:B------:R-:W-:Y:S01]  /*8070*/  FFMA.FTZ R25, R15, R8, -R6 ;  /* 0x000000080f197223 */ /* 0x000fe20000010806 */
[----:B------:R-:W-:Y:S01]  /*8080*/  LOP3.LUT R11, R11, 0xffff0000, RZ, 0xc0, !PT ;  /* 0xffff00000b0b7812 */ /* 0x000fe200078ec0ff */
[----:B------:R-:W-:Y:S01]  /*8090*/  FFMA.FTZ R14, R13, R4, -R14 ;  /* 0x000000040d0e7223 */ /* 0x000fe2000001080e */
[----:B------:R-:W-:Y:S01]  /*80a0*/  LOP3.LUT R8, R43, 0xffff0000, RZ, 0xc0, !PT ;  /* 0xffff00002b087812 */ /* 0x000fe200078ec0ff */
[----:B------:R-:W-:Y:S01]  /*80b0*/  FFMA.FTZ R15, R15, R10, R24 ;  /* 0x0000000a0f0f7223 */ /* 0x000fe20000010018 */
[----:B------:R-:W-:-:S02]  /*80c0*/  LOP3.LUT R12, R45, 0xffff0000, RZ, 0xc0, !PT ;  /* 0xffff00002d0c7812 */ /* 0x000fc400078ec0ff */
[----:B------:R-:W-:Y:S01]  /*80d0*/  LOP3.LUT R4, R0, 0xffff0000, RZ, 0xc0, !PT ;  /* 0xffff000000047812 */ /* 0x000fe200078ec0ff */
[----:B------:R-:W-:Y:S01]  /*80e0*/  FMUL.FTZ R10, R9, R8 ;  /* 0x00000008090a7220 */ /* 0x000fe20000410000 */
[----:B------:R-:W-:Y:S01]  /*80f0*/  LOP3.LUT R6, R3, 0xffff0000, RZ, 0xc0, !PT ;  /* 0xffff000003067812 */ /* 0x000fe200078ec0ff */
[----:B------:R-:W-:Y:S01]  /*8100*/  FMUL.FTZ R32, R11, R12 ;  /* 0x0000000c0b207220 */ /* 0x000fe20000410000 */
[----:B------:R-:W-:Y:S01]  /*8110*/  LOP3.LUT R5, R5, 0xffff0000, RZ, 0xc0, !PT ;  /* 0xffff000005057812 */ /* 0x000fe200078ec0ff */
[----:B------:R-:W-:Y:S01]  /*8120*/  FMUL.FTZ R13, R9, R4 ;  /* 0x00000004090d7220 */ /* 0x000fe20000410000 */
[----:B------:R-:W-:Y:S01]  /*8130*/  LOP3.LUT R7, R7, 0xffff0000, RZ, 0xc0, !PT ;  /* 0xffff000007077812 */ /* 0x000fe200078ec0ff */
[----:B------:R-:W-:Y:S02]  /*8140*/  FMUL.FTZ R11, R11, R6 ;  /* 0x000000060b0b7220 */ /* 0x000fe40000410000 */
[C---:B------:R-:W-:Y:S01]  /*8150*/  FFMA.FTZ R9, R5.reuse, R4, -R10 ;  /* 0x0000000405097223 */ /* 0x040fe2000001080a */
[----:B------:R-:W-:Y:S01]  /*8160*/  FFMA.FTZ R24, R5, R8, R13 ;  /* 0x0000000805187223 */ /* 0x000fe2000001000d */
[C---:B------:R-:W-:Y:S01]  /*8170*/  FFMA.FTZ R32, R7.reuse, R6, -R32 ;  /* 0x0000000607207223 */ /* 0x040fe20000010820 */
[----:B------:R-:W-:Y:S01]  /*8180*/  FFMA.FTZ R12, R7, R12, R11 ;  /* 0x0000000c070c7223 */ /* 0x000fe2000001000b */
[----:B------:R-:W-:-:S02]  /*8190*/  F2FP.BF16.F32.PACK_AB R4, R37, R20 ;  /* 0x000000142504723e */ /* 0x000fc400000010ff */
[----:B------:R-:W-:Y:S02]  /*81a0*/  F2FP.BF16.F32.PACK_AB R6, R28, R29 ;  /* 0x0000001d1c06723e */ /* 0x000fe400000010ff */
[----:B------:R-:W-:Y:S02]  /*81b0*/  F2FP.BF16.F32.PACK_AB R5, R9, R14 ;  /* 0x0000000e0905723e */ /* 0x000fe400000010ff */
[----:B------:R-:W-:Y:S02]  /*81c0*/  F2FP.BF16.F32.PACK_AB R7, R32, R25 ;  /* 0x000000192007723e */ /* 0x000fe400000010ff */
[----:B------:R-:W-:Y:S02]  /*81d0*/  F2FP.BF16.F32.PACK_AB R8, R39, R26 ;  /* 0x0000001a2708723e */ /* 0x000fe400000010ff */
[----:B------:R-:W-:Y:S01]  /*81e0*/  F2FP.BF16.F32.PACK_AB R10, R30, R33 ;  /* 0x000000211e0a723e */ /* 0x000fe200000010ff */
[----:B------:R1:W-:Y:S01]  /*81f0*/  STS.128 [R34+0x20400], R4 ;  /* 0x0204000422007388 */ /* 0x0003e20000000c00 */
[----:B------:R-:W-:-:S02]  /*8200*/  F2FP.BF16.F32.PACK_AB R9, R24, R21 ;  /* 0x000000151809723e */ /* 0x000fc400000010ff */
[----:B------:R-:W-:-:S05]  /*8210*/  F2FP.BF16.F32.PACK_AB R11, R12, R15 ;  /* 0x0000000f0c0b723e */ /* 0x000fca00000010ff */
[----:B------:R1:W-:Y:S02]  /*8220*/  STS.128 [R36+0x20400], R8 ;  /* 0x0204000824007388 */ /* 0x0003e40000000c00 */
.L_x_729:
[----:B------:R-:W-:Y:S05]  /*8230*/  BSYNC B1 ;  /* 0x0000000000017941 */ /* 0x000fea0003800000 */
.L_x_728:
[----:B------:R-:W-:Y:S05]  /*8240*/  @P0 BRA `(.L_x_720) ;  /* 0x0000000400440947 */ /* 0x000fea0003800000 */
[----:B------:R-:W-:Y:S01]  /*8250*/  IMAD.IADD R47, R16, 0x1, R47 ;  /* 0x00000001102f7824 */ /* 0x000fe200078e022f */
[----:B------:R-:W-:Y:S01]  /*8260*/  LOP3.LUT R35, R0, 0xffff0000, RZ, 0xc0, !PT ;  /* 0xffff000000237812 */ /* 0x000fe200078ec0ff */
[C---:B------:R-:W-:Y:S01]  /*8270*/  IMAD.U32 R29, R42.reuse, 0x10000, RZ ;  /* 0x000100002a1d7824 */ /* 0x040fe200078e00ff */
[----:B------:R-:W-:Y:S01]  /*8280*/  LOP3.LUT R42, R42, 0xffff0000, RZ, 0xc0, !PT ;  /* 0xffff00002a2a7812 */ /* 0x000fe200078ec0ff */
[----:B------:R-:W-:Y:S01]  /*8290*/  IMAD.U32 R27, R38, 0x10000, RZ ;  /* 0x00010000261b7824 */ /* 0x000fe200078e00ff */
[----:B-1----:R-:W-:Y:S01]  /*82a0*/  LOP3.LUT R4, R220, 0x38, R47, 0xf8, !PT ;  /* 0x00000038dc047812 */ /* 0x002fe200078ef82f */
[----:B------:R-:W-:Y:S01]  /*82b0*/  IMAD.U32 R34, R43, 0x10000, RZ ;  /* 0x000100002b227824 */ /* 0x000fe200078e00ff */
[----:B------:R-:W-:Y:S01]  /*82c0*/  LOP3.LUT R38, R38, 0xffff0000, RZ, 0xc0, !PT ;  /* 0xffff000026267812 */ /* 0x000fe200078ec0ff */
[----:B------:R-:W-:Y:S01]  /*82d0*/  IMAD.U32 R32, R0, 0x10000, RZ ;  /* 0x0001000000207824 */ /* 0x000fe200078e00ff */
[----:B------:R-:W-:Y:S01]  /*82e0*/  LOP3.LUT R4, R4, R235, RZ, 0x3c, !PT ;  /* 0x000000eb04047212 */ /* 0x000fe200078e3cff */
[C---:B------:R-:W-:Y:S01]  /*82f0*/  IMAD.U32 R33, R44.reuse, 0x10000, RZ ;  /* 0x000100002c217824 */ /* 0x040fe200078e00ff */
[----:B------:R-:W-:Y:S01]  /*8300*/  LOP3.LUT R44, R44, 0xffff0000, RZ, 0xc0, !PT ;  /* 0xffff00002c2c7812 */ /* 0x000fe200078ec0ff */
[C---:B------:R-:W-:Y:S01]  /*8310*/  IMAD.U32 R31, R40.reuse, 0x10000, RZ ;  /* 0x00010000281f7824 */ /* 0x040fe200078e00ff */
[----:B------:R-:W-:Y:S01]  /*8320*/  LOP3.LUT R40, R40, 0xffff0000, RZ, 0xc0, !PT ;  /* 0xffff000028287812 */ /* 0x000fe200078ec0ff */
[----:B------:R-:W-:Y:S01]  /*8330*/  IMAD.IADD R9, R221, 0x1, R4 ;  /* 0x00000001dd097824 */ /* 0x000fe200078e0204 */
[----:B------:R-:W-:Y:S01]  /*8340*/  LOP3.LUT R43, R43, 0xffff0000, RZ, 0xc0, !PT ;  /* 0xffff00002b2b7812 */ /* 0x000fe200078ec0ff */
[----:B------:R-:W1:Y:S02]  /*8350*/  LDS.128 R4, [R219+0x20400] ;  /* 0x02040000db047984 */ /* 0x000e640000000c00 */
[----:B------:R-:W-:-:S05]  /*8360*/  IMAD R12, R9, 0x2, R2 ;  /* 0x00000002090c7824 */ /* 0x000fca00078e0202 */
[----:B------:R-:W0:Y:S01]  /*8370*/  LDS.128 R8, [R12+0x20400] ;  /* 0x020400000c087984 */ /* 0x000e220000000c00 */
[C---:B-1----:R-:W-:Y:S01]  /*8380*/  IMAD.U32 R13, R4.reuse, 0x10000, RZ ;  /* 0x00010000040d7824 */ /* 0x042fe200078e00ff */
[----:B------:R-:W-:Y:S01]  /*8390*/  LOP3.LUT R4, R4, 0xffff0000, RZ, 0xc0, !PT ;  /* 0xffff000004047812 */ /* 0x000fe200078ec0ff */
        /* <DEDUP_REMOVED lines=17> */
[----:B------:R-:W-:Y:S01]  /*84b0*/  FFMA.FTZ R21, R38, R4, -R21 ;  /* 0x0000000426157223 */ /* 0x000fe20000010815 */
[-C--:B------:R-:W-:Y:S01]  /*84c0*/  FMUL.FTZ R27, R34, R24.reuse ;  /* 0x00000018221b7220 */ /* 0x080fe20000410000 */
[----:B------:R-:W-:Y:S01]  /*84d0*/  FMUL.FTZ R29, R32, R24 ;  /* 0x00000018201d7220 */ /* 0x000fe20000410000 */
[----:B------:R-:W-:Y:S01]  /*84e0*/  FFMA.FTZ R13, R42, R4, R13 ;  /* 0x000000042a0d7223 */ /* 0x000fe2000001000d */
[-C--:B------:R-:W-:Y:S01]  /*84f0*/  FMUL.FTZ R4, R33, R25.reuse ;  /* 0x0000001921047220 */ /* 0x080fe20000410000 */
[----:B------:R-:W-:Y:S01]  /*8500*/  LOP3.LUT R10, R10, 0xffff0000, RZ, 0xc0, !PT ;  /* 0xffff00000a0a7812 */ /* 0x000fe200078ec0ff */
[-C--:B------:R-:W-:Y:S01]  /*8510*/  FFMA.FTZ R27, R32, R14.reuse, -R27 ;  /* 0x0000000e201b7223 */ /* 0x080fe2000001081b */
[----:B------:R-:W-:Y:S01]  /*8520*/  FFMA.FTZ R29, R34, R14, R29 ;  /* 0x0000000e221d7223 */ /* 0x000fe2000001001d */
[C---:B------:R-:W-:Y:S01]  /*8530*/  FMUL.FTZ R14, R31.reuse, R25 ;  /* 0x000000191f0e7220 */ /* 0x040fe20000410000 */
[----:B------:R-:W-:Y:S01]  /*8540*/  FFMA.FTZ R8, R31, R15, -R4 ;  /* 0x0000000f1f087223 */ /* 0x000fe20000010804 */
[----:B------:R-:W-:-:S02]  /*8550*/  IMAD.U32 R26, R11, 0x10000, RZ ;  /* 0x000100000b1a7824 */ /* 0x000fc400078e00ff */
[-C--:B------:R-:W-:Y:S01]  /*8560*/  FMUL.FTZ R25, R44, R10.reuse ;  /* 0x0000000a2c197220 */ /* 0x080fe20000410000 */
[----:B------:R-:W-:Y:S02]  /*8570*/  IMAD.U32 R24, R45, 0x10000, RZ ;  /* 0x000100002d187824 */ /* 0x000fe400078e00ff */
[----:B------:R-:W-:Y:S01]  /*8580*/  FMUL.FTZ R31, R40, R10 ;  /* 0x0000000a281f7220 */ /* 0x000fe20000410000 */
[----:B------:R-:W-:Y:S01]  /*8590*/  IMAD.U32 R4, R3, 0x10000, RZ ;  /* 0x0001000003047824 */ /* 0x000fe200078e00ff */
[----:B------:R-:W-:Y:S01]  /*85a0*/  LOP3.LUT R11, R11, 0xffff0000, RZ, 0xc0, !PT ;  /* 0xffff00000b0b7812 */ /* 0x000fe200078ec0ff */
[----:B------:R-:W-:Y:S01]  /*85b0*/  FFMA.FTZ R10, R33, R15, R14 ;  /* 0x0000000f210a7223 */ /* 0x000fe2000001000e */
[----:B------:R-:W-:Y:S01]  /*85c0*/  LOP3.LUT R45, R45, 0xffff0000, RZ, 0xc0, !PT ;  /* 0xffff00002d2d7812 */ /* 0x000fe200078ec0ff */
[-C--:B------:R-:W-:Y:S01]  /*85d0*/  FMUL.FTZ R15, R24, R26.reuse ;  /* 0x0000001a180f7220 */ /* 0x080fe20000410000 */
[----:B------:R-:W-:Y:S01]  /*85e0*/  FMUL.FTZ R33, R4, R26 ;  /* 0x0000001a04217220 */ /* 0x000fe20000410000 */
[----:B------:R-:W-:Y:S01]  /*85f0*/  LOP3.LUT R3, R3, 0xffff0000, RZ, 0xc0, !PT ;  /* 0xffff000003037812 */ /* 0x000fe200078ec0ff */
[-C--:B------:R-:W-:Y:S01]  /*8600*/  FFMA.FTZ R25, R40, R6.reuse, -R25 ;  /* 0x0000000628197223 */ /* 0x080fe20000010819 */
[----:B------:R-:W-:Y:S01]  /*8610*/  FFMA.FTZ R31, R44, R6, R31 ;  /* 0x000000062c1f7223 */ /* 0x000fe2000001001f */
[-C--:B------:R-:W-:Y:S01]  /*8620*/  FFMA.FTZ R15, R4, R20.reuse, -R15 ;  /* 0x00000014040f7223 */ /* 0x080fe2000001080f */
[----:B------:R-:W-:Y:S01]  /*8630*/  FFMA.FTZ R33, R24, R20, R33 ;  /* 0x0000001418217223 */ /* 0x000fe20000010021 */
[----:B------:R-:W-:Y:S01]  /*8640*/  FMUL.FTZ R0, R43, R9 ;  /* 0x000000092b007220 */ /* 0x000fe20000410000 */
[----:B------:R-:W-:Y:S01]  /*8650*/  FMUL.FTZ R6, R45, R11 ;  /* 0x0000000b2d067220 */ /* 0x000fe20000410000 */
[----:B------:R-:W-:Y:S01]  /*8660*/  FMUL.FTZ R4, R35, R9 ;  /* 0x0000000923047220 */ /* 0x000fe20000410000 */
[----:B------:R-:W-:Y:S01]  /*8670*/  FMUL.FTZ R24, R3, R11 ;  /* 0x0000000b03187220 */ /* 0x000fe20000410000 */
[----:B------:R-:W-:Y:S01]  /*8680*/  FFMA.FTZ R0, R35, R5, -R0 ;  /* 0x0000000523007223 */ /* 0x000fe20000010800 */
[----:B------:R-:W-:Y:S01]  /*8690*/  FFMA.FTZ R20, R3, R7, -R6 ;  /* 0x0000000703147223 */ /* 0x000fe20000010806 */
[----:B------:R-:W-:Y:S01]  /*86a0*/  FFMA.FTZ R14, R43, R5, R4 ;  /* 0x000000052b0e7223 */ /* 0x000fe20000010004 */
        /* <DEDUP_REMOVED lines=11> */
.L_x_720:
[----:B------:R-:W-:Y:S05]  /*8760*/  BSYNC B0 ;  /* 0x0000000000007941 */ /* 0x000fea0003800000 */
.L_x_709:
[----:B------:R-:W-:Y:S01]  /*8770*/  @!PT LDS RZ, [RZ] ;  /* 0x00000000fffff984 */ /* 0x000fe20000000800 */
[----:B------:R-:W-:Y:S01]  /*8780*/  @!PT LDS RZ, [RZ] ;  /* 0x00000000fffff984 */ /* 0x000fe20000000800 */
[----:B------:R-:W-:Y:S01]  /*8790*/  @!PT LDS RZ, [RZ] ;  /* 0x00000000fffff984 */ /* 0x000fe20000000800 */
[----:B------:R-:W-:Y:S01]  /*87a0*/  @!PT LDS RZ, [RZ] ;  /* 0x00000000fffff984 */ /* 0x000fe20000000800 */
[----:B------:R4:W-:Y:S06]  /*87b0*/  MEMBAR.ALL.CTA ;  /* 0x0000000000007992 */ /* 0x0009ec0000008000 */
[----:B----4-:R-:W4:Y:S01]  /*87c0*/  FENCE.VIEW.ASYNC.S ;  /* 0x00000000000073c6 */ /* 0x010f220000000000 */
[----:B------:R-:W-:Y:S05]  /*87d0*/  WARPSYNC.ALL ;  /* 0x0000000000007948 */ /* 0x000fea0003800000 */
[----:B----4-:R-:W-:Y:S06]  /*87e0*/  BAR.SYNC.DEFER_BLOCKING 0xd, 0x80 ;  /* 0x0342000000007b1d */ /* 0x010fec0000010000 */
.L_x_706:
[----:B------:R-:W-:-:S13]  /*87f0*/  ISETP.NE.AND P0, PT, R184, 0x3, PT ;  /* 0x00000003b800780c */ /* 0x000fda0003f05270 */
[----:B------:R-:W-:Y:S05]  /*8800*/  @!P0 BRA `(.L_x_730) ;  /* 0x0000000000048947 */ /* 0x000fea0003800000 */
[----:B------:R-:W-:Y:S01]  /*8810*/  BPT.TRAP 0x1 ;  /* 0x000000040000795c */ /* 0x000fe20000300000 */
.L_x_730:
[----:B------:R-:W-:Y:S01]  /*8820*/  IMAD R15, R18, 0x8, R2 ;  /* 0x00000008120f7824 */ /* 0x000fe200078e0202 */
[----:B------:R-:W-:-:S04]  /*8830*/  SHF.L.U32 R58, R23, 0x1f, RZ ;  /* 0x0000001f173a7819 */ /* 0x000fc800000006ff */
[----:B------:R4:W0:Y:S01]  /*8840*/  SYNCS.PHASECHK.TRANS64.TRYWAIT P1, [R15+URZ+0x28c30], R58 ;  /* 0x028c303a0f0075a7 */ /* 0x000822000802017f */
[----:B------:R-:W-:Y:S05]  /*8850*/  @!P0 BRA `(.L_x_731) ;  /* 0x0000000000048947 */ /* 0x000fea0003800000 */
[----:B------:R-:W-:Y:S01]  /*8860*/  BPT.TRAP 0x1 ;  /* 0x000000040000795c */ /* 0x000fe20000300000 */
.L_x_731:
[C---:B-12---:R-:W-:Y:S02]  /*8870*/  VIADD R0, R2.reuse, 0x22400 ;  /* 0x0002240002007836 */ /* 0x046fe40000000000 */
[----:B0-----:R-:W-:-:S03]  /*8880*/  VIADD R3, R2, 0x20400 ;  /* 0x0002040002037836 */ /* 0x001fc60000000000 */
[----:B------:R-:W-:Y:S02]  /*8890*/  SHF.R.U32.HI R0, RZ, 0x4, R0 ;  /* 0x00000004ff007819 */ /* 0x000fe40000011600 */
[----:B------:R-:W-:Y:S02]  /*88a0*/  SHF.R.U32.HI R3, RZ, 0x4, R3 ;  /* 0x00000004ff037819 */ /* 0x000fe40000011603 */
[----:B------:R-:W-:Y:S02]  /*88b0*/  LOP3.LUT R0, R0, 0x3fff, RZ, 0xc0, !PT ;  /* 0x00003fff00007812 */ /* 0x000fe400078ec0ff */
[----:B------:R-:W-:Y:S02]  /*88c0*/  LOP3.LUT R3, R3, 0x3fff, RZ, 0xc0, !PT ;  /* 0x00003fff03037812 */ /* 0x000fe400078ec0ff */
[----:B------:R-:W-:Y:S01]  /*88d0*/  LOP3.LUT R0, R0, 0x10000, RZ, 0xfc, !PT ;  /* 0x0001000000007812 */ /* 0x000fe200078efcff */
[----:B------:R-:W-:Y:S06]  /*88e0*/  @P1 BRA `(.L_x_732) ;  /* 0x0000000000081947 */ /* 0x000fec0003800000 */
[----:B------:R-:W0:Y:S02]  /*88f0*/  SYNCS.PHASECHK.TRANS64.TRYWAIT P1, [R15+URZ+0x28c30], R58 ;  /* 0x028c303a0f0075a7 */ /* 0x000e24000802017f */
[----:B0-----:R-:W-:Y:S05]  /*8900*/  @!P1 BRA `(.L_x_733) ;  /* 0x000000f400c09947 */ /* 0x001fea0003800000 */
.L_x_732:
[----:B---3--:R-:W-:Y:S01]  /*8910*/  IMAD R10, R18, 0x200, R0 ;  /* 0x00000200120a7824 */ /* 0x008fe200078e0200 */
[----:B------:R-:W-:Y:S01]  /*8920*/  LOP3.LUT R4, R3, 0x10000, RZ, 0xfc, !PT ;  /* 0x0001000003047812 */ /* 0x000fe200078efcff */
[----:B------:R-:W-:Y:S01]  /*8930*/  IMAD.MOV.U32 R5, RZ, RZ, 0x40000040 ;  /* 0x40000040ff057424 */ /* 0x000fe200078e00ff */
[----:B------:R-:W-:Y:S05]  /*8940*/  WARPSYNC.ALL ;  /* 0x0000000000007948 */ /* 0x000fea0003800000 */
[----:B------:R-:W-:Y:S01]  /*8950*/  IMAD.MOV.U32 R11, RZ, RZ, 0x40000040 ;  /* 0x40000040ff0b7424 */ /* 0x000fe200078e00ff */
[C---:B------:R-:W-:Y:S01]  /*8960*/  R2UR UR4, R4.reuse ;  /* 0x00000000040472ca */ /* 0x040fe200000e0000 */
[----:B-----5:R-:W-:Y:S01]  /*8970*/  WARPGROUP.ARRIVE ;  /* 0x00000000000079c5 */ /* 0x020fe20000000000 */
[----:B------:R-:W-:Y:S01]  /*8980*/  R2UR UR5, R5 ;  /* 0x00000000050572ca */ /* 0x000fe200000e0000 */
[----:B------:R-:W-:Y:S01]  /*8990*/  VIADD R8, R4, 0x2 ;  /* 0x0000000204087836 */ /* 0x000fe20000000000 */
[C---:B------:R-:W-:Y:S01]  /*89a0*/  R2UR UR6, R10.reuse ;  /* 0x000000000a0672ca */ /* 0x040fe200000e0000 */
[----:B------:R-:W-:Y:S01]  /*89b0*/  VIADD R6, R10, 0x2 ;  /* 0x000000020a067836 */ /* 0x000fe20000000000 */
[----:B------:R-:W-:Y:S01]  /*89c0*/  R2UR UR7, R11 ;  /* 0x000000000b0772ca */ /* 0x000fe200000e0000 */
[----:B------:R-:W-:Y:S01]  /*89d0*/  IMAD.MOV.U32 R9, RZ, RZ, 0x40000040 ;  /* 0x40000040ff097424 */ /* 0x000fe200078e00ff */
[----:B------:R-:W1:Y:S01]  /*89e0*/  S2R R60, SR_TID.X ;  /* 0x00000000003c7919 */ /* 0x000e620000002100 */
[----:B------:R-:W-:-:S02]  /*89f0*/  IMAD.MOV.U32 R7, RZ, RZ, 0x40000040 ;  /* 0x40000040ff077424 */ /* 0x000fc400078e00ff */
[C---:B------:R-:W-:Y:S02]  /*8a00*/  VIADD R12, R10.reuse, 0x4 ;  /* 0x000000040a0c7836 */ /* 0x040fe40000000000 */
[----:B------:R-:W-:Y:S02]  /*8a10*/  IMAD.MOV.U32 R13, RZ, RZ, 0x40000040 ;  /* 0x40000040ff0d7424 */ /* 0x000fe400078e00ff */
[----:B------:R-:W-:Y:S02]  /*8a20*/  VIADD R10, R10, 0x6 ;  /* 0x000000060a0a7836 */ /* 0x000fe40000000000 */
[----:B------:R-:W-:Y:S02]  /*8a30*/  IMAD.MOV.U32 R5, RZ, RZ, 0x40000040 ;  /* 0x40000040ff057424 */ /* 0x000fe400078e00ff */
[----:B------:R-:W-:Y:S01]  /*8a40*/  HGMMA.64x64x16.F32.BF16 R24, gdesc[UR4], RZ, !UPT, gsb0 ;  /* 0x00e00000041879f0 */ /* 0x000fe2000c0018ff */
[----:B------:R-:W-:Y:S01]  /*8a50*/  R2UR UR4, R8 ;  /* 0x00000000080472ca */ /* 0x000fe200000e0000 */
[----:B------:R-:W-:Y:S01]  /*8a60*/  IMAD.MOV.U32 R11, RZ, RZ, 0x40000040 ;  /* 0x40000040ff0b7424 */ /* 0x000fe200078e00ff */
[----:B------:R-:W-:-:S02]  /*8a70*/  R2UR UR5, R9 ;  /* 0x00000000090572ca */ /* 0x000fc400000e0000 */
[----:B------:R-:W-:Y:S01]  /*8a80*/  R2UR UR6, R6 ;  /* 0x00000000060672ca */ /* 0x000fe200000e0000 */
[C---:B------:R-:W-:Y:S01]  /*8a90*/  VIADD R6, R4.reuse, 0x4 ;  /* 0x0000000404067836 */ /* 0x040fe20000000000 */
[----:B------:R-:W-:Y:S01]  /*8aa0*/  R2UR UR7, R7 ;  /* 0x00000000070772ca */ /* 0x000fe200000e0000 */
[----:B------:R-:W-:Y:S02]  /*8ab0*/  IMAD.MOV.U32 R7, RZ, RZ, 0x40000040 ;  /* 0x40000040ff077424 */ /* 0x000fe400078e00ff */
[----:B------:R-:W-:Y:S01]  /*8ac0*/  VIADD R4, R4, 0x6 ;  /* 0x0000000604047836 */ /* 0x000fe20000000000 */
[----:B-1----:R-:W-:Y:S01]  /*8ad0*/  LOP3.LUT R60, R60, 0x7f, RZ, 0xc0, !PT ;  /* 0x0000007f3c3c7812 */ /* 0x002fe200078ec0ff */
[----:B------:R-:W-:Y:S02]  /*8ae0*/  WARPGROUP.DEPBAR.LE gsb0, 0x0 ;  /* 0x00008000000079c5 */ /* 0x000fe40000010000 */
[----:B------:R-:W-:-:S06]  /*8af0*/  WARPGROUP.ARRIVE ;  /* 0x00000000000079c5 */ /* 0x000fcc0000000000 */
[----:B------:R-:W-:Y:S01]  /*8b00*/  HGMMA.64x64x16.F32.BF16 R24, gdesc[UR4], R24, gsb0 ;  /* 0x00e00000041879f0 */ /* 0x000fe20008001818 */
[----:B------:R-:W-:Y:S02]  /*8b10*/  R2UR UR4, R6 ;  /* 0x00000000060472ca */ /* 0x000fe400000e0000 */
[----:B------:R-:W-:Y:S02]  /*8b20*/  R2UR UR5, R7 ;  /* 0x00000000070572ca */ /* 0x000fe400000e0000 */
[----:B------:R-:W-:Y:S02]  /*8b30*/  R2UR UR6, R12 ;  /* 0x000000000c0672ca */ /* 0x000fe400000e0000 */
[----:B------:R-:W-:Y:S01]  /*8b40*/  R2UR UR7, R13 ;  /* 0x000000000d0772ca */ /* 0x000fe200000e0000 */
[----:B------:R-:W-:Y:S02]  /*8b50*/  WARPGROUP.DEPBAR.LE gsb0, 0x0 ;  /* 0x00008000000079c5 */ /* 0x000fe40000010000 */
[----:B------:R-:W-:-:S10]  /*8b60*/  WARPGROUP.ARRIVE ;  /* 0x00000000000079c5 */ /* 0x000fd40000000000 */
[----:B------:R-:W-:Y:S01]  /*8b70*/  HGMMA.64x64x16.F32.BF16 R24, gdesc[UR4], R24, gsb0 ;  /* 0x00e00000041879f0 */ /* 0x000fe20008001818 */
[----:B------:R-:W-:Y:S02]  /*8b80*/  R2UR UR4, R4 ;  /* 0x00000000040472ca */ /* 0x000fe400000e0000 */
[----:B------:R-:W-:Y:S02]  /*8b90*/  R2UR UR5, R5 ;  /* 0x00000000050572ca */ /* 0x000fe400000e0000 */
[----:B------:R-:W-:Y:S01]  /*8ba0*/  R2UR UR6, R10 ;  /* 0x000000000a0672ca */ /* 0x000fe200000e0000 */
[----:B------:R-:W-:Y:S01]  /*8bb0*/  IMAD R10, R182, -0x40, R168 ;  /* 0xffffffc0b60a7824 */ /* 0x000fe200078e02a8 */
[----:B------:R-:W-:-:S04]  /*8bc0*/  R2UR UR7, R11 ;  /* 0x000000000b0772ca */ /* 0x000fc800000e0000 */
[----:B------:R-:W-:-:S04]  /*8bd0*/  IADD3 R10, -R193, 0x40, R10 ;  /* 0x00000040c10a7810 */ /* 0x000fc80007ffe10a */
[C---:B------:R-:W-:Y:S02]  /*8be0*/  ISETP.GT.AND P5, PT, R10.reuse, RZ, PT ;  /* 0x000000ff0a00720c */ /* 0x040fe40003fa4270 */
[C---:B------:R-:W-:Y:S02]  /*8bf0*/  ISETP.GT.AND P4, PT, R10.reuse, 0x1, PT ;  /* 0x000000010a00780c */ /* 0x040fe40003f84270 */
[C---:B------:R-:W-:Y:S02]  /*8c00*/  ISETP.GT.AND P3, PT, R10.reuse, 0x8, PT ;  /* 0x000000080a00780c */ /* 0x040fe40003f64270 */
[C---:B------:R-:W-:Y:S02]  /*8c10*/  ISETP.GT.AND P2, PT, R10.reuse, 0x9, PT ;  /* 0x000000090a00780c */ /* 0x040fe40003f44270 */
[C---:B------:R-:W-:Y:S02]  /*8c20*/  ISETP.GT.AND P1, PT, R10.reuse, 0x10, PT ;  /* 0x000000100a00780c */ /* 0x040fe40003f24270 */
[----:B------:R-:W-:Y:S01]  /*8c30*/  ISETP.GT.AND P6, PT, R10, 0x11, PT ;  /* 0x000000110a00780c */ /* 0x000fe20003fc4270 */
[----:B------:R-:W-:-:S02]  /*8c40*/  WARPGROUP.DEPBAR.LE gsb0, 0x0 ;  /* 0x00008000000079c5 */ /* 0x000fc40000010000 */
[----:B------:R-:W-:-:S06]  /*8c50*/  WARPGROUP.ARRIVE ;  /* 0x00000000000079c5 */ /* 0x000fcc0000000000 */
[----:B------:R-:W-:Y:S01]  /*8c60*/  HGMMA.64x64x16.F32.BF16 R24, gdesc[UR4], R24, gsb0 ;  /* 0x00e00000041879f0 */ /* 0x000fe20008001818 */
[----:B------:R-:W-:Y:S02]  /*8c70*/  ULDC UR4, c[0x0][0x988] ;  /* 0x0002620000047ab9 */ /* 0x000fe40000000800 */
        /* <DEDUP_REMOVED lines=51> */
[----:B------:R-:W-:Y:S02]  /*8fb0*/  FMNMX.FTZ R10, R11, R27, !PT ;  /* 0x0000001b0b0a7209 */ /* 0x000fe40007810000 */
[----:B------:R-:W-:-:S02]  /*8fc0*/  FMNMX.FTZ R14, R53, R12, !PT ;  /* 0x0000000c350e7209 */ /* 0x000fc40007810000 */
[----:B------:R-:W-:Y:S02]  /*8fd0*/  FMNMX.FTZ R10, R21, R10, !PT ;  /* 0x0000000a150a7209 */ /* 0x000fe40007810000 */
[----:B------:R-:W-:Y:S01]  /*8fe0*/  FSEL R45, R46, -INF , P1 ;  /* 0xff8000002e2d7808 */ /* 0x000fe20000800000 */
[----:B------:R-:W1:Y:S01]  /*8ff0*/  SHFL.BFLY PT, R3, R14, 0x2, 0x1f ;  /* 0x0c401f000e037f89 */ /* 0x000e6200000e0000 */
[----:B------:R-:W-:Y:S02]  /*9000*/  FMNMX.FTZ R10, R31, R10, !PT ;  /* 0x0000000a1f0a7209 */ /* 0x000fe40007810000 */
[----:B------:R-:W-:Y:S02]  /*9010*/  FSEL R47, R47, -INF , P6 ;  /* 0xff8000002f2f7808 */ /* 0x000fe40003000000 */
[----:B------:R-:W-:Y:S02]  /*9020*/  FMNMX.FTZ R10, R33, R10, !PT ;  /* 0x0000000a210a7209 */ /* 0x000fe40007810000 */
[----:B------:R-:W-:-:S02]  /*9030*/  FSEL R49, R50, -INF , P5 ;  /* 0xff80000032317808 */ /* 0x000fc40002800000 */
[----:B------:R-:W-:Y:S02]  /*9040*/  FMNMX.FTZ R10, R35, R10, !PT ;  /* 0x0000000a230a7209 */ /* 0x000fe40007810000 */
[----:B------:R-:W-:Y:S02]  /*9050*/  FSEL R51, R51, -INF , P4 ;  /* 0xff80000033337808 */ /* 0x000fe40002000000 */
[----:B------:R-:W-:Y:S01]  /*9060*/  FMNMX.FTZ R12, R37, R10, !PT ;  /* 0x0000000a250c7209 */ /* 0x000fe20007810000 */
[----:B------:R-:W-:Y:S01]  /*9070*/  IMAD.U32 R10, RZ, RZ, UR4 ;  /* 0x00000004ff0a7e24 */ /* 0x000fe2000f8e00ff */
[----:B------:R-:W-:Y:S02]  /*9080*/  FSEL R55, R55, -INF , P2 ;  /* 0xff80000037377808 */ /* 0x000fe40001000000 */
[----:B------:R-:W-:-:S04]  /*9090*/  FMNMX.FTZ R12, R39, R12, !PT ;  /* 0x0000000c270c7209 */ /* 0x000fc80007810000 */
[----:B------:R-:W-:Y:S02]  /*90a0*/  FMNMX.FTZ R12, R41, R12, !PT ;  /* 0x0000000c290c7209 */ /* 0x000fe40007810000 */
[----:B-1----:R-:W-:Y:S02]  /*90b0*/  FMNMX.FTZ R20, R14, R3, !PT ;  /* 0x000000030e147209 */ /* 0x002fe40007810000 */
[----:B------:R-:W-:-:S03]  /*90c0*/  FMNMX.FTZ R12, R43, R12, !PT ;  /* 0x0000000c2b0c7209 */ /* 0x000fc60007810000 */
[----:B------:R-:W1:Y:S01]  /*90d0*/  SHFL.BFLY PT, R3, R20, 0x1, 0x1f ;  /* 0x0c201f0014037f89 */ /* 0x000e6200000e0000 */
[----:B------:R-:W-:-:S04]  /*90e0*/  FMNMX.FTZ R12, R45, R12, !PT ;  /* 0x0000000c2d0c7209 */ /* 0x000fc80007810000 */
[----:B------:R-:W-:-:S04]  /*90f0*/  FMNMX.FTZ R12, R47, R12, !PT ;  /* 0x0000000c2f0c7209 */ /* 0x000fc80007810000 */
[----:B------:R-:W-:-:S04]  /*9100*/  FMNMX.FTZ R12, R49, R12, !PT ;  /* 0x0000000c310c7209 */ /* 0x000fc80007810000 */
[----:B------:R-:W-:Y:S02]  /*9110*/  FMNMX.FTZ R12, R51, R12, !PT ;  /* 0x0000000c330c7209 */ /* 0x000fe40007810000 */
[----:B-1----:R-:W-:-:S04]  /*9120*/  FMNMX.FTZ R3, R20, R3, !PT ;  /* 0x0000000314037209 */ /* 0x002fc80007810000 */
[C---:B------:R-:W-:Y:S01]  /*9130*/  FSETP.NEU.FTZ.AND P1, PT, R3.reuse, -INF , PT ;  /* 0xff8000000300780b */ /* 0x040fe20003f3d000 */
[----:B------:R-:W-:-:S05]  /*9140*/  FMUL.FTZ R14, R3, R10 ;  /* 0x0000000a030e7220 */ /* 0x000fca0000410000 */
[----:B------:R-:W-:-:S05]  /*9150*/  FSEL R20, R14, RZ, P1 ;  /* 0x000000ff0e147208 */ /* 0x000fca0000800000 */
[-CC-:B------:R-:W-:Y:S01]  /*9160*/  FFMA.FTZ R14, R13, R10.reuse, -R20.reuse ;  /* 0x0000000a0d0e7223 */ /* 0x180fe20000010814 */
[----:B------:R-:W-:Y:S01]  /*9170*/  FSEL R13, R54, -INF , P3 ;  /* 0xff800000360d7808 */ /* 0x000fe20001800000 */
[-CC-:B------:R-:W-:Y:S01]  /*9180*/  FFMA.FTZ R24, R25, R10.reuse, -R20.reuse ;  /* 0x0000000a19187223 */ /* 0x180fe20000010814 */
[--C-:B------:R-:W-:Y:S01]  /*9190*/  FFMA.FTZ R57, R57, R10, -R20.reuse ;  /* 0x0000000a39397223 */ /* 0x100fe20000010814 */
[----:B------:R-:W-:Y:S01]  /*91a0*/  MUFU.EX2 R152, R14 ;  /* 0x0000000e00987308 */ /* 0x000fe20000000800 */
[----:B------:R-:W-:Y:S01]  /*91b0*/  FMNMX.FTZ R12, R13, R12, !PT ;  /* 0x0000000c0d0c7209 */ /* 0x000fe20007810000 */
[-CC-:B------:R-:W-:Y:S01]  /*91c0*/  FFMA.FTZ R29, R29, R10.reuse, -R20.reuse ;  /* 0x0000000a1d1d7223 */ /* 0x180fe20000010814 */
[-CC-:B------:R-:W-:Y:S01]  /*91d0*/  FFMA.FTZ R59, R59, R10.reuse, -R20.reuse ;  /* 0x0000000a3b3b7223 */ /* 0x180fe20000010814 */
[--C-:B------:R-:W-:Y:S01]  /*91e0*/  FFMA.FTZ R61, R61, R10, -R20.reuse ;  /* 0x0000000a3d3d7223 */ /* 0x100fe20000010814 */
[----:B------:R-:W-:Y:S01]  /*91f0*/  FMNMX.FTZ R12, R55, R12, !PT ;  /* 0x0000000c370c7209 */ /* 0x000fe20007810000 */
[-CC-:B------:R-:W-:Y:S01]  /*9200*/  FFMA.FTZ R63, R63, R10.reuse, -R20.reuse ;  /* 0x0000000a3f3f7223 */ /* 0x180fe20000010814 */
[-CC-:B------:R-:W-:Y:S01]  /*9210*/  FFMA.FTZ R65, R65, R10.reuse, -R20.reuse ;  /* 0x0000000a41417223 */ /* 0x180fe20000010814 */
[----:B------:R-:W1:Y:S01]  /*9220*/  MUFU.EX2 R81, R24 ;  /* 0x0000001800517308 */ /* 0x000e620000000800 */
[-CC-:B------:R-:W-:Y:S01]  /*9230*/  FFMA.FTZ R67, R67, R10.reuse, -R20.reuse ;  /* 0x0000000a43437223 */ /* 0x180fe20000010814 */
[----:B------:R-:W2:Y:S01]  /*9240*/  SHFL.BFLY PT, R25, R12, 0x2, 0x1f ;  /* 0x0c401f000c197f89 */ /* 0x000ea200000e0000 */
[-CC-:B------:R-:W-:Y:S01]  /*9250*/  FFMA.FTZ R69, R69, R10.reuse, -R20.reuse ;  /* 0x0000000a45457223 */ /* 0x180fe20000010814 */
[-CC-:B------:R-:W-:Y:S01]  /*9260*/  FFMA.FTZ R71, R71, R10.reuse, -R20.reuse ;  /* 0x0000000a47477223 */ /* 0x180fe20000010814 */
[-CC-:B------:R-:W-:Y:S01]  /*9270*/  FFMA.FTZ R73, R73, R10.reuse, -R20.reuse ;  /* 0x0000000a49497223 */ /* 0x180fe20000010814 */
[-CC-:B------:R-:W-:Y:S01]  /*9280*/  FFMA.FTZ R75, R75, R10.reuse, -R20.reuse ;  /* 0x0000000a4b4b7223 */ /* 0x180fe20000010814 */
[-CC-:B------:R-:W-:Y:S01]  /*9290*/  FFMA.FTZ R77, R77, R10.reuse, -R20.reuse ;  /* 0x0000000a4d4d7223 */ /* 0x180fe20000010814 */
[----:B------:R-:W3:Y:S01]  /*92a0*/  MUFU.EX2 R57, R57 ;  /* 0x0000003900397308 */ /* 0x000ee20000000800 */
[-CC-:B------:R-:W-:Y:S01]  /*92b0*/  FFMA.FTZ R79, R79, R10.reuse, -R20.reuse ;  /* 0x0000000a4f4f7223 */ /* 0x180fe20000010814 */
[----:B------:R-:W-:-:S06]  /*92c0*/  FFMA.FTZ R20, R53, R10, -R20 ;  /* 0x0000000a35147223 */ /* 0x000fcc0000010814 */
[----:B------:R-:W0:Y:S01]  /*92d0*/  MUFU.EX2 R154, R29 ;  /* 0x0000001d009a7308 */ /* 0x000e220000000800 */
[----:B-1----:R-:W-:Y:S01]  /*92e0*/  FADD.FTZ R40, R152, R81 ;  /* 0x0000005198287221 */ /* 0x002fe20000010000 */
[----:B------:R-:W-:-:S06]  /*92f0*/  F2FP.BF16.F32.PACK_AB R152, R81, R152 ;  /* 0x000000985198723e */ /* 0x000fcc00000010ff */
[----:B------:R-:W1:Y:S01]  /*9300*/  MUFU.EX2 R59, R59 ;  /* 0x0000003b003b7308 */ /* 0x000e620000000800 */
[----:B--2---:R-:W-:-:S05]  /*9310*/  FMNMX.FTZ R25, R12, R25, !PT ;  /* 0x000000190c197209 */ /* 0x004fca0007810000 */
[----:B------:R-:W2:Y:S02]  /*9320*/  SHFL.BFLY PT, R14, R25, 0x1, 0x1f ;  /* 0x0c201f00190e7f89 */ /* 0x000ea400000e0000 */
[----:B------:R-:W4:Y:S08]  /*9330*/  MUFU.EX2 R156, R61 ;  /* 0x0000003d009c7308 */ /* 0x000f300000000800 */
[----:B------:R-:W-:Y:S08]  /*9340*/  MUFU.EX2 R63, R63 ;  /* 0x0000003f003f7308 */ /* 0x000ff00000000800 */
[----:B------:R-:W-:Y:S01]  /*9350*/  MUFU.EX2 R158, R65 ;  /* 0x00000041009e7308 */ /* 0x000fe20000000800 */
[----:B--2---:R-:W-:-:S07]  /*9360*/  FMNMX.FTZ R14, R25, R14, !PT ;  /* 0x0000000e190e7209 */ /* 0x004fce0007810000 */
[----:B------:R-:W-:Y:S01]  /*9370*/  MUFU.EX2 R67, R67 ;  /* 0x0000004300437308 */ /* 0x000fe20000000800 */
[C---:B------:R-:W-:Y:S01]  /*9380*/  FSETP.NEU.FTZ.AND P1, PT, R14.reuse, -INF , PT ;  /* 0xff8000000e00780b */ /* 0x040fe20003f3d000 */
[----:B------:R-:W-:-:S06]  /*9390*/  FMUL.FTZ R25, R14, R10 ;  /* 0x0000000a0e197220 */ /* 0x000fcc0000410000 */
[----:B------:R-:W-:Y:S01]  /*93a0*/  MUFU.EX2 R160, R69 ;  /* 0x0000004500a07308 */ /* 0x000fe20000000800 */
[----:B------:R-:W-:Y:S01]  /*93b0*/  FSEL R26, R25, RZ, P1 ;  /* 0x000000ff191a7208 */ /* 0x000fe20000800000 */
[----:B---3--:R-:W-:Y:S01]  /*93c0*/  FADD.FTZ R25, R57, R40 ;  /* 0x0000002839197221 */ /* 0x008fe20000010000 */
[----:B------:R-:W-:-:S03]  /*93d0*/  ISETP.NE.AND P1, PT, R60, RZ, PT ;  /* 0x000000ff3c00720c */ /* 0x000fc60003f25270 */
[-CC-:B------:R-:W-:Y:S01]  /*93e0*/  FFMA.FTZ R11, R11, R10.reuse, -R26.reuse ;  /* 0x0000000a0b0b7223 */ /* 0x180fe2000001081a */
[-CC-:B------:R-:W-:Y:S01]  /*93f0*/  FFMA.FTZ R27, R27, R10.reuse, -R26.reuse ;  /* 0x0000000a1b1b7223 */ /* 0x180fe2000001081a */
[-CC-:B------:R-:W-:Y:S01]  /*9400*/  FFMA.FTZ R21, R21, R10.reuse, -R26.reuse ;  /* 0x0000000a15157223 */ /* 0x180fe2000001081a */
[-CC-:B------:R-:W-:Y:S01]  /*9410*/  FFMA.FTZ R31, R31, R10.reuse, -R26.reuse ;  /* 0x0000000a1f1f7223 */ /* 0x180fe2000001081a */
[----:B------:R2:W-:Y:S01]  /*9420*/  MUFU.EX2 R153, R11 ;  /* 0x0000000b00997308 */ /* 0x0005e20000000800 */
[-CC-:B------:R-:W-:Y:S01]  /*9430*/  FFMA.FTZ R33, R33, R10.reuse, -R26.reuse ;  /* 0x0000000a21217223 */ /* 0x180fe2000001081a */
[-CC-:B------:R-:W-:Y:S01]  /*9440*/  FFMA.FTZ R35, R35, R10.reuse, -R26.reuse ;  /* 0x0000000a23237223 */ /* 0x180fe2000001081a */
[-CC-:B------:R-:W-:Y:S01]  /*9450*/  FFMA.FTZ R37, R37, R10.reuse, -R26.reuse ;  /* 0x0000000a25257223 */ /* 0x180fe2000001081a */
[-CC-:B------:R-:W-:Y:S01]  /*9460*/  FFMA.FTZ R39, R39, R10.reuse, -R26.reuse ;  /* 0x0000000a27277223 */ /* 0x180fe2000001081a */
[----:B0-----:R-:W-:Y:S01]  /*9470*/  FADD.FTZ R42, R154, R25 ;  /* 0x000000199a2a7221 */ /* 0x001fe20000010000 */
[-CC-:B------:R-:W-:Y:S01]  /*9480*/  FFMA.FTZ R41, R41, R10.reuse, -R26.reuse ;  /* 0x0000000a29297223 */ /* 0x180fe2000001081a */
[----:B------:R-:W-:Y:S01]  /*9490*/  FFMA.FTZ R43, R43, R10, -R26 ;  /* 0x0000000a2b2b7223 */ /* 0x000fe2000001081a */
[----:B------:R1:W0:Y:S01]  /*94a0*/  MUFU.EX2 R28, R27 ;  /* 0x0000001b001c7308 */ /* 0x0002220000000800 */
[----:B--2---:R-:W-:-:S02]  /*94b0*/  @!P1 VIADD R11, R15, 0x28c40 ;  /* 0x00028c400f0b9836 */ /* 0x004fc40000000000 */
[-CC-:B------:R-:W-:Y:S01]  /*94c0*/  FFMA.FTZ R45, R45, R10.reuse, -R26.reuse ;  /* 0x0000000a2d2d7223 */ /* 0x180fe2000001081a */
[-CC-:B------:R-:W-:Y:S01]  /*94d0*/  FFMA.FTZ R47, R47, R10.reuse, -R26.reuse ;  /* 0x0000000a2f2f7223 */ /* 0x180fe2000001081a */
[-CC-:B------:R-:W-:Y:S01]  /*94e0*/  FFMA.FTZ R49, R49, R10.reuse, -R26.reuse ;  /* 0x0000000a31317223 */ /* 0x180fe2000001081a */
[-CC-:B------:R-:W-:Y:S01]  /*94f0*/  FFMA.FTZ R51, R51, R10.reuse, -R26.reuse ;  /* 0x0000000a33337223 */ /* 0x180fe2000001081a */
[----:B------:R-:W-:Y:S01]  /*9500*/  @!P1 PRMT R11, RZ, 0x654, R11 ;  /* 0x00000654ff0b9816 */ /* 0x000fe2000000000b */
[-C--:B------:R-:W-:Y:S01]  /*9510*/  FFMA.FTZ R13, R13, R10.reuse, -R26 ;  /* 0x0000000a0d0d7223 */ /* 0x080fe2000001081a */
[----:B------:R-:W2:Y:S01]  /*9520*/  MUFU.EX2 R21, R21 ;  /* 0x0000001500157308 */ /* 0x000ea20000000800 */
[----:B-1----:R-:W-:Y:S01]  /*9530*/  FADD.FTZ R27, R59, R42 ;  /* 0x0000002a3b1b7221 */ /* 0x002fe20000010000 */
[----:B------:R1:W-:Y:S01]  /*9540*/  @!P1 SYNCS.ARRIVE.TRANS64.RED.A1T0 RZ, [R11+URZ], RZ ;  /* 0x000000ff0bff99a7 */ /* 0x0003e2000810043f */
[----:B------:R-:W-:Y:S01]  /*9550*/  FFMA.FTZ R26, R55, R10, -R26 ;  /* 0x0000000a371a7223 */ /* 0x000fe2000001081a */
[----:B------:R-:W-:Y:S01]  /*9560*/  F2FP.BF16.F32.PACK_AB R154, R154, R57 ;  /* 0x000000399a9a723e */ /* 0x000fe200000010ff */
[C---:B----4-:R-:W-:Y:S01]  /*9570*/  FADD.FTZ R44, R156.reuse, R27 ;  /* 0x0000001b9c2c7221 */ /* 0x050fe20000010000 */
[----:B------:R-:W-:-:S02]  /*9580*/  F2FP.BF16.F32.PACK_AB R156, R156, R59 ;  /* 0x0000003b9c9c723e */ /* 0x000fc400000010ff */
[----:B------:R-:W3:Y:S01]  /*9590*/  MUFU.EX2 R30, R31 ;  /* 0x0000001f001e7308 */ /* 0x000ee20000000800 */
[----:B0-----:R-:W-:Y:S01]  /*95a0*/  FADD.FTZ R40, R153, R28 ;  /* 0x0000001c99287221 */ /* 0x001fe20000010000 */
[----:B------:R-:W-:-:S06]  /*95b0*/  F2FP.BF16.F32.PACK_AB R153, R28, R153 ;  /* 0x000000991c99723e */ /* 0x000fcc00000010ff */
[----:B------:R-:W1:Y:S01]  /*95c0*/  MUFU.EX2 R33, R33 ;  /* 0x0000002100217308 */ /* 0x000e620000000800 */
[----:B--2---:R-:W-:-:S07]  /*95d0*/  FADD.FTZ R25, R21, R40 ;  /* 0x0000002815197221 */ /* 0x004fce0000010000 */
[----:B------:R-:W0:Y:S01]  /*95e0*/  MUFU.EX2 R32, R35 ;  /* 0x0000002300207308 */ /* 0x000e220000000800 */
[C---:B---3--:R-:W-:Y:S01]  /*95f0*/  FADD.FTZ R42, R30.reuse, R25 ;  /* 0x000000191e2a7221 */ /* 0x048fe20000010000 */
[----:B------:R-:W-:Y:S01]  /*9600*/  FADD.FTZ R25, R63, R44 ;  /* 0x0000002c3f197221 */ /* 0x000fe20000010000 */
[----:B------:R-:W-:Y:S01]  /*9610*/  F2FP.BF16.F32.PACK_AB R155, R30, R21 ;  /* 0x000000151e9b723e */ /* 0x000fe200000010ff */
[----:B------:R-:W-:Y:S02]  /*9620*/  BAR.SYNC.DEFER_BLOCKING 0xf, 0x100 ;  /* 0x03c4000000007b1d */ /* 0x000fe40000010000 */
[C---:B------:R-:W-:Y:S01]  /*9630*/  FADD.FTZ R44, R158.reuse, R25 ;  /* 0x000000199e2c7221 */ /* 0x040fe20000010000 */
[----:B------:R-:W-:Y:S01]  /*9640*/  F2FP.BF16.F32.PACK_AB R158, R158, R63 ;  /* 0x0000003f9e9e723e */ /* 0x000fe200000010ff */
[----:B-1----:R-:W-:Y:S02]  /*9650*/  FADD.FTZ R11, R33, R42 ;  /* 0x0000002a210b7221 */ /* 0x002fe40000010000 */
[----:B------:R-:W1:Y:S01]  /*9660*/  MUFU.EX2 R37, R37 ;  /* 0x0000002500257308 */ /* 0x000e620000000800 */
[----:B------:R-:W-:-:S04]  /*9670*/  FADD.FTZ R25, R67, R44 ;  /* 0x0000002c43197221 */ /* 0x000fc80000010000 */
[C---:B------:R-:W-:Y:S01]  /*9680*/  FADD.FTZ R44, R160.reuse, R25 ;  /* 0x00000019a02c7221 */ /* 0x040fe20000010000 */
[----:B------:R-:W-:Y:S01]  /*9690*/  F2FP.BF16.F32.PACK_AB R160, R160, R67 ;  /* 0x00000043a0a0723e */ /* 0x000fe200000010ff */
[C---:B0-----:R-:W-:Y:S01]  /*96a0*/  FADD.FTZ R42, R32.reuse, R11 ;  /* 0x0000000b202a7221 */ /* 0x041fe20000010000 */
[----:B------:R-:W0:Y:S01]  /*96b0*/  MUFU.EX2 R34, R39 ;  /* 0x0000002700227308 */ /* 0x000e220000000800 */
[----:B------:R-:W-:-:S07]  /*96c0*/  F2FP.BF16.F32.PACK_AB R157, R32, R33 ;  /* 0x00000021209d723e */ /* 0x000fce00000010ff */
[----:B------:R-:W2:Y:S01]  /*96d0*/  MUFU.EX2 R41, R41 ;  /* 0x0000002900297308 */ /* 0x000ea20000000800 */
[----:B-1----:R-:W-:Y:S01]  /*96e0*/  FADD.FTZ R11, R37, R42 ;  /* 0x0000002a250b7221 */ /* 0x002fe20000010000 */
[----:B------:R1:W-:Y:S06]  /*96f0*/  STSM.16.M88.4 [R195+0x26800], R152 ;  /* 0x02680098c3007844 */ /* 0x0003ec0000000200 */
[----:B------:R-:W3:Y:S01]  /*9700*/  MUFU.EX2 R36, R43 ;  /* 0x0000002b00247308 */ /* 0x000ee20000000800 */
[C---:B0-----:R-:W-:Y:S01]  /*9710*/  FADD.FTZ R42, R34.reuse, R11 ;  /* 0x0000000b222a7221 */ /* 0x041fe20000010000 */
[----:B------:R-:W-:-:S05]  /*9720*/  F2FP.BF16.F32.PACK_AB R159, R34, R37 ;  /* 0x00000025229f723e */ /* 0x000fca00000010ff */
[----:B------:R1:W-:Y:S01]  /*9730*/  STSM.16.M88.4 [R196], R156 ;  /* 0x0000009cc4007844 */ /* 0x0003e20000000200 */
[----:B------:R-:W0:Y:S01]  /*9740*/  MUFU.EX2 R71, R71 ;  /* 0x0000004700477308 */ /* 0x000e220000000800 */
[----:B--2---:R-:W-:-:S07]  /*9750*/  FADD.FTZ R11, R41, R42 ;  /* 0x0000002a290b7221 */ /* 0x004fce0000010000 */
[----:B------:R-:W2:Y:S01]  /*9760*/  MUFU.EX2 R45, R45 ;  /* 0x0000002d002d7308 */ /* 0x000ea20000000800 */
[C---:B---3--:R-:W-:Y:S01]  /*9770*/  FADD.FTZ R28, R36.reuse, R11 ;  /* 0x0000000b241c7221 */ /* 0x048fe20000010000 */
[----:B------:R-:W-:-:S06]  /*9780*/  F2FP.BF16.F32.PACK_AB R161, R36, R41 ;  /* 0x0000002924a1723e */ /* 0x000fcc00000010ff */
[----:B------:R-:W3:Y:S01]  /*9790*/  MUFU.EX2 R12, R73 ;  /* 0x00000049000c7308 */ /* 0x000ee20000000800 */
[----:B0-----:R-:W-:-:S07]  /*97a0*/  FADD.FTZ R11, R71, R44 ;  /* 0x0000002c470b7221 */ /* 0x001fce0000010000 */
[----:B------:R-:W0:Y:S01]  /*97b0*/  MUFU.EX2 R38, R47 ;  /* 0x0000002f00267308 */ /* 0x000e220000000800 */
[----:B--2---:R-:W-:-:S07]  /*97c0*/  FADD.FTZ R21, R45, R28 ;  /* 0x0000001c2d157221 */ /* 0x004fce0000010000 */
[----:B------:R-:W-:Y:S01]  /*97d0*/  MUFU.EX2 R75, R75 ;  /* 0x0000004b004b7308 */ /* 0x000fe20000000800 */
[C---:B---3--:R-:W-:Y:S01]  /*97e0*/  F2FP.BF16.F32.PACK_AB R162, R12.reuse, R71 ;  /* 0x000000470ca2723e */ /* 0x048fe200000010ff */
[----:B------:R-:W-:-:S06]  /*97f0*/  FADD.FTZ R12, R12, R11 ;  /* 0x0000000b0c0c7221 */ /* 0x000fcc0000010000 */
[----:B------:R-:W2:Y:S01]  /*9800*/  MUFU.EX2 R24, R77 ;  /* 0x0000004d00187308 */ /* 0x000ea20000000800 */
[C---:B0-----:R-:W-:Y:S01]  /*9810*/  F2FP.BF16.F32.PACK_AB R163, R38.reuse, R45 ;  /* 0x0000002d26a3723e */ /* 0x041fe200000010ff */
[----:B------:R-:W-:-:S04]  /*9820*/  FADD.FTZ R38, R38, R21 ;  /* 0x0000001526267221 */ /* 0x000fc80000010000 */
[----:B------:R1:W-:Y:S02]  /*9830*/  STSM.16.M88.4 [R198], R160 ;  /* 0x000000a0c6007844 */ /* 0x0003e40000000200 */
[----:B------:R-:W-:Y:S08]  /*9840*/  MUFU.EX2 R49, R49 ;  /* 0x0000003100317308 */ /* 0x000ff00000000800 */
[----:B------:R-:W0:Y:S01]  /*9850*/  MUFU.EX2 R40, R51 ;  /* 0x0000003300287308 */ /* 0x000e220000000800 */
[----:B--2---:R-:W-:Y:S01]  /*9860*/  F2FP.BF16.F32.PACK_AB R164, R24, R75 ;  /* 0x0000004b18a4723e */ /* 0x004fe200000010ff */
[----:B------:R-:W-:-:S04]  /*9870*/  FADD.FTZ R75, R75, R12 ;  /* 0x0000000c4b4b7221 */ /* 0x000fc80000010000 */
[----:B------:R-:W-:Y:S02]  /*9880*/  FADD.FTZ R24, R24, R75 ;  /* 0x0000004b18187221 */ /* 0x000fe40000010000 */
[----:B------:R-:W2:Y:S08]  /*9890*/  MUFU.EX2 R79, R79 ;  /* 0x0000004f004f7308 */ /* 0x000eb00000000800 */
[----:B------:R-:W3:Y:S01]  /*98a0*/  MUFU.EX2 R20, R20 ;  /* 0x0000001400147308 */ /* 0x000ee20000000800 */
[----:B0-----:R-:W-:Y:S01]  /*98b0*/  F2FP.BF16.F32.PACK_AB R165, R40, R49 ;  /* 0x0000003128a5723e */ /* 0x001fe200000010ff */
[----:B------:R-:W-:-:S04]  /*98c0*/  FADD.FTZ R49, R49, R38 ;  /* 0x0000002631317221 */ /* 0x000fc80000010000 */
[----:B------:R-:W-:Y:S02]  /*98d0*/  FADD.FTZ R40, R40, R49 ;  /* 0x0000003128287221 */ /* 0x000fe40000010000 */
[----:B------:R-:W-:Y:S01]  /*98e0*/  MUFU.EX2 R13, R13 ;  /* 0x0000000d000d7308 */ /* 0x000fe20000000800 */
[----:B--2---:R-:W-:-:S07]  /*98f0*/  FADD.FTZ R11, R79, R24 ;  /* 0x000000184f0b7221 */ /* 0x004fce0000010000 */
[----:B------:R-:W0:Y:S01]  /*9900*/  MUFU.EX2 R26, R26 ;  /* 0x0000001a001a7308 */ /* 0x000e220000000800 */
[C---:B---3--:R-:W-:Y:S01]  /*9910*/  F2FP.BF16.F32.PACK_AB R166, R20.reuse, R79 ;  /* 0x0000004f14a6723e */ /* 0x048fe200000010ff */
[----:B------:R-:W-:Y:S01]  /*9920*/  FADD.FTZ R11, R20, R11 ;  /* 0x0000000b140b7221 */ /* 0x000fe20000010000 */
[----:B0-----:R-:W-:Y:S01]  /*9930*/  F2FP.BF16.F32.PACK_AB R167, R26, R13 ;  /* 0x0000000d1aa7723e */ /* 0x001fe200000010ff */
[----:B------:R-:W-:-:S04]  /*9940*/  FADD.FTZ R13, R13, R40 ;  /* 0x000000280d0d7221 */ /* 0x000fc80000010000 */
[----:B------:R1:W-:Y:S01]  /*9950*/  STSM.16.M88.4 [R197], R164 ;  /* 0x000000a4c5007844 */ /* 0x0003e20000000200 */
[----:B------:R-:W-:Y:S01]  /*9960*/  FADD.FTZ R12, R26, R13 ;  /* 0x0000000d1a0c7221 */ /* 0x000fe20000010000 */
[----:B------:R-:W-:Y:S06]  /*9970*/  @!P0 BRA `(.L_x_734) ;  /* 0x0000000000048947 */ /* 0x000fec0003800000 */
[----:B------:R-:W-:Y:S01]  /*9980*/  BPT.TRAP 0x1 ;  /* 0x000000040000795c */ /* 0x000fe20000300000 */
.L_x_734:
[----:B------:R0:W2:Y:S01]  /*9990*/  SYNCS.PHASECHK.TRANS64.TRYWAIT P2, [R15+URZ+0x28c50], R58 ;  /* 0x028c503a0f0075a7 */ /* 0x0000a2000804017f */
[----:B------:R-:W-:Y:S05]  /*99a0*/  @!P0 BRA `(.L_x_735) ;  /* 0x0000000000048947 */ /* 0x000fea0003800000 */
[----:B------:R-:W-:Y:S01]  /*99b0*/  BPT.TRAP 0x1 ;  /* 0x000000040000795c */ /* 0x000fe20000300000 */
.L_x_735:
[----:B------:R-:W-:Y:S01]  /*99c0*/  LOP3.LUT R13, R56, 0x2000000, RZ, 0xfc, !PT ;  /* 0x02000000380d7812 */ /* 0x000fe200078efcff */
[----:B------:R-:W-:Y:S01]  /*99d0*/  ULDC UR36, c[0x0][0x988] ;  /* 0x0002620000247ab9 */ /* 0x000fe20000000800 */
[----:B------:R-:W-:Y:S01]  /*99e0*/  BSSY B0, `(.L_x_736) ;  /* 0x0000006000007945 */ /* 0x000fe20003800000 */
[----:B------:R-:W-:Y:S02]  /*99f0*/  IMAD.MOV.U32 R21, RZ, RZ, 0x40000040 ;  /* 0x40000040ff157424 */ /* 0x000fe400078e00ff */
[----:B------:R-:W-:Y:S01]  /*9a00*/  IMAD R20, R18, 0x1000, R13 ;  /* 0x0000100012147824 */ /* 0x000fe200078e020d */
[----:B--2---:R-:W-:Y:S06]  /*9a10*/  @P2 BRA `(.L_x_737) ;  /* 0x0000000000082947 */ /* 0x004fec0003800000 */
[----:B------:R-:W2:Y:S02]  /*9a20*/  SYNCS.PHASECHK.TRANS64.TRYWAIT P2, [R15+URZ+0x28c50], R58 ;  /* 0x028c503a0f0075a7 */ /* 0x000ea4000804017f */
[----:B--2---:R-:W-:Y:S05]  /*9a30*/  @!P2 BRA `(.L_x_738) ;  /* 0x000000e40088a947 */ /* 0x004fea0003800000 */
.L_x_737:
[----:B------:R-:W-:Y:S05]  /*9a40*/  BSYNC B0 ;  /* 0x0000000000007941 */ /* 0x000fea0003800000 */
.L_x_736:
[----:B------:R-:W-:Y:S01]  /*9a50*/  R2UR UR6, R20 ;  /* 0x00000000140672ca */ /* 0x000fe200000e0000 */
[----:B0-2---:R-:W-:Y:S01]  /*9a60*/  WARPGROUP.ARRIVE ;  /* 0x00000000000079c5 */ /* 0x005fe20000000000 */
[----:B------:R-:W-:Y:S01]  /*9a70*/  R2UR UR7, R21 ;  /* 0x00000000150772ca */ /* 0x000fe200000e0000 */
[----:B------:R-:W-:Y:S01]  /*9a80*/  IMAD.MOV.U32 R21, RZ, RZ, 0x40000040 ;  /* 0x40000040ff157424 */ /* 0x000fe200078e00ff */
[----:B------:R-:W-:Y:S01]  /*9a90*/  ISETP.GE.AND P2, PT, R168, 0x41, PT ;  /* 0x00000041a800780c */ /* 0x000fe20003f46270 */
[----:B------:R-:W-:Y:S01]  /*9aa0*/  @!P1 VIADD R15, R15, 0x28c60 ;  /* 0x00028c600f0f9836 */ /* 0x000fe20000000000 */
[----:B------:R-:W-:Y:S04]  /*9ab0*/  BSSY B0, `(.L_x_739) ;  /* 0x00001c9000007945 */ /* 0x000fe80003800000 */
[----:B------:R-:W-:-:S05]  /*9ac0*/  @!P1 PRMT R15, RZ, 0x654, R15 ;  /* 0x00000654ff0f9816 */ /* 0x000fca000000000f */
[----:B------:R-:W-:Y:S03]  /*9ad0*/  HGMMA.64x256x16.F32.BF16 R24, R152, gdesc[UR4].tnspB, RZ, !UPT, gsb0 ;  /* 0x43e0000498187df0 */ /* 0x000fe6000c0018ff */
[----:B------:R-:W-:Y:S02]  /*9ae0*/  WARPGROUP.DEPBAR.LE gsb0, 0x0 ;  /* 0x00008000000079c5 */ /* 0x000fe40000010000 */
[----:B-1----:R-:W-:Y:S01]  /*9af0*/  VIADD R152, R20, 0x80 ;  /* 0x0000008014987836 */ /* 0x002fe20000000000 */
[----:B------:R-:W-:Y:S01]  /*9b00*/  WARPGROUP.ARRIVE ;  /* 0x00000000000079c5 */ /* 0x000fe20000000000 */
[----:B------:R-:W-:-:S03]  /*9b10*/  IMAD.MOV.U32 R153, RZ, RZ, 0x40000040 ;  /* 0x40000040ff997424 */ /* 0x000fc600078e00ff */
[----:B------:R-:W-:Y:S01]  /*9b20*/  R2UR UR6, R152 ;  /* 0x00000000980672ca */ /* 0x000fe200000e0000 */
[C---:B------:R-:W-:Y:S01]  /*9b30*/  VIADD R152, R20.reuse, 0x100 ;  /* 0x0000010014987836 */ /* 0x040fe20000000000 */
[----:B------:R-:W-:Y:S01]  /*9b40*/  R2UR UR7, R153 ;  /* 0x00000000990772ca */ /* 0x000fe200000e0000 */
[----:B------:R-:W-:Y:S02]  /*9b50*/  IMAD.MOV.U32 R153, RZ, RZ, 0x40000040 ;  /* 0x40000040ff997424 */ /* 0x000fe400078e00ff */
[----:B------:R-:W-:-:S13]  /*9b60*/  VIADD R20, R20, 0x180 ;  /* 0x0000018014147836 */ /* 0x000fda0000000000 */
[----:B------:R-:W-:Y:S01]  /*9b70*/  HGMMA.64x256x16.F32.BF16 R24, R156, gdesc[UR4].tnspB, R24, gsb0 ;  /* 0x43e000049c187df0 */ /* 0x000fe20008001818 */
[----:B------:R-:W-:Y:S02]  /*9b80*/  R2UR UR6, R152 ;  /* 0x00000000980672ca */ /* 0x000fe400000e0000 */
[----:B------:R-:W-:Y:S01]  /*9b90*/  R2UR UR7, R153 ;  /* 0x00000000990772ca */ /* 0x000fe200000e0000 */
[----:B------:R-:W-:Y:S02]  /*9ba0*/  WARPGROUP.DEPBAR.LE gsb0, 0x0 ;  /* 0x00008000000079c5 */ /* 0x000fe40000010000 */
[----:B------:R-:W-:-:S15]  /*9bb0*/  WARPGROUP.ARRIVE ;  /* 0x00000000000079c5 */ /* 0x000fde0000000000 */
[----:B------:R-:W-:-:S07]  /*9bc0*/  NOP ;  /* 0x0000000000007918 */ /* 0x000fce0000000000 */
[----:B------:R-:W-:Y:S01]  /*9bd0*/  HGMMA.64x256x16.F32.BF16 R24, R160, gdesc[UR4].tnspB, R24, gsb0 ;  /* 0x43e00004a0187df0 */ /* 0x000fe20008001818 */
[----:B------:R-:W-:Y:S02]  /*9be0*/  R2UR UR6, R20 ;  /* 0x00000000140672ca */ /* 0x000fe400000e0000 */
[----:B------:R-:W-:Y:S01]  /*9bf0*/  R2UR UR7, R21 ;  /* 0x00000000150772ca */ /* 0x000fe200000e0000 */
[----:B------:R-:W-:Y:S02]  /*9c00*/  WARPGROUP.DEPBAR.LE gsb0, 0x0 ;  /* 0x00008000000079c5 */ /* 0x000fe40000010000 */
[----:B------:R-:W-:-:S15]  /*9c10*/  WARPGROUP.ARRIVE ;  /* 0x00000000000079c5 */ /* 0x000fde0000000000 */
[----:B------:R-:W-:-:S07]  /*9c20*/  NOP ;  /* 0x0000000000007918 */ /* 0x000fce0000000000 */
        /* <DEDUP_REMOVED lines=11> */
[----:B------:R-:W-:Y:S05]  /*9ce0*/  @!P2 BRA `(.L_x_740) ;  /* 0x000000180094a947 */ /* 0x000fea0003800000 */
[----:B0-----:R-:W-:Y:S02]  /*9cf0*/  VIADD R15, R182, 0xfffffffe ;  /* 0xfffffffeb60f7836 */ /* 0x001fe40000000000 */
[----:B------:R-:W-:Y:S02]  /*9d00*/  IMAD.MOV.U32 R21, RZ, RZ, R14 ;  /* 0x000000ffff157224 */ /* 0x000fe400078e000e */
[----:B------:R-:W-:Y:S02]  /*9d10*/  IMAD.MOV.U32 R225, RZ, RZ, R3 ;  /* 0x000000ffffe17224 */ /* 0x000fe400078e0003 */
[----:B------:R-:W-:-:S07]  /*9d20*/  IMAD.MOV.U32 R224, RZ, RZ, R18 ;  /* 0x000000ffffe07224 */ /* 0x000fce00078e0012 */
.L_x_751:
[----:B------:R-:W-:Y:S01]  /*9d30*/  VIADD R18, R224, 0x1 ;  /* 0x00000001e0127836 */ /* 0x000fe20000000000 */
[C---:B------:R-:W-:Y:S01]  /*9d40*/  ISETP.GT.AND P2, PT, R15.reuse, RZ, PT ;  /* 0x000000ff0f00720c */ /* 0x040fe20003f44270 */
[----:B------:R-:W-:-:S03]  /*9d50*/  VIADD R15, R15, 0xffffffff ;  /* 0xffffffff0f0f7836 */ /* 0x000fc60000000000 */
[----:B------:R-:W-:-:S04]  /*9d60*/  ISETP.NE.AND P3, PT, R18, 0x2, PT ;  /* 0x000000021200780c */ /* 0x000fc80003f65270 */
[----:B------:R-:W-:Y:S02]  /*9d70*/  SEL R10, RZ, 0x1, P3 ;  /* 0x00000001ff0a7807 */ /* 0x000fe40001800000 */
[----:B------:R-:W-:Y:S02]  /*9d80*/  SEL R18, R18, RZ, P3 ;  /* 0x000000ff12127207 */ /* 0x000fe40001800000 */
[----:B------:R-:W-:Y:S01]  /*9d90*/  LOP3.LUT R23, R23, R10, RZ, 0x3c, !PT ;  /* 0x0000000a17177212 */ /* 0x000fe200078e3cff */
[----:B-1----:R-:W-:Y:S06]  /*9da0*/  @!P0 BRA `(.L_x_741) ;  /* 0x0000000000048947 */ /* 0x002fec0003800000 */
[----:B------:R-:W-:Y:S01]  /*9db0*/  BPT.TRAP 0x1 ;  /* 0x000000040000795c */ /* 0x000fe20000300000 */
.L_x_741:
[----:B------:R-:W-:Y:S01]  /*9dc0*/  IMAD R216, R18, 0x8, R2 ;  /* 0x0000000812d87824 */ /* 0x000fe200078e0202 */
[----:B------:R-:W-:-:S04]  /*9dd0*/  SHF.L.U32 R20, R23, 0x1f, RZ ;  /* 0x0000001f17147819 */ /* 0x000fc800000006ff */
[----:B------:R0:W1:Y:S01]  /*9de0*/  SYNCS.PHASECHK.TRANS64.TRYWAIT P3, [R216+URZ+0x28c30], R20 ;  /* 0x028c3014d80075a7 */ /* 0x000062000806017f */
[----:B------:R-:W-:Y:S05]  /*9df0*/  @!P0 BRA `(.L_x_742) ;  /* 0x0000000000048947 */ /* 0x000fea0003800000 */
[----:B------:R-:W-:Y:S01]  /*9e00*/  BPT.TRAP 0x1 ;  /* 0x000000040000795c */ /* 0x000fe20000300000 */
.L_x_742:
[----:B------:R-:W-:Y:S01]  /*9e10*/  VIADD R3, R2, 0x20400 ;  /* 0x0002040002037836 */ /* 0x000fe20000000000 */
[----:B------:R-:W-:Y:S01]  /*9e20*/  BSSY B1, `(.L_x_743) ;  /* 0x0000009000017945 */ /* 0x000fe20003800000 */
[----:B------:R-:W-:Y:S02]  /*9e30*/  IMAD R156, R18, 0x200, R0 ;  /* 0x00000200129c7824 */ /* 0x000fe400078e0200 */
[----:B------:R-:W-:Y:S01]  /*9e40*/  IMAD.MOV.U32 R157, RZ, RZ, 0x40000040 ;  /* 0x40000040ff9d7424 */ /* 0x000fe200078e00ff */
[----:B------:R-:W-:-:S04]  /*9e50*/  SHF.R.U32.HI R3, RZ, 0x4, R3 ;  /* 0x00000004ff037819 */ /* 0x000fc80000011603 */
[----:B------:R-:W-:-:S04]  /*9e60*/  LOP3.LUT R3, R3, 0x3fff, RZ, 0xc0, !PT ;  /* 0x00003fff03037812 */ /* 0x000fc800078ec0ff */
[----:B------:R-:W-:Y:S01]  /*9e70*/  LOP3.LUT R152, R3, 0x10000, RZ, 0xfc, !PT ;  /* 0x0001000003987812 */ /* 0x000fe200078efcff */
[----:B-1----:R-:W-:Y:S06]  /*9e80*/  @P3 BRA `(.L_x_744) ;  /* 0x0000000000083947 */ /* 0x002fec0003800000 */
[----:B------:R-:W1:Y:S02]  /*9e90*/  SYNCS.PHASECHK.TRANS64.TRYWAIT P3, [R216+URZ+0x28c30], R20 ;  /* 0x028c3014d80075a7 */ /* 0x000e64000806017f */
[----:B-1----:R-:W-:Y:S05]  /*9ea0*/  @!P3 BRA `(.L_x_745) ;  /* 0x000000e00080b947 */ /* 0x002fea0003800000 */
.L_x_744:
[----:B------:R-:W-:Y:S05]  /*9eb0*/  BSYNC B1 ;  /* 0x0000000000017941 */ /* 0x000fea0003800000 */
.L_x_743:
[----:B------:R-:W-:Y:S01]  /*9ec0*/  IMAD.MOV.U32 R153, RZ, RZ, 0x40000040 ;  /* 0x40000040ff997424 */ /* 0x000fe200078e00ff */
[----:B------:R-:W-:Y:S01]  /*9ed0*/  R2UR UR4, R152 ;  /* 0x00000000980472ca */ /* 0x000fe200000e0000 */
[C---:B------:R-:W-:Y:S01]  /*9ee0*/  VIADD R154, R156.reuse, 0x2 ;  /* 0x000000029c9a7836 */ /* 0x040fe20000000000 */
[C---:B------:R-:W-:Y:S01]  /*9ef0*/  R2UR UR6, R156.reuse ;  /* 0x000000009c0672ca */ /* 0x040fe200000e0000 */
[C---:B------:R-:W-:Y:S01]  /*9f00*/  VIADD R152, R156.reuse, 0x4 ;  /* 0x000000049c987836 */ /* 0x040fe20000000000 */
[----:B------:R-:W-:Y:S01]  /*9f10*/  R2UR UR7, R157 ;  /* 0x000000009d0772ca */ /* 0x000fe200000e0000 */
[----:B------:R-:W-:Y:S01]  /*9f20*/  VIADD R156, R156, 0x6 ;  /* 0x000000069c9c7836 */ /* 0x000fe20000000000 */
[----:B------:R-:W-:Y:S01]  /*9f30*/  R2UR UR5, R153 ;  /* 0x00000000990572ca */ /* 0x000fe200000e0000 */
[----:B------:R-:W-:Y:S01]  /*9f40*/  IMAD.MOV.U32 R155, RZ, RZ, 0x40000040 ;  /* 0x40000040ff9b7424 */ /* 0x000fe200078e00ff */
[----:B------:R-:W-:Y:S01]  /*9f50*/  R2UR UR10, R154 ;  /* 0x000000009a0a72ca */ /* 0x000fe200000e0000 */
[----:B------:R-:W-:Y:S01]  /*9f60*/  IMAD.MOV.U32 R157, RZ, RZ, 0x40000040 ;  /* 0x40000040ff9d7424 */ /* 0x000fe200078e00ff */
[----:B------:R-:W-:-:S02]  /*9f70*/  R2UR UR14, R152 ;  /* 0x00000000980e72ca */ /* 0x000fc400000e0000 */
[----:B------:R-:W-:Y:S02]  /*9f80*/  R2UR UR11, R155 ;  /* 0x000000009b0b72ca */ /* 0x000fe400000e0000 */
[----:B------:R-:W-:Y:S02]  /*9f90*/  R2UR UR15, R153 ;  /* 0x00000000990f72ca */ /* 0x000fe400000e0000 */
[----:B------:R-:W-:Y:S02]  /*9fa0*/  R2UR UR18, R156 ;  /* 0x000000009c1272ca */ /* 0x000fe400000e0000 */
[----:B------:R-:W-:Y:S02]  /*9fb0*/  R2UR UR19, R157 ;  /* 0x000000009d1372ca */ /* 0x000fe400000e0000 */
[----:B------:R-:W-:Y:S01]  /*9fc0*/  WARPGROUP.ARRIVE ;  /* 0x00000000000079c5 */ /* 0x000fe20000000000 */
[----:B------:R-:W-:Y:S02]  /*9fd0*/  R2UR UR8, R8 ;  /* 0x00000000080872ca */ /* 0x000fe400000e0000 */
[----:B------:R-:W-:-:S02]  /*9fe0*/  R2UR UR9, R9 ;  /* 0x00000000090972ca */ /* 0x000fc400000e0000 */
[----:B------:R-:W-:Y:S01]  /*9ff0*/  R2UR UR12, R6 ;  /* 0x00000000060c72ca */ /* 0x000fe200000e0000 */
[----:B------:R-:W-:Y:S01]  /*a000*/  HGMMA.64x64x16.F32.BF16 R152, gdesc[UR4], RZ, !UPT, gsb0 ;  /* 0x00e00000049879f0 */ /* 0x000fe2000c0018ff */
[----:B------:R-:W-:Y:S02]  /*a010*/  R2UR UR13, R7 ;  /* 0x00000000070d72ca */ /* 0x000fe400000e0000 */
[----:B------:R-:W-:Y:S02]  /*a020*/  R2UR UR16, R4 ;  /* 0x00000000041072ca */ /* 0x000fe400000e0000 */
[----:B------:R-:W-:Y:S01]  /*a030*/  R2UR UR17, R5 ;  /* 0x00000000051172ca */ /* 0x000fe200000e0000 */
        /* <DEDUP_REMOVED lines=25> */
[----:B------:R-:W-:-:S05]  /*a1d0*/  FMNMX.FTZ R3, R181, R10, !PT ;  /* 0x0000000ab5037209 */ /* 0x000fca0007810000 */
[----:B------:R-:W2:Y:S02]  /*a1e0*/  SHFL.BFLY PT, R10, R3, 0x2, 0x1f ;  /* 0x0c401f00030a7f89 */ /* 0x000ea400000e0000 */
[----:B--2---:R-:W-:-:S05]  /*a1f0*/  FMNMX.FTZ R3, R3, R10, !PT ;  /* 0x0000000a03037209 */ /* 0x004fca0007810000 */
[----:B------:R-:W2:Y:S02]  /*a200*/  SHFL.BFLY PT, R10, R3, 0x1, 0x1f ;  /* 0x0c201f00030a7f89 */ /* 0x000ea400000e0000 */
[----:B--2---:R-:W-:Y:S01]  /*a210*/  FMNMX.FTZ R3, R3, R10, !PT ;  /* 0x0000000a03037209 */ /* 0x004fe20007810000 */
[----:B------:R-:W-:-:S04]  /*a220*/  IMAD.U32 R10, RZ, RZ, UR36 ;  /* 0x00000024ff0a7e24 */ /* 0x000fc8000f8e00ff */
[C---:B------:R-:W-:Y:S01]  /*a230*/  FMUL.FTZ R14, R3.reuse, R10 ;  /* 0x0000000a030e7220 */ /* 0x040fe20000410000 */
[----:B------:R-:W-:-:S03]  /*a240*/  FADD.FTZ R225, -R3, R225 ;  /* 0x000000e103e17221 */ /* 0x000fc60000010100 */
        /* <DEDUP_REMOVED lines=17> */
[----:B------:R-:W-:Y:S01]  /*a360*/  FMUL.FTZ R225, R225, R10 ;  /* 0x0000000ae1e17220 */ /* 0x000fe20000410000 */
[----:B------:R-:W-:Y:S02]  /*a370*/  MUFU.EX2 R152, R152 ;  /* 0x0000009800987308 */ /* 0x000fe40000000800 */
[----:B------:R-:W-:-:S04]  /*a380*/  @!P1 PRMT R14, RZ, 0x654, R14 ;  /* 0x00000654ff0e9816 */ /* 0x000fc8000000000e */
[----:B------:R2:W-:Y:S02]  /*a390*/  @!P1 SYNCS.ARRIVE.TRANS64.RED.A1T0 RZ, [R14+URZ], RZ ;  /* 0x000000ff0eff99a7 */ /* 0x0005e4000810043f */
[----:B------:R-:W3:Y:S01]  /*a3a0*/  MUFU.EX2 R225, R225 ;  /* 0x000000e100e17308 */ /* 0x000ee20000000800 */
[----:B--2---:R-:W-:-:S07]  /*a3b0*/  IMAD.MOV R14, RZ, RZ, -R194 ;  /* 0x000000ffff0e7224 */ /* 0x004fce00078e0ac2 */
[----:B------:R-:W2:Y:S01]  /*a3c0*/  MUFU.EX2 R153, R153 ;  /* 0x0000009900997308 */ /* 0x000ea20000000800 */
[----:B------:R-:W-:Y:S02]  /*a3d0*/  ISETP.NE.AND P3, PT, R193, R14, PT ;  /* 0x0000000ec100720c */ /* 0x000fe40003f65270 */
[----:B------:R-:W-:-:S05]  /*a3e0*/  FMNMX.FTZ R14, R154, R21, !PT ;  /* 0x000000159a0e7209 */ /* 0x000fca0007810000 */
[----:B------:R-:W4:Y:S01]  /*a3f0*/  MUFU.EX2 R156, R156 ;  /* 0x0000009c009c7308 */ /* 0x000f220000000800 */
[----:B---3--:R-:W-:Y:S01]  /*a400*/  FFMA.FTZ R11, R225, R11, R152 ;  /* 0x0000000be10b7223 */ /* 0x008fe20000010098 */
[-C--:B------:R-:W-:Y:S01]  /*a410*/  FMUL.FTZ R24, R24, R225.reuse ;  /* 0x000000e118187220 */ /* 0x080fe20000410000 */
[-C--:B------:R-:W-:Y:S01]  /*a420*/  FMUL.FTZ R25, R25, R225.reuse ;  /* 0x000000e119197220 */ /* 0x080fe20000410000 */
[-C--:B------:R-:W-:Y:S01]  /*a430*/  FMUL.FTZ R28, R28, R225.reuse ;  /* 0x000000e11c1c7220 */ /* 0x080fe20000410000 */
[-C--:B------:R-:W-:Y:S01]  /*a440*/  FMUL.FTZ R29, R29, R225.reuse ;  /* 0x000000e11d1d7220 */ /* 0x080fe20000410000 */
[-C--:B------:R-:W-:Y:S01]  /*a450*/  FMUL.FTZ R32, R32, R225.reuse ;  /* 0x000000e120207220 */ /* 0x080fe20000410000 */
[-C--:B------:R-:W-:Y:S01]  /*a460*/  FMUL.FTZ R33, R33, R225.reuse ;  /* 0x000000e121217220 */ /* 0x080fe20000410000 */
[-C--:B------:R-:W-:Y:S01]  /*a470*/  FMUL.FTZ R36, R36, R225.reuse ;  /* 0x000000e124247220 */ /* 0x080fe20000410000 */
[----:B------:R-:W-:Y:S02]  /*a480*/  @!P3 IMAD R237, R224, 0x40, R191 ;  /* 0x00000040e0edb824 */ /* 0x000fe400078e02bf */
[C---:B--2---:R-:W-:Y:S01]  /*a490*/  FADD.FTZ R11, R153.reuse, R11 ;  /* 0x0000000b990b7221 */ /* 0x044fe20000010000 */
[----:B------:R-:W-:Y:S01]  /*a4a0*/  F2FP.BF16.F32.PACK_AB R152, R153, R152 ;  /* 0x000000989998723e */ /* 0x000fe200000010ff */
[-C--:B------:R-:W-:Y:S01]  /*a4b0*/  FMUL.FTZ R37, R37, R225.reuse ;  /* 0x000000e125257220 */ /* 0x080fe20000410000 */
[----:B------:R-:W-:Y:S01]  /*a4c0*/  @!P3 IMAD R153, R237, 0x4, R2 ;  /* 0x00000004ed99b824 */ /* 0x000fe200078e0202 */
[----:B------:R-:W-:Y:S01]  /*a4d0*/  FMNMX.FTZ R237, R155, R14, !PT ;  /* 0x0000000e9bed7209 */ /* 0x000fe20007810000 */
[-C--:B------:R-:W-:Y:S01]  /*a4e0*/  FMUL.FTZ R40, R40, R225.reuse ;  /* 0x000000e128287220 */ /* 0x080fe20000410000 */
[-C--:B------:R-:W-:Y:S01]  /*a4f0*/  FMUL.FTZ R41, R41, R225.reuse ;  /* 0x000000e129297220 */ /* 0x080fe20000410000 */
[----:B------:R-:W-:Y:S01]  /*a500*/  FMUL.FTZ R44, R44, R225 ;  /* 0x000000e12c2c7220 */ /* 0x000fe20000410000 */
[----:B------:R-:W-:Y:S01]  /*a510*/  FMNMX.FTZ R14, R158, R237, !PT ;  /* 0x000000ed9e0e7209 */ /* 0x000fe20007810000 */
[-C--:B------:R-:W-:Y:S01]  /*a520*/  FMUL.FTZ R45, R45, R225.reuse ;  /* 0x000000e12d2d7220 */ /* 0x080fe20000410000 */
[-C--:B------:R-:W-:Y:S01]  /*a530*/  FMUL.FTZ R48, R48, R225.reuse ;  /* 0x000000e130307220 */ /* 0x080fe20000410000 */
[-C--:B------:R-:W-:Y:S01]  /*a540*/  FMUL.FTZ R49, R49, R225.reuse ;  /* 0x000000e131317220 */ /* 0x080fe20000410000 */
        /* <DEDUP_REMOVED lines=59> */
[----:B------:R-:W3:Y:S01]  /*a900*/  MUFU.EX2 R157, R157 ;  /* 0x0000009d009d7308 */ /* 0x000ee20000000800 */
[----:B----4-:R-:W-:-:S07]  /*a910*/  FADD.FTZ R236, R156, R11 ;  /* 0x0000000b9cec7221 */ /* 0x010fce0000010000 */
[----:B------:R-:W-:Y:S01]  /*a920*/  MUFU.EX2 R160, R160 ;  /* 0x000000a000a07308 */ /* 0x000fe20000000800 */
[----:B--2---:R-:W-:-:S04]  /*a930*/  FMNMX.FTZ R225, R175, R14, !PT ;  /* 0x0000000eafe17209 */ /* 0x004fc80007810000 */
[----:B------:R-:W-:-:S03]  /*a940*/  FMNMX.FTZ R14, R178, R225, !PT ;  /* 0x000000e1b20e7209 */ /* 0x000fc60007810000 */
[----:B------:R-:W-:Y:S01]  /*a950*/  MUFU.EX2 R161, R161 ;  /* 0x000000a100a17308 */ /* 0x000fe20000000800 */
[----:B------:R-:W-:Y:S01]  /*a960*/  FMNMX.FTZ R225, R179, R14, !PT ;  /* 0x0000000eb3e17209 */ /* 0x000fe20007810000 */
[----:B---3--:R-:W-:-:S03]  /*a970*/  FADD.FTZ R11, R157, R236 ;  /* 0x000000ec9d0b7221 */ /* 0x008fc60000010000 */
[----:B------:R-:W-:-:S03]  /*a980*/  FMNMX.FTZ R14, R182, R225, !PT ;  /* 0x000000e1b60e7209 */ /* 0x000fc60007810000 */
[----:B------:R-:W-:Y:S01]  /*a990*/  MUFU.EX2 R164, R164 ;  /* 0x000000a400a47308 */ /* 0x000fe20000000800 */
[----:B------:R-:W-:-:S05]  /*a9a0*/  FMNMX.FTZ R14, R183, R14, !PT ;  /* 0x0000000eb70e7209 */ /* 0x000fca0007810000 */
[----:B------:R-:W2:Y:S02]  /*a9b0*/  SHFL.BFLY PT, R224, R14, 0x2, 0x1f ;  /* 0x0c401f000ee07f89 */ /* 0x000ea400000e0000 */
[----:B------:R-:W-:Y:S08]  /*a9c0*/  MUFU.EX2 R165, R165 ;  /* 0x000000a500a57308 */ /* 0x000ff00000000800 */
[----:B------:R-:W-:Y:S08]  /*a9d0*/  MUFU.EX2 R168, R168 ;  /* 0x000000a800a87308 */ /* 0x000ff00000000800 */
[----:B------:R-:W-:Y:S01]  /*a9e0*/  MUFU.EX2 R169, R169 ;  /* 0x000000a900a97308 */ /* 0x000fe20000000800 */
[----:B--2---:R-:W-:-:S07]  /*a9f0*/  FMNMX.FTZ R14, R14, R224, !PT ;  /* 0x000000e00e0e7209 */ /* 0x004fce0007810000 */
[----:B------:R-:W-:Y:S01]  /*aa00*/  MUFU.EX2 R172, R172 ;  /* 0x000000ac00ac7308 */ /* 0x000fe20000000800 */
[----:B------:R-:W2:Y:S07]  /*aa10*/  SHFL.BFLY PT, R224, R14, 0x1, 0x1f ;  /* 0x0c201f000ee07f89 */ /* 0x000eae00000e0000 */
[----:B------:R-:W-:Y:S08]  /*aa20*/  MUFU.EX2 R173, R173 ;  /* 0x000000ad00ad7308 */ /* 0x000ff00000000800 */
[----:B------:R-:W-:Y:S08]  /*aa30*/  MUFU.EX2 R176, R176 ;  /* 0x000000b000b07308 */ /* 0x000ff00000000800 */
[----:B------:R-:W-:Y:S01]  /*aa40*/  MUFU.EX2 R177, R177 ;  /* 0x000000b100b17308 */ /* 0x000fe20000000800 */
[----:B--2---:R-:W-:-:S05]  /*aa50*/  FMNMX.FTZ R14, R14, R224, !PT ;  /* 0x000000e00e0e7209 */ /* 0x004fca0007810000 */
[----:B------:R-:W-:Y:S02]  /*aa60*/  FADD.FTZ R21, -R14, R21 ;  /* 0x000000150e157221 */ /* 0x000fe40000010100 */
[----:B------:R-:W-:Y:S02]  /*aa70*/  MUFU.EX2 R180, R180 ;  /* 0x000000b400b47308 */ /* 0x000fe40000000800 */
[----:B------:R-:W-:-:S06]  /*aa80*/  FMUL.FTZ R21, R21, R10 ;  /* 0x0000000a15157220 */ /* 0x000fcc0000410000 */
[----:B------:R-:W2:Y:S02]  /*aa90*/  MUFU.EX2 R21, R21 ;  /* 0x0000001500157308 */ /* 0x000ea40000000800 */
        /* <DEDUP_REMOVED lines=38> */
[----:B------:R2:W3:Y:S01]  /*ad00*/  MUFU.EX2 R153, R154 ;  /* 0x0000009a00997308 */ /* 0x0004e20000000800 */
        /* <DEDUP_REMOVED lines=8> */
[----:B--2---:R-:W-:Y:S01]  /*ad90*/  F2FP.BF16.F32.PACK_AB R154, R157, R156 ;  /* 0x0000009c9d9a723e */ /* 0x004fe200000010ff */
[----:B------:R-:W-:Y:S01]  /*ada0*/  FADD.FTZ R156, R160, R11 ;  /* 0x0000000ba09c7221 */ /* 0x000fe20000010000 */
[-C--:B------:R-:W-:Y:S01]  /*adb0*/  FMUL.FTZ R78, R78, R21.reuse ;  /* 0x000000154e4e7220 */ /* 0x080fe20000410000 */
[-C--:B------:R-:W-:Y:S01]  /*adc0*/  FMUL.FTZ R79, R79, R21.reuse ;  /* 0x000000154f4f7220 */ /* 0x080fe20000410000 */
[----:B------:R-:W-:Y:S01]  /*add0*/  FMUL.FTZ R82, R82, R21 ;  /* 0x0000001552527220 */ /* 0x000fe20000410000 */
[C---:B------:R-:W-:Y:S01]  /*ade0*/  FADD.FTZ R11, R161.reuse, R156 ;  /* 0x0000009ca10b7221 */ /* 0x040fe20000010000 */
[----:B------:R-:W-:Y:S01]  /*adf0*/  F2FP.BF16.F32.PACK_AB R156, R161, R160 ;  /* 0x000000a0a19c723e */ /* 0x000fe200000010ff */
[----:B------:R2:W4:Y:S01]  /*ae00*/  MUFU.EX2 R181, R158 ;  /* 0x0000009e00b57308 */ /* 0x0005220000000800 */
[----:B---3--:R-:W-:Y:S01]  /*ae10*/  FFMA.FTZ R12, R21, R12, R153 ;  /* 0x0000000c150c7223 */ /* 0x008fe20000010099 */
[----:B------:R-:W-:Y:S01]  /*ae20*/  F2FP.BF16.F32.PACK_AB R153, R155, R153 ;  /* 0x000000999b99723e */ /* 0x000fe200000010ff */
[-C--:B------:R-:W-:Y:S01]  /*ae30*/  FMUL.FTZ R83, R83, R21.reuse ;  /* 0x0000001553537220 */ /* 0x080fe20000410000 */
[-C--:B------:R-:W-:Y:S01]  /*ae40*/  FMUL.FTZ R86, R86, R21.reuse ;  /* 0x0000001556567220 */ /* 0x080fe20000410000 */
[----:B------:R-:W-:Y:S01]  /*ae50*/  FADD.FTZ R12, R155, R12 ;  /* 0x0000000c9b0c7221 */ /* 0x000fe20000010000 */
[-C--:B------:R-:W-:Y:S01]  /*ae60*/  FMUL.FTZ R87, R87, R21.reuse ;  /* 0x0000001557577220 */ /* 0x080fe20000410000 */
[-C--:B------:R-:W-:Y:S01]  /*ae70*/  FMUL.FTZ R90, R90, R21.reuse ;  /* 0x000000155a5a7220 */ /* 0x080fe20000410000 */
[----:B------:R-:W3:Y:S01]  /*ae80*/  MUFU.EX2 R159, R159 ;  /* 0x0000009f009f7308 */ /* 0x000ee20000000800 */
[----:B--2---:R-:W-:Y:S01]  /*ae90*/  FADD.FTZ R158, R164, R11 ;  /* 0x0000000ba49e7221 */ /* 0x004fe20000010000 */
[-C--:B------:R-:W-:Y:S01]  /*aea0*/  FMUL.FTZ R91, R91, R21.reuse ;  /* 0x000000155b5b7220 */ /* 0x080fe20000410000 */
[-C--:B------:R-:W-:Y:S01]  /*aeb0*/  FMUL.FTZ R94, R94, R21.reuse ;  /* 0x000000155e5e7220 */ /* 0x080fe20000410000 */
[-C--:B------:R-:W-:Y:S01]  /*aec0*/  FMUL.FTZ R95, R95, R21.reuse ;  /* 0x000000155f5f7220 */ /* 0x080fe20000410000 */
[C---:B------:R-:W-:Y:S01]  /*aed0*/  FADD.FTZ R11, R165.reuse, R158 ;  /* 0x0000009ea50b7221 */ /* 0x040fe20000010000 */
[----:B------:R-:W-:Y:S01]  /*aee0*/  F2FP.BF16.F32.PACK_AB R158, R165, R164 ;  /* 0x000000a4a59e723e */ /* 0x000fe200000010ff */
[-C--:B------:R-:W-:Y:S01]  /*aef0*/  FMUL.FTZ R98, R98, R21.reuse ;  /* 0x0000001562627220 */ /* 0x080fe20000410000 */
[----:B------:R2:W5:Y:S01]  /*af00*/  MUFU.EX2 R225, R162 ;  /* 0x000000a200e17308 */ /* 0x0005620000000800 */
[----:B----4-:R-:W-:Y:S01]  /*af10*/  FADD.FTZ R12, R181, R12 ;  /* 0x0000000cb50c7221 */ /* 0x010fe20000010000 */
[----:B------:R-:W-:Y:S01]  /*af20*/  FADD.FTZ R160, R168, R11 ;  /* 0x0000000ba8a07221 */ /* 0x000fe20000010000 */
[-C--:B------:R-:W-:Y:S01]  /*af30*/  FMUL.FTZ R99, R99, R21.reuse ;  /* 0x0000001563637220 */ /* 0x080fe20000410000 */
[-C--:B------:R-:W-:Y:S01]  /*af40*/  FMUL.FTZ R102, R102, R21.reuse ;  /* 0x0000001566667220 */ /* 0x080fe20000410000 */
[----:B------:R-:W-:Y:S01]  /*af50*/  FMUL.FTZ R103, R103, R21 ;  /* 0x0000001567677220 */ /* 0x000fe20000410000 */
[C---:B------:R-:W-:Y:S01]  /*af60*/  FADD.FTZ R11, R169.reuse, R160 ;  /* 0x000000a0a90b7221 */ /* 0x040fe20000010000 */
[----:B------:R-:W-:Y:S01]  /*af70*/  F2FP.BF16.F32.PACK_AB R160, R169, R168 ;  /* 0x000000a8a9a0723e */ /* 0x000fe200000010ff */
[----:B------:R-:W4:Y:S01]  /*af80*/  MUFU.EX2 R163, R163 ;  /* 0x000000a300a37308 */ /* 0x000f220000000800 */
[C---:B---3--:R-:W-:Y:S01]  /*af90*/  FADD.FTZ R12, R159.reuse, R12 ;  /* 0x0000000c9f0c7221 */ /* 0x048fe20000010000 */
[----:B------:R-:W-:Y:S01]  /*afa0*/  F2FP.BF16.F32.PACK_AB R155, R159, R181 ;  /* 0x000000b59f9b723e */ /* 0x000fe200000010ff */
[----:B------:R-:W-:Y:S01]  /*afb0*/  BAR.SYNC.DEFER_BLOCKING 0xf, 0x100 ;  /* 0x03c4000000007b1d */ /* 0x000fe20000010000 */
[----:B--2---:R-:W-:Y:S01]  /*afc0*/  FADD.FTZ R162, R172, R11 ;  /* 0x0000000baca27221 */ /* 0x004fe20000010000 */
[-C--:B------:R-:W-:Y:S01]  /*afd0*/  FMUL.FTZ R106, R106, R21.reuse ;  /* 0x000000156a6a7220 */ /* 0x080fe20000410000 */
[-C--:B------:R-:W-:Y:S01]  /*afe0*/  FMUL.FTZ R107, R107, R21.reuse ;  /* 0x000000156b6b7220 */ /* 0x080fe20000410000 */
[-C--:B------:R-:W-:Y:S01]  /*aff0*/  FMUL.FTZ R110, R110, R21.reuse ;  /* 0x000000156e6e7220 */ /* 0x080fe20000410000 */
[----:B------:R-:W-:Y:S01]  /*b000*/  FADD.FTZ R11, R173, R162 ;  /* 0x000000a2ad0b7221 */ /* 0x000fe20000010000 */
[----:B------:R-:W2:Y:S01]  /*b010*/  MUFU.EX2 R224, R224 ;  /* 0x000000e000e07308 */ /* 0x000ea20000000800 */
[----:B-----5:R-:W-:Y:S01]  /*b020*/  FADD.FTZ R12, R225, R12 ;  /* 0x0000000ce10c7221 */ /* 0x020fe20000010000 */
[----:B------:R-:W-:Y:S01]  /*b030*/  F2FP.BF16.F32.PACK_AB R162, R173, R172 ;  /* 0x000000acada2723e */ /* 0x000fe200000010ff */
[----:B------:R-:W-:Y:S01]  /*b040*/  FADD.FTZ R164, R176, R11 ;  /* 0x0000000bb0a47221 */ /* 0x000fe20000010000 */
[-C--:B------:R-:W-:Y:S01]  /*b050*/  FMUL.FTZ R111, R111, R21.reuse ;  /* 0x000000156f6f7220 */ /* 0x080fe20000410000 */
[-C--:B------:R-:W-:Y:S01]  /*b060*/  FMUL.FTZ R114, R114, R21.reuse ;  /* 0x0000001572727220 */ /* 0x080fe20000410000 */
[-C--:B------:R-:W-:Y:S01]  /*b070*/  FMUL.FTZ R115, R115, R21.reuse ;  /* 0x0000001573737220 */ /* 0x080fe20000410000 */
[----:B------:R-:W-:Y:S01]  /*b080*/  FADD.FTZ R11, R177, R164 ;  /* 0x000000a4b10b7221 */ /* 0x000fe20000010000 */
[----:B------:R-:W3:Y:S01]  /*b090*/  MUFU.EX2 R167, R167 ;  /* 0x000000a700a77308 */ /* 0x000ee20000000800 */
[----:B----4-:R-:W-:Y:S01]  /*b0a0*/  FADD.FTZ R157, R163, R12 ;  /* 0x0000000ca39d7221 */ /* 0x010fe20000010000 */
[----:B------:R-:W-:Y:S01]  /*b0b0*/  F2FP.BF16.F32.PACK_AB R164, R177, R176 ;  /* 0x000000b0b1a4723e */ /* 0x000fe200000010ff */
[----:B------:R-:W-:Y:S01]  /*b0c0*/  FADD.FTZ R11, R180, R11 ;  /* 0x0000000bb40b7221 */ /* 0x000fe20000010000 */
[-C--:B------:R-:W-:Y:S01]  /*b0d0*/  FMUL.FTZ R118, R118, R21.reuse ;  /* 0x0000001576767220 */ /* 0x080fe20000410000 */
[-C--:B------:R-:W-:Y:S01]  /*b0e0*/  FMUL.FTZ R119, R119, R21.reuse ;  /* 0x0000001577777220 */ /* 0x080fe20000410000 */
[----:B------:R-:W-:Y:S01]  /*b0f0*/  FMUL.FTZ R122, R122, R21 ;  /* 0x000000157a7a7220 */ /* 0x000fe20000410000 */
[----:B------:R-:W-:Y:S01]  /*b100*/  FADD.FTZ R11, R166, R11 ;  /* 0x0000000ba60b7221 */ /* 0x000fe20000010000 */
[----:B------:R-:W4:Y:S01]  /*b110*/  MUFU.EX2 R161, R170 ;  /* 0x000000aa00a17308 */ /* 0x000f220000000800 */
[----:B--2---:R-:W-:Y:S01]  /*b120*/  FADD.FTZ R168, R224, R157 ;  /* 0x0000009de0a87221 */ /* 0x004fe20000010000 */
[----:B------:R-:W-:Y:S01]  /*b130*/  F2FP.BF16.F32.PACK_AB R157, R163, R225 ;  /* 0x000000e1a39d723e */ /* 0x000fe200000010ff */
[----:B------:R2:W-:Y:S01]  /*b140*/  STSM.16.M88.4 [R195+0x26800], R152 ;  /* 0x02680098c3007844 */ /* 0x0005e20000000200 */
[----:B------:R-:W-:Y:S01]  /*b150*/  F2FP.BF16.F32.PACK_AB R166, R166, R180 ;  /* 0x000000b4a6a6723e */ /* 0x000fe200000010ff */
[-C--:B------:R-:W-:Y:S01]  /*b160*/  FMUL.FTZ R123, R123, R21.reuse ;  /* 0x000000157b7b7220 */ /* 0x080fe20000410000 */
[-C--:B------:R-:W-:Y:S01]  /*b170*/  FMUL.FTZ R126, R126, R21.reuse ;  /* 0x000000157e7e7220 */ /* 0x080fe20000410000 */
[-C--:B------:R-:W-:Y:S01]  /*b180*/  FMUL.FTZ R127, R127, R21.reuse ;  /* 0x000000157f7f7220 */ /* 0x080fe20000410000 */
[----:B------:R-:W5:Y:S01]  /*b190*/  MUFU.EX2 R171, R171 ;  /* 0x000000ab00ab7308 */ /* 0x000f620000000800 */
        /* <DEDUP_REMOVED lines=8> */
[----:B----4-:R-:W-:Y:S01]  /*b220*/  FADD.FTZ R168, R161, R168 ;  /* 0x000000a8a1a87221 */ /* 0x010fe20000010000 */
[-C--:B------:R-:W-:Y:S01]  /*b230*/  FMUL.FTZ R142, R142, R21.reuse ;  /* 0x000000158e8e7220 */ /* 0x080fe20000410000 */
[-C--:B------:R-:W-:Y:S01]  /*b240*/  FMUL.FTZ R143, R143, R21.reuse ;  /* 0x000000158f8f7220 */ /* 0x080fe20000410000 */
[-C--:B------:R-:W-:Y:S01]  /*b250*/  FMUL.FTZ R146, R146, R21.reuse ;  /* 0x0000001592927220 */ /* 0x080fe20000410000 */
[-C--:B------:R-:W-:Y:S01]  /*b260*/  FMUL.FTZ R147, R147, R21.reuse ;  /* 0x0000001593937220 */ /* 0x080fe20000410000 */
[-C--:B------:R-:W-:Y:S01]  /*b270*/  FMUL.FTZ R150, R150, R21.reuse ;  /* 0x0000001596967220 */ /* 0x080fe20000410000 */
[----:B------:R-:W-:Y:S01]  /*b280*/  FMUL.FTZ R151, R151, R21 ;  /* 0x0000001597977220 */ /* 0x000fe20000410000 */
[----:B------:R-:W4:Y:S01]  /*b290*/  MUFU.EX2 R175, R175 ;  /* 0x000000af00af7308 */ /* 0x000f220000000800 */
[C---:B-----5:R-:W-:Y:S01]  /*b2a0*/  FADD.FTZ R159, R171.reuse, R168 ;  /* 0x000000a8ab9f7221 */ /* 0x060fe20000010000 */
[----:B------:R-:W-:-:S06]  /*b2b0*/  F2FP.BF16.F32.PACK_AB R161, R171, R161 ;  /* 0x000000a1aba1723e */ /* 0x000fcc00000010ff */
[----:B------:R-:W5:Y:S01]  /*b2c0*/  MUFU.EX2 R165, R178 ;  /* 0x000000b200a57308 */ /* 0x000f620000000800 */
[----:B---3--:R-:W-:Y:S01]  /*b2d0*/  FADD.FTZ R168, R174, R159 ;  /* 0x0000009faea87221 */ /* 0x008fe20000010000 */
[----:B------:R-:W-:-:S05]  /*b2e0*/  F2FP.BF16.F32.PACK_AB R159, R167, R224 ;  /* 0x000000e0a79f723e */ /* 0x000fca00000010ff */
[----:B------:R2:W-:Y:S01]  /*b2f0*/  STSM.16.M88.4 [R196], R156 ;  /* 0x0000009cc4007844 */ /* 0x0005e20000000200 */
[----:B------:R-:W3:Y:S01]  /*b300*/  MUFU.EX2 R12, R179 ;  /* 0x000000b3000c7308 */ /* 0x000ee20000000800 */
[----:B----4-:R-:W-:-:S07]  /*b310*/  FADD.FTZ R168, R175, R168 ;  /* 0x000000a8afa87221 */ /* 0x010fce0000010000 */
[----:B------:R-:W4:Y:S01]  /*b320*/  MUFU.EX2 R182, R182 ;  /* 0x000000b600b67308 */ /* 0x000f220000000800 */
[----:B-----5:R-:W-:-:S07]  /*b330*/  FADD.FTZ R163, R165, R168 ;  /* 0x000000a8a5a37221 */ /* 0x020fce0000010000 */
[----:B------:R-:W5:Y:S01]  /*b340*/  MUFU.EX2 R183, R183 ;  /* 0x000000b700b77308 */ /* 0x000f620000000800 */
[C---:B---3--:R-:W-:Y:S01]  /*b350*/  FADD.FTZ R167, R12.reuse, R163 ;  /* 0x000000a30ca77221 */ /* 0x048fe20000010000 */
[----:B------:R-:W-:Y:S02]  /*b360*/  F2FP.BF16.F32.PACK_AB R163, R175, R174 ;  /* 0x000000aeafa3723e */ /* 0x000fe400000010ff */
[----:B------:R-:W-:-:S03]  /*b370*/  F2FP.BF16.F32.PACK_AB R165, R12, R165 ;  /* 0x000000a50ca5723e */ /* 0x000fc600000010ff */
[----:B------:R2:W-:Y:S01]  /*b380*/  STSM.16.M88.4 [R198], R160 ;  /* 0x000000a0c6007844 */ /* 0x0005e20000000200 */
[----:B----4-:R-:W-:Y:S01]  /*b390*/  FADD.FTZ R168, R182, R167 ;  /* 0x000000a7b6a87221 */ /* 0x010fe20000010000 */
[----:B-----5:R-:W-:-:S03]  /*b3a0*/  F2FP.BF16.F32.PACK_AB R167, R183, R182 ;  /* 0x000000b6b7a7723e */ /* 0x020fc600000010ff */
[----:B------:R-:W-:Y:S02]  /*b3b0*/  FADD.FTZ R12, R183, R168 ;  /* 0x000000a8b70c7221 */ /* 0x000fe40000010000 */
[----:B------:R2:W-:Y:S01]  /*b3c0*/  STSM.16.M88.4 [R197], R164 ;  /* 0x000000a4c5007844 */ /* 0x0005e20000000200 */
[----:B------:R-:W-:Y:S05]  /*b3d0*/  @!P0 BRA `(.L_x_746) ;  /* 0x0000000000048947 */ /* 0x000fea0003800000 */
[----:B------:R-:W-:Y:S01]  /*b3e0*/  BPT.TRAP 0x1 ;  /* 0x000000040000795c */ /* 0x000fe20000300000 */
.L_x_746:
[----:B------:R3:W4:Y:S01]  /*b3f0*/  SYNCS.PHASECHK.TRANS64.TRYWAIT P3, [R216+URZ+0x28c50], R20 ;  /* 0x028c5014d80075a7 */ /* 0x000722000806017f */
[----:B------:R-:W-:Y:S05]  /*b400*/  @!P0 BRA `(.L_x_747) ;  /* 0x0000000000048947 */ /* 0x000fea0003800000 */
[----:B------:R-:W-:Y:S01]  /*b410*/  BPT.TRAP 0x1 ;  /* 0x000000040000795c */ /* 0x000fe20000300000 */
.L_x_747:
[----:B------:R-:W-:Y:S04]  /*b420*/  BSSY B1, `(.L_x_748) ;  /* 0x0000004000017945 */ /* 0x000fe80003800000 */
[----:B----4-:R-:W-:Y:S05]  /*b430*/  @P3 BRA `(.L_x_749) ;  /* 0x0000000000083947 */ /* 0x010fea0003800000 */
[----:B------:R-:W4:Y:S02]  /*b440*/  SYNCS.PHASECHK.TRANS64.TRYWAIT P3, [R216+URZ+0x28c50], R20 ;  /* 0x028c5014d80075a7 */ /* 0x000f24000806017f */
[----:B----4-:R-:W-:Y:S05]  /*b450*/  @!P3 BRA `(.L_x_750) ;  /* 0x000000cc0028b947 */ /* 0x010fea0003800000 */
.L_x_749:
[----:B------:R-:W-:Y:S05]  /*b460*/  BSYNC B1 ;  /* 0x0000000000017941 */ /* 0x000fea0003800000 */
.L_x_748:
[----:B01-34-:R-:W-:Y:S01]  /*b470*/  IMAD R20, R18, 0x1000, R13 ;  /* 0x0000100012147824 */ /* 0x01bfe200078e020d */
[----:B------:R-:W-:Y:S01]  /*b480*/  WARPGROUP.ARRIVE ;  /* 0x00000000000079c5 */ /* 0x000fe20000000000 */
[----:B------:R-:W-:Y:S02]  /*b490*/  IMAD.MOV.U32 R21, RZ, RZ, 0x40000040 ;  /* 0x40000040ff157424 */ /* 0x000fe400078e00ff */
[----:B------:R-:W-:Y:S01]  /*b4a0*/  @!P1 VIADD R216, R216, 0x28c60 ;  /* 0x00028c60d8d89836 */ /* 0x000fe20000000000 */
[----:B------:R-:W-:Y:S01]  /*b4b0*/  R2UR UR6, R20 ;  /* 0x00000000140672ca */ /* 0x000fe200000e0000 */
[----:B------:R-:W-:Y:S01]  /*b4c0*/  IMAD.MOV.U32 R225, RZ, RZ, R3 ;  /* 0x000000ffffe17224 */ /* 0x000fe200078e0003 */
[----:B------:R-:W-:Y:S01]  /*b4d0*/  R2UR UR7, R21 ;  /* 0x00000000150772ca */ /* 0x000fe200000e0000 */
[----:B------:R-:W-:Y:S01]  /*b4e0*/  IMAD.MOV.U32 R21, RZ, RZ, 0x40000040 ;  /* 0x40000040ff157424 */ /* 0x000fe200078e00ff */
[----:B------:R-:W-:Y:S01]  /*b4f0*/  @!P1 PRMT R216, RZ, 0x654, R216 ;  /* 0x00000654ffd89816 */ /* 0x000fe200000000d8 */
[----:B------:R-:W-:-:S10]  /*b500*/  IMAD.MOV.U32 R224, RZ, RZ, R18 ;  /* 0x000000ffffe07224 */ /* 0x000fd400078e0012 */
[----:B------:R-:W-:Y:S03]  /*b510*/  HGMMA.64x256x16.F32.BF16 R24, R152, gdesc[UR4].tnspB, R24, gsb0 ;  /* 0x43e0000498187df0 */ /* 0x000fe60008001818 */
[----:B------:R-:W-:Y:S02]  /*b520*/  WARPGROUP.DEPBAR.LE gsb0, 0x0 ;  /* 0x00008000000079c5 */ /* 0x000fe40000010000 */
[----:B--2---:R-:W-:Y:S01]  /*b530*/  VIADD R152, R20, 0x80 ;  /* 0x0000008014987836 */ /* 0x004fe20000000000 */
        /* <DEDUP_REMOVED lines=16> */
[----:B------:R-:W-:Y:S01]  /*b640*/  IMAD.MOV.U32 R21, RZ, RZ, R14 ;  /* 0x000000ffff157224 */ /* 0x000fe200078e000e */
[----:B------:R-:W-:Y:S02]  /*b650*/  WARPGROUP.DEPBAR.LE gsb0, 0x0 ;  /* 0x00008000000079c5 */ /* 0x000fe40000010000 */
[----:B------:R-:W-:-:S15]  /*b660*/  WARPGROUP.ARRIVE ;  /* 0x00000000000079c5 */ /* 0x000fde0000000000 */
[----:B------:R-:W-:-:S06]  /*b670*/  NOP ;  /* 0x0000000000007918 */ /* 0x000fcc0000000000 */
        /* <DEDUP_REMOVED lines=12> */
.L_x_740:
[----:B------:R-:W-:Y:S05]  /*b740*/  BSYNC B0 ;  /* 0x0000000000007941 */ /* 0x000fea0003800000 */
.L_x_739:
[----:B------:R-:W2:Y:S01]  /*b750*/  SHFL.BFLY PT, R0, R11, 0x2, 0x1f ;  /* 0x0c401f000b007f89 */ /* 0x000ea200000e0000 */
[----:B------:R-:W-:Y:S02]  /*b760*/  IMAD.MOV R6, RZ, RZ, -R194 ;  /* 0x000000ffff067224 */ /* 0x000fe400078e0ac2 */
[----:B------:R-:W-:Y:S01]  /*b770*/  IMAD.MOV.U32 R21, RZ, RZ, -0x800000 ;  /* 0xff800000ff157424 */ /* 0x000fe200078e00ff */
[----:B------:R-:W3:Y:S01]  /*b780*/  SHFL.BFLY PT, R7, R12, 0x2, 0x1f ;  /* 0x0c401f000c077f89 */ /* 0x000ee200000e0000 */
[----:B------:R-:W-:Y:S01]  /*b790*/  IMAD.MOV.U32 R20, RZ, RZ, -0x800000 ;  /* 0xff800000ff147424 */ /* 0x000fe200078e00ff */
[----:B------:R-:W-:Y:S08]  /*b7a0*/  BAR.ARV 0x8, 0x100 ;  /* 0x0204000000007b1d */ /* 0x000ff00000002000 */
[----:B------:R-:W-:Y:S01]  /*b7b0*/  BAR.SYNC.DEFER_BLOCKING 0xf, 0x100 ;  /* 0x03c4000000007b1d */ /* 0x000fe20000010000 */
[----:B------:R-:W-:Y:S01]  /*b7c0*/  ISETP.NE.AND P0, PT, R193, R6, PT ;  /* 0x00000006c100720c */ /* 0x000fe20003f05270 */
[----:B------:R-:W-:-:S02]  /*b7d0*/  IMAD.MOV.U32 R6, RZ, RZ, RZ ;  /* 0x000000ffff067224 */ /* 0x000fc400078e00ff */
[----:B------:R-:W-:Y:S02]  /*b7e0*/  VIADD R208, R208, 0x1 ;  /* 0x00000001d0d07836 */ /* 0x000fe40000000000 */
[----:B--2---:R-:W-:Y:S01]  /*b7f0*/  FADD.FTZ R4, R0, R11 ;  /* 0x0000000b00047221 */ /* 0x004fe20000010000 */
[----:B---3--:R-:W-:-:S04]  /*b800*/  FADD.FTZ R7, R7, R12 ;  /* 0x0000000c07077221 */ /* 0x008fc80000010000 */
[----:B------:R-:W2:Y:S04]  /*b810*/  SHFL.BFLY PT, R5, R4, 0x1, 0x1f ;  /* 0x0c201f0004057f89 */ /* 0x000ea800000e0000 */
[----:B------:R-:W3:Y:S01]  /*b820*/  SHFL.BFLY PT, R0, R7, 0x1, 0x1f ;  /* 0x0c201f0007007f89 */ /* 0x000ee200000e0000 */
[----:B--2---:R-:W-:Y:S01]  /*b830*/  FADD.FTZ R9, R4, R5 ;  /* 0x0000000504097221 */ /* 0x004fe20000010000 */
[----:B------:R-:W-:Y:S02]  /*b840*/  IMAD.MOV.U32 R5, RZ, RZ, RZ ;  /* 0x000000ffff057224 */ /* 0x000fe400078e00ff */
[C---:B------:R-:W-:Y:S02]  /*b850*/  VIADD R4, R18.reuse, 0x1 ;  /* 0x0000000112047836 */ /* 0x040fe40000000000 */
[----:B---3--:R-:W-:Y:S01]  /*b860*/  FADD.FTZ R0, R7, R0 ;  /* 0x0000000007007221 */ /* 0x008fe20000010000 */
[----:B------:R-:W-:Y:S01]  /*b870*/  FSETP.NE.FTZ.AND P2, PT, R9, RZ, PT ;  /* 0x000000ff0900720b */ /* 0x000fe20003f55000 */
[----:B------:R-:W-:Y:S01]  /*b880*/  @!P0 IMAD R7, R18, 0x40, R191 ;  /* 0x0000004012078824 */ /* 0x000fe200078e02bf */
[----:B------:R-:W-:-:S02]  /*b890*/  ISETP.NE.AND P1, PT, R4, 0x2, PT ;  /* 0x000000020400780c */ /* 0x000fc40003f25270 */
[----:B------:R-:W-:Y:S01]  /*b8a0*/  FSETP.NE.FTZ.AND P3, PT, R0, RZ, PT ;  /* 0x000000ff0000720b */ /* 0x000fe20003f75000 */
[----:B------:R-:W-:Y:S01]  /*b8b0*/  @!P0 IMAD R7, R7, 0x4, R2 ;  /* 0x0000000407078824 */ /* 0x000fe200078e0202 */
[----:B------:R-:W-:-:S04]  /*b8c0*/  SEL R8, RZ, 0x1, P1 ;  /* 0x00000001ff087807 */ /* 0x000fc80000800000 */
[----:B------:R-:W-:-:S03]  /*b8d0*/  LOP3.LUT R23, R23, R8, RZ, 0x3c, !PT ;  /* 0x0000000817177212 */ /* 0x000fc600078e3cff */
[----:B------:R-:W2:Y:S01]  /*b8e0*/  @P2 MUFU.RCP R5, R9 ;  /* 0x0000000900052308 */ /* 0x000ea20000001000 */
[----:B------:R-:W-:-:S03]  /*b8f0*/  @P2 FMUL.FTZ R18, R10, 0.69314718246459960938 ;  /* 0x3f3172180a122820 */ /* 0x000fc60000410000 */
[----:B------:R-:W-:-:S04]  /*b900*/  @P3 FMUL.FTZ R10, R10, 0.69314718246459960938 ;  /* 0x3f3172180a0a3820 */ /* 0x000fc80000410000 */
[----:B------:R-:W3:Y:S08]  /*b910*/  @P3 MUFU.RCP R6, R0 ;  /* 0x0000000000063308 */ /* 0x000ef00000001000 */
[----:B------:R4:W5:Y:S01]  /*b920*/  @P2 MUFU.LG2 R2, R9 ;  /* 0x0000000900022308 */ /* 0x0009620000000c00 */
[-C--:B--2---:R-:W-:Y:S01]  /*b930*/  FMUL.FTZ R154, R24, R5.reuse ;  /* 0x00000005189a7220 */ /* 0x084fe20000410000 */
[----:B------:R2:W-:Y:S01]  /*b940*/  @!P0 STS [R7+0x28800], R5 ;  /* 0x0288000507008388 */ /* 0x0005e20000000800 */
[-C--:B------:R-:W-:Y:S01]  /*b950*/  FMUL.FTZ R12, R25, R5.reuse ;  /* 0x00000005190c7220 */ /* 0x080fe20000410000 */
[-C--:B------:R-:W-:Y:S01]  /*b960*/  FMUL.FTZ R181, R32, R5.reuse ;  /* 0x0000000520b57220 */ /* 0x080fe20000410000 */
[-C--:B------:R-:W-:Y:S01]  /*b970*/  FMUL.FTZ R180, R36, R5.reuse ;  /* 0x0000000524b47220 */ /* 0x080fe20000410000 */
[-C--:B------:R-:W-:Y:S01]  /*b980*/  FMUL.FTZ R178, R40, R5.reuse ;  /* 0x0000000528b27220 */ /* 0x080fe20000410000 */
[-C--:B------:R-:W-:Y:S01]  /*b990*/  FMUL.FTZ R28, R28, R5.reuse ;  /* 0x000000051c1c7220 */ /* 0x080fe20000410000 */
[----:B------:R1:W0:Y:S01]  /*b9a0*/  @P3 MUFU.LG2 R24, R0 ;  /* 0x0000000000183308 */ /* 0x0002220000000c00 */
[----:B---3--:R3:W-:Y:S01]  /*b9b0*/  @!P0 STS [R7+0x28820], R6 ;  /* 0x0288200607008388 */ /* 0x0087e20000000800 */
[-C--:B----4-:R-:W-:Y:S01]  /*b9c0*/  FMUL.FTZ R9, R58, R6.reuse ;  /* 0x000000063a097220 */ /* 0x090fe20000410000 */
[-C--:B------:R-:W-:Y:S01]  /*b9d0*/  FMUL.FTZ R13, R66, R6.reuse ;  /* 0x00000006420d7220 */ /* 0x080fe20000410000 */
[-C--:B------:R-:W-:Y:S01]  /*b9e0*/  FMUL.FTZ R8, R29, R5.reuse ;  /* 0x000000051d087220 */ /* 0x080fe20000410000 */
[-C--:B------:R-:W-:Y:S01]  /*b9f0*/  FMUL.FTZ R179, R33, R5.reuse ;  /* 0x0000000521b37220 */ /* 0x080fe20000410000 */
[-C--:B------:R-:W-:Y:S01]  /*ba00*/  FMUL.FTZ R177, R37, R5.reuse ;  /* 0x0000000525b17220 */ /* 0x080fe20000410000 */
[-C--:B------:R-:W-:Y:S01]  /*ba10*/  FMUL.FTZ R32, R41, R5.reuse ;  /* 0x0000000529207220 */ /* 0x080fe20000410000 */
[-C--:B------:R-:W-:Y:S01]  /*ba20*/  FMUL.FTZ R176, R44, R5.reuse ;  /* 0x000000052cb07220 */ /* 0x080fe20000410000 */
[-C--:B-1----:R-:W-:Y:S01]  /*ba30*/  FMUL.FTZ R0, R27, R6.reuse ;  /* 0x000000061b007220 */ /* 0x082fe20000410000 */
[----:B-----5:R-:W-:Y:S01]  /*ba40*/  @P2 FMUL.FTZ R25, R2, 0.69314718246459960938 ;  /* 0x3f31721802192820 */ /* 0x020fe20000410000 */
[-C--:B------:R-:W-:Y:S01]  /*ba50*/  FMUL.FTZ R174, R45, R5.reuse ;  /* 0x000000052dae7220 */ /* 0x080fe20000410000 */
        /* <DEDUP_REMOVED lines=56> */
[----:B------:R-:W-:Y:S01]  /*bde0*/  @P2 FFMA.FTZ R21, R18, R3, R25 ;  /* 0x0000000312152223 */ /* 0x000fe20000010019 */
[----:B------:R-:W-:Y:S01]  /*bdf0*/  PLOP3.LUT P0, PT, PT, PT, PT, 0x8, 0x0 ;  /* 0x000000000000781c */ /* 0x000fe20003f0e170 */
[-C--:B--2---:R-:W-:Y:S01]  /*be00*/  FMUL.FTZ R5, R26, R6.reuse ;  /* 0x000000061a057220 */ /* 0x084fe20000410000 */
[-C--:B---3--:R-:W-:Y:S01]  /*be10*/  FMUL.FTZ R7, R30, R6.reuse ;  /* 0x000000061e077220 */ /* 0x088fe20000410000 */
        /* <DEDUP_REMOVED lines=57> */
[----:B------:R-:W-:Y:S01]  /*c1b0*/  SEL R18, R4, RZ, P1 ;  /* 0x000000ff04127207 */ /* 0x000fe20000800000 */
[----:B------:R-:W-:Y:S06]  /*c1c0*/  BAR.ARV 0xe, 0x100 ;  /* 0x0384000000007b1d */ /* 0x000fec0000002000 */
.L_x_688:
[----:B------:R-:W-:Y:S05]  /*c1d0*/  BSYNC B7 ;  /* 0x0000000000077941 */ /* 0x000fea0003800000 */
.L_x_686:
[----:B------:R-:W0:Y:S08]  /*c1e0*/  S2UR UR5, SR_CgaCtaId ;  /* 0x00000000000579c3 */ /* 0x000e300000008800 */
[----:B------:R-:W-:Y:S06]  /*c1f0*/  BAR.SYNC.DEFER_BLOCKING 0x5, 0x180 ;  /* 0x0146000000007b1d */ /* 0x000fec0000010000 */
[----:B------:R-:W-:Y:S01]  /*c200*/  UMOV UR4, 0x400 ;  /* 0x0000040000047882 */ /* 0x000fe20000000000 */
[----:B------:R-:W-:Y:S01]  /*c210*/  BSSY B0, `(.L_x_752) ;  /* 0x00002d8000007945 */ /* 0x000fe20003800000 */
[----:B0-----:R-:W-:-:S06]  /*c220*/  ULEA UR4, UR5, UR4, 0x18 ;  /* 0x0000000405047291 */ /* 0x001fcc000f8ec03f */
[----:B------:R-:W-:-:S05]  /*c230*/  IMAD.U32 R2, RZ, RZ, UR4 ;  /* 0x00000004ff027e24 */ /* 0x000fca000f8e00ff */
[----:B-----5:R0:W1:Y:S01]  /*c240*/  LDS.128 R24, [R2+0x28cd0] ;  /* 0x028cd00002187984 */ /* 0x0200620000000c00 */
[----:B------:R-:W-:Y:S06]  /*c250*/  BAR.ARV 0x4, 0x180 ;  /* 0x0106000000007b1d */ /* 0x000fec0000002000 */
[----:B------:R-:W-:Y:S05]  /*c260*/  @P0 BRA `(.L_x_753) ;  /* 0x0000001c00f40947 */ /* 0x000fea0003800000 */
[----:B------:R-:W2:Y:S01]  /*c270*/  S2R R3, SR_SWINHI ;  /* 0x0000000000037919 */ /* 0x000ea20000002f00 */
[----:B------:R-:W-:Y:S01]  /*c280*/  F2FP.BF16.F32.PACK_AB R5, R0, R5 ;  /* 0x000000050005723e */ /* 0x000fe200000010ff */
[----:B------:R-:W-:Y:S01]  /*c290*/  ULDC.64 UR4, c[0x0][0xc00] ;  /* 0x0003000000047ab9 */ /* 0x000fe20000000a00 */
[----:B------:R-:W-:Y:S02]  /*c2a0*/  F2FP.BF16.F32.PACK_AB R4, R12, R154 ;  /* 0x0000009a0c04723e */ /* 0x000fe400000010ff */
[----:B------:R-:W-:Y:S02]  /*c2b0*/  F2FP.BF16.F32.PACK_AB R6, R8, R28 ;  /* 0x0000001c0806723e */ /* 0x000fe400000010ff */
        /* <DEDUP_REMOVED lines=13> */
[----:B------:R-:W-:Y:S02]  /*c390*/  MOV R44, R2 ;  /* 0x00000002002c7202 */ /* 0x000fe40000000f00 */
[----:B--2---:R-:W-:-:S02]  /*c3a0*/  MOV R45, R3 ;  /* 0x00000003002d7202 */ /* 0x004fc40000000f00 */
[----:B------:R-:W-:Y:S02]  /*c3b0*/  F2FP.BF16.F32.PACK_AB R41, R99, R41 ;  /* 0x000000296329723e */ /* 0x000fe400000010ff */
[----:B------:R-:W-:Y:S01]  /*c3c0*/  F2FP.BF16.F32.PACK_AB R43, R103, R102 ;  /* 0x00000066672b723e */ /* 0x000fe200000010ff */
[----:B------:R-:W-:Y:S01]  /*c3d0*/  IMAD.WIDE R48, R223, 0x2, R44 ;  /* 0x00000002df307825 */ /* 0x000fe200078e022c */
[----:B------:R-:W-:Y:S02]  /*c3e0*/  F2FP.BF16.F32.PACK_AB R105, R58, R106 ;  /* 0x0000006a3a69723e */ /* 0x000fe400000010ff */
[----:B------:R-:W-:Y:S02]  /*c3f0*/  F2FP.BF16.F32.PACK_AB R112, R113, R112 ;  /* 0x000000707170723e */ /* 0x000fe400000010ff */
[C---:B------:R-:W-:Y:S02]  /*c400*/  LOP3.LUT R53, R48.reuse, 0x380, RZ, 0xc0, !PT ;  /* 0x0000038030357812 */ /* 0x040fe400078ec0ff */
[----:B------:R-:W-:-:S02]  /*c410*/  IADD3 R0, P1, R48, 0x20, RZ ;  /* 0x0000002030007810 */ /* 0x000fc40007f3e0ff */
[----:B------:R-:W-:Y:S02]  /*c420*/  SHF.R.U64 R53, R53, 0x3, RZ ;  /* 0x0000000335357819 */ /* 0x000fe400000012ff */
[C---:B------:R-:W-:Y:S02]  /*c430*/  IADD3 R3, P0, R48.reuse, 0x40, RZ ;  /* 0x0000004030037810 */ /* 0x040fe40007f1e0ff */
[----:B------:R-:W-:Y:S01]  /*c440*/  LOP3.LUT R52, R53, R48, RZ, 0x3c, !PT ;  /* 0x0000003035347212 */ /* 0x000fe200078e3cff */
[--C-:B------:R-:W-:Y:S01]  /*c450*/  IMAD.MOV.U32 R53, RZ, RZ, R49.reuse ;  /* 0x000000ffff357224 */ /* 0x100fe200078e0031 */
[----:B------:R-:W-:Y:S01]  /*c460*/  IADD3 R10, P4, R48, 0x60, RZ ;  /* 0x00000060300a7810 */ /* 0x000fe20007f9e0ff */
[----:B------:R-:W-:Y:S01]  /*c470*/  IMAD.X R31, RZ, RZ, R49, P0 ;  /* 0x000000ffff1f7224 */ /* 0x000fe200000e0631 */
[----:B------:R-:W-:Y:S02]  /*c480*/  LOP3.LUT R183, R0, 0x380, RZ, 0xc0, !PT ;  /* 0x0000038000b77812 */ /* 0x000fe400078ec0ff */
[----:B------:R-:W-:-:S02]  /*c490*/  LOP3.LUT R30, R3, 0x380, RZ, 0xc0, !PT ;  /* 0x00000380031e7812 */ /* 0x000fc400078ec0ff */
[----:B------:R-:W-:Y:S01]  /*c4a0*/  MOV R12, R52 ;  /* 0x00000034000c7202 */ /* 0x000fe20000000f00 */
[----:B------:R-:W-:Y:S01]  /*c4b0*/  BAR.SYNC.DEFER_BLOCKING 0x1, 0x100 ;  /* 0x0044000000007b1d */ /* 0x000fe20000010000 */
[----:B------:R-:W-:Y:S01]  /*c4c0*/  LOP3.LUT R225, R10, 0x380, RZ, 0xc0, !PT ;  /* 0x000003800ae17812 */ /* 0x000fe200078ec0ff */
[--C-:B------:R-:W-:Y:S01]  /*c4d0*/  IMAD.X R53, RZ, RZ, R49.reuse, P4 ;  /* 0x000000ffff357224 */ /* 0x100fe200020e0631 */
[----:B------:R-:W-:Y:S02]  /*c4e0*/  SHF.R.U64 R183, R183, 0x3, RZ ;  /* 0x00000003b7b77819 */ /* 0x000fe400000012ff */
[----:B------:R-:W-:Y:S02]  /*c4f0*/  IADD3 R60, P6, R48, 0x2020, RZ ;  /* 0x00002020303c7810 */ /* 0x000fe40007fde0ff */
[----:B------:R-:W-:Y:S02]  /*c500*/  SHF.R.U64 R30, R30, 0x3, RZ ;  /* 0x000000031e1e7819 */ /* 0x000fe400000012ff */
[----:B------:R-:W-:Y:S01]  /*c510*/  IADD3 R56, P3, R48, 0x2000, RZ ;  /* 0x0000200030387810 */ /* 0x000fe20007f7e0ff */
[----:B------:R-:W-:Y:S01]  /*c520*/  IMAD.X R61, RZ, RZ, R49, P6 ;  /* 0x000000ffff3d7224 */ /* 0x000fe200030e0631 */
[----:B------:R-:W-:-:S02]  /*c530*/  SHF.R.U64 R225, R225, 0x3, RZ ;  /* 0x00000003e1e17819 */ /* 0x000fc400000012ff */
[----:B------:R-:W-:Y:S01]  /*c540*/  IADD3 R8, P5, R48, 0x2040, RZ ;  /* 0x0000204030087810 */ /* 0x000fe20007fbe0ff */
[--C-:B------:R-:W-:Y:S01]  /*c550*/  IMAD.X R57, RZ, RZ, R49.reuse, P3 ;  /* 0x000000ffff397224 */ /* 0x100fe200018e0631 */
[----:B------:R-:W-:Y:S02]  /*c560*/  LOP3.LUT R30, R30, R3, RZ, 0x3c, !PT ;  /* 0x000000031e1e7212 */ /* 0x000fe400078e3cff */
[----:B------:R-:W-:Y:S01]  /*c570*/  LOP3.LUT R52, R225, R10, RZ, 0x3c, !PT ;  /* 0x0000000ae1347212 */ /* 0x000fe200078e3cff */
[----:B------:R-:W-:Y:S01]  /*c580*/  IMAD.X R65, RZ, RZ, R49, P5 ;  /* 0x000000ffff417224 */ /* 0x000fe200028e0631 */
[----:B------:R-:W-:Y:S02]  /*c590*/  LOP3.LUT R3, R56, 0x380, RZ, 0xc0, !PT ;  /* 0x0000038038037812 */ /* 0x000fe400078ec0ff */
[----:B------:R-:W-:Y:S02]  /*c5a0*/  LOP3.LUT R225, R8, 0x380, RZ, 0xc0, !PT ;  /* 0x0000038008e17812 */ /* 0x000fe400078ec0ff */
[C---:B------:R-:W-:Y:S01]  /*c5b0*/  IADD3 R68, P2, R48.reuse, 0x2060, RZ ;  /* 0x0000206030447810 */ /* 0x040fe20007f5e0ff */
[----:B------:R2:W-:Y:S01]  /*c5c0*/  STSM.16.M88.4 [R12], R4 ;  /* 0x000000040c007844 */ /* 0x0005e20000000200 */
[----:B------:R-:W-:-:S02]  /*c5d0*/  IADD3 R42, P0, R48, 0x4020, RZ ;  /* 0x00004020302a7810 */ /* 0x000fc40007f1e0ff */
[----:B------:R-:W-:Y:S01]  /*c5e0*/  SHF.R.U64 R3, R3, 0x3, RZ ;  /* 0x0000000303037819 */ /* 0x000fe200000012ff */
[--C-:B------:R-:W-:Y:S01]  /*c5f0*/  IMAD.X R69, RZ, RZ, R49.reuse, P2 ;  /* 0x000000ffff457224 */ /* 0x100fe200010e0631 */
[----:B------:R-:W-:Y:S01]  /*c600*/  SHF.R.U64 R225, R225, 0x3, RZ ;  /* 0x00000003e1e17819 */ /* 0x000fe200000012ff */
[--C-:B------:R-:W-:Y:S01]  /*c610*/  IMAD.X R77, RZ, RZ, R49.reuse, P0 ;  /* 0x000000ffff4d7224 */ /* 0x100fe200000e0631 */
[----:B------:R-:W-:Y:S02]  /*c620*/  IADD3 R70, P4, R48, 0x4040, RZ ;  /* 0x0000404030467810 */ /* 0x000fe40007f9e0ff */
[----:B------:R-:W-:Y:S02]  /*c630*/  LOP3.LUT R237, R68, 0x380, RZ, 0xc0, !PT ;  /* 0x0000038044ed7812 */ /* 0x000fe400078ec0ff */
[----:B------:R-:W-:Y:S01]  /*c640*/  LOP3.LUT R56, R3, R56, RZ, 0x3c, !PT ;  /* 0x0000003803387212 */ /* 0x000fe200078e3cff */
[----:B------:R-:W-:Y:S01]  /*c650*/  IMAD.X R81, RZ, RZ, R49, P4 ;  /* 0x000000ffff517224 */ /* 0x000fe200020e0631 */
[----:B------:R-:W-:-:S02]  /*c660*/  LOP3.LUT R64, R225, R8, RZ, 0x3c, !PT ;  /* 0x00000008e1407212 */ /* 0x000fc400078e3cff */
[----:B------:R-:W-:Y:S01]  /*c670*/  LOP3.LUT R225, R70, 0x380, RZ, 0xc0, !PT ;  /* 0x0000038046e17812 */ /* 0x000fe200078ec0ff */
[--C-:B--2---:R-:W-:Y:S01]  /*c680*/  IMAD.X R7, RZ, RZ, R49.reuse, P1 ;  /* 0x000000ffff077224 */ /* 0x104fe200008e0631 */
[----:B------:R-:W-:Y:S02]  /*c690*/  LOP3.LUT R6, R183, R0, RZ, 0x3c, !PT ;  /* 0x00000000b7067212 */ /* 0x000fe400078e3cff */
[----:B------:R-:W-:Y:S02]  /*c6a0*/  LOP3.LUT R183, R60, 0x380, RZ, 0xc0, !PT ;  /* 0x000003803cb77812 */ /* 0x000fe400078ec0ff */
[----:B------:R-:W-:Y:S02]  /*c6b0*/  IADD3 R28, P1, R48, 0x4000, RZ ;  /* 0x00004000301c7810 */ /* 0x000fe40007f3e0ff */
[----:B------:R-:W-:Y:S02]  /*c6c0*/  SHF.R.U64 R183, R183, 0x3, RZ ;  /* 0x00000003b7b77819 */ /* 0x000fe400000012ff */
[----:B------:R-:W-:Y:S01]  /*c6d0*/  LOP3.LUT R3, R28, 0x380, RZ, 0xc0, !PT ;  /* 0x000003801c037812 */ /* 0x000fe200078ec0ff */
[----:B------:R-:W-:Y:S01]  /*c6e0*/  IMAD.X R73, RZ, RZ, R49, P1 ;  /* 0x000000ffff497224 */ /* 0x000fe200008e0631 */
[----:B------:R-:W-:-:S02]  /*c6f0*/  LOP3.LUT R60, R183, R60, RZ, 0x3c, !PT ;  /* 0x0000003cb73c7212 */ /* 0x000fc400078e3cff */
[----:B------:R-:W-:Y:S02]  /*c700*/  LOP3.LUT R183, R42, 0x380, RZ, 0xc0, !PT ;  /* 0x000003802ab77812 */ /* 0x000fe400078ec0ff */
[----:B------:R-:W-:Y:S02]  /*c710*/  SHF.R.U64 R237, R237, 0x3, RZ ;  /* 0x00000003eded7819 */ /* 0x000fe400000012ff */
[C---:B------:R-:W-:Y:S02]  /*c720*/  IADD3 R34, P3, R48.reuse, 0x4060, RZ ;  /* 0x0000406030227810 */ /* 0x040fe40007f7e0ff */
[----:B------:R-:W-:Y:S02]  /*c730*/  SHF.R.U64 R183, R183, 0x3, RZ ;  /* 0x00000003b7b77819 */ /* 0x000fe400000012ff */
[----:B------:R-:W-:Y:S01]  /*c740*/  IADD3 R14, P5, R48, 0x6020, RZ ;  /* 0x00006020300e7810 */ /* 0x000fe20007fbe0ff */
[----:B------:R-:W-:Y:S01]  /*c750*/  IMAD.X R85, RZ, RZ, R49, P3 ;  /* 0x000000ffff557224 */ /* 0x000fe200018e0631 */
[----:B------:R-:W-:-:S02]  /*c760*/  SHF.R.U64 R3, R3, 0x3, RZ ;  /* 0x0000000303037819 */ /* 0x000fc400000012ff */
[C---:B------:R-:W-:Y:S01]  /*c770*/  IADD3 R4, P6, R48.reuse, 0x6000, RZ ;  /* 0x0000600030047810 */ /* 0x040fe20007fde0ff */
[--C-:B------:R-:W-:Y:S01]  /*c780*/  IMAD.X R111, RZ, RZ, R49.reuse, P5 ;  /* 0x000000ffff6f7224 */ /* 0x100fe200028e0631 */
[----:B------:R-:W-:Y:S02]  /*c790*/  SHF.R.U64 R225, R225, 0x3, RZ ;  /* 0x00000003e1e17819 */ /* 0x000fe400000012ff */
[----:B-1----:R-:W-:Y:S01]  /*c7a0*/  IADD3 R24, P2, R48, 0x6040, RZ ;  /* 0x0000604030187810 */ /* 0x002fe20007f5e0ff */
[--C-:B------:R-:W-:Y:S01]  /*c7b0*/  IMAD.X R89, RZ, RZ, R49.reuse, P6 ;  /* 0x000000ffff597224 */ /* 0x100fe200030e0631 */
[----:B------:R-:W-:Y:S02]  /*c7c0*/  LOP3.LUT R68, R237, R68, RZ, 0x3c, !PT ;  /* 0x00000044ed447212 */ /* 0x000fe400078e3cff */
[----:B------:R-:W-:Y:S01]  /*c7d0*/  LOP3.LUT R237, R34, 0x380, RZ, 0xc0, !PT ;  /* 0x0000038022ed7812 */ /* 0x000fe200078ec0ff */
[----:B------:R-:W-:Y:S01]  /*c7e0*/  IMAD.X R5, RZ, RZ, R49, P2 ;  /* 0x000000ffff057224 */ /* 0x000fe200010e0631 */
[----:B------:R-:W-:-:S02]  /*c7f0*/  LOP3.LUT R76, R183, R42, RZ, 0x3c, !PT ;  /* 0x0000002ab74c7212 */ /* 0x000fc400078e3cff */
[----:B------:R-:W-:Y:S02]  /*c800*/  LOP3.LUT R72, R3, R28, RZ, 0x3c, !PT ;  /* 0x0000001c03487212 */ /* 0x000fe400078e3cff */
[----:B------:R-:W-:Y:S02]  /*c810*/  LOP3.LUT R183, R14, 0x380, RZ, 0xc0, !PT ;  /* 0x000003800eb77812 */ /* 0x000fe400078ec0ff */
[----:B------:R-:W-:Y:S02]  /*c820*/  LOP3.LUT R80, R225, R70, RZ, 0x3c, !PT ;  /* 0x00000046e1507212 */ /* 0x000fe400078e3cff */
[----:B------:R-:W-:Y:S02]  /*c830*/  LOP3.LUT R3, R4, 0x380, RZ, 0xc0, !PT ;  /* 0x0000038004037812 */ /* 0x000fe400078ec0ff */
[----:B------:R-:W-:Y:S02]  /*c840*/  LOP3.LUT R225, R24, 0x380, RZ, 0xc0, !PT ;  /* 0x0000038018e17812 */ /* 0x000fe400078ec0ff */
[----:B------:R-:W-:-:S02]  /*c850*/  SHF.R.U64 R237, R237, 0x3, RZ ;  /* 0x00000003eded7819 */ /* 0x000fc400000012ff */
[----:B------:R-:W-:Y:S02]  /*c860*/  IADD3 R12, P1, R48, 0x6060, RZ ;  /* 0x00006060300c7810 */ /* 0x000fe40007f3e0ff */
[----:B------:R-:W-:Y:S02]  /*c870*/  SHF.R.U64 R183, R183, 0x3, RZ ;  /* 0x00000003b7b77819 */ /* 0x000fe400000012ff */
[----:B------:R-:W-:Y:S01]  /*c880*/  SHF.R.U64 R3, R3, 0x3, RZ ;  /* 0x0000000303037819 */ /* 0x000fe200000012ff */
[----:B------:R-:W-:Y:S01]  /*c890*/  IMAD.X R49, RZ, RZ, R49, P1 ;  /* 0x000000ffff317224 */ /* 0x000fe200008e0631 */
[----:B------:R-:W-:Y:S02]  /*c8a0*/  SHF.R.U64 R225, R225, 0x3, RZ ;  /* 0x00000003e1e17819 */ /* 0x000fe400000012ff */
[----:B------:R-:W-:Y:S02]  /*c8b0*/  LOP3.LUT R84, R237, R34, RZ, 0x3c, !PT ;  /* 0x00000022ed547212 */ /* 0x000fe400078e3cff */
[----:B------:R-:W-:-:S02]  /*c8c0*/  LOP3.LUT R237, R12, 0x380, RZ, 0xc0, !PT ;  /* 0x000003800ced7812 */ /* 0x000fc400078ec0ff */
[----:B------:R-:W-:Y:S02]  /*c8d0*/  LOP3.LUT R110, R183, R14, RZ, 0x3c, !PT ;  /* 0x0000000eb76e7212 */ /* 0x000fe400078e3cff */
[----:B------:R-:W-:Y:S02]  /*c8e0*/  LOP3.LUT R88, R3, R4, RZ, 0x3c, !PT ;  /* 0x0000000403587212 */ /* 0x000fe400078e3cff */
[----:B------:R-:W-:Y:S02]  /*c8f0*/  MOV R14, R30 ;  /* 0x0000001e000e7202 */ /* 0x000fe40000000f00 */
[----:B------:R-:W-:Y:S01]  /*c900*/  LOP3.LUT R4, R225, R24, RZ, 0x3c, !PT ;  /* 0x00000018e1047212 */ /* 0x000fe200078e3cff */
[----:B------:R-:W-:Y:S01]  /*c910*/  IMAD.MOV.U32 R24, RZ, RZ, RZ ;  /* 0x000000ffff187224 */ /* 0x000fe200078e00ff */
[----:B------:R-:W-:Y:S02]  /*c920*/  MOV R3, R6 ;  /* 0x0000000600037202 */ /* 0x000fe40000000f00 */
[----:B------:R-:W-:-:S02]  /*c930*/  F2FP.BF16.F32.PACK_AB R28, R179, R181 ;  /* 0x000000b5b31c723e */ /* 0x000fc400000010ff */
[----:B------:R-:W-:Y:S02]  /*c940*/  F2FP.BF16.F32.PACK_AB R30, R177, R180 ;  /* 0x000000b4b11e723e */ /* 0x000fe400000010ff */
[----:B------:R-:W-:Y:S02]  /*c950*/  F2FP.BF16.F32.PACK_AB R31, R39, R38 ;  /* 0x00000026271f723e */ /* 0x000fe400000010ff */
[----:B------:R-:W-:Y:S02]  /*c960*/  F2FP.BF16.F32.PACK_AB R34, R174, R176 ;  /* 0x000000b0ae22723e */ /* 0x000fe400000010ff */
[----:B------:R-:W-:Y:S01]  /*c970*/  SHF.R.U64 R237, R237, 0x3, RZ ;  /* 0x00000003eded7819 */ /* 0x000fe200000012ff */
[----:B------:R-:W-:Y:S01]  /*c980*/  STSM.16.M88.4 [R3], R28 ;  /* 0x0000001c03007844 */ /* 0x000fe20000000200 */
[----:B------:R-:W-:Y:S02]  /*c990*/  MOV R0, R4 ;  /* 0x0000000400007202 */ /* 0x000fe40000000f00 */
[----:B------:R-:W-:Y:S01]  /*c9a0*/  MOV R52, R52 ;  /* 0x0000003400347202 */ /* 0x000fe20000000f00 */
[----:B------:R1:W-:Y:S01]  /*c9b0*/  STSM.16.M88.4 [R14], R32 ;  /* 0x000000200e007844 */ /* 0x0003e20000000200 */
[----:B------:R-:W-:-:S02]  /*c9c0*/  F2FP.BF16.F32.PACK_AB R4, R172, R175 ;  /* 0x000000afac04723e */ /* 0x000fc400000010ff */
[----:B------:R-:W-:Y:S02]  /*c9d0*/  F2FP.BF16.F32.PACK_AB R5, R51, R50 ;  /* 0x000000323305723e */ /* 0x000fe400000010ff */
[----:B------:R-:W-:Y:S02]  /*c9e0*/  F2FP.BF16.F32.PACK_AB R6, R170, R173 ;  /* 0x000000adaa06723e */ /* 0x000fe400000010ff */
[----:B------:R-:W-:Y:S02]  /*c9f0*/  F2FP.BF16.F32.PACK_AB R7, R55, R54 ;  /* 0x000000363707723e */ /* 0x000fe400000010ff */
[----:B------:R-:W-:Y:S02]  /*ca00*/  LOP3.LUT R48, R237, R12, RZ, 0x3c, !PT ;  /* 0x0000000ced307212 */ /* 0x000fe400078e3cff */
[----:B------:R-:W-:Y:S01]  /*ca10*/  MOV R56, R56 ;  /* 0x0000003800387202 */ /* 0x000fe20000000f00 */
[----:B------:R2:W-:Y:S01]  /*ca20*/  STSM.16.M88.4 [R52], R4 ;  /* 0x0000000434007844 */ /* 0x0005e20000000200 */
[----:B------:R-:W-:-:S02]  /*ca30*/  F2FP.BF16.F32.PACK_AB R8, R167, R171 ;  /* 0x000000aba708723e */ /* 0x000fc400000010ff */
[----:B------:R-:W-:Y:S02]  /*ca40*/  F2FP.BF16.F32.PACK_AB R10, R165, R169 ;  /* 0x000000a9a50a723e */ /* 0x000fe400000010ff */
[----:B------:R-:W-:Y:S02]  /*ca50*/  MOV R60, R60 ;  /* 0x0000003c003c7202 */ /* 0x000fe40000000f00 */
[----:B------:R-:W-:Y:S01]  /*ca60*/  F2FP.BF16.F32.PACK_AB R12, R163, R166 ;  /* 0x000000a6a30c723e */ /* 0x000fe200000010ff */
[----:B------:R-:W-:Y:S01]  /*ca70*/  STSM.16.M88.4 [R56], R8 ;  /* 0x0000000838007844 */ /* 0x000fe20000000200 */
[----:B-1----:R-:W-:Y:S02]  /*ca80*/  F2FP.BF16.F32.PACK_AB R14, R161, R164 ;  /* 0x000000a4a10e723e */ /* 0x002fe400000010ff */
[----:B------:R-:W-:Y:S02]  /*ca90*/  MOV R64, R64 ;  /* 0x0000004000407202 */ /* 0x000fe40000000f00 */
[----:B------:R-:W-:Y:S01]  /*caa0*/  F2FP.BF16.F32.PACK_AB R28, R159, R162 ;  /* 0x000000a29f1c723e */ /* 0x000fe200000010ff */
[----:B------:R-:W-:Y:S01]  /*cab0*/  STSM.16.M88.4 [R60], R12 ;  /* 0x0000000c3c007844 */ /* 0x000fe20000000200 */
[----:B------:R-:W-:-:S02]  /*cac0*/  F2FP.BF16.F32.PACK_AB R29, R75, R74 ;  /* 0x0000004a4b1d723e */ /* 0x000fc400000010ff */
[----:B------:R-:W-:Y:S02]  /*cad0*/  F2FP.BF16.F32.PACK_AB R30, R157, R160 ;  /* 0x000000a09d1e723e */ /* 0x000fe400000010ff */
[----:B------:R-:W-:Y:S02]  /*cae0*/  F2FP.BF16.F32.PACK_AB R31, R79, R78 ;  /* 0x0000004e4f1f723e */ /* 0x000fe400000010ff */
[----:B------:R-:W-:Y:S02]  /*caf0*/  MOV R68, R68 ;  /* 0x0000004400447202 */ /* 0x000fe40000000f00 */
[----:B------:R-:W-:Y:S01]  /*cb00*/  F2FP.BF16.F32.PACK_AB R32, R155, R158 ;  /* 0x0000009e9b20723e */ /* 0x000fe200000010ff */
[----:B------:R-:W-:Y:S01]  /*cb10*/  STSM.16.M88.4 [R64], R28 ;  /* 0x0000001c40007844 */ /* 0x000fe20000000200 */
[----:B------:R-:W-:Y:S02]  /*cb20*/  F2FP.BF16.F32.PACK_AB R33, R83, R82 ;  /* 0x000000525321723e */ /* 0x000fe400000010ff */
[----:B------:R-:W-:-:S02]  /*cb30*/  F2FP.BF16.F32.PACK_AB R34, R152, R156 ;  /* 0x0000009c9822723e */ /* 0x000fc400000010ff */
[----:B------:R-:W-:Y:S02]  /*cb40*/  F2FP.BF16.F32.PACK_AB R35, R87, R86 ;  /* 0x000000565723723e */ /* 0x000fe400000010ff */
[----:B------:R-:W-:Y:S02]  /*cb50*/  MOV R72, R72 ;  /* 0x0000004800487202 */ /* 0x000fe40000000f00 */
[----:B------:R-:W-:Y:S01]  /*cb60*/  F2FP.BF16.F32.PACK_AB R38, R93, R92 ;  /* 0x0000005c5d26723e */ /* 0x000fe200000010ff */
[----:B------:R-:W-:Y:S01]  /*cb70*/  STSM.16.M88.4 [R68], R32 ;  /* 0x0000002044007844 */ /* 0x000fe20000000200 */
[----:B------:R-:W-:Y:S02]  /*cb80*/  F2FP.BF16.F32.PACK_AB R39, R95, R94 ;  /* 0x0000005e5f27723e */ /* 0x000fe400000010ff */
[----:B------:R-:W-:Y:S02]  /*cb90*/  MOV R76, R76 ;  /* 0x0000004c004c7202 */ /* 0x000fe40000000f00 */
[----:B------:R-:W-:Y:S01]  /*cba0*/  F2FP.BF16.F32.PACK_AB R42, R101, R100 ;  /* 0x00000064652a723e */ /* 0x000fe200000010ff */
[----:B------:R-:W-:Y:S01]  /*cbb0*/  STSM.16.M88.4 [R72], R36 ;  /* 0x0000002448007844 */ /* 0x000fe20000000200 */
[----:B------:R-:W-:-:S02]  /*cbc0*/  MOV R80, R80 ;  /* 0x0000005000507202 */ /* 0x000fc40000000f00 */
[----:B------:R-:W-:Y:S01]  /*cbd0*/  F2FP.BF16.F32.PACK_AB R106, R109, R108 ;  /* 0x0000006c6d6a723e */ /* 0x000fe200000010ff */
[----:B------:R-:W-:Y:S01]  /*cbe0*/  STSM.16.M88.4 [R76], R40 ;  /* 0x000000284c007844 */ /* 0x000fe20000000200 */
[----:B------:R-:W-:Y:S02]  /*cbf0*/  F2FP.BF16.F32.PACK_AB R107, R62, R107 ;  /* 0x0000006b3e6b723e */ /* 0x000fe400000010ff */
[----:B------:R-:W-:Y:S02]  /*cc00*/  F2FP.BF16.F32.PACK_AB R113, R66, R114 ;  /* 0x000000724271723e */ /* 0x000fe400000010ff */
[----:B------:R-:W-:Y:S01]  /*cc10*/  F2FP.BF16.F32.PACK_AB R120, R121, R120 ;  /* 0x000000787978723e */ /* 0x000fe200000010ff */
[----:B------:R-:W-:Y:S01]  /*cc20*/  STSM.16.M88.4 [R80], R104 ;  /* 0x0000006850007844 */ /* 0x000fe20000000200 */
[----:B------:R-:W-:Y:S02]  /*cc30*/  MOV R84, R84 ;  /* 0x0000005400547202 */ /* 0x000fe40000000f00 */
[----:B------:R-:W-:-:S02]  /*cc40*/  F2FP.BF16.F32.PACK_AB R114, R117, R116 ;  /* 0x000000747572723e */ /* 0x000fc400000010ff */
[----:B------:R-:W-:Y:S02]  /*cc50*/  F2FP.BF16.F32.PACK_AB R115, R119, R115 ;  /* 0x000000737773723e */ /* 0x000fe400000010ff */
[----:B------:R-:W-:Y:S02]  /*cc60*/  F2FP.BF16.F32.PACK_AB R121, R123, R122 ;  /* 0x0000007a7b79723e */ /* 0x000fe400000010ff */
[----:B------:R-:W-:Y:S01]  /*cc70*/  F2FP.BF16.F32.PACK_AB R128, R129, R128 ;  /* 0x000000808180723e */ /* 0x000fe200000010ff */
[----:B------:R-:W-:Y:S01]  /*cc80*/  STSM.16.M88.4 [R84], R112 ;  /* 0x0000007054007844 */ /* 0x000fe20000000200 */
[----:B------:R-:W-:Y:S02]  /*cc90*/  MOV R88, R88 ;  /* 0x0000005800587202 */ /* 0x000fe40000000f00 */
[----:B------:R-:W-:Y:S02]  /*cca0*/  F2FP.BF16.F32.PACK_AB R122, R125, R124 ;  /* 0x0000007c7d7a723e */ /* 0x000fe400000010ff */
[----:B------:R-:W-:-:S02]  /*ccb0*/  F2FP.BF16.F32.PACK_AB R123, R127, R126 ;  /* 0x0000007e7f7b723e */ /* 0x000fc400000010ff */
[----:B------:R-:W-:Y:S02]  /*ccc0*/  F2FP.BF16.F32.PACK_AB R129, R131, R130 ;  /* 0x000000828381723e */ /* 0x000fe400000010ff */
[----:B------:R-:W-:Y:S01]  /*ccd0*/  F2FP.BF16.F32.PACK_AB R136, R137, R136 ;  /* 0x000000888988723e */ /* 0x000fe200000010ff */
[----:B------:R-:W-:Y:S01]  /*cce0*/  STSM.16.M88.4 [R88], R120 ;  /* 0x0000007858007844 */ /* 0x000fe20000000200 */
[----:B------:R-:W-:Y:S02]  /*ccf0*/  ISETP.NE.U32.AND P0, PT, RZ, UR4, PT ;  /* 0x00000004ff007c0c */ /* 0x000fe4000bf05070 */
[----:B--2---:R-:W-:Y:S02]  /*cd00*/  IADD3 R6, P1, R200, UR4, RZ ;  /* 0x00000004c8067c10 */ /* 0x004fe4000ff3e0ff */
[----:B------:R-:W-:Y:S02]  /*cd10*/  MOV R110, R110 ;  /* 0x0000006e006e7202 */ /* 0x000fe40000000f00 */
[----:B------:R-:W-:-:S02]  /*cd20*/  F2FP.BF16.F32.PACK_AB R130, R133, R132 ;  /* 0x000000848582723e */ /* 0x000fc400000010ff */
[----:B------:R-:W-:Y:S02]  /*cd30*/  F2FP.BF16.F32.PACK_AB R131, R135, R134 ;  /* 0x000000868783723e */ /* 0x000fe400000010ff */
[----:B------:R-:W-:Y:S02]  /*cd40*/  F2FP.BF16.F32.PACK_AB R137, R139, R138 ;  /* 0x0000008a8b89723e */ /* 0x000fe400000010ff */
[----:B------:R-:W-:Y:S01]  /*cd50*/  F2FP.BF16.F32.PACK_AB R144, R145, R144 ;  /* 0x000000909190723e */ /* 0x000fe200000010ff */
[----:B------:R-:W-:Y:S01]  /*cd60*/  STSM.16.M88.4 [R110], R128 ;  /* 0x000000806e007844 */ /* 0x000fe20000000200 */
[----:B------:R-:W-:Y:S02]  /*cd70*/  F2FP.BF16.F32.PACK_AB R138, R141, R140 ;  /* 0x0000008c8d8a723e */ /* 0x000fe400000010ff */
[----:B------:R-:W-:Y:S02]  /*cd80*/  F2FP.BF16.F32.PACK_AB R139, R143, R142 ;  /* 0x0000008e8f8b723e */ /* 0x000fe400000010ff */
[----:B------:R-:W-:-:S02]  /*cd90*/  F2FP.BF16.F32.PACK_AB R145, R147, R146 ;  /* 0x000000929391723e */ /* 0x000fc400000010ff */
[----:B------:R-:W-:Y:S01]  /*cda0*/  MOV R48, R48 ;  /* 0x0000003000307202 */ /* 0x000fe20000000f00 */
[----:B------:R1:W-:Y:S01]  /*cdb0*/  STSM.16.M88.4 [R0], R136 ;  /* 0x0000008800007844 */ /* 0x0003e20000000200 */
[----:B------:R-:W-:Y:S02]  /*cdc0*/  F2FP.BF16.F32.PACK_AB R146, R149, R148 ;  /* 0x000000949592723e */ /* 0x000fe400000010ff */
[----:B------:R-:W-:Y:S02]  /*cdd0*/  F2FP.BF16.F32.PACK_AB R147, R151, R150 ;  /* 0x000000969793723e */ /* 0x000fe400000010ff */
[----:B------:R-:W-:Y:S02]  /*cde0*/  ISETP.NE.AND.EX P0, PT, RZ, UR5, PT, P0 ;  /* 0x00000005ff007c0c */ /* 0x000fe4000bf05300 */
[----:B------:R-:W-:Y:S01]  /*cdf0*/  IADD3.X R7, R201, UR5, RZ, P1, !PT ;  /* 0x00000005c9077c10 */ /* 0x000fe20008ffe4ff */
[----:B------:R-:W-:Y:S01]  /*ce00*/  ULDC.64 UR4, c[0x0][0xc08] ;  /* 0x0003020000047ab9 */ /* 0x000fe20000000a00 */
[----:B------:R2:W-:Y:S01]  /*ce10*/  STSM.16.M88.4 [R48], R144 ;  /* 0x0000009030007844 */ /* 0x0005e20000000200 */
[----:B------:R-:W-:Y:S01]  /*ce20*/  BAR.SYNC.DEFER_BLOCKING 0x1, 0x100 ;  /* 0x0044000000007b1d */ /* 0x000fe20000010000 */
[----:B------:R-:W-:-:S04]  /*ce30*/  ISETP.NE.U32.AND P6, PT, RZ, UR4, PT ;  /* 0x00000004ff007c0c */ /* 0x000fc8000bfc5070 */
[----:B------:R-:W-:-:S13]  /*ce40*/  ISETP.NE.AND.EX P6, PT, RZ, UR5, PT, P6 ;  /* 0x00000005ff007c0c */ /* 0x000fda000bfc5360 */
[----:B------:R-:W-:Y:S01]  /*ce50*/  @P6 IADD3 R200, P4, R200, UR4, RZ ;  /* 0x00000004c8c86c10 */ /* 0x000fe2000ff9e0ff */
[----:B------:R-:W-:Y:S02]  /*ce60*/  ULDC UR4, c[0x0][0xa88] ;  /* 0x0002a20000047ab9 */ /* 0x000fe40000000800 */
[----:B-1----:R-:W-:Y:S01]  /*ce70*/  IMAD.U32 R0, RZ, RZ, UR4 ;  /* 0x00000004ff007e24 */ /* 0x002fe2000f8e00ff */
[----:B------:R-:W-:Y:S01]  /*ce80*/  @P6 IADD3.X R201, R201, UR5, RZ, P4, !PT ;  /* 0x00000005c9c96c10 */ /* 0x000fe2000a7fe4ff */
[----:B------:R1:W5:Y:S01]  /*ce90*/  @P0 LDG.E R24, desc[UR40][R6.64] ;  /* 0x0000002806180981 */ /* 0x000362000c1e1900 */
[----:B------:R-:W-:-:S03]  /*cea0*/  IMAD R5, R211, 0x40, R189 ;  /* 0x00000040d3057824 */ /* 0x000fc600078e02bd */
[----:B------:R1:W5:Y:S01]  /*ceb0*/  @P6 LDG.E R0, desc[UR40][R200.64] ;  /* 0x00000028c8006981 */ /* 0x000362000c1e1900 */
[----:B------:R-:W-:-:S03]  /*cec0*/  IMAD.WIDE R4, R5, 0x2, R44 ;  /* 0x0000000205047825 */ /* 0x000fc600078e022c */
[C---:B------:R-:W-:Y:S02]  /*ced0*/  IADD3 R9, P1, R4.reuse, 0x1000, RZ ;  /* 0x0000100004097810 */ /* 0x040fe40007f3e0ff */
[C---:B------:R-:W-:Y:S02]  /*cee0*/  IADD3 R13, P2, R4.reuse, 0x2000, RZ ;  /* 0x00002000040d7810 */ /* 0x040fe40007f5e0ff */
[C---:B------:R-:W-:Y:S02]  /*cef0*/  IADD3 R29, P3, R4.reuse, 0x3000, RZ ;  /* 0x00003000041d7810 */ /* 0x040fe40007f7e0ff */
[----:B------:R-:W-:Y:S02]  /*cf00*/  IADD3 R33, P4, R4, 0x4000, RZ ;  /* 0x0000400004217810 */ /* 0x000fe40007f9e0ff */
        /* <DEDUP_REMOVED lines=8> */
[----:B------:R-:W-:Y:S02]  /*cf90*/  IADD3 R37, P5, R4, 0x5000, RZ ;  /* 0x0000500004257810 */ /* 0x000fe40007fbe0ff */
        /* <DEDUP_REMOVED lines=8> */
[----:B------:R-:W-:-:S02]  /*d020*/  P2R R10, PR, RZ, 0x20 ;  /* 0x00000020ff0a7803 */ /* 0x000fc40000000000 */
[C---:B------:R-:W-:Y:S02]  /*d030*/  IADD3 R41, P1, R4.reuse, 0x6000, RZ ;  /* 0x0000600004297810 */ /* 0x040fe40007f3e0ff */
[C---:B------:R-:W-:Y:S02]  /*d040*/  IADD3 R45, P2, R4.reuse, 0x7000, RZ ;  /* 0x00007000042d7810 */ /* 0x040fe40007f5e0ff */
[C---:B------:R-:W-:Y:S02]  /*d050*/  IADD3 R49, P3, R4.reuse, 0x8000, RZ ;  /* 0x0000800004317810 */ /* 0x040fe40007f7e0ff */
[C---:B------:R-:W-:Y:S02]  /*d060*/  IADD3 R53, P4, R4.reuse, 0x9000, RZ ;  /* 0x0000900004357810 */ /* 0x040fe40007f9e0ff */
[----:B------:R-:W-:Y:S02]  /*d070*/  IADD3 R57, P5, R4, 0xa000, RZ ;  /* 0x0000a00004397810 */ /* 0x000fe40007fbe0ff */
[----:B------:R-:W-:-:S02]  /*d080*/  LOP3.LUT R36, R37, 0x380, RZ, 0xc0, !PT ;  /* 0x0000038025247812 */ /* 0x000fc400078ec0ff */
[----:B------:R-:W-:Y:S02]  /*d090*/  LOP3.LUT R40, R41, 0x380, RZ, 0xc0, !PT ;  /* 0x0000038029287812 */ /* 0x000fe400078ec0ff */
[----:B------:R-:W-:Y:S02]  /*d0a0*/  LOP3.LUT R44, R45, 0x380, RZ, 0xc0, !PT ;  /* 0x000003802d2c7812 */ /* 0x000fe400078ec0ff */
[----:B--2---:R-:W-:Y:S02]  /*d0b0*/  LOP3.LUT R48, R49, 0x380, RZ, 0xc0, !PT ;  /* 0x0000038031307812 */ /* 0x004fe400078ec0ff */
[----:B------:R-:W-:Y:S02]  /*d0c0*/  LOP3.LUT R52, R53, 0x380, RZ, 0xc0, !PT ;  /* 0x0000038035347812 */ /* 0x000fe400078ec0ff */
[----:B------:R-:W-:Y:S02]  /*d0d0*/  LOP3.LUT R56, R57, 0x380, RZ, 0xc0, !PT ;  /* 0x0000038039387812 */ /* 0x000fe400078ec0ff */
[----:B------:R-:W-:-:S02]  /*d0e0*/  SHF.R.U64 R36, R36, 0x3, RZ ;  /* 0x0000000324247819 */ /* 0x000fc400000012ff */
[----:B------:R-:W-:Y:S02]  /*d0f0*/  SHF.R.U64 R40, R40, 0x3, RZ ;  /* 0x0000000328287819 */ /* 0x000fe400000012ff */
[----:B------:R-:W-:Y:S02]  /*d100*/  SHF.R.U64 R44, R44, 0x3, RZ ;  /* 0x000000032c2c7819 */ /* 0x000fe400000012ff */
[----:B------:R-:W-:Y:S02]  /*d110*/  SHF.R.U64 R48, R48, 0x3, RZ ;  /* 0x0000000330307819 */ /* 0x000fe400000012ff */
[----:B------:R-:W-:Y:S02]  /*d120*/  SHF.R.U64 R52, R52, 0x3, RZ ;  /* 0x0000000334347819 */ /* 0x000fe400000012ff */
[----:B------:R-:W-:Y:S02]  /*d130*/  SHF.R.U64 R56, R56, 0x3, RZ ;  /* 0x0000000338387819 */ /* 0x000fe400000012ff */
[----:B------:R-:W-:-:S02]  /*d140*/  LOP3.LUT R36, R36, R37, RZ, 0x3c, !PT ;  /* 0x0000002524247212 */ /* 0x000fc400078e3cff */
[----:B------:R-:W-:Y:S02]  /*d150*/  LOP3.LUT R40, R40, R41, RZ, 0x3c, !PT ;  /* 0x0000002928287212 */ /* 0x000fe400078e3cff */
[----:B------:R-:W-:Y:S02]  /*d160*/  LOP3.LUT R44, R44, R45, RZ, 0x3c, !PT ;  /* 0x0000002d2c2c7212 */ /* 0x000fe400078e3cff */
[----:B------:R-:W-:Y:S02]  /*d170*/  LOP3.LUT R48, R48, R49, RZ, 0x3c, !PT ;  /* 0x0000003130307212 */ /* 0x000fe400078e3cff */
[----:B------:R-:W-:Y:S02]  /*d180*/  LOP3.LUT R52, R52, R53, RZ, 0x3c, !PT ;  /* 0x0000003534347212 */ /* 0x000fe400078e3cff */
[----:B------:R-:W-:Y:S01]  /*d190*/  LOP3.LUT R56, R56, R57, RZ, 0x3c, !PT ;  /* 0x0000003938387212 */ /* 0x000fe200078e3cff */
[----:B-1----:R-:W-:Y:S06]  /*d1a0*/  @P6 BRA `(.L_x_754) ;  /* 0x0000000000106947 */ /* 0x002fec0003800000 */
[----:B------:R-:W-:Y:S05]  /*d1b0*/  @!P0 BRA `(.L_x_754) ;  /* 0x00000000000c8947 */ /* 0x000fea0003800000 */
[----:B------:R-:W2:Y:S04]  /*d1c0*/  LDG.E R3, desc[UR40][R6.64] ;  /* 0x0000002806037981 */ /* 0x000ea8000c1e1900 */
[----:B-----5:R-:W2:Y:S02]  /*d1d0*/  LDG.E R0, desc[UR40][R6.64+0x4] ;  /* 0x0000042806007981 */ /* 0x020ea4000c1e1900 */
[----:B--2---:R-:W-:-:S07]  /*d1e0*/  IMAD.IADD R0, R0, 0x1, -R3 ;  /* 0x0000000100007824 */ /* 0x004fce00078e0a03 */
.L_x_754:
[----:B------:R-:W1:Y:S01]  /*d1f0*/  SHFL.IDX PT, R3, R213, RZ, 0x1f ;  /* 0x00001fffd5037589 */ /* 0x000e6200000e0000 */
[----:B------:R-:W-:Y:S01]  /*d200*/  ISETP.NE.AND P6, PT, R10, RZ, PT ;  /* 0x000000ff0a00720c */ /* 0x000fe20003fc5270 */
[--C-:B------:R-:W-:Y:S01]  /*d210*/  IMAD.X R57, RZ, RZ, R5.reuse, P5 ;  /* 0x000000ffff397224 */ /* 0x100fe200028e0605 */
[C---:B------:R-:W-:Y:S01]  /*d220*/  LOP3.LUT R7, R4.reuse, 0x380, RZ, 0xc0, !PT ;  /* 0x0000038004077812 */ /* 0x040fe200078ec0ff */
[--C-:B------:R-:W-:Y:S01]  /*d230*/  IMAD.X R41, RZ, RZ, R5.reuse, P1 ;  /* 0x000000ffff297224 */ /* 0x100fe200008e0605 */
[C---:B------:R-:W-:Y:S01]  /*d240*/  IADD3 R65, P1, R4.reuse, 0xc000, RZ ;  /* 0x0000c00004417810 */ /* 0x040fe20007f3e0ff */
[--C-:B------:R-:W-:Y:S01]  /*d250*/  IMAD.X R37, RZ, RZ, R5.reuse, P6 ;  /* 0x000000ffff257224 */ /* 0x100fe200030e0605 */
[C---:B------:R-:W-:Y:S01]  /*d260*/  IADD3 R61, P6, R4.reuse, 0xb000, RZ ;  /* 0x0000b000043d7810 */ /* 0x040fe20007fde0ff */
[--C-:B------:R-:W-:Y:S01]  /*d270*/  IMAD.X R45, RZ, RZ, R5.reuse, P2 ;  /* 0x000000ffff2d7224 */ /* 0x100fe200010e0605 */
[C---:B------:R-:W-:Y:S01]  /*d280*/  IADD3 R69, P2, R4.reuse, 0xd000, RZ ;  /* 0x0000d00004457810 */ /* 0x040fe20007f5e0ff */
[--C-:B------:R-:W-:Y:S01]  /*d290*/  IMAD.X R49, RZ, RZ, R5.reuse, P3 ;  /* 0x000000ffff317224 */ /* 0x100fe200018e0605 */
[C---:B------:R-:W-:Y:S01]  /*d2a0*/  IADD3 R73, P3, R4.reuse, 0xe000, RZ ;  /* 0x0000e00004497810 */ /* 0x040fe20007f7e0ff */
[----:B------:R-:W-:Y:S01]  /*d2b0*/  IMAD.X R53, RZ, RZ, R5, P4 ;  /* 0x000000ffff357224 */ /* 0x000fe200020e0605 */
[----:B------:R-:W-:-:S02]  /*d2c0*/  IADD3 R10, P4, R4, 0xf000, RZ ;  /* 0x0000f000040a7810 */ /* 0x000fc40007f9e0ff */
[----:B------:R-:W-:Y:S02]  /*d2d0*/  LOP3.LUT R60, R61, 0x380, RZ, 0xc0, !PT ;  /* 0x000003803d3c7812 */ /* 0x000fe400078ec0ff */
[----:B------:R-:W-:Y:S01]  /*d2e0*/  LOP3.LUT R64, R65, 0x380, RZ, 0xc0, !PT ;  /* 0x0000038041407812 */ /* 0x000fe200078ec0ff */
[----:B------:R-:W-:Y:S01]  /*d2f0*/  IMAD.X R77, RZ, RZ, R5, P4 ;  /* 0x000000ffff4d7224 */ /* 0x000fe200020e0605 */
[----:B------:R-:W-:Y:S02]  /*d300*/  LOP3.LUT R68, R69, 0x380, RZ, 0xc0, !PT ;  /* 0x0000038045447812 */ /* 0x000fe400078ec0ff */
[----:B------:R-:W-:Y:S02]  /*d310*/  LOP3.LUT R72, R73, 0x380, RZ, 0xc0, !PT ;  /* 0x0000038049487812 */ /* 0x000fe400078ec0ff */
[----:B------:R-:W-:Y:S02]  /*d320*/  SHF.R.U64 R60, R60, 0x3, RZ ;  /* 0x000000033c3c7819 */ /* 0x000fe400000012ff */
[----:B-1----:R-:W-:-:S02]  /*d330*/  ISETP.NE.AND P5, PT, R3, RZ, PT ;  /* 0x000000ff0300720c */ /* 0x002fc40003fa5270 */
[----:B------:R-:W-:Y:S02]  /*d340*/  LOP3.LUT R3, R10, 0x380, RZ, 0xc0, !PT ;  /* 0x000003800a037812 */ /* 0x000fe400078ec0ff */
[----:B------:R-:W-:Y:S02]  /*d350*/  SHF.R.U64 R64, R64, 0x3, RZ ;  /* 0x0000000340407819 */ /* 0x000fe400000012ff */
[----:B------:R-:W-:Y:S02]  /*d360*/  SHF.R.U64 R68, R68, 0x3, RZ ;  /* 0x0000000344447819 */ /* 0x000fe400000012ff */
[----:B------:R-:W-:Y:S02]  /*d370*/  SHF.R.U64 R72, R72, 0x3, RZ ;  /* 0x0000000348487819 */ /* 0x000fe400000012ff */
[----:B------:R-:W-:Y:S02]  /*d380*/  SHF.R.U64 R7, R7, 0x3, RZ ;  /* 0x0000000307077819 */ /* 0x000fe400000012ff */
[----:B------:R-:W-:-:S02]  /*d390*/  SHF.R.U64 R3, R3, 0x3, RZ ;  /* 0x0000000303037819 */ /* 0x000fc400000012ff */
        /* <DEDUP_REMOVED lines=9> */
[----:B------:R-:W-:Y:S01]  /*d430*/  IMAD.MOV.U32 R7, RZ, RZ, R5 ;  /* 0x000000ffff077224 */ /* 0x000fe200078e0005 */
[----:B------:R-:W-:-:S02]  /*d440*/  LOP3.LUT R76, R3, R10, RZ, 0x3c, !PT ;  /* 0x0000000a034c7212 */ /* 0x000fc400078e3cff */
[----:B------:R-:W-:Y:S02]  /*d450*/  SHF.R.S32.HI R80, RZ, 0x1f, R199 ;  /* 0x0000001fff507819 */ /* 0x000fe400000114c7 */
[----:B------:R-:W-:Y:S02]  /*d460*/  SEL R83, R202, RZ, !P0 ;  /* 0x000000ffca537207 */ /* 0x000fe40004000000 */
[----:B------:R-:W-:Y:S02]  /*d470*/  SEL R212, R212, RZ, !P0 ;  /* 0x000000ffd4d47207 */ /* 0x000fe40004000000 */
[----:B-----5:R-:W-:Y:S01]  /*d480*/  SHF.R.S32.HI R81, RZ, 0x1f, R24 ;  /* 0x0000001fff517819 */ /* 0x020fe20000011418 */
[----:B------:R-:W-:Y:S06]  /*d490*/  @P5 BRA `(.L_x_755) ;  /* 0x0000000000b85947 */ /* 0x000fec0003800000 */
[----:B------:R-:W1:Y:S01]  /*d4a0*/  LDC R31, c[0x0][0xbe8] ;  /* 0x0002fa00ff1f7b82 */ /* 0x000e620000000800 */
[----:B------:R-:W-:Y:S01]  /*d4b0*/  ULDC.64 UR4, c[0x0][0xb90] ;  /* 0x0002e40000047ab9 */ /* 0x000fe20000000a00 */
[----:B------:R-:W-:Y:S02]  /*d4c0*/  IMAD R30, R209, 0x40, R222 ;  /* 0x00000040d11e7824 */ /* 0x000fe400078e02de */
[----:B------:R-:W-:Y:S02]  /*d4d0*/  IMAD R10, R80, UR4, RZ ;  /* 0x00000004500a7c24 */ /* 0x000fe4000f8e02ff */
[----:B------:R-:W-:Y:S02]  /*d4e0*/  IMAD.MOV.U32 R4, RZ, RZ, R24 ;  /* 0x000000ffff047224 */ /* 0x000fe400078e0018 */
[----:B------:R-:W-:Y:S02]  /*d4f0*/  IMAD R11, R199, UR5, R10 ;  /* 0x00000005c70b7c24 */ /* 0x000fe4000f8e020a */
[----:B------:R-:W-:-:S02]  /*d500*/  IMAD.MOV.U32 R5, RZ, RZ, R81 ;  /* 0x000000ffff057224 */ /* 0x000fc400078e0051 */
[----:B------:R-:W-:Y:S02]  /*d510*/  IMAD.MOV R34, RZ, RZ, -R194 ;  /* 0x000000ffff227224 */ /* 0x000fe400078e0ac2 */
[----:B------:R-:W-:Y:S01]  /*d520*/  IMAD.WIDE.U32 R4, R199, UR4, R4 ;  /* 0x00000004c7047c25 */ /* 0x000fe2000f8e0004 */
[----:B------:R-:W-:-:S03]  /*d530*/  ULDC.64 UR4, c[0x0][0xb98] ;  /* 0x0002e60000047ab9 */ /* 0x000fc60000000a00 */
[----:B------:R-:W-:Y:S02]  /*d540*/  IMAD.IADD R5, R5, 0x1, R11 ;  /* 0x0000000105057824 */ /* 0x000fe400078e020b */
[----:B------:R-:W-:Y:S02]  /*d550*/  IMAD R35, R209, 0x40, R191 ;  /* 0x00000040d1237824 */ /* 0x000fe400078e02bf */
[----:B------:R-:W-:Y:S01]  /*d560*/  IMAD.WIDE.U32 R4, R83, UR4, R4 ;  /* 0x0000000453047c25 */ /* 0x000fe2000f8e0004 */
[----:B-1----:R-:W-:-:S13]  /*d570*/  ISETP.NE.AND P0, PT, R31, 0x1, PT ;  /* 0x000000011f00780c */ /* 0x002fda0003f05270 */
[----:B------:R-:W1:Y:S08]  /*d580*/  @P0 LDC R3, c[0x0][0xbec] ;  /* 0x0002fb00ff030b82 */ /* 0x000e700000000800 */
[----:B------:R-:W2:Y:S01]  /*d590*/  @P0 LDC R15, c[0x0][0xbf0] ;  /* 0x0002fc00ff0f0b82 */ /* 0x000ea20000000800 */
[----:B-1----:R-:W-:-:S04]  /*d5a0*/  @P0 IMAD.HI.U32 R10, R30, R3, RZ ;  /* 0x000000031e0a0227 */ /* 0x002fc800078e00ff */
[----:B------:R-:W-:Y:S01]  /*d5b0*/  IMAD.MOV.U32 R3, RZ, RZ, R30 ;  /* 0x000000ffff037224 */ /* 0x000fe200078e001e */
[----:B--2---:R-:W-:Y:S01]  /*d5c0*/  @P0 SHF.R.U32.HI R3, RZ, R15, R10 ;  /* 0x0000000fff030219 */ /* 0x004fe2000001160a */
[----:B------:R-:W-:-:S03]  /*d5d0*/  IMAD R10, R212, UR4, RZ ;  /* 0x00000004d40a7c24 */ /* 0x000fc6000f8e02ff */
[--C-:B------:R-:W-:Y:S01]  /*d5e0*/  SHF.R.S32.HI R15, RZ, 0x1f, R3.reuse ;  /* 0x0000001fff0f7819 */ /* 0x100fe20000011403 */
[----:B------:R-:W-:Y:S01]  /*d5f0*/  IMAD.MOV R14, RZ, RZ, -R3 ;  /* 0x000000ffff0e7224 */ /* 0x000fe200078e0a03 */
[----:B------:R-:W-:Y:S01]  /*d600*/  IADD3 R4, P0, R3, R4, RZ ;  /* 0x0000000403047210 */ /* 0x000fe20007f1e0ff */
[----:B------:R-:W-:Y:S01]  /*d610*/  IMAD R10, R83, UR5, R10 ;  /* 0x00000005530a7c24 */ /* 0x000fe2000f8e020a */
[----:B------:R-:W-:Y:S01]  /*d620*/  ULDC.64 UR4, c[0x0][0xb88] ;  /* 0x0002e20000047ab9 */ /* 0x000fe20000000a00 */
[----:B------:R-:W-:Y:S02]  /*d630*/  IMAD R11, R31, R14, R30 ;  /* 0x0000000e1f0b7224 */ /* 0x000fe400078e021e */
[----:B------:R-:W-:Y:S01]  /*d640*/  IMAD R30, R0, R31, RZ ;  /* 0x0000001f001e7224 */ /* 0x000fe200078e02ff */
[----:B------:R-:W-:Y:S02]  /*d650*/  IADD3.X R5, R15, R5, R10, P0, !PT ;  /* 0x000000050f057210 */ /* 0x000fe400007fe40a */
[----:B------:R-:W-:Y:S01]  /*d660*/  SHF.R.S32.HI R3, RZ, 0x1f, R11 ;  /* 0x0000001fff037819 */ /* 0x000fe2000001140b */
[----:B------:R-:W-:-:S04]  /*d670*/  IMAD.WIDE.U32 R4, R11, UR4, R4 ;  /* 0x000000040b047c25 */ /* 0x000fc8000f8e0004 */
[----:B------:R-:W-:-:S04]  /*d680*/  IMAD R10, R3, UR4, RZ ;  /* 0x00000004030a7c24 */ /* 0x000fc8000f8e02ff */
[----:B------:R-:W-:Y:S01]  /*d690*/  IMAD R3, R11, UR5, R10 ;  /* 0x000000050b037c24 */ /* 0x000fe2000f8e020a */
[----:B------:R-:W-:Y:S02]  /*d6a0*/  ULDC.64 UR4, c[0x0][0xb50] ;  /* 0x0002d40000047ab9 */ /* 0x000fe40000000a00 */
[----:B------:R-:W-:Y:S01]  /*d6b0*/  LEA R14, P0, R4, UR4, 0x2 ;  /* 0x00000004040e7c11 */ /* 0x000fe2000f8010ff */
[----:B------:R-:W-:-:S04]  /*d6c0*/  IMAD.IADD R3, R5, 0x1, R3 ;  /* 0x0000000105037824 */ /* 0x000fc800078e0203 */
[----:B------:R-:W-:Y:S01]  /*d6d0*/  SHFL.IDX PT, R10, R14, 0x1, 0x1c1f ;  /* 0x003c1f000e0a7f89 */ /* 0x000fe200000e0000 */
[----:B------:R-:W-:Y:S01]  /*d6e0*/  LEA.HI.X R15, R4, UR5, R3, 0x2, P0 ;  /* 0x00000005040f7c11 */ /* 0x000fe200080f1403 */
[----:B------:R-:W-:Y:S01]  /*d6f0*/  VIADD R3, R35, 0x8 ;  /* 0x0000000823037836 */ /* 0x000fe20000000000 */
[----:B------:R-:W-:Y:S01]  /*d700*/  ISETP.NE.AND P0, PT, R193, R34, PT ;  /* 0x00000022c100720c */ /* 0x000fe20003f05270 */
[----:B------:R-:W-:Y:S03]  /*d710*/  SHFL.IDX PT, R4, R14, RZ, 0x1c1f ;  /* 0x001c1fff0e047589 */ /* 0x000fe600000e0000 */
[-C--:B------:R-:W-:Y:S01]  /*d720*/  ISETP.GE.OR P1, PT, R35, R30.reuse, P0 ;  /* 0x0000001e2300720c */ /* 0x080fe20000726670 */
[----:B------:R-:W1:Y:S01]  /*d730*/  SHFL.IDX PT, R5, R15, RZ, 0x1c1f ;  /* 0x001c1fff0f057589 */ /* 0x000e6200000e0000 */
[----:B------:R-:W-:-:S03]  /*d740*/  ISETP.GE.OR P0, PT, R3, R30, P0 ;  /* 0x0000001e0300720c */ /* 0x000fc60000706670 */
[----:B------:R-:W2:Y:S08]  /*d750*/  SHFL.IDX PT, R11, R15, 0x1, 0x1c1f ;  /* 0x003c1f000f0b7f89 */ /* 0x000eb000000e0000 */
[----:B-1----:R1:W-:Y:S04]  /*d760*/  @!P1 ST.E desc[UR40][R4.64], R21 ;  /* 0x0000001504009985 */ /* 0x0023e8000c101928 */
[----:B--2---:R1:W-:Y:S02]  /*d770*/  @!P0 ST.E desc[UR40][R10.64], R20 ;  /* 0x000000140a008985 */ /* 0x0043e4000c101928 */
.L_x_755:
[----:B------:R-:W2:Y:S01]  /*d780*/  LDC R85, c[0x0][0xbe8] ;  /* 0x0002fa00ff557b82 */ /* 0x000ea20000000800 */
[----:B------:R-:W-:Y:S01]  /*d790*/  ULDC.64 UR4, c[0x0][0xaa0] ;  /* 0x0002a80000047ab9 */ /* 0x000fe20000000a00 */
[----:B-1----:R-:W5:Y:S01]  /*d7a0*/  LD.E.128 R4, desc[UR40][R6.64] ;  /* 0x0000002806047980 */ /* 0x002f62000c101d00 */
[----:B------:R-:W-:-:S03]  /*d7b0*/  IMAD R3, R81, UR4, RZ ;  /* 0x0000000451037c24 */ /* 0x000fc6000f8e02ff */
[----:B------:R-:W5:Y:S02]  /*d7c0*/  LD.E.128 R8, desc[UR40][R8.64] ;  /* 0x0000002808087980 */ /* 0x000f64000c101d00 */
[----:B------:R-:W1:Y:S02]  /*d7d0*/  LDC R88, c[0x0][0xac8] ;  /* 0x0002b200ff587b82 */ /* 0x000e640000000800 */
[----:B------:R-:W5:Y:S04]  /*d7e0*/  LD.E.128 R12, desc[UR40][R12.64] ;  /* 0x000000280c0c7980 */ /* 0x000f68000c101d00 */
[----:B------:R-:W5:Y:S04]  /*d7f0*/  LD.E.128 R28, desc[UR40][R28.64] ;  /* 0x000000281c1c7980 */ /* 0x000f68000c101d00 */
[----:B------:R-:W5:Y:S04]  /*d800*/  LD.E.128 R32, desc[UR40][R32.64] ;  /* 0x0000002820207980 */ /* 0x000f68000c101d00 */
[----:B------:R-:W5:Y:S01]  /*d810*/  LD.E.128 R36, desc[UR40][R36.64] ;  /* 0x0000002824247980 */ /* 0x000f62000c101d00 */
[----:B--2---:R-:W-:Y:S01]  /*d820*/  ISETP.NE.AND P1, PT, R85, 0x1, PT ;  /* 0x000000015500780c */ /* 0x004fe20003f25270 */
[----:B------:R-:W-:-:S02]  /*d830*/  IMAD R3, R24, UR5, R3 ;  /* 0x0000000518037c24 */ /* 0x000fc4000f8e0203 */
[----:B------:R-:W5:Y:S01]  /*d840*/  LD.E.128 R40, desc[UR40][R40.64] ;  /* 0x0000002828287980 */ /* 0x000f62000c101d00 */
[----:B------:R-:W-:Y:S01]  /*d850*/  IMAD.WIDE.U32 R20, R24, UR4, RZ ;  /* 0x0000000418147c25 */ /* 0x000fe2000f8e00ff */
[----:B------:R-:W-:Y:S02]  /*d860*/  ULDC.64 UR4, c[0x0][0xae8] ;  /* 0x0002ba0000047ab9 */ /* 0x000fe40000000a00 */
[----:B------:R-:W5:Y:S04]  /*d870*/  LD.E.128 R44, desc[UR40][R44.64] ;  /* 0x000000282c2c7980 */ /* 0x000f68000c101d00 */
[----:B------:R-:W5:Y:S02]  /*d880*/  LD.E.128 R48, desc[UR40][R48.64] ;  /* 0x0000002830307980 */ /* 0x000f64000c101d00 */
[----:B------:R-:W2:Y:S01]  /*d890*/  @P1 LDC R81, c[0x0][0xbec] ;  /* 0x0002fb00ff511b82 */ /* 0x000ea20000000800 */
[----:B------:R-:W-:Y:S01]  /*d8a0*/  IMAD.IADD R21, R21, 0x1, R3 ;  /* 0x0000000115157824 */ /* 0x000fe200078e0203 */
[----:B------:R-:W5:Y:S01]  /*d8b0*/  LD.E.128 R52, desc[UR40][R52.64] ;  /* 0x0000002834347980 */ /* 0x000f62000c101d00 */
[----:B------:R-:W-:-:S03]  /*d8c0*/  IMAD R24, R80, UR4, RZ ;  /* 0x0000000450187c24 */ /* 0x000fc6000f8e02ff */
[----:B------:R-:W5:Y:S02]  /*d8d0*/  LD.E.128 R56, desc[UR40][R56.64] ;  /* 0x0000002838387980 */ /* 0x000f64000c101d00 */
[----:B------:R-:W3:Y:S01]  /*d8e0*/  @P1 LDC R87, c[0x0][0xbf0] ;  /* 0x0002fc00ff571b82 */ /* 0x000ee20000000800 */
[C---:B------:R-:W-:Y:S01]  /*d8f0*/  IMAD R3, R199.reuse, UR5, R24 ;  /* 0x00000005c7037c24 */ /* 0x040fe2000f8e0218 */
[----:B------:R-:W5:Y:S01]  /*d900*/  LD.E.128 R60, desc[UR40][R60.64] ;  /* 0x000000283c3c7980 */ /* 0x000f62000c101d00 */
[----:B------:R-:W-:Y:S01]  /*d910*/  IMAD.WIDE.U32 R20, R199, UR4, R20 ;  /* 0x00000004c7147c25 */ /* 0x000fe2000f8e0014 */
[----:B------:R-:W-:Y:S02]  /*d920*/  ULDC.64 UR4, c[0x0][0xaf0] ;  /* 0x0002bc0000047ab9 */ /* 0x000fe40000000a00 */
[----:B------:R-:W5:Y:S01]  /*d930*/  LD.E.128 R64, desc[UR40][R64.64] ;  /* 0x0000002840407980 */ /* 0x000f62000c101d00 */
[----:B------:R-:W-:Y:S02]  /*d940*/  IMAD R24, R210, 0x20, R211 ;  /* 0x00000020d2187824 */ /* 0x000fe400078e02d3 */
[----:B------:R-:W-:Y:S01]  /*d950*/  IMAD.IADD R21, R21, 0x1, R3 ;  /* 0x0000000115157824 */ /* 0x000fe200078e0203 */
[----:B------:R-:W5:Y:S01]  /*d960*/  LD.E.128 R68, desc[UR40][R68.64] ;  /* 0x0000002844447980 */ /* 0x000f62000c101d00 */
[----:B------:R-:W-:-:S02]  /*d970*/  IMAD R3, R212, UR4, RZ ;  /* 0x00000004d4037c24 */ /* 0x000fc4000f8e02ff */
[----:B------:R-:W-:Y:S01]  /*d980*/  IMAD R82, R209, 0x40, R24 ;  /* 0x00000040d1527824 */ /* 0x000fe200078e0218 */
[----:B-1----:R-:W-:Y:S01]  /*d990*/  ISETP.GE.AND P0, PT, R207, R88, PT ;  /* 0x00000058cf00720c */ /* 0x002fe20003f06270 */
[C---:B------:R-:W-:Y:S01]  /*d9a0*/  IMAD R3, R83.reuse, UR5, R3 ;  /* 0x0000000553037c24 */ /* 0x040fe2000f8e0203 */
[----:B------:R-:W5:Y:S01]  /*d9b0*/  LD.E.128 R72, desc[UR40][R72.64] ;  /* 0x0000002848487980 */ /* 0x000f62000c101d00 */
[----:B------:R-:W-:-:S03]  /*d9c0*/  IMAD.WIDE.U32 R20, R83, UR4, R20 ;  /* 0x0000000453147c25 */ /* 0x000fc6000f8e0014 */
[----:B------:R-:W5:Y:S01]  /*d9d0*/  LD.E.128 R76, desc[UR40][R76.64] ;  /* 0x000000284c4c7980 */ /* 0x000f62000c101d00 */
[----:B--2---:R-:W-:Y:S01]  /*d9e0*/  @P1 IMAD.HI.U32 R24, R82, R81, RZ ;  /* 0x0000005152181227 */ /* 0x004fe200078e00ff */
[----:B------:R-:W-:Y:S01]  /*d9f0*/  SEL R80, RZ, 0xffffffff, P0 ;  /* 0xffffffffff507807 */ /* 0x000fe20000000000 */
[----:B------:R-:W-:Y:S01]  /*da00*/  ULDC.64 UR4, c[0x0][0xae0] ;  /* 0x0002b80000047ab9 */ /* 0x000fe20000000a00 */
[-C--:B------:R-:W-:Y:S01]  /*da10*/  ISETP.GE.AND P0, PT, R206, R88.reuse, PT ;  /* 0x00000058ce00720c */ /* 0x080fe20003f06270 */
[----:B------:R-:W-:Y:S01]  /*da20*/  IMAD.IADD R21, R21, 0x1, R3 ;  /* 0x0000000115157824 */ /* 0x000fe200078e0203 */
[----:B------:R-:W-:Y:S01]  /*da30*/  @!PT LDS RZ, [RZ] ;  /* 0x00000000fffff984 */ /* 0x000fe20000000800 */
[----:B------:R-:W-:Y:S01]  /*da40*/  @!PT LDS RZ, [RZ] ;  /* 0x00000000fffff984 */ /* 0x000fe20000000800 */
[----:B------:R-:W-:Y:S01]  /*da50*/  @!PT LDS RZ, [RZ] ;  /* 0x00000000fffff984 */ /* 0x000fe20000000800 */
[----:B------:R-:W-:Y:S01]  /*da60*/  @!PT LDS RZ, [RZ] ;  /* 0x00000000fffff984 */ /* 0x000fe20000000800 */
[----:B------:R1:W-:Y:S06]  /*da70*/  MEMBAR.ALL.CTA ;  /* 0x0000000000007992 */ /* 0x0003ec0000008000 */
[----:B-1----:R-:W1:Y:S01]  /*da80*/  FENCE.VIEW.ASYNC.S ;  /* 0x00000000000073c6 */ /* 0x002e620000000000 */
[----:B------:R-:W-:Y:S01]  /*da90*/  IMAD.MOV.U32 R3, RZ, RZ, R82 ;  /* 0x000000ffff037224 */ /* 0x000fe200078e0052 */
[----:B---3--:R-:W-:Y:S01]  /*daa0*/  @P1 SHF.R.U32.HI R3, RZ, R87, R24 ;  /* 0x00000057ff031219 */ /* 0x008fe20000011618 */
[----:B------:R-:W-:Y:S01]  /*dab0*/  IMAD.SHL.U32 R83, R80, 0x2, RZ ;  /* 0x0000000250537824 */ /* 0x000fe200078e00ff */
[-C--:B------:R-:W-:Y:S01]  /*dac0*/  ISETP.GE.AND P1, PT, R189, R88.reuse, PT ;  /* 0x00000058bd00720c */ /* 0x080fe20003f26270 */
[----:B------:R-:W-:Y:S01]  /*dad0*/  IMAD R92, R0, R85, RZ ;  /* 0x00000055005c7224 */ /* 0x000fe200078e02ff */
[----:B------:R-:W-:Y:S01]  /*dae0*/  SEL R80, RZ, 0xffffffff, P0 ;  /* 0xffffffffff507807 */ /* 0x000fe20000000000 */
[----:B------:R-:W-:Y:S01]  /*daf0*/  IMAD.MOV R81, RZ, RZ, -R3 ;  /* 0x000000ffff517224 */ /* 0x000fe200078e0a03 */
[----:B------:R-:W-:Y:S01]  /*db00*/  SEL R24, RZ, 0x1, P1 ;  /* 0x00000001ff187807 */ /* 0x000fe20000800000 */
[----:B------:R-:W-:Y:S01]  /*db10*/  IMAD.WIDE.U32 R20, R3, UR4, R20 ;  /* 0x0000000403147c25 */ /* 0x000fe2000f8e0014 */
[-C--:B------:R-:W-:Y:S01]  /*db20*/  ISETP.GE.AND P0, PT, R205, R88.reuse, PT ;  /* 0x00000058cd00720c */ /* 0x080fe20003f06270 */
[----:B------:R-:W-:Y:S01]  /*db30*/  BSSY B1, `(.L_x_756) ;  /* 0x000004a000017945 */ /* 0x000fe20003800000 */
[----:B------:R-:W-:Y:S01]  /*db40*/  LOP3.LUT R24, R83, 0x2, R24, 0xe2, !PT ;  /* 0x0000000253187812 */ /* 0x000fe200078ee218 */
[----:B------:R-:W-:Y:S01]  /*db50*/  IMAD.SHL.U32 R83, R80, 0x4, RZ ;  /* 0x0000000450537824 */ /* 0x000fe200078e00ff */
[----:B------:R-:W-:Y:S01]  /*db60*/  SEL R80, RZ, 0xffffffff, P0 ;  /* 0xffffffffff507807 */ /* 0x000fe20000000000 */
[----:B------:R-:W-:Y:S01]  /*db70*/  IMAD R81, R85, R81, R82 ;  /* 0x0000005155517224 */ /* 0x000fe200078e0252 */
[-C--:B------:R-:W-:Y:S01]  /*db80*/  ISETP.GE.AND P0, PT, R204, R88.reuse, PT ;  /* 0x00000058cc00720c */ /* 0x080fe20003f06270 */
[----:B------:R-:W-:Y:S01]  /*db90*/  IMAD R91, R209, 0x40, R211 ;  /* 0x00000040d15b7824 */ /* 0x000fe200078e02d3 */
[----:B------:R-:W-:Y:S01]  /*dba0*/  SHF.R.S32.HI R82, RZ, 0x1f, R3 ;  /* 0x0000001fff527819 */ /* 0x000fe20000011403 */
[----:B------:R-:W-:Y:S01]  /*dbb0*/  VIADD R0, R2, 0x28c20 ;  /* 0x00028c2002007836 */ /* 0x000fe20000000000 */
[----:B------:R-:W-:Y:S01]  /*dbc0*/  LOP3.LUT R24, R83, 0x4, R24, 0xe2, !PT ;  /* 0x0000000453187812 */ /* 0x000fe200078ee218 */
[----:B------:R-:W-:Y:S01]  /*dbd0*/  IMAD.SHL.U32 R83, R80, 0x8, RZ ;  /* 0x0000000850537824 */ /* 0x000fe200078e00ff */
[----:B------:R-:W-:Y:S01]  /*dbe0*/  SEL R80, RZ, 0xffffffff, P0 ;  /* 0xffffffffff507807 */ /* 0x000fe20000000000 */
[----:B------:R-:W-:Y:S01]  /*dbf0*/  IMAD R82, R82, UR4, RZ ;  /* 0x0000000452527c24 */ /* 0x000fe2000f8e02ff */
[----:B------:R-:W-:-:S02]  /*dc00*/  ISETP.GE.AND P0, PT, R203, R88, PT ;  /* 0x00000058cb00720c */ /* 0x000fc40003f06270 */
[----:B------:R-:W-:Y:S01]  /*dc10*/  LOP3.LUT R24, R83, 0x8, R24, 0xe2, !PT ;  /* 0x0000000853187812 */ /* 0x000fe200078ee218 */
[----:B------:R-:W-:Y:S01]  /*dc20*/  IMAD.SHL.U32 R87, R80, 0x10, RZ ;  /* 0x0000001050577824 */ /* 0x000fe200078e00ff */
[----:B------:R-:W-:Y:S01]  /*dc30*/  SHF.R.S32.HI R80, RZ, 0x1f, R81 ;  /* 0x0000001fff507819 */ /* 0x000fe20000011451 */
[----:B------:R-:W-:Y:S01]  /*dc40*/  IMAD R83, R3, UR5, R82 ;  /* 0x0000000503537c24 */ /* 0x000fe2000f8e0252 */
[----:B------:R-:W-:Y:S01]  /*dc50*/  ULDC.64 UR4, c[0x0][0xad8] ;  /* 0x0002b60000047ab9 */ /* 0x000fe20000000a00 */
[----:B------:R-:W-:Y:S02]  /*dc60*/  SEL R3, RZ, 0xffffffff, P0 ;  /* 0xffffffffff037807 */ /* 0x000fe40000000000 */
[----:B------:R-:W-:Y:S01]  /*dc70*/  IMAD.IADD R21, R21, 0x1, R83 ;  /* 0x0000000115157824 */ /* 0x000fe200078e0253 */
[----:B------:R-:W-:Y:S01]  /*dc80*/  ISETP.GE.AND P1, PT, R91, R92, PT ;  /* 0x0000005c5b00720c */ /* 0x000fe20003f26270 */
[----:B------:R-:W-:Y:S01]  /*dc90*/  IMAD R80, R80, UR4, RZ ;  /* 0x0000000450507c24 */ /* 0x000fe2000f8e02ff */
[----:B------:R-:W-:Y:S01]  /*dca0*/  LOP3.LUT R24, R87, 0x10, R24, 0xe2, !PT ;  /* 0x0000001057187812 */ /* 0x000fe200078ee218 */
[----:B------:R-:W-:Y:S01]  /*dcb0*/  IMAD.WIDE.U32 R20, R81, UR4, R20 ;  /* 0x0000000451147c25 */ /* 0x000fe2000f8e0014 */
[----:B------:R-:W-:-:S02]  /*dcc0*/  ISETP.GE.AND P0, PT, R215, R88, PT ;  /* 0x00000058d700720c */ /* 0x000fc40003f06270 */
[----:B------:R-:W-:Y:S01]  /*dcd0*/  PRMT R0, RZ, 0x654, R0 ;  /* 0x00000654ff007816 */ /* 0x000fe20000000000 */
[----:B------:R-:W-:Y:S01]  /*dce0*/  IMAD R83, R81, UR5, R80 ;  /* 0x0000000551537c24 */ /* 0x000fe2000f8e0250 */
[----:B------:R-:W-:Y:S01]  /*dcf0*/  ULDC.64 UR4, c[0x0][0xa80] ;  /* 0x0002a00000047ab9 */ /* 0x000fe20000000a00 */
[----:B------:R-:W-:Y:S01]  /*dd00*/  IMAD.SHL.U32 R3, R3, 0x20, RZ ;  /* 0x0000002003037824 */ /* 0x000fe200078e00ff */
[----:B------:R-:W-:Y:S01]  /*dd10*/  LEA R89, P2, R20, UR4, 0x1 ;  /* 0x0000000414597c11 */ /* 0x000fe2000f8408ff */
[----:B------:R-:W-:Y:S01]  /*dd20*/  IMAD.IADD R21, R21, 0x1, R83 ;  /* 0x0000000115157824 */ /* 0x000fe200078e0253 */
[----:B-1----:R1:W-:Y:S02]  /*dd30*/  SYNCS.ARRIVE.TRANS64.RED.A1T0 RZ, [R0+URZ], RZ ;  /* 0x000000ff00ff79a7 */ /* 0x0023e4000810043f */
[----:B------:R-:W-:Y:S01]  /*dd40*/  LOP3.LUT R24, R3, 0x20, R24, 0xe2, !PT ;  /* 0x0000002003187812 */ /* 0x000fe200078ee218 */
[----:B------:R1:W2:Y:S01]  /*dd50*/  SHFL.IDX PT, R80, R89, RZ, 0x181f ;  /* 0x00181fff59507589 */ /* 0x0002a200000e0000 */
[----:B------:R-:W-:-:S02]  /*dd60*/  SEL R3, RZ, 0x40, P0 ;  /* 0x00000040ff037807 */ /* 0x000fc40000000000 */
[----:B------:R-:W-:Y:S02]  /*dd70*/  ISETP.GE.AND P0, PT, R214, R88, PT ;  /* 0x00000058d600720c */ /* 0x000fe40003f06270 */
[----:B------:R-:W-:Y:S02]  /*dd80*/  LEA.HI.X R90, R20, UR5, R21, 0x1, P2 ;  /* 0x00000005145a7c11 */ /* 0x000fe400090f0c15 */
[----:B------:R-:W-:Y:S02]  /*dd90*/  LOP3.LUT R3, R24, R3, RZ, 0xfc, !PT ;  /* 0x0000000318037212 */ /* 0x000fe400078efcff */
[----:B------:R-:W-:Y:S01]  /*dda0*/  SEL R24, RZ, 0x80, P0 ;  /* 0x00000080ff187807 */ /* 0x000fe20000000000 */
[----:B------:R1:W3:Y:S03]  /*ddb0*/  SHFL.IDX PT, R81, R90, RZ, 0x181f ;  /* 0x00181fff5a517589 */ /* 0x0002e600000e0000 */
[----:B------:R-:W-:Y:S01]  /*ddc0*/  LOP3.LUT R24, R3, R24, RZ, 0xfc, !PT ;  /* 0x0000001803187212 */ /* 0x000fe200078efcff */
[----:B------:R-:W-:Y:S06]  /*ddd0*/  @P1 BRA `(.L_x_757) ;  /* 0x00000000007c1947 */ /* 0x000fec0003800000 */
[-C--:B------:R-:W-:Y:S02]  /*dde0*/  ISETP.GE.AND P1, PT, R207, R88.reuse, PT ;  /* 0x00000058cf00720c */ /* 0x080fe40003f26270 */
[-C--:B------:R-:W-:Y:S02]  /*ddf0*/  ISETP.GE.AND P0, PT, R189, R88.reuse, PT ;  /* 0x00000058bd00720c */ /* 0x080fe40003f06270 */
[-C--:B------:R-:W-:Y:S02]  /*de00*/  ISETP.GE.AND P5, PT, R206, R88.reuse, PT ;  /* 0x00000058ce00720c */ /* 0x080fe40003fa6270 */
[----:B------:R-:W-:-:S07]  /*de10*/  ISETP.GE.AND P3, PT, R205, R88, PT ;  /* 0x00000058cd00720c */ /* 0x000fce0003f66270 */
[----:B--2---:R-:W-:Y:S02]  /*de20*/  @!P1 LEA R82, P2, R207, R80, 0x1 ;  /* 0x00000050cf529211 */ /* 0x004fe400078408ff */
[----:B---3--:R-:W-:Y:S02]  /*de30*/  @!P0 IMAD.WIDE R20, R189, 0x2, R80 ;  /* 0x00000002bd148825 */ /* 0x008fe400078e0250 */
[----:B------:R-:W-:Y:S02]  /*de40*/  @!P1 LEA.HI.X R83, R207, R81, R233, 0x1, P2 ;  /* 0x00000051cf539211 */ /* 0x000fe400010f0ce9 */
[----:B------:R-:W-:Y:S01]  /*de50*/  ISETP.GE.AND P2, PT, R204, R88, PT ;  /* 0x00000058cc00720c */ /* 0x000fe20003f46270 */
[----:B-----5:R2:W-:Y:S01]  /*de60*/  @!P0 ST.E.128 desc[UR40][R20.64], R4 ;  /* 0x0000000414008985 */ /* 0x0205e2000c101d28 */
[----:B------:R-:W-:Y:S02]  /*de70*/  @!P5 LEA R84, P4, R206, R80, 0x1 ;  /* 0x00000050ce54d211 */ /* 0x000fe400078808ff */
[----:B------:R-:W-:Y:S01]  /*de80*/  LOP3.LUT P0, RZ, R3, 0x40, RZ, 0xc0, !PT ;  /* 0x0000004003ff7812 */ /* 0x000fe2000780c0ff */
[----:B------:R3:W-:Y:S01]  /*de90*/  @!P1 ST.E.128 desc[UR40][R82.64], R12 ;  /* 0x0000000c52009985 */ /* 0x0007e2000c101d28 */
[----:B------:R-:W-:-:S02]  /*dea0*/  ISETP.GE.AND P1, PT, R203, R88, PT ;  /* 0x00000058cb00720c */ /* 0x000fc40003f26270 */
[-C--:B------:R-:W-:Y:S02]  /*deb0*/  @!P5 LEA.HI.X R85, R206, R81.reuse, R232, 0x1, P4 ;  /* 0x00000051ce55d211 */ /* 0x080fe400020f0ce8 */
[----:B------:R-:W-:Y:S02]  /*dec0*/  LOP3.LUT P4, RZ, R24, 0x80, RZ, 0xc0, !PT ;  /* 0x0000008018ff7812 */ /* 0x000fe4000788c0ff */
[CC--:B------:R-:W-:Y:S01]  /*ded0*/  @!P3 LEA R86, P6, R205.reuse, R80.reuse, 0x1 ;  /* 0x00000050cd56b211 */ /* 0x0c0fe200078c08ff */
[----:B------:R4:W-:Y:S03]  /*dee0*/  @!P5 ST.E.128 desc[UR40][R84.64], R32 ;  /* 0x000000205400d985 */ /* 0x0009e6000c101d28 */
[----:B------:R-:W-:Y:S02]  /*def0*/  @!P3 LEA.HI.X R87, R205, R81, R231, 0x1, P6 ;  /* 0x00000051cd57b211 */ /* 0x000fe400030f0ce7 */
[----:B--2---:R-:W-:-:S03]  /*df00*/  @!P2 LEA R4, P5, R204, R80, 0x1 ;  /* 0x00000050cc04a211 */ /* 0x004fc600078a08ff */
[----:B------:R4:W-:Y:S01]  /*df10*/  @!P3 ST.E.128 desc[UR40][R86.64], R40 ;  /* 0x000000285600b985 */ /* 0x0009e2000c101d28 */
[-C--:B------:R-:W-:Y:S02]  /*df20*/  @!P1 LEA R6, P6, R203, R80.reuse, 0x1 ;  /* 0x00000050cb069211 */ /* 0x080fe400078c08ff */
[-C--:B---3--:R-:W-:Y:S02]  /*df30*/  @P0 LEA R12, P3, R215, R80.reuse, 0x1 ;  /* 0x00000050d70c0211 */ /* 0x088fe400078608ff */
        /* <DEDUP_REMOVED lines=9> */
.L_x_757:
[----:B------:R-:W-:Y:S05]  /*dfd0*/  BSYNC B1 ;  /* 0x0000000000017941 */ /* 0x000fea0003800000 */
.L_x_756:
[----:B-1----:R-:W-:Y:S01]  /*dfe0*/  VIADD R0, R91, 0x20 ;  /* 0x000000205b007836 */ /* 0x002fe20000000000 */
[----:B----45:R1:W4:Y:S04]  /*dff0*/  SHFL.IDX PT, R7, R90, 0x1, 0x181f ;  /* 0x00381f005a077f89 */ /* 0x03032800000e0000 */
[----:B------:R-:W-:Y:S01]  /*e000*/  ISETP.GE.AND P0, PT, R0, R92, PT ;  /* 0x0000005c0000720c */ /* 0x000fe20003f06270 */
[----:B------:R1:W0:-:S12]  /*e010*/  SHFL.IDX PT, R6, R89, 0x1, 0x181f ;  /* 0x00381f0059067f89 */ /* 0x00021800000e0000 */
[----:B-1----:R-:W-:Y:S05]  /*e020*/  @P0 BRA `(.L_x_758) ;  /* 0x0000000c00d80947 */ /* 0x002fea0003800000 */
[-C--:B------:R-:W-:Y:S02]  /*e030*/  ISETP.GE.AND P5, PT, R207, R88.reuse, PT ;  /* 0x00000058cf00720c */ /* 0x080fe40003fa6270 */
[-C--:B------:R-:W-:Y:S02]  /*e040*/  ISETP.GE.AND P6, PT, R189, R88.reuse, PT ;  /* 0x00000058bd00720c */ /* 0x080fe40003fc6270 */
[-C--:B------:R-:W-:Y:S02]  /*e050*/  ISETP.GE.AND P3, PT, R206, R88.reuse, PT ;  /* 0x00000058ce00720c */ /* 0x080fe40003f66270 */
[-C--:B------:R-:W-:Y:S02]  /*e060*/  ISETP.GE.AND P2, PT, R205, R88.reuse, PT ;  /* 0x00000058cd00720c */ /* 0x080fe40003f46270 */
[-C--:B------:R-:W-:Y:S02]  /*e070*/  ISETP.GE.AND P1, PT, R204, R88.reuse, PT ;  /* 0x00000058cc00720c */ /* 0x080fe40003f26270 */
[----:B------:R-:W-:-:S03]  /*e080*/  ISETP.GE.AND P0, PT, R203, R88, PT ;  /* 0x00000058cb00720c */ /* 0x000fc60003f06270 */
[-C--:B0-----:R-:W-:Y:S02]  /*e090*/  @!P5 LEA R12, P4, R207, R6.reuse, 0x1 ;  /* 0x00000006cf0cd211 */ /* 0x081fe400078808ff */
[----:B----4-:R-:W-:Y:S02]  /*e0a0*/  @!P6 IMAD.WIDE R4, R189, 0x2, R6 ;  /* 0x00000002bd04e825 */ /* 0x010fe400078e0206 */
[----:B------:R-:W-:Y:S02]  /*e0b0*/  @!P5 LEA.HI.X R13, R207, R7, R233, 0x1, P4 ;  /* 0x00000007cf0dd211 */ /* 0x000fe400020f0ce9 */
[----:B------:R-:W-:Y:S01]  /*e0c0*/  LOP3.LUT P4, RZ, R3, 0x40, RZ, 0xc0, !PT ;  /* 0x0000004003ff7812 */ /* 0x000fe2000788c0ff */
[----:B------:R0:W-:Y:S01]  /*e0d0*/  @!P6 ST.E.128 desc[UR40][R4.64], R8 ;  /* 0x000000080400e985 */ /* 0x0001e2000c101d28 */
[----:B------:R-:W-:-:S03]  /*e0e0*/  @!P3 LEA R14, P6, R206, R6, 0x1 ;  /* 0x00000006ce0eb211 */ /* 0x000fc600078c08ff */
[----:B------:R1:W-:Y:S01]  /*e0f0*/  @!P5 ST.E.128 desc[UR40][R12.64], R28 ;  /* 0x0000001c0c00d985 */ /* 0x0003e2000c101d28 */
[-C--:B------:R-:W-:Y:S02]  /*e100*/  @!P3 LEA.HI.X R15, R206, R7.reuse, R232, 0x1, P6 ;  /* 0x00000007ce0fb211 */ /* 0x080fe400030f0ce8 */
[-C--:B------:R-:W-:Y:S02]  /*e110*/  @!P2 LEA R20, P5, R205, R6.reuse, 0x1 ;  /* 0x00000006cd14a211 */ /* 0x080fe400078a08ff */
[CC--:B------:R-:W-:Y:S01]  /*e120*/  @!P1 LEA R32, P6, R204.reuse, R6.reuse, 0x1 ;  /* 0x00000006cc209211 */ /* 0x0c0fe200078c08ff */
[----:B------:R1:W-:Y:S01]  /*e130*/  @!P3 ST.E.128 desc[UR40][R14.64], R36 ;  /* 0x000000240e00b985 */ /* 0x0003e2000c101d28 */
[----:B------:R-:W-:Y:S02]  /*e140*/  @!P0 LEA R34, P3, R203, R6, 0x1 ;  /* 0x00000006cb228211 */ /* 0x000fe400078608ff */
[-C--:B------:R-:W-:Y:S02]  /*e150*/  @!P2 LEA.HI.X R21, R205, R7.reuse, R231, 0x1, P5 ;  /* 0x00000007cd15a211 */ /* 0x080fe400028f0ce7 */
[----:B------:R-:W-:-:S02]  /*e160*/  @!P1 LEA.HI.X R33, R204, R7, R230, 0x1, P6 ;  /* 0x00000007cc219211 */ /* 0x000fc400030f0ce6 */
[----:B------:R-:W-:Y:S01]  /*e170*/  @!P0 LEA.HI.X R35, R203, R7, R229, 0x1, P3 ;  /* 0x00000007cb238211 */ /* 0x000fe200018f0ce5 */
[----:B------:R1:W-:Y:S01]  /*e180*/  @!P2 ST.E.128 desc[UR40][R20.64], R44 ;  /* 0x0000002c1400a985 */ /* 0x0003e2000c101d28 */
[----:B0-----:R-:W-:-:S03]  /*e190*/  @P4 LEA R4, P5, R215, R6, 0x1 ;  /* 0x00000006d7044211 */ /* 0x001fc600078a08ff */
[----:B------:R1:W-:Y:S01]  /*e1a0*/  @!P1 ST.E.128 desc[UR40][R32.64], R52 ;  /* 0x0000003420009985 */ /* 0x0003e2000c101d28 */
[----:B------:R-:W-:-:S03]  /*e1b0*/  @P4 LEA.HI.X R5, R215, R7, R228, 0x1, P5 ;  /* 0x00000007d7054211 */ /* 0x000fc600028f0ce4 */
[----:B------:R1:W-:Y:S01]  /*e1c0*/  @!P0 ST.E.128 desc[UR40][R34.64], R60 ;  /* 0x0000003c22008985 */ /* 0x0003e2000c101d28 */
[----:B------:R-:W-:-:S03]  /*e1d0*/  LOP3.LUT P0, RZ, R24, 0x80, RZ, 0xc0, !PT ;  /* 0x0000008018ff7812 */ /* 0x000fc6000780c0ff */
[----:B------:R1:W-:Y:S10]  /*e1e0*/  @P4 ST.E.128 desc[UR40][R4.64], R68 ;  /* 0x0000004404004985 */ /* 0x0003f4000c101d28 */
[----:B------:R-:W-:Y:S05]  /*e1f0*/  @!P0 BRA `(.L_x_758) ;  /* 0x0000000c00648947 */ /* 0x000fea0003800000 */
[----:B-1----:R-:W-:-:S04]  /*e200*/  LEA R4, P0, R214, R6, 0x1 ;  /* 0x00000006d6047211 */ /* 0x002fc800078008ff */
[----:B------:R-:W-:-:S05]  /*e210*/  LEA.HI.X R5, R214, R7, R227, 0x1, P0 ;  /* 0x00000007d6057211 */ /* 0x000fca00000f0ce3 */
[----:B------:R0:W-:Y:S01]  /*e220*/  ST.E.128 desc[UR40][R4.64], R76 ;  /* 0x0000004c04007985 */ /* 0x0001e2000c101d28 */
[----:B------:R-:W-:Y:S05]  /*e230*/  BRA `(.L_x_758) ;  /* 0x0000000c00547947 */ /* 0x000fea0003800000 */
.L_x_753:
[----:B------:R-:W-:Y:S01]  /*e240*/  ULDC.64 UR4, c[0x0][0xc00] ;  /* 0x0003000000047ab9 */ /* 0x000fe20000000a00 */
[----:B------:R-:W-:Y:S01]  /*e250*/  IMAD.MOV.U32 R3, RZ, RZ, RZ ;  /* 0x000000ffff037224 */ /* 0x000fe200078e00ff */
[----:B------:R-:W-:Y:S01]  /*e260*/  ISETP.NE.U32.AND P0, PT, RZ, UR4, PT ;  /* 0x00000004ff007c0c */ /* 0x000fe2000bf05070 */
[----:B------:R-:W2:Y:S01]  /*e270*/  LDC R29, c[0x0][0xbe8] ;  /* 0x0002fa00ff1d7b82 */ /* 0x000ea20000000800 */
[----:B------:R-:W-:Y:S02]  /*e280*/  IADD3 R4, P1, R200, UR4, RZ ;  /* 0x00000004c8047c10 */ /* 0x000fe4000ff3e0ff */
[----:B------:R-:W-:Y:S02]  /*e290*/  ISETP.NE.AND.EX P0, PT, RZ, UR5, PT, P0 ;  /* 0x00000005ff007c0c */ /* 0x000fe4000bf05300 */
[----:B------:R-:W-:Y:S01]  /*e2a0*/  IADD3.X R5, R201, UR5, RZ, P1, !PT ;  /* 0x00000005c9057c10 */ /* 0x000fe20008ffe4ff */
[----:B------:R-:W-:Y:S02]  /*e2b0*/  ULDC.64 UR4, c[0x0][0xc08] ;  /* 0x0003020000047ab9 */ /* 0x000fe40000000a00 */
[----:B------:R-:W-:-:S04]  /*e2c0*/  ISETP.NE.U32.AND P1, PT, RZ, UR4, PT ;  /* 0x00000004ff007c0c */ /* 0x000fc8000bf25070 */
[----:B------:R-:W-:-:S04]  /*e2d0*/  ISETP.NE.AND.EX P1, PT, RZ, UR5, PT, P1 ;  /* 0x00000005ff007c0c */ /* 0x000fc8000bf25310 */
[----:B------:R3:W5:Y:S09]  /*e2e0*/  @P0 LDG.E R3, desc[UR40][R4.64] ;  /* 0x0000002804030981 */ /* 0x000772000c1e1900 */
[----:B------:R-:W-:Y:S01]  /*e2f0*/  @P1 IADD3 R200, P2, R200, UR4, RZ ;  /* 0x00000004c8c81c10 */ /* 0x000fe2000ff5e0ff */
[----:B------:R-:W-:-:S02]  /*e300*/  ULDC UR4, c[0x0][0xa88] ;  /* 0x0002a20000047ab9 */ /* 0x000fc40000000800 */
[----:B------:R-:W-:Y:S01]  /*e310*/  IMAD.U32 R0, RZ, RZ, UR4 ;  /* 0x00000004ff007e24 */ /* 0x000fe2000f8e00ff */
[----:B------:R-:W-:-:S05]  /*e320*/  @P1 IADD3.X R201, R201, UR5, RZ, P2, !PT ;  /* 0x00000005c9c91c10 */ /* 0x000fca00097fe4ff */
[----:B------:R3:W5:Y:S01]  /*e330*/  @P1 LDG.E R0, desc[UR40][R200.64] ;  /* 0x00000028c8001981 */ /* 0x000762000c1e1900 */
[----:B------:R-:W-:Y:S01]  /*e340*/  ISETP.GE.AND P2, PT, R234, 0x40, PT ;  /* 0x00000040ea00780c */ /* 0x000fe20003f46270 */
[----:B------:R-:W-:-:S12]  /*e350*/  @P1 BRA `(.L_x_759) ;  /* 0x0000000000101947 */ /* 0x000fd80003800000 */
[----:B------:R-:W-:Y:S05]  /*e360*/  @!P0 BRA `(.L_x_759) ;  /* 0x00000000000c8947 */ /* 0x000fea0003800000 */
[----:B------:R-:W4:Y:S04]  /*e370*/  LDG.E R7, desc[UR40][R4.64] ;  /* 0x0000002804077981 */ /* 0x000f28000c1e1900 */
[----:B-----5:R-:W4:Y:S02]  /*e380*/  LDG.E R0, desc[UR40][R4.64+0x4] ;  /* 0x0000042804007981 */ /* 0x020f24000c1e1900 */
[----:B----4-:R-:W-:-:S07]  /*e390*/  IMAD.IADD R0, R0, 0x1, -R7 ;  /* 0x0000000100007824 */ /* 0x010fce00078e0a07 */
.L_x_759:
[----:B------:R-:W-:Y:S01]  /*e3a0*/  BSSY B1, `(.L_x_760) ;  /* 0x000002e000017945 */ /* 0x000fe20003800000 */
[----:B------:R-:W-:Y:S02]  /*e3b0*/  SHF.R.S32.HI R13, RZ, 0x1f, R199 ;  /* 0x0000001fff0d7819 */ /* 0x000fe400000114c7 */
[----:B------:R-:W-:Y:S02]  /*e3c0*/  SEL R15, R202, RZ, !P0 ;  /* 0x000000ffca0f7207 */ /* 0x000fe40004000000 */
[----:B------:R-:W-:Y:S02]  /*e3d0*/  SEL R212, R212, RZ, !P0 ;  /* 0x000000ffd4d47207 */ /* 0x000fe40004000000 */
[----:B-----5:R-:W-:Y:S01]  /*e3e0*/  SHF.R.S32.HI R10, RZ, 0x1f, R3 ;  /* 0x0000001fff0a7819 */ /* 0x020fe20000011403 */
[----:B------:R-:W-:Y:S06]  /*e3f0*/  @P2 BRA `(.L_x_761) ;  /* 0x0000000000a02947 */ /* 0x000fec0003800000 */
[----:B---3--:R-:W3:Y:S01]  /*e400*/  S2R R4, SR_TID.X ;  /* 0x0000000000047919 */ /* 0x008ee20000002100 */
[----:B------:R-:W4:Y:S02]  /*e410*/  LDC R11, c[0x0][0xbe8] ;  /* 0x0002fa00ff0b7b82 */ /* 0x000f240000000800 */
[----:B----4-:R-:W-:Y:S02]  /*e420*/  IMAD R5, R0, R11, RZ ;  /* 0x0000000b00057224 */ /* 0x010fe400078e02ff */
[----:B---3--:R-:W-:-:S04]  /*e430*/  IMAD R4, R209, 0x40, R4 ;  /* 0x00000040d1047824 */ /* 0x008fc800078e0204 */
[----:B------:R-:W-:-:S05]  /*e440*/  VIADD R12, R4, 0xffffff80 ;  /* 0xffffff80040c7836 */ /* 0x000fca0000000000 */
[----:B------:R-:W-:-:S13]  /*e450*/  ISETP.GE.AND P0, PT, R12, R5, PT ;  /* 0x000000050c00720c */ /* 0x000fda0003f06270 */
[----:B------:R-:W-:Y:S05]  /*e460*/  @P0 BRA `(.L_x_761) ;  /* 0x0000000000840947 */ /* 0x000fea0003800000 */
[----:B------:R-:W-:Y:S01]  /*e470*/  ISETP.NE.AND P0, PT, R11, 0x1, PT ;  /* 0x000000010b00780c */ /* 0x000fe20003f05270 */
[----:B------:R-:W-:Y:S01]  /*e480*/  ULDC.64 UR4, c[0x0][0xb90] ;  /* 0x0002e40000047ab9 */ /* 0x000fe20000000a00 */
[----:B------:R-:W-:Y:S02]  /*e490*/  IMAD.MOV.U32 R4, RZ, RZ, R3 ;  /* 0x000000ffff047224 */ /* 0x000fe400078e0003 */
[----:B------:R-:W-:Y:S02]  /*e4a0*/  IMAD R8, R13, UR4, RZ ;  /* 0x000000040d087c24 */ /* 0x000fe4000f8e02ff */
[----:B------:R-:W-:Y:S02]  /*e4b0*/  IMAD.MOV.U32 R5, RZ, RZ, R10 ;  /* 0x000000ffff057224 */ /* 0x000fe400078e000a */
[----:B------:R-:W-:Y:S02]  /*e4c0*/  IMAD.MOV.U32 R7, RZ, RZ, R12 ;  /* 0x000000ffff077224 */ /* 0x000fe400078e000c */
[----:B------:R-:W-:-:S03]  /*e4d0*/  IMAD.WIDE.U32 R4, R199, UR4, R4 ;  /* 0x00000004c7047c25 */ /* 0x000fc6000f8e0004 */
[----:B------:R-:W3:Y:S08]  /*e4e0*/  @P0 LDC R9, c[0x0][0xbec] ;  /* 0x0002fb00ff090b82 */ /* 0x000ef00000000800 */
[----:B------:R-:W4:Y:S01]  /*e4f0*/  @P0 LDC R21, c[0x0][0xbf0] ;  /* 0x0002fc00ff150b82 */ /* 0x000f220000000800 */
[----:B---3--:R-:W-:-:S04]  /*e500*/  @P0 IMAD.HI.U32 R6, R12, R9, RZ ;  /* 0x000000090c060227 */ /* 0x008fc800078e00ff */
[----:B------:R-:W-:Y:S01]  /*e510*/  IMAD R9, R199, UR5, R8 ;  /* 0x00000005c7097c24 */ /* 0x000fe2000f8e0208 */
[----:B------:R-:W-:Y:S01]  /*e520*/  ULDC.64 UR4, c[0x0][0xb98] ;  /* 0x0002e60000047ab9 */ /* 0x000fe20000000a00 */
[----:B----4-:R-:W-:Y:S02]  /*e530*/  @P0 SHF.R.U32.HI R7, RZ, R21, R6 ;  /* 0x00000015ff070219 */ /* 0x010fe40000011606 */
[----:B------:R-:W-:Y:S02]  /*e540*/  IMAD.IADD R5, R5, 0x1, R9 ;  /* 0x0000000105057824 */ /* 0x000fe400078e0209 */
[----:B------:R-:W-:Y:S02]  /*e550*/  IMAD R6, R212, UR4, RZ ;  /* 0x00000004d4067c24 */ /* 0x000fe4000f8e02ff */
[----:B------:R-:W-:Y:S02]  /*e560*/  IMAD.MOV R9, RZ, RZ, -R7 ;  /* 0x000000ffff097224 */ /* 0x000fe400078e0a07 */
[----:B------:R-:W-:-:S04]  /*e570*/  IMAD.WIDE.U32 R4, R15, UR4, R4 ;  /* 0x000000040f047c25 */ /* 0x000fc8000f8e0004 */
[----:B------:R-:W-:Y:S01]  /*e580*/  IMAD R9, R11, R9, R12 ;  /* 0x000000090b097224 */ /* 0x000fe200078e020c */
[----:B------:R-:W-:Y:S01]  /*e590*/  SHF.R.S32.HI R11, RZ, 0x1f, R7 ;  /* 0x0000001fff0b7819 */ /* 0x000fe20000011407 */
[----:B------:R-:W-:Y:S01]  /*e5a0*/  IMAD R8, R15, UR5, R6 ;  /* 0x000000050f087c24 */ /* 0x000fe2000f8e0206 */
[----:B------:R-:W-:Y:S01]  /*e5b0*/  IADD3 R4, P0, R7, R4, RZ ;  /* 0x0000000407047210 */ /* 0x000fe20007f1e0ff */
[----:B------:R-:W-:Y:S01]  /*e5c0*/  ULDC.64 UR4, c[0x0][0xb88] ;  /* 0x0002e20000047ab9 */ /* 0x000fe20000000a00 */
[----:B------:R-:W-:Y:S02]  /*e5d0*/  SHF.R.S32.HI R6, RZ, 0x1f, R9 ;  /* 0x0000001fff067819 */ /* 0x000fe40000011409 */
[----:B------:R-:W-:-:S03]  /*e5e0*/  IADD3.X R5, R11, R5, R8, P0, !PT ;  /* 0x000000050b057210 */ /* 0x000fc600007fe408 */
[----:B------:R-:W-:Y:S02]  /*e5f0*/  IMAD R6, R6, UR4, RZ ;  /* 0x0000000406067c24 */ /* 0x000fe4000f8e02ff */
[----:B------:R-:W-:-:S04]  /*e600*/  IMAD.WIDE.U32 R4, R9, UR4, R4 ;  /* 0x0000000409047c25 */ /* 0x000fc8000f8e0004 */
[----:B------:R-:W-:Y:S01]  /*e610*/  IMAD R7, R9, UR5, R6 ;  /* 0x0000000509077c24 */ /* 0x000fe2000f8e0206 */
[----:B------:R-:W-:Y:S02]  /*e620*/  ULDC.64 UR4, c[0x0][0xb50] ;  /* 0x0002d40000047ab9 */ /* 0x000fe40000000a00 */
[----:B------:R-:W-:Y:S01]  /*e630*/  LEA R6, P0, R4, UR4, 0x2 ;  /* 0x0000000404067c11 */ /* 0x000fe2000f8010ff */
[----:B------:R-:W-:-:S05]  /*e640*/  IMAD.IADD R5, R5, 0x1, R7 ;  /* 0x0000000105057824 */ /* 0x000fca00078e0207 */
[----:B------:R-:W-:Y:S01]  /*e650*/  LEA.HI.X R7, R4, UR5, R5, 0x2, P0 ;  /* 0x0000000504077c11 */ /* 0x000fe200080f1405 */
[----:B------:R-:W-:-:S05]  /*e660*/  IMAD.MOV.U32 R5, RZ, RZ, -0x800000 ;  /* 0xff800000ff057424 */ /* 0x000fca00078e00ff */
[----:B------:R4:W-:Y:S02]  /*e670*/  STG.E desc[UR40][R6.64], R5 ;  /* 0x0000000506007986 */ /* 0x0009e4000c101928 */
.L_x_761:
[----:B------:R-:W-:Y:S05]  /*e680*/  BSYNC B1 ;  /* 0x0000000000017941 */ /* 0x000fea0003800000 */
.L_x_760:
[----:B--2---:R-:W-:Y:S01]  /*e690*/  ISETP.NE.AND P0, PT, R29, 0x1, PT ;  /* 0x000000011d00780c */ /* 0x004fe20003f05270 */
[----:B-1----:R-:W1:Y:S01]  /*e6a0*/  LDC R24, c[0x0][0xac8] ;  /* 0x0002b200ff187b82 */ /* 0x002e620000000800 */
[----:B------:R-:W-:Y:S01]  /*e6b0*/  ULDC.64 UR4, c[0x0][0xaa0] ;  /* 0x0002a80000047ab9 */ /* 0x000fe20000000a00 */
[----:B------:R-:W-:Y:S01]  /*e6c0*/  IMAD R31, R0, R29, RZ ;  /* 0x0000001d001f7224 */ /* 0x000fe200078e02ff */
[----:B------:R-:W-:Y:S01]  /*e6d0*/  BSSY B1, `(.L_x_762) ;  /* 0x0000067000017945 */ /* 0x000fe20003800000 */
[----:B----4-:R-:W-:Y:S02]  /*e6e0*/  IMAD R6, R10, UR4, RZ ;  /* 0x000000040a067c24 */ /* 0x010fe4000f8e02ff */
[----:B---3--:R-:W-:-:S04]  /*e6f0*/  IMAD.WIDE.U32 R4, R3, UR4, RZ ;  /* 0x0000000403047c25 */ /* 0x008fc8000f8e00ff */
[----:B------:R-:W-:Y:S01]  /*e700*/  IMAD R3, R3, UR5, R6 ;  /* 0x0000000503037c24 */ /* 0x000fe2000f8e0206 */
[----:B------:R-:W-:Y:S01]  /*e710*/  ULDC.64 UR4, c[0x0][0xae8] ;  /* 0x0002ba0000047ab9 */ /* 0x000fe20000000a00 */
[----:B------:R-:W2:Y:S01]  /*e720*/  @P0 LDC R7, c[0x0][0xbec] ;  /* 0x0002fb00ff070b82 */ /* 0x000ea20000000800 */
[----:B------:R-:W-:Y:S02]  /*e730*/  IMAD R6, R13, UR4, RZ ;  /* 0x000000040d067c24 */ /* 0x000fe4000f8e02ff */
[----:B------:R-:W-:Y:S02]  /*e740*/  IMAD.IADD R5, R5, 0x1, R3 ;  /* 0x0000000105057824 */ /* 0x000fe400078e0203 */
[C---:B------:R-:W-:Y:S02]  /*e750*/  IMAD R3, R199.reuse, UR5, R6 ;  /* 0x00000005c7037c24 */ /* 0x040fe4000f8e0206 */
[----:B------:R-:W-:Y:S01]  /*e760*/  IMAD.WIDE.U32 R4, R199, UR4, R4 ;  /* 0x00000004c7047c25 */ /* 0x000fe2000f8e0004 */
[----:B------:R-:W3:Y:S01]  /*e770*/  @P0 LDC R9, c[0x0][0xbf0] ;  /* 0x0002fc00ff090b82 */ /* 0x000ee20000000800 */
[----:B------:R-:W-:-:S02]  /*e780*/  ULDC.64 UR4, c[0x0][0xaf0] ;  /* 0x0002bc0000047ab9 */ /* 0x000fc40000000a00 */
[----:B------:R-:W-:Y:S01]  /*e790*/  IMAD R6, R210, 0x20, R211 ;  /* 0x00000020d2067824 */ /* 0x000fe200078e02d3 */
[-C--:B-1----:R-:W-:Y:S01]  /*e7a0*/  ISETP.GE.AND P1, PT, R207, R24.reuse, PT ;  /* 0x00000018cf00720c */ /* 0x082fe20003f26270 */
[----:B------:R-:W-:Y:S01]  /*e7b0*/  IMAD.IADD R5, R5, 0x1, R3 ;  /* 0x0000000105057824 */ /* 0x000fe200078e0203 */
[-C--:B------:R-:W-:Y:S01]  /*e7c0*/  ISETP.GE.AND P2, PT, R189, R24.reuse, PT ;  /* 0x00000018bd00720c */ /* 0x080fe20003f46270 */
[----:B------:R-:W-:Y:S01]  /*e7d0*/  IMAD R3, R212, UR4, RZ ;  /* 0x00000004d4037c24 */ /* 0x000fe2000f8e02ff */
[----:B------:R-:W-:Y:S01]  /*e7e0*/  SEL R10, RZ, 0xffffffff, P1 ;  /* 0xffffffffff0a7807 */ /* 0x000fe20000800000 */
[----:B------:R-:W-:Y:S01]  /*e7f0*/  IMAD R8, R209, 0x40, R6 ;  /* 0x00000040d1087824 */ /* 0x000fe200078e0206 */
[----:B------:R-:W-:Y:S01]  /*e800*/  ISETP.GE.AND P1, PT, R205, R24, PT ;  /* 0x00000018cd00720c */ /* 0x000fe20003f26270 */
[C---:B------:R-:W-:Y:S02]  /*e810*/  IMAD R3, R15.reuse, UR5, R3 ;  /* 0x000000050f037c24 */ /* 0x040fe4000f8e0203 */
[----:B------:R-:W-:Y:S01]  /*e820*/  IMAD.WIDE.U32 R4, R15, UR4, R4 ;  /* 0x000000040f047c25 */ /* 0x000fe2000f8e0004 */
[----:B------:R-:W-:Y:S01]  /*e830*/  SEL R11, RZ, 0xffffffff, P1 ;  /* 0xffffffffff0b7807 */ /* 0x000fe20000800000 */
[----:B------:R-:W-:-:S02]  /*e840*/  ULDC.64 UR4, c[0x0][0xae0] ;  /* 0x0002b80000047ab9 */ /* 0x000fc40000000a00 */
[----:B--2---:R-:W-:Y:S01]  /*e850*/  @P0 IMAD.HI.U32 R6, R8, R7, RZ ;  /* 0x0000000708060227 */ /* 0x004fe200078e00ff */
[----:B------:R-:W-:Y:S02]  /*e860*/  SEL R7, RZ, 0x1, P2 ;  /* 0x00000001ff077807 */ /* 0x000fe40001000000 */
[-C--:B------:R-:W-:Y:S01]  /*e870*/  ISETP.GE.AND P2, PT, R206, R24.reuse, PT ;  /* 0x00000018ce00720c */ /* 0x080fe20003f46270 */
[----:B------:R-:W-:Y:S02]  /*e880*/  IMAD.SHL.U32 R10, R10, 0x2, RZ ;  /* 0x000000020a0a7824 */ /* 0x000fe400078e00ff */
[----:B------:R-:W-:Y:S02]  /*e890*/  IMAD.IADD R5, R5, 0x1, R3 ;  /* 0x0000000105057824 */ /* 0x000fe400078e0203 */
[----:B------:R-:W-:Y:S01]  /*e8a0*/  IMAD.MOV.U32 R3, RZ, RZ, R8 ;  /* 0x000000ffff037224 */ /* 0x000fe200078e0008 */
[----:B---3--:R-:W-:Y:S01]  /*e8b0*/  @P0 SHF.R.U32.HI R3, RZ, R9, R6 ;  /* 0x00000009ff030219 */ /* 0x008fe20000011606 */
[----:B------:R-:W-:Y:S01]  /*e8c0*/  IMAD.SHL.U32 R11, R11, 0x8, RZ ;  /* 0x000000080b0b7824 */ /* 0x000fe200078e00ff */
[----:B------:R-:W-:Y:S01]  /*e8d0*/  LOP3.LUT R9, R10, 0x2, R7, 0xe2, !PT ;  /* 0x000000020a097812 */ /* 0x000fe200078ee207 */
[----:B------:R-:W-:Y:S01]  /*e8e0*/  IMAD R30, R209, 0x40, R211 ;  /* 0x00000040d11e7824 */ /* 0x000fe200078e02d3 */
[----:B------:R-:W-:Y:S01]  /*e8f0*/  SEL R10, RZ, 0xffffffff, P2 ;  /* 0xffffffffff0a7807 */ /* 0x000fe20001000000 */
[--C-:B------:R-:W-:Y:S01]  /*e900*/  IMAD.MOV R7, RZ, RZ, -R3.reuse ;  /* 0x000000ffff077224 */ /* 0x100fe200078e0a03 */
[----:B------:R-:W-:Y:S01]  /*e910*/  SHF.R.S32.HI R6, RZ, 0x1f, R3 ;  /* 0x0000001fff067819 */ /* 0x000fe20000011403 */
[----:B------:R-:W-:Y:S01]  /*e920*/  IMAD.WIDE.U32 R4, R3, UR4, R4 ;  /* 0x0000000403047c25 */ /* 0x000fe2000f8e0004 */
[----:B------:R-:W-:-:S02]  /*e930*/  ISETP.GE.AND P0, PT, R204, R24, PT ;  /* 0x00000018cc00720c */ /* 0x000fc40003f06270 */
[-C--:B------:R-:W-:Y:S01]  /*e940*/  ISETP.GE.AND P2, PT, R214, R24.reuse, PT ;  /* 0x00000018d600720c */ /* 0x080fe20003f46270 */
[----:B------:R-:W-:Y:S02]  /*e950*/  IMAD.SHL.U32 R10, R10, 0x4, RZ ;  /* 0x000000040a0a7824 */ /* 0x000fe400078e00ff */
[----:B------:R-:W-:Y:S02]  /*e960*/  IMAD R6, R6, UR4, RZ ;  /* 0x0000000406067c24 */ /* 0x000fe4000f8e02ff */
[----:B------:R-:W-:Y:S01]  /*e970*/  IMAD R7, R29, R7, R8 ;  /* 0x000000071d077224 */ /* 0x000fe200078e0208 */
[----:B------:R-:W-:Y:S01]  /*e980*/  LOP3.LUT R0, R10, 0x4, R9, 0xe2, !PT ;  /* 0x000000040a007812 */ /* 0x000fe200078ee209 */
[----:B------:R-:W-:Y:S01]  /*e990*/  IMAD R9, R3, UR5, R6 ;  /* 0x0000000503097c24 */ /* 0x000fe2000f8e0206 */
[----:B------:R-:W-:Y:S01]  /*e9a0*/  SEL R6, RZ, 0xffffffff, P0 ;  /* 0xffffffffff067807 */ /* 0x000fe20000000000 */
[----:B------:R-:W-:Y:S01]  /*e9b0*/  ULDC.64 UR4, c[0x0][0xad8] ;  /* 0x0002b60000047ab9 */ /* 0x000fe20000000a00 */
[----:B------:R-:W-:Y:S01]  /*e9c0*/  LOP3.LUT R3, R11, 0x8, R0, 0xe2, !PT ;  /* 0x000000080b037812 */ /* 0x000fe200078ee200 */
[----:B------:R-:W-:Y:S01]  /*e9d0*/  IMAD.IADD R5, R5, 0x1, R9 ;  /* 0x0000000105057824 */ /* 0x000fe200078e0209 */
[----:B------:R-:W-:Y:S01]  /*e9e0*/  SHF.R.S32.HI R0, RZ, 0x1f, R7 ;  /* 0x0000001fff007819 */ /* 0x000fe20000011407 */
[----:B------:R-:W-:Y:S01]  /*e9f0*/  IMAD.SHL.U32 R6, R6, 0x10, RZ ;  /* 0x0000001006067824 */ /* 0x000fe200078e00ff */
[----:B------:R-:W-:Y:S01]  /*ea00*/  ISETP.GE.AND P0, PT, R203, R24, PT ;  /* 0x00000018cb00720c */ /* 0x000fe20003f06270 */
[----:B------:R-:W-:-:S03]  /*ea10*/  IMAD.WIDE.U32 R4, R7, UR4, R4 ;  /* 0x0000000407047c25 */ /* 0x000fc6000f8e0004 */
[----:B------:R-:W-:Y:S01]  /*ea20*/  SEL R8, RZ, 0xffffffff, P0 ;  /* 0xffffffffff087807 */ /* 0x000fe20000000000 */
[----:B------:R-:W-:Y:S01]  /*ea30*/  IMAD R0, R0, UR4, RZ ;  /* 0x0000000400007c24 */ /* 0x000fe2000f8e02ff */
[----:B------:R-:W-:Y:S02]  /*ea40*/  ISETP.GE.AND P0, PT, R215, R24, PT ;  /* 0x00000018d700720c */ /* 0x000fe40003f06270 */
[----:B------:R-:W-:Y:S01]  /*ea50*/  LOP3.LUT R6, R6, 0x10, R3, 0xe2, !PT ;  /* 0x0000001006067812 */ /* 0x000fe200078ee203 */
[----:B------:R-:W-:Y:S01]  /*ea60*/  IMAD R3, R7, UR5, R0 ;  /* 0x0000000507037c24 */ /* 0x000fe2000f8e0200 */
[----:B------:R-:W-:Y:S01]  /*ea70*/  SEL R7, RZ, 0x40, P0 ;  /* 0x00000040ff077807 */ /* 0x000fe20000000000 */
[----:B------:R-:W-:Y:S01]  /*ea80*/  IMAD.SHL.U32 R9, R8, 0x20, RZ ;  /* 0x0000002008097824 */ /* 0x000fe200078e00ff */
[----:B------:R-:W-:Y:S01]  /*ea90*/  ISETP.GE.AND P0, PT, R30, R31, PT ;  /* 0x0000001f1e00720c */ /* 0x000fe20003f06270 */
[----:B------:R-:W-:Y:S01]  /*eaa0*/  ULDC.64 UR4, c[0x0][0xa80] ;  /* 0x0002a00000047ab9 */ /* 0x000fe20000000a00 */
[----:B------:R-:W-:Y:S01]  /*eab0*/  IMAD.IADD R3, R5, 0x1, R3 ;  /* 0x0000000105037824 */ /* 0x000fe200078e0203 */
[----:B------:R-:W-:-:S02]  /*eac0*/  LEA R20, P1, R4, UR4, 0x1 ;  /* 0x0000000404147c11 */ /* 0x000fc4000f8208ff */
[----:B------:R-:W-:Y:S02]  /*ead0*/  LOP3.LUT R6, R9, 0x20, R6, 0xe2, !PT ;  /* 0x0000002009067812 */ /* 0x000fe400078ee206 */
[----:B------:R-:W-:Y:S02]  /*eae0*/  LEA.HI.X R3, R4, UR5, R3, 0x1, P1 ;  /* 0x0000000504037c11 */ /* 0x000fe400088f0c03 */
[----:B------:R-:W-:Y:S02]  /*eaf0*/  LOP3.LUT R21, R6, R7, RZ, 0xfc, !PT ;  /* 0x0000000706157212 */ /* 0x000fe400078efcff */
[----:B------:R-:W-:Y:S01]  /*eb00*/  SEL R0, RZ, 0x80, P2 ;  /* 0x00000080ff007807 */ /* 0x000fe20001000000 */
[----:B------:R1:W2:Y:S03]  /*eb10*/  SHFL.IDX PT, R6, R20, RZ, 0x181f ;  /* 0x00181fff14067589 */ /* 0x0002a600000e0000 */
[----:B------:R-:W-:Y:S01]  /*eb20*/  LOP3.LUT R28, R21, R0, RZ, 0xfc, !PT ;  /* 0x00000000151c7212 */ /* 0x000fe200078efcff */
[----:B------:R1:W3:Y:S01]  /*eb30*/  SHFL.IDX PT, R7, R3, RZ, 0x181f ;  /* 0x00181fff03077589 */ /* 0x0002e200000e0000 */
[----:B------:R-:W-:Y:S05]  /*eb40*/  @P0 BRA `(.L_x_763) ;  /* 0x00000000007c0947 */ /* 0x000fea0003800000 */
[-C--:B------:R-:W-:Y:S02]  /*eb50*/  ISETP.GE.AND P2, PT, R207, R24.reuse, PT ;  /* 0x00000018cf00720c */ /* 0x080fe40003f46270 */
[-C--:B------:R-:W-:Y:S02]  /*eb60*/  ISETP.GE.AND P1, PT, R189, R24.reuse, PT ;  /* 0x00000018bd00720c */ /* 0x080fe40003f26270 */
[-C--:B------:R-:W-:Y:S02]  /*eb70*/  ISETP.GE.AND P5, PT, R206, R24.reuse, PT ;  /* 0x00000018ce00720c */ /* 0x080fe40003fa6270 */
[----:B------:R-:W-:-:S07]  /*eb80*/  ISETP.GE.AND P3, PT, R205, R24, PT ;  /* 0x00000018cd00720c */ /* 0x000fce0003f66270 */
[-C--:B--2---:R-:W-:Y:S02]  /*eb90*/  @!P2 LEA R8, P0, R207, R6.reuse, 0x1 ;  /* 0x00000006cf08a211 */ /* 0x084fe400078008ff */
[----:B---3--:R-:W-:Y:S02]  /*eba0*/  @!P1 IMAD.WIDE R4, R189, 0x2, R6 ;  /* 0x00000002bd049825 */ /* 0x008fe400078e0206 */
[----:B------:R-:W-:Y:S02]  /*ebb0*/  @!P2 LEA.HI.X R9, R207, R7, R233, 0x1, P0 ;  /* 0x00000007cf09a211 */ /* 0x000fe400000f0ce9 */
[----:B------:R-:W-:Y:S01]  /*ebc0*/  @!P5 LEA R10, P4, R206, R6, 0x1 ;  /* 0x00000006ce0ad211 */ /* 0x000fe200078808ff */
[----:B------:R-:W-:Y:S01]  /*ebd0*/  @!P1 ST.E.128 desc[UR40][R4.64], RZ ;  /* 0x000000ff04009985 */ /* 0x000fe2000c101d28 */
[-C--:B------:R-:W-:Y:S02]  /*ebe0*/  ISETP.GE.AND P1, PT, R203, R24.reuse, PT ;  /* 0x00000018cb00720c */ /* 0x080fe40003f26270 */
[----:B------:R-:W-:Y:S01]  /*ebf0*/  LOP3.LUT P0, RZ, R21, 0x40, RZ, 0xc0, !PT ;  /* 0x0000004015ff7812 */ /* 0x000fe2000780c0ff */
[----:B------:R2:W-:Y:S01]  /*ec00*/  @!P2 ST.E.128 desc[UR40][R8.64], RZ ;  /* 0x000000ff0800a985 */ /* 0x0005e2000c101d28 */
[----:B------:R-:W-:-:S02]  /*ec10*/  ISETP.GE.AND P2, PT, R204, R24, PT ;  /* 0x00000018cc00720c */ /* 0x000fc40003f46270 */
[-C--:B------:R-:W-:Y:S02]  /*ec20*/  @!P5 LEA.HI.X R11, R206, R7.reuse, R232, 0x1, P4 ;  /* 0x00000007ce0bd211 */ /* 0x080fe400020f0ce8 */
[----:B------:R-:W-:Y:S02]  /*ec30*/  LOP3.LUT P4, RZ, R28, 0x80, RZ, 0xc0, !PT ;  /* 0x000000801cff7812 */ /* 0x000fe4000788c0ff */
[CC--:B------:R-:W-:Y:S01]  /*ec40*/  @!P3 LEA R12, P6, R205.reuse, R6.reuse, 0x1 ;  /* 0x00000006cd0cb211 */ /* 0x0c0fe200078c08ff */
[----:B------:R4:W-:Y:S03]  /*ec50*/  @!P5 ST.E.128 desc[UR40][R10.64], RZ ;  /* 0x000000ff0a00d985 */ /* 0x0009e6000c101d28 */
[----:B------:R-:W-:Y:S02]  /*ec60*/  @!P3 LEA.HI.X R13, R205, R7, R231, 0x1, P6 ;  /* 0x00000007cd0db211 */ /* 0x000fe400030f0ce7 */
[----:B--2---:R-:W-:-:S02]  /*ec70*/  @!P1 LEA R8, P6, R203, R6, 0x1 ;  /* 0x00000006cb089211 */ /* 0x004fc400078c08ff */
[CC--:B------:R-:W-:Y:S01]  /*ec80*/  @!P2 LEA R4, P5, R204.reuse, R6.reuse, 0x1 ;  /* 0x00000006cc04a211 */ /* 0x0c0fe200078a08ff */
        /* <DEDUP_REMOVED lines=11> */
.L_x_763:
[----:B------:R-:W-:Y:S05]  /*ed40*/  BSYNC B1 ;  /* 0x0000000000017941 */ /* 0x000fea0003800000 */
.L_x_762:
[----:B------:R-:W-:Y:S01]  /*ed50*/  VIADD R0, R30, 0x20 ;  /* 0x000000201e007836 */ /* 0x000fe20000000000 */
[----:B---34-:R3:W4:Y:S04]  /*ed60*/  SHFL.IDX PT, R7, R3, 0x1, 0x181f ;  /* 0x00381f0003077f89 */ /* 0x01872800000e0000 */
[----:B------:R-:W-:Y:S01]  /*ed70*/  ISETP.GE.AND P0, PT, R0, R31, PT ;  /* 0x0000001f0000720c */ /* 0x000fe20003f06270 */
[----:B--2---:R3:W2:-:S12]  /*ed80*/  SHFL.IDX PT, R6, R20, 0x1, 0x181f ;  /* 0x00381f0014067f89 */ /* 0x00469800000e0000 */
[----:B---3--:R-:W-:Y:S05]  /*ed90*/  @P0 BRA `(.L_x_758) ;  /* 0x00000000007c0947 */ /* 0x008fea0003800000 */
[-C--:B------:R-:W-:Y:S02]  /*eda0*/  ISETP.GE.AND P6, PT, R189, R24.reuse, PT ;  /* 0x00000018bd00720c */ /* 0x080fe40003fc6270 */
[-C--:B------:R-:W-:Y:S02]  /*edb0*/  ISETP.GE.AND P5, PT, R207, R24.reuse, PT ;  /* 0x00000018cf00720c */ /* 0x080fe40003fa6270 */
[-C--:B------:R-:W-:Y:S02]  /*edc0*/  ISETP.GE.AND P4, PT, R206, R24.reuse, PT ;  /* 0x00000018ce00720c */ /* 0x080fe40003f86270 */
[-C--:B------:R-:W-:Y:S02]  /*edd0*/  ISETP.GE.AND P3, PT, R205, R24.reuse, PT ;  /* 0x00000018cd00720c */ /* 0x080fe40003f66270 */
[-C--:B------:R-:W-:Y:S02]  /*ede0*/  ISETP.GE.AND P2, PT, R204, R24.reuse, PT ;  /* 0x00000018cc00720c */ /* 0x080fe40003f46270 */
[----:B------:R-:W-:-:S03]  /*edf0*/  ISETP.GE.AND P1, PT, R203, R24, PT ;  /* 0x00000018cb00720c */ /* 0x000fc60003f26270 */
[----:B--2-4-:R-:W-:Y:S02]  /*ee00*/  @!P6 IMAD.WIDE R4, R189, 0x2, R6 ;  /* 0x00000002bd04e825 */ /* 0x014fe400078e0206 */
[----:B------:R-:W-:-:S03]  /*ee10*/  @!P5 LEA R8, P0, R207, R6, 0x1 ;  /* 0x00000006cf08d211 */ /* 0x000fc600078008ff */
[----:B------:R2:W-:Y:S01]  /*ee20*/  @!P6 ST.E.128 desc[UR40][R4.64], RZ ;  /* 0x000000ff0400e985 */ /* 0x0005e2000c101d28 */
[CC--:B------:R-:W-:Y:S02]  /*ee30*/  @!P4 LEA R10, P6, R206.reuse, R6.reuse, 0x1 ;  /* 0x00000006ce0ac211 */ /* 0x0c0fe400078c08ff */
[-C--:B------:R-:W-:Y:S02]  /*ee40*/  @!P5 LEA.HI.X R9, R207, R7.reuse, R233, 0x1, P0 ;  /* 0x00000007cf09d211 */ /* 0x080fe400000f0ce9 */
[----:B------:R-:W-:Y:S02]  /*ee50*/  LOP3.LUT P0, RZ, R21, 0x40, RZ, 0xc0, !PT ;  /* 0x0000004015ff7812 */ /* 0x000fe4000780c0ff */
[----:B------:R-:W-:Y:S01]  /*ee60*/  @!P4 LEA.HI.X R11, R206, R7, R232, 0x1, P6 ;  /* 0x00000007ce0bc211 */ /* 0x000fe200030f0ce8 */
[----:B------:R3:W-:Y:S01]  /*ee70*/  @!P5 ST.E.128 desc[UR40][R8.64], RZ ;  /* 0x000000ff0800d985 */ /* 0x0007e2000c101d28 */
[----:B------:R-:W-:Y:S02]  /*ee80*/  LOP3.LUT P6, RZ, R28, 0x80, RZ, 0xc0, !PT ;  /* 0x000000801cff7812 */ /* 0x000fe400078cc0ff */
[-C--:B------:R-:W-:Y:S01]  /*ee90*/  @!P3 LEA R12, P5, R205, R6.reuse, 0x1 ;  /* 0x00000006cd0cb211 */ /* 0x080fe200078a08ff */
[----:B------:R3:W-:Y:S01]  /*eea0*/  @!P4 ST.E.128 desc[UR40][R10.64], RZ ;  /* 0x000000ff0a00c985 */ /* 0x0007e2000c101d28 */
[----:B------:R-:W-:-:S02]  /*eeb0*/  @!P2 LEA R14, P4, R204, R6, 0x1 ;  /* 0x00000006cc0ea211 */ /* 0x000fc400078808ff */
[-C--:B------:R-:W-:Y:S02]  /*eec0*/  @!P3 LEA.HI.X R13, R205, R7.reuse, R231, 0x1, P5 ;  /* 0x00000007cd0db211 */ /* 0x080fe400028f0ce7 */
[-C--:B--2---:R-:W-:Y:S02]  /*eed0*/  @!P1 LEA R4, P5, R203, R6.reuse, 0x1 ;  /* 0x00000006cb049211 */ /* 0x084fe400078a08ff */
[-C--:B------:R-:W-:Y:S01]  /*eee0*/  @!P2 LEA.HI.X R15, R204, R7.reuse, R230, 0x1, P4 ;  /* 0x00000007cc0fa211 */ /* 0x080fe200020f0ce6 */
[----:B------:R3:W-:Y:S01]  /*eef0*/  @!P3 ST.E.128 desc[UR40][R12.64], RZ ;  /* 0x000000ff0c00b985 */ /* 0x0007e2000c101d28 */
[-C--:B-1----:R-:W-:Y:S02]  /*ef00*/  @P0 LEA R20, P3, R215, R6.reuse, 0x1 ;  /* 0x00000006d7140211 */ /* 0x082fe400078608ff */
[----:B------:R-:W-:Y:S01]  /*ef10*/  @P6 LEA R6, P4, R214, R6, 0x1 ;  /* 0x00000006d6066211 */ /* 0x000fe200078808ff */
[----:B------:R3:W-:Y:S01]  /*ef20*/  @!P2 ST.E.128 desc[UR40][R14.64], RZ ;  /* 0x000000ff0e00a985 */ /* 0x0007e2000c101d28 */
[----:B------:R-:W-:-:S02]  /*ef30*/  @!P1 LEA.HI.X R5, R203, R7, R229, 0x1, P5 ;  /* 0x00000007cb059211 */ /* 0x000fc400028f0ce5 */
[-C--:B------:R-:W-:Y:S02]  /*ef40*/  @P0 LEA.HI.X R21, R215, R7.reuse, R228, 0x1, P3 ;  /* 0x00000007d7150211 */ /* 0x080fe400018f0ce4 */
[----:B------:R-:W-:Y:S01]  /*ef50*/  @P6 LEA.HI.X R7, R214, R7, R227, 0x1, P4 ;  /* 0x00000007d6076211 */ /* 0x000fe200020f0ce3 */
[----:B------:R3:W-:Y:S04]  /*ef60*/  @!P1 ST.E.128 desc[UR40][R4.64], RZ ;  /* 0x000000ff04009985 */ /* 0x0007e8000c101d28 */
[----:B------:R3:W-:Y:S04]  /*ef70*/  @P0 ST.E.128 desc[UR40][R20.64], RZ ;  /* 0x000000ff14000985 */ /* 0x0007e8000c101d28 */
[----:B------:R3:W-:Y:S02]  /*ef80*/  @P6 ST.E.128 desc[UR40][R6.64], RZ ;  /* 0x000000ff06006985 */ /* 0x0007e4000c101d28 */
.L_x_758:
[----:B------:R-:W-:Y:S05]  /*ef90*/  BSYNC B0 ;  /* 0x0000000000007941 */ /* 0x000fea0003800000 */
.L_x_752:
[----:B------:R-:W-:Y:S02]  /*efa0*/  ULDC UR4, c[0x0][0xc3c] ;  /* 0x00030f0000047ab9 */ /* 0x000fe40000000800 */
[----:B------:R-:W-:-:S13]  /*efb0*/  ISETP.GE.AND P0, PT, R27, UR4, PT ;  /* 0x000000041b007c0c */ /* 0x000fda000bf06270 */
[----:B------:R-:W-:Y:S05]  /*efc0*/  @!P0 BRA `(.L_x_764) ;  /* 0xffffff2000988947 */ /* 0x000fea000383ffff */
[----:B------:R-:W-:Y:S05]  /*efd0*/  BRA `(.L_x_645) ;  /* 0x00000088007c7947 */ /* 0x000fea0003800000 */
.L_x_643:
[----:B------:R-:W-:-:S08]  /*efe0*/  NOP ;  /* 0x0000000000007918 */ /* 0x000fd00000000000 */
[----:B------:R-:W0:-:S00]  /*eff0*/  USETMAXREG.DEALLOC.CTAPOOL 0x18 ;  /* 0x00000018000079c8 */ /* 0x000e0000080e0500 */
[----:B0-----:R-:W2:Y:S01]  /*f000*/  LDL.LU R2, [R1+0x1c] ;  /* 0x00001c0001027983 */ /* 0x001ea20000300800 */
[----:B------:R-:W-:-:S06]  /*f010*/  LOP3.LUT R0, R0, 0x3, RZ, 0xc0, !PT ;  /* 0x0000000300007812 */ /* 0x000fcc00078ec0ff */
[----:B------:R-:W0:Y:S02]  /*f020*/  SHFL.IDX PT, R0, R0, RZ, 0x1f ;  /* 0x00001fff00007589 */ /* 0x000e2400000e0000 */
[----:B0-----:R-:W-:Y:S01]  /*f030*/  ISETP.NE.AND P0, PT, R0, RZ, PT ;  /* 0x000000ff0000720c */ /* 0x001fe20003f05270 */
[----:B------:R-:W-:Y:S01]  /*f040*/  IMAD.MOV.U32 R0, RZ, RZ, RZ ;  /* 0x000000ffff007224 */ /* 0x000fe200078e00ff */
[----:B--2---:R-:W-:-:S11]  /*f050*/  LOP3.LUT R2, R2, 0xfffffffd, RZ, 0xc0, !PT ;  /* 0xfffffffd02027812 */ /* 0x004fd600078ec0ff */
[----:B------:R-:W-:-:S05]  /*f060*/  @P0 LOP3.LUT R2, R2, 0x2, RZ, 0xfc, !PT ;  /* 0x0000000202020812 */ /* 0x000fca00078efcff */
[----:B------:R0:W-:Y:S01]  /*f070*/  STL [R1+0x1c], R2 ;  /* 0x00001c0201007387 */ /* 0x0001e20000100800 */
        /* <DEDUP_REMOVED lines=8> */
.L_x_765:
        /* <DEDUP_REMOVED lines=42> */
.L_x_771:
        /* <DEDUP_REMOVED lines=12> */
.L_x_770:
[----:B------:R-:W-:Y:S05]  /*f460*/  BSYNC B0 ;  /* 0x0000000000007941 */ /* 0x000fea0003800000 */
.L_x_769:
        /* <DEDUP_REMOVED lines=22> */
.L_x_767:
        /* <DEDUP_REMOVED lines=16> */
.L_x_772:
[----:B-1----:R-:W-:Y:S01]  /*f6d0*/  IMAD R16, R16, UR5, R7 ;  /* 0x0000000510107c24 */ /* 0x002fe2000f8e0207 */
[----:B------:R-:W-:Y:S01]  /*f6e0*/  IABS R6, R0 ;  /* 0x0000000000067213 */ /* 0x000fe20000000000 */
[----:B------:R-:W-:Y:S02]  /*f6f0*/  IMAD R7, R11, R4, RZ ;  /* 0x000000040b077224 */ /* 0x000fe400078e02ff */
[----:B0-----:R-:W-:Y:S01]  /*f700*/  IMAD.MOV.U32 R2, RZ, RZ, RZ ;  /* 0x000000ffff027224 */ /* 0x001fe200078e00ff */
[----:B------:R-:W-:Y:S01]  /*f710*/  IADD3 R17, -R16, UR6, RZ ;  /* 0x0000000610117c10 */ /* 0x000fe2000fffe1ff */
[----:B------:R-:W-:Y:S02]  /*f720*/  IMAD.MOV R6, RZ, RZ, -R6 ;  /* 0x000000ffff067224 */ /* 0x000fe400078e0a06 */
[----:B------:R-:W-:Y:S01]  /*f730*/  IMAD.HI.U32 R2, R3, R7, R2 ;  /* 0x0000000703027227 */ /* 0x000fe200078e0002 */
[----:B------:R-:W-:-:S03]  /*f740*/  IABS R3, R17 ;  /* 0x0000001100037213 */ /* 0x000fc60000000000 */
[----:B------:R-:W-:Y:S02]  /*f750*/  VIADD R19, R19, UR4 ;  /* 0x0000000413137c36 */ /* 0x000fe40008000000 */
        /* <DEDUP_REMOVED lines=16> */
.L_x_768:
[----:B------:R-:W-:Y:S02]  /*f860*/  IMAD.MOV.U32 R17, RZ, RZ, RZ ;  /* 0x000000ffff117224 */ /* 0x000fe400078e00ff */
[----:B------:R-:W-:Y:S02]  /*f870*/  IMAD.U32 R16, RZ, RZ, UR6 ;  /* 0x00000006ff107e24 */ /* 0x000fe4000f8e00ff */
[----:B------:R-:W-:-:S07]  /*f880*/  IMAD.MOV.U32 R18, RZ, RZ, RZ ;  /* 0x000000ffff127224 */ /* 0x000fce00078e00ff */
.L_x_773:
[----:B------:R-:W-:-:S13]  /*f890*/  ISETP.NE.AND P0, PT, R5, RZ, PT ;  /* 0x000000ff0500720c */ /* 0x000fda0003f05270 */
[----:B------:R-:W0:Y:S01]  /*f8a0*/  @!P0 S2R R3, SR_CgaCtaId ;  /* 0x0000000000038919 */ /* 0x000e220000008800 */
[----:B------:R-:W-:-:S04]  /*f8b0*/  @!P0 MOV R0, 0x400 ;  /* 0x0000040000008802 */ /* 0x000fc80000000f00 */
[----:B0-----:R-:W-:-:S05]  /*f8c0*/  @!P0 LEA R0, R3, R0, 0x18 ;  /* 0x0000000003008211 */ /* 0x001fca00078ec0ff */
[----:B------:R2:W-:Y:S01]  /*f8d0*/  @!P0 STS.128 [R0+0x28cd0], R16 ;  /* 0x028cd01000008388 */ /* 0x0005e20000000c00 */
[----:B------:R-:W-:Y:S06]  /*f8e0*/  BAR.ARV 0x5, 0x180 ;  /* 0x0146000000007b1d */ /* 0x000fec0000002000 */
.L_x_766:
[----:B--2---:R-:W-:Y:S01]  /*f8f0*/  IMAD.MOV.U32 R0, RZ, RZ, 0x1 ;  /* 0x00000001ff007424 */ /* 0x004fe200078e00ff */
[----:B------:R2:W-:Y:S01]  /*f900*/  STL [R1+0x38], RZ ;  /* 0x000038ff01007387 */ /* 0x0005e20000100800 */
[----:B------:R-:W-:Y:S02]  /*f910*/  ULDC UR4, c[0x0][0xc3c] ;  /* 0x00030f0000047ab9 */ /* 0x000fe40000000800 */
[----:B-1----:R-:W-:Y:S01]  /*f920*/  ISETP.GE.AND P0, PT, R19, UR4, PT ;  /* 0x0000000413007c0c */ /* 0x002fe2000bf06270 */
[----:B------:R2:W-:Y:S04]  /*f930*/  STL [R1+0x14], R0 ;  /* 0x0000140001007387 */ /* 0x0005e80000100800 */
[----:B------:R2:W-:Y:S08]  /*f940*/  STL [R1+0x8], RZ ;  /* 0x000008ff01007387 */ /* 0x0005f00000100800 */
[----:B--2---:R-:W-:Y:S05]  /*f950*/  @P0 BRA `(.L_x_774) ;  /* 0x0000007c00340947 */ /* 0x004fea0003800000 */
[----:B------:R-:W1:Y:S01]  /*f960*/  S2R R5, SR_TID.X ;  /* 0x0000000000057919 */ /* 0x000e620000002100 */
[----:B------:R-:W2:Y:S01]  /*f970*/  S2UR UR5, SR_CgaCtaId ;  /* 0x00000000000579c3 */ /* 0x000ea20000008800 */
[----:B------:R-:W-:Y:S01]  /*f980*/  UMOV UR4, 0x400 ;  /* 0x0000040000047882 */ /* 0x000fe20000000000 */
[----:B------:R-:W-:Y:S01]  /*f990*/  BSSY B8, `(.L_x_774) ;  /* 0x00007c9000087945 */ /* 0x000fe20003800000 */
[----:B------:R-:W-:Y:S01]  /*f9a0*/  ULDC.64 UR38, c[0x0][0x198] ;  /* 0x0000660000267ab9 */ /* 0x000fe20000000a00 */
[----:B------:R-:W-:Y:S01]  /*f9b0*/  ULDC UR36, c[0x0][0xc] ;  /* 0x0000030000247ab9 */ /* 0x000fe20000000800 */
[----:B--2---:R-:W-:Y:S01]  /*f9c0*/  ULEA UR4, UR5, UR4, 0x18 ;  /* 0x0000000405047291 */ /* 0x004fe2000f8ec03f */
[C---:B-1----:R-:W-:Y:S01]  /*f9d0*/  IMAD.SHL.U32 R0, R5.reuse, 0x8, RZ ;  /* 0x0000000805007824 */ /* 0x042fe200078e00ff */
[----:B------:R-:W-:-:S04]  /*f9e0*/  LOP3.LUT R4, R5, 0x7f, RZ, 0xc0, !PT ;  /* 0x0000007f05047812 */ /* 0x000fc800078ec0ff */
[----:B0-----:R-:W-:-:S04]  /*f9f0*/  LOP3.LUT R2, R0, 0x1f8, RZ, 0xc0, !PT ;  /* 0x000001f800027812 */ /* 0x001fc800078ec0ff */
        /* <DEDUP_REMOVED lines=13> */
[----:B------:R0:W-:Y:S04]  /*fad0*/  STL [R1+0xc], RZ ;  /* 0x00000cff01007387 */ /* 0x0001e80000100800 */
[----:B------:R0:W-:Y:S04]  /*fae0*/  STL [R1+0x18], R0 ;  /* 0x0000180001007387 */ /* 0x0001e80000100800 */
[----:B------:R0:W-:Y:S02]  /*faf0*/  STL [R1+0x38], RZ ;  /* 0x000038ff01007387 */ /* 0x0001e40000100800 */
.L_x_938:
[----:B01----:R-:W0:Y:S02]  /*fb00*/  LDC.64 R2, c[0x0][0xc88] ;  /* 0x00032200ff027b82 */ /* 0x003e240000000a00 */
[----:B0-----:R-:W-:-:S05]  /*fb10*/  IMAD.WIDE R2, R19, 0x4, R2 ;  /* 0x0000000413027825 */ /* 0x001fca00078e0202 */
[----:B--2---:R-:W2:Y:S01]  /*fb20*/  LDG.E R13, desc[UR40][R2.64] ;  /* 0x00000028020d7981 */ /* 0x004ea2000c1e1900 */
[----:B------:R-:W-:Y:S05]  /*fb30*/  YIELD ;  /* 0x0000000000007946 */ /* 0x000fea0003800000 */
[----:B------:R-:W-:Y:S01]  /*fb40*/  ULDC.64 UR4, c[0x0][0xa28] ;  /* 0x00028a0000047ab9 */ /* 0x000fe20000000a00 */
[----:B------:R-:W-:Y:S01]  /*fb50*/  IMAD.MOV.U32 R0, RZ, RZ, RZ ;  /* 0x000000ffff007224 */ /* 0x000fe200078e00ff */
[----:B------:R-:W-:Y:S01]  /*fb60*/  ISETP.NE.U32.AND P0, PT, RZ, UR4, PT ;  /* 0x00000004ff007c0c */ /* 0x000fe2000bf05070 */
[----:B------:R-:W-:Y:S01]  /*fb70*/  ULDC.64 UR10, c[0x0][0xa18] ;  /* 0x00028600000a7ab9 */ /* 0x000fe20000000a00 */
        /* <DEDUP_REMOVED lines=9> */
[----:B------:R0:W-:Y:S01]  /*fc10*/  STL [R1+0x48], R4 ;  /* 0x0000480401007387 */ /* 0x0001e20000100800 */
[----:B------:R-:W-:Y:S02]  /*fc20*/  ISETP.NE.U32.AND P2, PT, RZ, UR4, PT ;  /* 0x00000004ff007c0c */ /* 0x000fe4000bf45070 */
[----:B------:R-:W-:Y:S01]  /*fc30*/  SHF.L.U64.HI R14, R13, 0x2, R4 ;  /* 0x000000020d0e7819 */ /* 0x000fe20000010204 */
[----:B-----5:R1:W5:Y:S01]  /*fc40*/  @P0 LDG.E R0, desc[UR40][R2.64] ;  /* 0x0000002802000981 */ /* 0x020362000c1e1900 */
[----:B------:R-:W-:Y:S01]  /*fc50*/  ISETP.NE.AND.EX P2, PT, RZ, UR5, PT, P2 ;  /* 0x00000005ff007c0c */ /* 0x000fe2000bf45320 */
[----:B------:R-:W-:Y:S01]  /*fc60*/  IMAD.MOV.U32 R12, RZ, RZ, RZ ;  /* 0x000000ffff0c7224 */ /* 0x000fe200078e00ff */
[----:B------:R-:W-:Y:S01]  /*fc70*/  ISETP.NE.U32.AND P3, PT, RZ, UR10, PT ;  /* 0x0000000aff007c0c */ /* 0x000fe2000bf65070 */
[----:B------:R-:W-:Y:S01]  /*fc80*/  STL [R1], R15 ;  /* 0x0000000f01007387 */ /* 0x000fe20000100800 */
[----:B------:R-:W-:-:S02]  /*fc90*/  ISETP.NE.U32.AND P0, PT, RZ, UR6, PT ;  /* 0x00000006ff007c0c */ /* 0x000fc4000bf05070 */
[C---:B0-----:R-:W-:Y:S01]  /*fca0*/  IADD3 R4, P4, R15.reuse, UR4, RZ ;  /* 0x000000040f047c10 */ /* 0x041fe2000ff9e0ff */
[----:B------:R-:W-:Y:S01]  /*fcb0*/  STL [R1+0x20], R14 ;  /* 0x0000200e01007387 */ /* 0x000fe20000100800 */
[----:B------:R-:W-:Y:S02]  /*fcc0*/  ISETP.NE.AND.EX P3, PT, RZ, UR11, PT, P3 ;  /* 0x0000000bff007c0c */ /* 0x000fe4000bf65330 */
[----:B-1----:R-:W-:Y:S02]  /*fcd0*/  CS2R R2, SRZ ;  /* 0x0000000000027805 */ /* 0x002fe4000001ff00 */
[C---:B------:R-:W-:Y:S02]  /*fce0*/  IADD3.X R5, R14.reuse, UR5, RZ, P4, !PT ;  /* 0x000000050e057c10 */ /* 0x040fe4000a7fe4ff */
[----:B------:R-:W-:Y:S02]  /*fcf0*/  IADD3 R6, P4, R15, UR8, RZ ;  /* 0x000000080f067c10 */ /* 0x000fe4000ff9e0ff */
[----:B------:R-:W-:Y:S01]  /*fd00*/  ISETP.NE.U32.AND P1, PT, RZ, UR8, PT ;  /* 0x00000008ff007c0c */ /* 0x000fe2000bf25070 */
[----:B------:R-:W2:Y:S01]  /*fd10*/  @P2 LDG.E R2, desc[UR40][R4.64] ;  /* 0x0000002804022981 */ /* 0x000ea2000c1e1900 */
[----:B------:R-:W-:Y:S01]  /*fd20*/  IADD3.X R7, R14, UR9, RZ, P4, !PT ;  /* 0x000000090e077c10 */ /* 0x000fe2000a7fe4ff */
[----:B------:R-:W-:Y:S01]  /*fd30*/  ULDC UR4, c[0x0][0x288] ;  /* 0x0000a20000047ab9 */ /* 0x000fe20000000800 */
[----:B------:R-:W-:-:S02]  /*fd40*/  ISETP.NE.AND.EX P0, PT, RZ, UR7, PT, P0 ;  /* 0x00000007ff007c0c */ /* 0x000fc4000bf05300 */
[----:B------:R-:W-:Y:S02]  /*fd50*/  ISETP.NE.AND.EX P1, PT, RZ, UR9, PT, P1 ;  /* 0x00000009ff007c0c */ /* 0x000fe4000bf25310 */
[C---:B------:R-:W-:Y:S02]  /*fd60*/  @P3 IADD3 R10, P4, R15.reuse, UR10, RZ ;  /* 0x0000000a0f0a3c10 */ /* 0x040fe4000ff9e0ff */
[----:B------:R-:W-:Y:S02]  /*fd70*/  IADD3 R8, P5, R15, UR6, RZ ;  /* 0x000000060f087c10 */ /* 0x000fe4000ffbe0ff */
[C---:B------:R-:W-:Y:S02]  /*fd80*/  @P3 IADD3.X R11, R14.reuse, UR11, RZ, P4, !PT ;  /* 0x0000000b0e0b3c10 */ /* 0x040fe4000a7fe4ff */
[----:B------:R-:W-:-:S05]  /*fd90*/  IADD3.X R9, R14, UR7, RZ, P5, !PT ;  /* 0x000000070e097c10 */ /* 0x000fca000affe4ff */
[----:B------:R-:W5:Y:S04]  /*fda0*/  @P0 LDG.E R12, desc[UR40][R8.64] ;  /* 0x00000028080c0981 */ /* 0x000f68000c1e1900 */
[----:B------:R-:W5:Y:S04]  /*fdb0*/  @P1 LDG.E R3, desc[UR40][R6.64] ;  /* 0x0000002806031981 */ /* 0x000f68000c1e1900 */
[----:B--2---:R0:W-:Y:S02]  /*fdc0*/  STL [R1+0x34], R2 ;  /* 0x0000340201007387 */ /* 0x0041e40000100800 */
[----:B0-----:R-:W-:Y:S01]  /*fdd0*/  IMAD.U32 R2, RZ, RZ, UR4 ;  /* 0x00000004ff027e24 */ /* 0x001fe2000f8e00ff */
[----:B------:R-:W-:-:S05]  /*fde0*/  ULDC.64 UR4, c[0x0][0x418] ;  /* 0x0001060000047ab9 */ /* 0x000fca0000000a00 */
[----:B------:R0:W2:Y:S01]  /*fdf0*/  @P3 LDG.E R2, desc[UR40][R10.64] ;  /* 0x000000280a023981 */ /* 0x0000a2000c1e1900 */
[----:B------:R-:W-:-:S03]  /*fe00*/  UISETP.NE.U32.AND UP0, UPT, UR4, URZ, UPT ;  /* 0x0000003f0400728c */ /* 0x000fc6000bf05070 */
[----:B------:R-:W-:Y:S01]  /*fe10*/  ULDC UR4, c[0x0][0x424] ;  /* 0x0001090000047ab9 */ /* 0x000fe20000000800 */
[----:B------:R-:W-:-:S03]  /*fe20*/  UISETP.NE.AND.EX UP0, UPT, UR5, URZ, UPT, UP0 ;  /* 0x0000003f0500728c */ /* 0x000fc6000bf05300 */
[----:B------:R-:W-:Y:S01]  /*fe30*/  ULDC UR5, c[0x0][0x2f0] ;  /* 0x0000bc0000057ab9 */ /* 0x000fe20000000800 */
[----:B------:R-:W-:-:S04]  /*fe40*/  USEL UR4, UR4, 0x1, UP0 ;  /* 0x0000000104047887 */ /* 0x000fc80008000000 */
[----:B------:R-:W-:-:S03]  /*fe50*/  UIMAD UR4, UR4, UR5, URZ ;  /* 0x00000005040472a4 */ /* 0x000fc6000f8e023f */
[----:B------:R-:W-:-:S03]  /*fe60*/  ULDC UR5, c[0x0][0x348] ;  /* 0x0000d20000057ab9 */ /* 0x000fc60000000800 */
[----:B0-----:R-:W-:Y:S01]  /*fe70*/  IMAD.U32 R10, RZ, RZ, UR4 ;  /* 0x00000004ff0a7e24 */ /* 0x001fe2000f8e00ff */
[----:B--2---:R0:W-:Y:S02]  /*fe80*/  STL [R1+0x50], R2 ;  /* 0x0000500201007387 */ /* 0x0041e40000100800 */
[----:B0-----:R-:W-:Y:S01]  /*fe90*/  IMAD.U32 R2, RZ, RZ, UR5 ;  /* 0x00000005ff027e24 */ /* 0x001fe2000f8e00ff */
[----:B------:R-:W-:Y:S06]  /*fea0*/  @P3 BRA `(.L_x_775) ;  /* 0x0000000000143947 */ /* 0x000fec0003800000 */
[----:B------:R-:W-:Y:S05]  /*feb0*/  @!P2 BRA `(.L_x_775) ;  /* 0x000000000010a947 */ /* 0x000fea0003800000 */
[----:B------:R-:W2:Y:S04]  /*fec0*/  LDG.E R11, desc[UR40][R4.64] ;  /* 0x00000028040b7981 */ /* 0x000ea8000c1e1900 */
[----:B------:R-:W2:Y:S02]  /*fed0*/  LDG.E R4, desc[UR40][R4.64+0x4] ;  /* 0x0000042804047981 */ /* 0x000ea4000c1e1900 */
[----:B--2---:R-:W-:-:S05]  /*fee0*/  IMAD.IADD R4, R4, 0x1, -R11 ;  /* 0x0000000104047824 */ /* 0x004fca00078e0a0b */
[----:B------:R0:W-:Y:S02]  /*fef0*/  STL [R1+0x50], R4 ;  /* 0x0000500401007387 */ /* 0x0001e40000100800 */
.L_x_775:
[----:B0----5:R-:W-:Y:S01]  /*ff00*/  IMAD.IADD R4, R12, 0x1, R0 ;  /* 0x000000010c047824 */ /* 0x021fe200078e0200 */
[----:B------:R-:W-:Y:S01]  /*ff10*/  ULDC.64 UR4, c[0x0][0xa20] ;  /* 0x0002880000047ab9 */ /* 0x000fe20000000a00 */
[----:B------:R0:W-:Y:S01]  /*ff20*/  STL [R1+0x10], R13 ;  /* 0x0000100d01007387 */ /* 0x0001e20000100800 */
[----:B------:R-:W-:-:S03]  /*ff30*/  ISETP.NE.U32.AND P2, PT, RZ, UR4, PT ;  /* 0x00000004ff007c0c */ /* 0x000fc6000bf45070 */
[----:B------:R0:W-:Y:S01]  /*ff40*/  STL [R1+0x24], R4 ;  /* 0x0000240401007387 */ /* 0x0001e20000100800 */
[----:B------:R-:W-:-:S13]  /*ff50*/  ISETP.NE.AND.EX P2, PT, RZ, UR5, PT, P2 ;  /* 0x00000005ff007c0c */ /* 0x000fda000bf45320 */
[----:B0-----:R-:W-:Y:S05]  /*ff60*/  @!P2 BRA `(.L_x_776) ;  /* 0x000000000010a947 */ /* 0x001fea0003800000 */
[----:B------:R-:W-:-:S04]  /*ff70*/  IADD3 R10, P0, R15, UR4, RZ ;  /* 0x000000040f0a7c10 */ /* 0x000fc8000ff1e0ff */
[----:B------:R-:W-:-:S05]  /*ff80*/  IADD3.X R11, R14, UR5, RZ, P0, !PT ;  /* 0x000000050e0b7c10 */ /* 0x000fca00087fe4ff */
[----:B------:R0:W5:Y:S01]  /*ff90*/  LDG.E R10, desc[UR40][R10.64] ;  /* 0x000000280a0a7981 */ /* 0x000162000c1e1900 */
[----:B------:R-:W-:Y:S05]  /*ffa0*/  BRA `(.L_x_777) ;  /* 0x0000000000107947 */ /* 0x000fea0003800000 */
.L_x_776:
[----:B------:R-:W-:Y:S05]  /*ffb0*/  @!P0 BRA `(.L_x_777) ;  /* 0x00000000000c8947 */ /* 0x000fea0003800000 */
[----:B------:R-:W2:Y:S04]  /*ffc0*/  LDG.E R10, desc[UR40][R8.64] ;  /* 0x00000028080a7981 */ /* 0x000ea8000c1e1900 */
[----:B------:R-:W2:Y:S02]  /*ffd0*/  LDG.E R8, desc[UR40][R8.64+0x4] ;  /* 0x0000042808087981 */ /* 0x000ea4000c1e1900 */
[----:B--2---:R-:W-:-:S07]  /*ffe0*/  IMAD.IADD R10, R8, 0x1, -R10 ;  /* 0x00000001080a7824 */ /* 0x004fce00078e0a0a */
.L_x_777:
[----:B-----5:R-:W-:Y:S02]  /*fff0*/  IMAD.IADD R10, R10, 0x1, -R0 ;  /* 0x000000010a0a7824 */ /* 0x020fe400078e0a00 */
[----:B------:R-:W2:Y:S04]  /*10000*/  @P1 LDG.E R0, desc[UR40][R6.64] ;  /* 0x0000002806001981 */ /* 0x000ea8000c1e1900 */
[----:B------:R-:W2:Y:S01]  /*10010*/  @P1 LDG.E R6, desc[UR40][R6.64+0x4] ;  /* 0x0000042806061981 */ /* 0x000ea2000c1e1900 */
[----:B------:R-:W-:Y:S01]  /*10020*/  IMAD.MOV R5, RZ, RZ, -R10 ;  /* 0x000000ffff057224 */ /* 0x000fe200078e0a0a */
[----:B------:R-:W-:Y:S04]  /*10030*/  BSSY B0, `(.L_x_778) ;  /* 0x00001c6000007945 */ /* 0x000fe80003800000 */
[----:B------:R-:W-:Y:S01]  /*10040*/  VIMNMX R5, RZ, R5, !PT ;  /* 0x00000005ff057248 */ /* 0x000fe20007fe0100 */
[----:B--2---:R-:W-:-:S04]  /*10050*/  @P1 IMAD.IADD R2, R6, 0x1, -R0 ;  /* 0x0000000106021824 */ /* 0x004fc800078e0a00 */
[----:B------:R-:W-:-:S04]  /*10060*/  IMAD.IADD R4, R10, 0x1, R2 ;  /* 0x000000010a047824 */ /* 0x000fc800078e0202 */
[----:B------:R-:W-:Y:S01]  /*10070*/  VIADD R0, R4, 0x3f ;  /* 0x0000003f04007836 */ /* 0x000fe20000000000 */
[----:B------:R1:W-:Y:S04]  /*10080*/  STL [R1+0x4c], R4 ;  /* 0x00004c0401007387 */ /* 0x0003e80000100800 */
[----:B-1----:R-:W-:-:S04]  /*10090*/  SHF.R.S32.HI R4, RZ, 0x1f, R0 ;  /* 0x0000001fff047819 */ /* 0x002fc80000011400 */
[----:B------:R-:W-:-:S04]  /*100a0*/  LEA.HI R0, R4, R0, RZ, 0x6 ;  /* 0x0000000004007211 */ /* 0x000fc800078f30ff */
[----:B------:R-:W-:Y:S02]  /*100b0*/  LOP3.LUT R4, R0, 0xffffffc0, RZ, 0xc0, !PT ;  /* 0xffffffc000047812 */ /* 0x000fe400078ec0ff */
[----:B------:R-:W-:Y:S02]  /*100c0*/  SHF.R.S32.HI R0, RZ, 0x6, R0 ;  /* 0x00000006ff007819 */ /* 0x000fe40000011400 */
[----:B------:R-:W-:-:S03]  /*100d0*/  VIADDMNMX R2, R4, -R10, R2, PT ;  /* 0x8000000a04027246 */ /* 0x000fc60003800102 */
[----:B------:R1:W-:Y:S01]  /*100e0*/  STL [R1+0x30], R0 ;  /* 0x0000300001007387 */ /* 0x0003e20000100800 */
[----:B------:R-:W-:-:S13]  /*100f0*/  ISETP.GT.AND P0, PT, R2, R5, PT ;  /* 0x000000050200720c */ /* 0x000fda0003f04270 */
[----:B------:R-:W-:Y:S01]  /*10100*/  @P0 VIADD R4, R2, 0x3f ;  /* 0x0000003f02040836 */ /* 0x000fe20000000000 */
[----:B------:R-:W-:-:S04]  /*10110*/  SHF.R.U32.HI R2, RZ, 0x6, R5 ;  /* 0x00000006ff027819 */ /* 0x000fc80000011605 */
[----:B------:R-:W-:Y:S01]  /*10120*/  @P0 SHF.R.S32.HI R5, RZ, 0x1f, R4 ;  /* 0x0000001fff050819 */ /* 0x000fe20000011404 */
[----:B------:R-:W-:-:S03]  /*10130*/  IMAD.MOV.U32 R8, RZ, RZ, R2 ;  /* 0x000000ffff087224 */ /* 0x000fc600078e0002 */
[----:B------:R-:W-:-:S04]  /*10140*/  @P0 LEA.HI R4, R5, R4, RZ, 0x6 ;  /* 0x0000000405040211 */ /* 0x000fc800078f30ff */
[----:B------:R-:W-:Y:S02]  /*10150*/  @P0 SHF.R.S32.HI R8, RZ, 0x6, R4 ;  /* 0x00000006ff080819 */ /* 0x000fe40000011404 */
[----:B------:R-:W-:Y:S02]  /*10160*/  PLOP3.LUT P0, PT, PT, PT, PT, 0x80, 0x0 ;  /* 0x000000000000781c */ /* 0x000fe40003f0f070 */
[----:B------:R-:W-:-:S13]  /*10170*/  ISETP.GT.AND P2, PT, R8, R2, PT ;  /* 0x000000020800720c */ /* 0x000fda0003f44270 */
[----:B-1----:R-:W-:Y:S05]  /*10180*/  @!P2 BRA `(.L_x_779) ;  /* 0x0000001800c0a947 */ /* 0x002fea0003800000 */
[----:B------:R-:W-:Y:S01]  /*10190*/  UMOV UR4, 0xffffffff ;  /* 0xffffffff00047882 */ /* 0x000fe20000000000 */
[----:B------:R-:W-:Y:S02]  /*101a0*/  SEL R0, R13, RZ, !P1 ;  /* 0x000000ff0d007207 */ /* 0x000fe40004800000 */
[----:B------:R-:W-:Y:S05]  /*101b0*/  BRA.DIV UR4, `(.L_x_780) ;  /* 0x0000007e04e47947 */ /* 0x000fea000b800000 */
[----:B------:R-:W1:Y:S02]  /*101c0*/  S2R R4, SR_TID.X ;  /* 0x0000000000047919 */ /* 0x000e640000002100 */
[----:B-1----:R-:W-:-:S04]  /*101d0*/  SHF.R.U32.HI R4, RZ, 0x5, R4 ;  /* 0x00000005ff047819 */ /* 0x002fc80000011604 */
[----:B------:R-:W-:-:S05]  /*101e0*/  LOP3.LUT R4, R4, 0x3, RZ, 0xc0, !PT ;  /* 0x0000000304047812 */ /* 0x000fca00078ec0ff */
[----:B------:R1:W2:Y:S02]  /*101f0*/  SHFL.IDX PT, R14, R4, RZ, 0x1f ;  /* 0x00001fff040e7589 */ /* 0x0002a400000e0000 */
.L_x_970:
[----:B--2---:R-:W-:Y:S02]  /*10200*/  ISETP.NE.AND P0, PT, R14, RZ, PT ;  /* 0x000000ff0e00720c */ /* 0x004fe40003f05270 */
[----:B------:R-:W-:-:S11]  /*10210*/  PLOP3.LUT P6, PT, PT, PT, PT, 0x8, 0x0 ;  /* 0x000000000000781c */ /* 0x000fd60003fce170 */
[----:B------:R-:W-:Y:S05]  /*10220*/  @P0 BRA `(.L_x_781) ;  /* 0x00000000000c0947 */ /* 0x000fea0003800000 */
[----:B------:R-:W-:-:S03]  /*10230*/  UMOV UR4, 0xffffffff ;  /* 0xffffffff00047882 */ /* 0x000fc60000000000 */
[----:B------:R-:W-:Y:S05]  /*10240*/  BRA.DIV UR4, `(.L_x_782) ;  /* 0x0000007e04f47947 */ /* 0x000fea000b800000 */
[----:B------:R-:W-:-:S13]  /*10250*/  ELECT P6, URZ, PT ;  /* 0x00000000003f782f */ /* 0x000fda00038c0000 */
.L_x_781:
[----:B-1----:R-:W2:Y:S04]  /*10260*/  LDL R4, [R1+0x38] ;  /* 0x0000380001047983 */ /* 0x002ea80000100800 */
[----:B------:R-:W3:Y:S01]  /*10270*/  LDL R6, [R1+0x4] ;  /* 0x0000040001067983 */ /* 0x000ee20000100800 */
[----:B------:R-:W-:Y:S01]  /*10280*/  BSSY B1, `(.L_x_783) ;  /* 0x0000008000017945 */ /* 0x000fe20003800000 */
[----:B--2---:R-:W-:-:S05]  /*10290*/  VIADD R4, R4, 0x1 ;  /* 0x0000000104047836 */ /* 0x004fca0000000000 */
[----:B------:R-:W-:-:S04]  /*102a0*/  LEA.HI R5, R4, R4, RZ, 0x1 ;  /* 0x0000000404057211 */ /* 0x000fc800078f08ff */
[----:B------:R-:W-:-:S05]  /*102b0*/  LOP3.LUT R5, R5, 0xfffffffe, RZ, 0xc0, !PT ;  /* 0xfffffffe05057812 */ /* 0x000fca00078ec0ff */
[----:B------:R-:W-:-:S05]  /*102c0*/  IMAD.IADD R4, R4, 0x1, -R5 ;  /* 0x0000000104047824 */ /* 0x000fca00078e0a05 */
[----:B------:R-:W-:-:S04]  /*102d0*/  SHF.L.U32 R4, R4, 0x1f, RZ ;  /* 0x0000001f04047819 */ /* 0x000fc800000006ff */
[----:B---3--:R-:W1:Y:S02]  /*102e0*/  SYNCS.PHASECHK.TRANS64.TRYWAIT P0, [R6+URZ+0x28c20], R4 ;  /* 0x028c2004060075a7 */ /* 0x008e64000800017f */
[----:B-1----:R-:W-:Y:S05]  /*102f0*/  @!P0 BRA `(.L_x_784) ;  /* 0x0000007c00e88947 */ /* 0x002fea0003800000 */
.L_x_973:
[----:B------:R-:W-:Y:S05]  /*10300*/  BSYNC B1 ;  /* 0x0000000000017941 */ /* 0x000fea0003800000 */
.L_x_783:
[----:B------:R-:W-:Y:S04]  /*10310*/  BSSY B1, `(.L_x_785) ;  /* 0x00000bf000017945 */ /* 0x000fe80003800000 */
[----:B------:R-:W-:Y:S05]  /*10320*/  @!P6 BRA `(.L_x_786) ;  /* 0x0000000800f4e947 */ /* 0x000fea0003800000 */
[----:B-1----:R-:W2:Y:S04]  /*10330*/  LDL R5, [R1+0x4] ;  /* 0x0000040001057983 */ /* 0x002ea80000100800 */
[----:B------:R-:W3:Y:S01]  /*10340*/  LDL R7, [R1+0x18] ;  /* 0x0000180001077983 */ /* 0x000ee20000100800 */
[----:B------:R-:W1:Y:S01]  /*10350*/  S2R R6, SR_TID.X ;  /* 0x0000000000067919 */ /* 0x000e620000002100 */
[----:B--2---:R-:W-:Y:S02]  /*10360*/  IMAD.MOV.U32 R9, RZ, RZ, R5 ;  /* 0x000000ffff097224 */ /* 0x004fe400078e0005 */
[----:B------:R-:W2:Y:S01]  /*10370*/  LDL R5, [R1+0xc] ;  /* 0x00000c0001057983 */ /* 0x000ea20000100800 */
[----:B-1----:R-:W-:Y:S01]  /*10380*/  LOP3.LUT R6, R6, 0x7f, RZ, 0xc0, !PT ;  /* 0x0000007f06067812 */ /* 0x002fe200078ec0ff */
[----:B------:R-:W-:Y:S03]  /*10390*/  BSSY B2, `(.L_x_787) ;  /* 0x0000006000027945 */ /* 0x000fe60003800000 */
[----:B------:R-:W-:Y:S01]  /*103a0*/  ISETP.NE.AND P1, PT, R6, RZ, PT ;  /* 0x000000ff0600720c */ /* 0x000fe20003f25270 */
[----:B--2---:R-:W-:Y:S01]  /*103b0*/  IMAD R5, R5, 0x8, R9 ;  /* 0x0000000805057824 */ /* 0x004fe200078e0209 */
[----:B---3--:R-:W-:-:S04]  /*103c0*/  SHF.L.U32 R9, R7, 0x1f, RZ ;  /* 0x0000001f07097819 */ /* 0x008fc800000006ff */
[----:B------:R-:W1:Y:S02]  /*103d0*/  SYNCS.PHASECHK.TRANS64.TRYWAIT P0, [R5+URZ+0x28ca0], R9 ;  /* 0x028ca009050075a7 */ /* 0x000e64000800017f */
[----:B-1----:R-:W-:Y:S05]  /*103e0*/  @!P0 BRA `(.L_x_788) ;  /* 0x0000007c00c48947 */ /* 0x002fea0003800000 */
.L_x_974:
[----:B------:R-:W-:Y:S05]  /*103f0*/  BSYNC B2 ;  /* 0x0000000000027941 */ /* 0x000fea0003800000 */
.L_x_787:
        /* <DEDUP_REMOVED lines=9> */
.L_x_790:
[----:B------:R-:W-:Y:S05]  /*10490*/  BSYNC B2 ;  /* 0x0000000000027941 */ /* 0x000fea0003800000 */
.L_x_789:
[----:B------:R-:W2:Y:S04]  /*104a0*/  LDL R7, [R1+0x4] ;  /* 0x0000040001077983 */ /* 0x000ea80000100800 */
[----:B------:R-:W2:Y:S01]  /*104b0*/  LDL R6, [R1+0xc] ;  /* 0x00000c0001067983 */ /* 0x000ea20000100800 */
[----:B------:R-:W-:Y:S01]  /*104c0*/  IMAD.MOV.U32 R12, RZ, RZ, RZ ;  /* 0x000000ffff0c7224 */ /* 0x000fe200078e00ff */
[----:B------:R-:W-:Y:S01]  /*104d0*/  UIADD3 UR4, UP0, UR38, 0x570, URZ ;  /* 0x0000057026047890 */ /* 0x000fe2000ff1e03f */
[----:B------:R-:W-:Y:S01]  /*104e0*/  IMAD R4, R8, 0x40, R3 ;  /* 0x0000004008047824 */ /* 0x000fe200078e0203 */
[----:B------:R-:W-:Y:S01]  /*104f0*/  PLOP3.LUT P0, PT, PT, PT, PT, 0x80, 0x0 ;  /* 0x000000000000781c */ /* 0x000fe20003f0f070 */
[----:B------:R-:W-:Y:S01]  /*10500*/  UMOV UR6, 0x0 ;  /* 0x0000000000067882 */ /* 0x000fe20000000000 */
[----:B------:R-:W-:Y:S01]  /*10510*/  R2UR UR10, R12 ;  /* 0x000000000c0a72ca */ /* 0x000fe200000e0000 */
[----:B------:R-:W-:Y:S01]  /*10520*/  VIADD R4, R4, 0xffffffc0 ;  /* 0xffffffc004047836 */ /* 0x000fe20000000000 */
[----:B------:R-:W-:Y:S01]  /*10530*/  UIADD3.X UR5, URZ, UR39, URZ, UP0, !UPT ;  /* 0x000000273f057290 */ /* 0x000fe200087fe43f */
[----:B------:R-:W-:Y:S01]  /*10540*/  UMOV UR7, 0x12f00000 ;  /* 0x12f0000000077882 */ /* 0x000fe20000000000 */
[----:B--2---:R-:W-:-:S02]  /*10550*/  IMAD R6, R6, 0x2000, R7 ;  /* 0x0000200006067824 */ /* 0x004fc400078e0207 */
[----:B------:R-:W-:Y:S02]  /*10560*/  VIADD R7, R5, 0x28c90 ;  /* 0x00028c9005077836 */ /* 0x000fe40000000000 */
[----:B------:R-:W-:-:S07]  /*10570*/  VIADD R6, R6, 0x22400 ;  /* 0x0002240006067836 */ /* 0x000fce0000000000 */
.L_x_791:
        /* <DEDUP_REMOVED lines=10> */
[----:B------:R-:W2:Y:S01]  /*10620*/  SYNCS.PHASECHK.TRANS64.TRYWAIT P0, [R5+URZ+0x28cc0], R9 ;  /* 0x028cc009050075a7 */ /* 0x000ea2000800017f */
[----:B------:R-:W-:Y:S04]  /*10630*/  BSSY B2, `(.L_x_792) ;  /* 0x0000002000027945 */ /* 0x000fe80003800000 */
[----:B--2---:R-:W-:Y:S05]  /*10640*/  @!P0 BRA `(.L_x_793) ;  /* 0x0000007c00408947 */ /* 0x004fea0003800000 */
.L_x_975:
[----:B------:R-:W-:Y:S05]  /*10650*/  BSYNC B2 ;  /* 0x0000000000027941 */ /* 0x000fea0003800000 */
.L_x_792:
[----:B------:R-:W-:Y:S01]  /*10660*/  BSSY B2, `(.L_x_794) ;  /* 0x000000b000027945 */ /* 0x000fe20003800000 */
[----:B------:R-:W-:Y:S02]  /*10670*/  IMAD.MOV.U32 R10, RZ, RZ, 0x0 ;  /* 0x00000000ff0a7424 */ /* 0x000fe400078e00ff */
[----:B0-----:R-:W-:Y:S01]  /*10680*/  IMAD.MOV.U32 R11, RZ, RZ, 0x12f00000 ;  /* 0x12f00000ff0b7424 */ /* 0x001fe200078e00ff */
        /* <DEDUP_REMOVED lines=8> */
.L_x_795:
[----:B------:R-:W-:Y:S05]  /*10710*/  BSYNC B2 ;  /* 0x0000000000027941 */ /* 0x000fea0003800000 */
.L_x_794:
[----:B------:R-:W3:Y:S04]  /*10720*/  LDL R7, [R1+0x4] ;  /* 0x0000040001077983 */ /* 0x000ee80000100800 */
[----:B------:R-:W3:Y:S01]  /*10730*/  LDL R6, [R1+0xc] ;  /* 0x00000c0001067983 */ /* 0x000ee20000100800 */
[----:B------:R-:W-:Y:S01]  /*10740*/  R2UR UR10, R12 ;  /* 0x000000000c0a72ca */ /* 0x000fe200000e0000 */
[----:B------:R-:W-:Y:S01]  /*10750*/  UIADD3 UR4, UP0, UR38, 0x670, URZ ;  /* 0x0000067026047890 */ /* 0x000fe2000ff1e03f */
[----:B------:R-:W-:Y:S01]  /*10760*/  R2UR UR6, R10 ;  /* 0x000000000a0672ca */ /* 0x000fe200000e0000 */
[----:B-12---:R-:W-:Y:S01]  /*10770*/  VIADD R5, R5, 0x28cb0 ;  /* 0x00028cb005057836 */ /* 0x006fe20000000000 */
[----:B------:R-:W-:Y:S01]  /*10780*/  R2UR UR7, R11 ;  /* 0x000000000b0772ca */ /* 0x000fe200000e0000 */
[----:B------:R-:W-:Y:S01]  /*10790*/  UIADD3.X UR5, URZ, UR39, URZ, UP0, !UPT ;  /* 0x000000273f057290 */ /* 0x000fe200087fe43f */
[----:B------:R-:W-:Y:S01]  /*107a0*/  PLOP3.LUT P0, PT, PT, PT, PT, 0x80, 0x0 ;  /* 0x000000000000781c */ /* 0x000fe20003f0f070 */
[----:B---3--:R-:W-:-:S04]  /*107b0*/  IMAD R6, R6, 0x10000, R7 ;  /* 0x0001000006067824 */ /* 0x008fc800078e0207 */
[----:B------:R-:W-:-:S08]  /*107c0*/  VIADD R7, R6, 0x400 ;  /* 0x0000040006077836 */ /* 0x000fd00000000000 */
.L_x_796:
        /* <DEDUP_REMOVED lines=15> */
.L_x_797:
        /* <DEDUP_REMOVED lines=15> */
.L_x_798:
        /* <DEDUP_REMOVED lines=15> */
.L_x_799:
        /* <DEDUP_REMOVED lines=15> */
.L_x_800:
        /* <DEDUP_REMOVED lines=15> */
.L_x_801:
        /* <DEDUP_REMOVED lines=15> */
.L_x_802:
        /* <DEDUP_REMOVED lines=15> */
.L_x_803:
        /* <DEDUP_REMOVED lines=10> */
.L_x_786:
[----:B------:R-:W-:Y:S05]  /*10f00*/  BSYNC B1 ;  /* 0x0000000000017941 */ /* 0x000fea0003800000 */
.L_x_785:
[----:B------:R-:W2:Y:S04]  /*10f10*/  LDL.LU R9, [R1+0xc] ;  /* 0x00000c0001097983 */ /* 0x000ea80000300800 */
[----:B------:R-:W3:Y:S01]  /*10f20*/  LDL.LU R7, [R1+0x18] ;  /* 0x0000180001077983 */ /* 0x000ee20000300800 */
[----:B-1----:R-:W-:Y:S01]  /*10f30*/  VIADD R4, R8, 0xfffffffe ;  /* 0xfffffffe08047836 */ /* 0x002fe20000000000 */
[----:B------:R-:W-:-:S04]  /*10f40*/  PLOP3.LUT P0, PT, PT, PT, PT, 0x8, 0x0 ;  /* 0x000000000000781c */ /* 0x000fc80003f0e170 */
[----:B------:R-:W-:Y:S01]  /*10f50*/  ISETP.GE.AND P2, PT, R4, R2, PT ;  /* 0x000000020400720c */ /* 0x000fe20003f46270 */
[----:B--2---:R-:W-:-:S05]  /*10f60*/  VIADD R5, R9, 0x1 ;  /* 0x0000000109057836 */ /* 0x004fca0000000000 */
[----:B------:R-:W-:-:S04]  /*10f70*/  ISETP.NE.AND P1, PT, R5, 0x2, PT ;  /* 0x000000020500780c */ /* 0x000fc80003f25270 */
[----:B------:R-:W-:Y:S02]  /*10f80*/  SEL R6, RZ, 0x1, P1 ;  /* 0x00000001ff067807 */ /* 0x000fe40000800000 */
[----:B------:R-:W-:Y:S02]  /*10f90*/  SEL R5, R5, RZ, P1 ;  /* 0x000000ff05057207 */ /* 0x000fe40000800000 */
[----:B---3--:R-:W-:-:S03]  /*10fa0*/  LOP3.LUT R7, R7, R6, RZ, 0x3c, !PT ;  /* 0x0000000607077212 */ /* 0x008fc600078e3cff */
[----:B------:R1:W-:Y:S04]  /*10fb0*/  STL [R1+0xc], R5 ;  /* 0x00000c0501007387 */ /* 0x0003e80000100800 */
[----:B------:R1:W-:Y:S01]  /*10fc0*/  STL [R1+0x18], R7 ;  /* 0x0000180701007387 */ /* 0x0003e20000100800 */
[----:B------:R-:W-:Y:S05]  /*10fd0*/  @!P2 BRA `(.L_x_779) ;  /* 0x0000000c002ca947 */ /* 0x000fea0003800000 */
.L_x_823:
[----:B------:R-:W-:Y:S05]  /*10fe0*/  YIELD ;  /* 0x0000000000007946 */ /* 0x000fea0003800000 */
[----:B------:R-:W-:Y:S04]  /*10ff0*/  BSSY B1, `(.L_x_804) ;  /* 0x00000bd000017945 */ /* 0x000fe80003800000 */
[----:B--2---:R-:W-:Y:S05]  /*11000*/  @!P6 BRA `(.L_x_805) ;  /* 0x0000000800ece947 */ /* 0x004fea0003800000 */
[----:B------:R-:W2:Y:S04]  /*11010*/  LDL R8, [R1+0x4] ;  /* 0x0000040001087983 */ /* 0x000ea80000100800 */
[----:B-1----:R-:W2:Y:S04]  /*11020*/  LDL R5, [R1+0xc] ;  /* 0x00000c0001057983 */ /* 0x002ea80000100800 */
[----:B------:R-:W3:Y:S01]  /*11030*/  LDL R6, [R1+0x18] ;  /* 0x0000180001067983 */ /* 0x000ee20000100800 */
[----:B------:R-:W1:Y:S01]  /*11040*/  S2R R7, SR_TID.X ;  /* 0x0000000000077919 */ /* 0x000e620000002100 */
[----:B------:R-:W-:Y:S01]  /*11050*/  BSSY B2, `(.L_x_806) ;  /* 0x0000007000027945 */ /* 0x000fe20003800000 */
[----:B-1----:R-:W-:-:S04]  /*11060*/  LOP3.LUT R7, R7, 0x7f, RZ, 0xc0, !PT ;  /* 0x0000007f07077812 */ /* 0x002fc800078ec0ff */
[----:B------:R-:W-:Y:S01]  /*11070*/  ISETP.NE.AND P2, PT, R7, RZ, PT ;  /* 0x000000ff0700720c */ /* 0x000fe20003f45270 */
[----:B--2---:R-:W-:Y:S01]  /*11080*/  IMAD R5, R5, 0x8, R8 ;  /* 0x0000000805057824 */ /* 0x004fe200078e0208 */
[----:B---3--:R-:W-:-:S04]  /*11090*/  SHF.L.U32 R6, R6, 0x1f, RZ ;  /* 0x0000001f06067819 */ /* 0x008fc800000006ff */
[----:B------:R-:W1:Y:S02]  /*110a0*/  SYNCS.PHASECHK.TRANS64.TRYWAIT P1, [R5+URZ+0x28ca0], R6 ;  /* 0x028ca006050075a7 */ /* 0x000e64000802017f */
[----:B-1----:R-:W-:Y:S05]  /*110b0*/  @!P1 BRA `(.L_x_807) ;  /* 0x0000007000b89947 */ /* 0x002fea0003800000 */
.L_x_976:
[----:B------:R-:W-:Y:S05]  /*110c0*/  BSYNC B2 ;  /* 0x0000000000027941 */ /* 0x000fea0003800000 */
.L_x_806:
        /* <DEDUP_REMOVED lines=9> */
.L_x_809:
[----:B------:R-:W-:Y:S05]  /*11160*/  BSYNC B2 ;  /* 0x0000000000027941 */ /* 0x000fea0003800000 */
.L_x_808:
[----:B------:R-:W2:Y:S04]  /*11170*/  LDL R8, [R1+0x4] ;  /* 0x0000040001087983 */ /* 0x000ea80000100800 */
[----:B------:R-:W2:Y:S01]  /*11180*/  LDL R7, [R1+0xc] ;  /* 0x00000c0001077983 */ /* 0x000ea20000100800 */
[----:B------:R-:W-:Y:S01]  /*11190*/  IMAD.MOV.U32 R12, RZ, RZ, RZ ;  /* 0x000000ffff0c7224 */ /* 0x000fe200078e00ff */
[----:B------:R-:W-:Y:S01]  /*111a0*/  UIADD3 UR4, UP0, UR38, 0x570, URZ ;  /* 0x0000057026047890 */ /* 0x000fe2000ff1e03f */
[----:B------:R-:W-:Y:S01]  /*111b0*/  PLOP3.LUT P1, PT, PT, PT, PT, 0x80, 0x0 ;  /* 0x000000000000781c */ /* 0x000fe20003f2f070 */
[----:B------:R-:W-:Y:S01]  /*111c0*/  VIADD R9, R5, 0x28c90 ;  /* 0x00028c9005097836 */ /* 0x000fe20000000000 */
[----:B------:R-:W-:Y:S01]  /*111d0*/  UMOV UR6, 0x0 ;  /* 0x0000000000067882 */ /* 0x000fe20000000000 */
[----:B------:R-:W-:Y:S01]  /*111e0*/  R2UR UR10, R12 ;  /* 0x000000000c0a72ca */ /* 0x000fe200000e0000 */
[----:B------:R-:W-:Y:S01]  /*111f0*/  UIADD3.X UR5, URZ, UR39, URZ, UP0, !UPT ;  /* 0x000000273f057290 */ /* 0x000fe200087fe43f */
[----:B------:R-:W-:Y:S01]  /*11200*/  UMOV UR7, 0x12f00000 ;  /* 0x12f0000000077882 */ /* 0x000fe20000000000 */
[----:B--2---:R-:W-:-:S02]  /*11210*/  IMAD R7, R7, 0x2000, R8 ;  /* 0x0000200007077824 */ /* 0x004fc400078e0208 */
[----:B------:R-:W-:Y:S02]  /*11220*/  IMAD R8, R4, 0x40, R3 ;  /* 0x0000004004087824 */ /* 0x000fe400078e0203 */
[----:B------:R-:W-:-:S08]  /*11230*/  VIADD R7, R7, 0x22400 ;  /* 0x0002240007077836 */ /* 0x000fd00000000000 */
.L_x_810:
        /* <DEDUP_REMOVED lines=13> */
.L_x_977:
[----:B------:R-:W-:Y:S05]  /*11310*/  BSYNC B2 ;  /* 0x0000000000027941 */ /* 0x000fea0003800000 */
.L_x_811:
[----:B------:R-:W-:Y:S01]  /*11320*/  BSSY B2, `(.L_x_813) ;  /* 0x000000b000027945 */ /* 0x000fe20003800000 */
[----:B------:R-:W-:Y:S02]  /*11330*/  IMAD.MOV.U32 R10, RZ, RZ, 0x0 ;  /* 0x00000000ff0a7424 */ /* 0x000fe400078e00ff */
[----:B0-----:R-:W-:Y:S01]  /*11340*/  IMAD.MOV.U32 R11, RZ, RZ, 0x12f00000 ;  /* 0x12f00000ff0b7424 */ /* 0x001fe200078e00ff */
[----:B------:R-:W-:Y:S06]  /*11350*/  @P2 BRA `(.L_x_814) ;  /* 0x00000000001c2947 */ /* 0x000fec0003800000 */
[----:B------:R-:W0:Y:S01]  /*11360*/  S2R R7, SR_TID.X ;  /* 0x0000000000077919 */ /* 0x000e220000002100 */
[----:B-12---:R-:W-:-:S04]  /*11370*/  IMAD.MOV.U32 R6, RZ, RZ, 0x10000 ;  /* 0x00010000ff067424 */ /* 0x006fc800078e00ff */
[----:B------:R3:W-:Y:S01]  /*11380*/  SYNCS.ARRIVE.TRANS64 RZ, [R5+URZ+0x28cb0], R6 ;  /* 0x028cb00605ff79a7 */ /* 0x0007e2000800003f */
[----:B0-----:R-:W-:-:S04]  /*11390*/  LOP3.LUT R7, R7, 0x1f, RZ, 0xc0, !PT ;  /* 0x0000001f07077812 */ /* 0x001fc800078ec0ff */
[----:B------:R-:W-:-:S13]  /*113a0*/  ISETP.NE.AND P1, PT, R7, RZ, PT ;  /* 0x000000ff0700720c */ /* 0x000fda0003f25270 */
[----:B---3--:R-:W-:Y:S05]  /*113b0*/  @!P1 BRA `(.L_x_814) ;  /* 0x0000000000049947 */ /* 0x008fea0003800000 */
[----:B------:R-:W-:Y:S01]  /*113c0*/  BPT.TRAP 0x1 ;  /* 0x000000040000795c */ /* 0x000fe20000300000 */
.L_x_814:
[----:B------:R-:W-:Y:S05]  /*113d0*/  BSYNC B2 ;  /* 0x0000000000027941 */ /* 0x000fea0003800000 */
.L_x_813:
[----:B------:R-:W3:Y:S04]  /*113e0*/  LDL R7, [R1+0x4] ;  /* 0x0000040001077983 */ /* 0x000ee80000100800 */
[----:B-12---:R-:W3:Y:S01]  /*113f0*/  LDL R6, [R1+0xc] ;  /* 0x00000c0001067983 */ /* 0x006ee20000100800 */
[----:B------:R-:W-:Y:S01]  /*11400*/  R2UR UR10, R12 ;  /* 0x000000000c0a72ca */ /* 0x000fe200000e0000 */
[----:B------:R-:W-:Y:S01]  /*11410*/  UIADD3 UR4, UP0, UR38, 0x670, URZ ;  /* 0x0000067026047890 */ /* 0x000fe2000ff1e03f */
[----:B------:R-:W-:Y:S01]  /*11420*/  R2UR UR6, R10 ;  /* 0x000000000a0672ca */ /* 0x000fe200000e0000 */
[----:B------:R-:W-:Y:S01]  /*11430*/  VIADD R5, R5, 0x28cb0 ;  /* 0x00028cb005057836 */ /* 0x000fe20000000000 */
[----:B------:R-:W-:Y:S01]  /*11440*/  R2UR UR7, R11 ;  /* 0x000000000b0772ca */ /* 0x000fe200000e0000 */
[----:B------:R-:W-:Y:S01]  /*11450*/  UIADD3.X UR5, URZ, UR39, URZ, UP0, !UPT ;  /* 0x000000273f057290 */ /* 0x000fe200087fe43f */
[----:B------:R-:W-:Y:S01]  /*11460*/  PLOP3.LUT P1, PT, PT, PT, PT, 0x80, 0x0 ;  /* 0x000000000000781c */ /* 0x000fe20003f2f070 */
[----:B---3--:R-:W-:-:S04]  /*11470*/  IMAD R6, R6, 0x10000, R7 ;  /* 0x0001000006067824 */ /* 0x008fc800078e0207 */
[----:B------:R-:W-:-:S08]  /*11480*/  VIADD R7, R6, 0x400 ;  /* 0x0000040006077836 */ /* 0x000fd00000000000 */
.L_x_815:
        /* <DEDUP_REMOVED lines=15> */
.L_x_816:
        /* <DEDUP_REMOVED lines=15> */
.L_x_817:
        /* <DEDUP_REMOVED lines=15> */
.L_x_818:
        /* <DEDUP_REMOVED lines=15> */
.L_x_819:
        /* <DEDUP_REMOVED lines=15> */
.L_x_820:
        /* <DEDUP_REMOVED lines=15> */
.L_x_821:
        /* <DEDUP_REMOVED lines=15> */
.L_x_822:
        /* <DEDUP_REMOVED lines=10> */
.L_x_805:
[----:B------:R-:W-:Y:S05]  /*11bc0*/  BSYNC B1 ;  /* 0x0000000000017941 */ /* 0x000fea0003800000 */
.L_x_804:
[----:B------:R-:W2:Y:S04]  /*11bd0*/  LDL.LU R9, [R1+0xc] ;  /* 0x00000c0001097983 */ /* 0x000ea80000300800 */
[----:B-1----:R-:W3:Y:S01]  /*11be0*/  LDL.LU R7, [R1+0x18] ;  /* 0x0000180001077983 */ /* 0x002ee20000300800 */
[C---:B------:R-:W-:Y:S01]  /*11bf0*/  ISETP.GT.AND P2, PT, R4.reuse, R2, PT ;  /* 0x000000020400720c */ /* 0x040fe20003f44270 */
[----:B------:R-:W-:Y:S02]  /*11c00*/  VIADD R4, R4, 0xffffffff ;  /* 0xffffffff04047836 */ /* 0x000fe40000000000 */
[----:B--2---:R-:W-:-:S05]  /*11c10*/  VIADD R5, R9, 0x1 ;  /* 0x0000000109057836 */ /* 0x004fca0000000000 */
[----:B------:R-:W-:-:S04]  /*11c20*/  ISETP.NE.AND P1, PT, R5, 0x2, PT ;  /* 0x000000020500780c */ /* 0x000fc80003f25270 */
[----:B------:R-:W-:Y:S02]  /*11c30*/  SEL R6, RZ, 0x1, P1 ;  /* 0x00000001ff067807 */ /* 0x000fe40000800000 */
[----:B------:R-:W-:Y:S02]  /*11c40*/  SEL R5, R5, RZ, P1 ;  /* 0x000000ff05057207 */ /* 0x000fe40000800000 */
[----:B---3--:R-:W-:-:S05]  /*11c50*/  LOP3.LUT R7, R7, R6, RZ, 0x3c, !PT ;  /* 0x0000000607077212 */ /* 0x008fca00078e3cff */
[----:B------:R2:W-:Y:S04]  /*11c60*/  STL [R1+0x18], R7 ;  /* 0x0000180701007387 */ /* 0x0005e80000100800 */
[----:B------:R2:W-:Y:S01]  /*11c70*/  STL [R1+0xc], R5 ;  /* 0x00000c0501007387 */ /* 0x0005e20000100800 */
[----:B------:R-:W-:Y:S05]  /*11c80*/  @P2 BRA `(.L_x_823) ;  /* 0xfffffff000d42947 */ /* 0x000fea000383ffff */
.L_x_779:
[----:B------:R-:W-:Y:S05]  /*11c90*/  BSYNC B0 ;  /* 0x0000000000007941 */ /* 0x000fea0003800000 */
.L_x_778:
[----:B-12---:R-:W2:Y:S01]  /*11ca0*/  LDL R5, [R1+0x4c] ;  /* 0x00004c0001057983 */ /* 0x006ea20000100800 */
[----:B------:R-:W-:Y:S05]  /*11cb0*/  @!P0 WARPSYNC.ALL ;  /* 0x0000000000008948 */ /* 0x000fea0003800000 */
[----:B------:R-:W-:Y:S06]  /*11cc0*/  @!P0 BAR.SYNC.DEFER_BLOCKING 0xc, 0x180 ;  /* 0x0306000000008b1d */ /* 0x000fec0000010000 */
[----:B------:R-:W-:Y:S01]  /*11cd0*/  BSSY B7, `(.L_x_824) ;  /* 0x00004f2000077945 */ /* 0x000fe20003800000 */
[----:B--2---:R-:W-:-:S13]  /*11ce0*/  ISETP.GT.AND P0, PT, R5, RZ, PT ;  /* 0x000000ff0500720c */ /* 0x004fda0003f04270 */
[----:B------:R-:W-:Y:S05]  /*11cf0*/  @P0 BRA `(.L_x_825) ;  /* 0x0000000000440947 */ /* 0x000fea0003800000 */
[----:B------:R-:W1:Y:S02]  /*11d00*/  S2R R5, SR_TID.X ;  /* 0x0000000000057919 */ /* 0x000e640000002100 */
[----:B-1----:R-:W-:-:S04]  /*11d10*/  LOP3.LUT R5, R5, 0x7f, RZ, 0xc0, !PT ;  /* 0x0000007f05057812 */ /* 0x002fc800078ec0ff */
[----:B------:R-:W-:-:S13]  /*11d20*/  ISETP.NE.AND P0, PT, R5, RZ, PT ;  /* 0x000000ff0500720c */ /* 0x000fda0003f05270 */
[----:B------:R-:W-:Y:S05]  /*11d30*/  @P0 BRA `(.L_x_826) ;  /* 0x0000004c00ac0947 */ /* 0x000fea0003800000 */
[----:B------:R-:W1:Y:S01]  /*11d40*/  S2R R3, SR_LANEID ;  /* 0x0000000000037919 */ /* 0x000e620000000000 */
[----:B------:R-:W-:Y:S02]  /*11d50*/  VOTEU.ANY UR4, UPT, PT ;  /* 0x0000000000047886 */ /* 0x000fe400038e0100 */
[----:B------:R-:W1:Y:S08]  /*11d60*/  FLO.U32 R0, UR4 ;  /* 0x0000000400007d00 */ /* 0x000e7000080e0000 */
[----:B------:R-:W2:Y:S01]  /*11d70*/  POPC R5, UR4 ;  /* 0x0000000400057d09 */ /* 0x000ea20008000000 */
[----:B-1----:R-:W-:-:S02]  /*11d80*/  ISETP.EQ.U32.AND P0, PT, R0, R3, PT ;  /* 0x000000030000720c */ /* 0x002fc40003f02070 */
[----:B------:R-:W2:Y:S11]  /*11d90*/  LDC.64 R2, c[0x0][0xc60] ;  /* 0x00031800ff027b82 */ /* 0x000eb60000000a00 */
[----:B--2---:R-:W2:Y:S01]  /*11da0*/  @P0 ATOMG.E.ADD.STRONG.GPU PT, R3, desc[UR40][R2.64], R5 ;  /* 0x00000005020309a8 */ /* 0x004ea200081ee1e8 */
[----:B------:R-:W1:Y:S02]  /*11db0*/  S2R R4, SR_LTMASK ;  /* 0x0000000000047919 */ /* 0x000e640000003900 */
[----:B-1----:R-:W-:-:S04]  /*11dc0*/  LOP3.LUT R4, R4, UR4, RZ, 0xc0, !PT ;  /* 0x0000000404047c12 */ /* 0x002fc8000f8ec0ff */
[----:B------:R-:W1:Y:S01]  /*11dd0*/  POPC R7, R4 ;  /* 0x0000000400077309 */ /* 0x000e620000000000 */
[----:B--2---:R-:W1:Y:S02]  /*11de0*/  SHFL.IDX PT, R0, R3, R0, 0x1f ;  /* 0x00001f0003007589 */ /* 0x004e6400000e0000 */
[----:B-1----:R-:W-:Y:S01]  /*11df0*/  IADD3 R16, R0, UR36, R7 ;  /* 0x0000002400107c10 */ /* 0x002fe2000fffe007 */
[----:B------:R-:W-:Y:S06]  /*11e00*/  BRA `(.L_x_826) ;  /* 0x0000004c00787947 */ /* 0x000fec0003800000 */
.L_x_825:
        /* <DEDUP_REMOVED lines=15> */
[----:B0-----:R-:W-:Y:S02]  /*11f00*/  IMAD.U32 R11, RZ, RZ, UR5 ;  /* 0x00000005ff0b7e24 */ /* 0x001fe4000f8e00ff */
[----:B------:R-:W-:Y:S02]  /*11f10*/  IMAD.MOV.U32 R8, RZ, RZ, 0x70 ;  /* 0x00000070ff087424 */ /* 0x000fe400078e00ff */
[----:B------:R-:W-:Y:S02]  /*11f20*/  IMAD.MOV.U32 R12, RZ, RZ, 0x1 ;  /* 0x00000001ff0c7424 */ /* 0x000fe400078e00ff */
[----:B------:R-:W-:-:S07]  /*11f30*/  IMAD.MOV.U32 R13, RZ, RZ, RZ ;  /* 0x000000ffff0d7224 */ /* 0x000fce00078e00ff */
[----:B------:R-:W-:-:S07]  /*11f40*/  LEPC R20, `(.L_x_828) ;  /* 0x000000001014794e */ /* 0x000fce0000000000 */
[----:B-1----:R-:W-:Y:S05]  /*11f50*/  CALL.ABS.NOINC R2 ;  /* 0x0000000002007343 */ /* 0x002fea0003c00000 */
.L_x_828:
[----:B------:R-:W-:Y:S05]  /*11f60*/  BSYNC B6 ;  /* 0x0000000000067941 */ /* 0x000fea0003800000 */
.L_x_827:
        /* <DEDUP_REMOVED lines=15> */
[----:B0-----:R-:W-:Y:S02]  /*12060*/  IMAD.U32 R11, RZ, RZ, UR5 ;  /* 0x00000005ff0b7e24 */ /* 0x001fe4000f8e00ff */
[----:B------:R-:W-:Y:S02]  /*12070*/  IMAD.MOV.U32 R8, RZ, RZ, 0x70 ;  /* 0x00000070ff087424 */ /* 0x000fe400078e00ff */
[----:B------:R-:W-:Y:S02]  /*12080*/  IMAD.MOV.U32 R12, RZ, RZ, 0x1 ;  /* 0x00000001ff0c7424 */ /* 0x000fe400078e00ff */
[----:B-1----:R-:W-:-:S07]  /*12090*/  IMAD.MOV.U32 R13, RZ, RZ, RZ ;  /* 0x000000ffff0d7224 */ /* 0x002fce00078e00ff */
[----:B------:R-:W-:-:S07]  /*120a0*/  LEPC R20, `(.L_x_831) ;  /* 0x000000001014794e */ /* 0x000fce0000000000 */
[----:B--2---:R-:W-:Y:S05]  /*120b0*/  CALL.ABS.NOINC R2 ;  /* 0x0000000002007343 */ /* 0x004fea0003c00000 */
.L_x_831:
        /* <DEDUP_REMOVED lines=16> */
.L_x_830:
[----:B------:R-:W-:Y:S05]  /*121c0*/  BSYNC B6 ;  /* 0x0000000000067941 */ /* 0x000fea0003800000 */
.L_x_829:
[----:B------:R-:W2:Y:S01]  /*121d0*/  LDL.LU R2, [R1] ;  /* 0x0000000001027983 */ /* 0x000ea20000300800 */
[----:B------:R-:W-:-:S03]  /*121e0*/  ULDC.64 UR4, c[0x0][0x9f8] ;  /* 0x00027e0000047ab9 */ /* 0x000fc60000000a00 */
[----:B------:R-:W3:Y:S04]  /*121f0*/  LDL.LU R4, [R1+0x20] ;  /* 0x0000200001047983 */ /* 0x000ee80000300800 */
[----:B------:R-:W4:Y:S01]  /*12200*/  LDL R7, [R1+0x10] ;  /* 0x0000100001077983 */ /* 0x000f220000100800 */
        /* <DEDUP_REMOVED lines=22> */
.L_x_980:
[----:B-1----:R-:W3:Y:S01]  /*12370*/  LDL.LU R4, [R1+0x1c] ;  /* 0x00001c0001047983 */ /* 0x002ee20000300800 */
[----:B------:R-:W-:Y:S02]  /*12380*/  PLOP3.LUT P1, PT, PT, PT, PT, 0x8, 0x0 ;  /* 0x000000000000781c */ /* 0x000fe40003f2e170 */
[----:B--2---:R-:W-:Y:S01]  /*12390*/  ISETP.NE.AND P0, PT, R14, RZ, PT ;  /* 0x000000ff0e00720c */ /* 0x004fe20003f05270 */
[----:B------:R1:W-:Y:S01]  /*123a0*/  STL [R1], R0 ;  /* 0x0000000001007387 */ /* 0x0003e20000100800 */
[----:B---3--:R-:W-:-:S09]  /*123b0*/  LOP3.LUT R4, R4, 0xfffffffe, RZ, 0xc0, !PT ;  /* 0xfffffffe04047812 */ /* 0x008fd200078ec0ff */
[----:B------:R-:W-:-:S05]  /*123c0*/  @P1 LOP3.LUT R4, R4, 0x1, RZ, 0xfc, !PT ;  /* 0x0000000104041812 */ /* 0x000fca00078efcff */
[----:B------:R1:W-:Y:S01]  /*123d0*/  STL [R1+0x1c], R4 ;  /* 0x00001c0401007387 */ /* 0x0003e20000100800 */
[----:B------:R-:W-:Y:S05]  /*123e0*/  @P0 BRA `(.L_x_833) ;  /* 0x0000000400240947 */ /* 0x000fea0003800000 */
[----:B------:R-:W-:-:S03]  /*123f0*/  UMOV UR4, 0xffffffff ;  /* 0xffffffff00047882 */ /* 0x000fc60000000000 */
[----:B------:R-:W-:Y:S05]  /*12400*/  BRA.DIV UR4, `(.L_x_834) ;  /* 0x0000006204407947 */ /* 0x000fea000b800000 */
[----:B------:R-:W-:-:S13]  /*12410*/  ELECT P6, URZ, PT ;  /* 0x00000000003f782f */ /* 0x000fda00038c0000 */
.L_x_983:
[----:B------:R-:W-:Y:S05]  /*12420*/  @!P6 BRA `(.L_x_833) ;  /* 0x000000040014e947 */ /* 0x000fea0003800000 */
[----:B------:R2:W-:Y:S01]  /*12430*/  STL [R1+0x58], R9 ;  /* 0x0000580901007387 */ /* 0x0005e20000100800 */
[----:B------:R-:W-:-:S04]  /*12440*/  ISETP.NE.U32.AND P0, PT, R2, RZ, PT ;  /* 0x000000ff0200720c */ /* 0x000fc80003f05070 */
[----:B------:R-:W-:-:S13]  /*12450*/  ISETP.NE.AND.EX P0, PT, R3, RZ, PT, P0 ;  /* 0x000000ff0300720c */ /* 0x000fda0003f05300 */
[----:B--2---:R-:W-:Y:S05]  /*12460*/  @!P0 BRA `(.L_x_835) ;  /* 0x0000000000508947 */ /* 0x004fea0003800000 */
[----:B------:R-:W2:Y:S01]  /*12470*/  LDC R6, c[0x0][0x43c] ;  /* 0x00010f00ff067b82 */ /* 0x000ea20000000800 */
[----:B-1----:R-:W-:Y:S01]  /*12480*/  IMAD.MOV.U32 R0, RZ, RZ, R9 ;  /* 0x000000ffff007224 */ /* 0x002fe200078e0009 */
[----:B------:R-:W-:Y:S01]  /*12490*/  ULDC.64 UR4, c[0x0][0x428] ;  /* 0x00010a0000047ab9 */ /* 0x000fe20000000a00 */
[----:B--2---:R-:W-:-:S13]  /*124a0*/  ISETP.NE.AND P0, PT, R6, 0x1, PT ;  /* 0x000000010600780c */ /* 0x004fda0003f05270 */
[----:B------:R-:W1:Y:S02]  /*124b0*/  @P0 LDC.64 R4, c[0x0][0x440] ;  /* 0x00011000ff040b82 */ /* 0x000e640000000a00 */
        /* <DEDUP_REMOVED lines=15> */
.L_x_835:
[----:B------:R-:W3:Y:S04]  /*125b0*/  LDL R7, [R1+0x4] ;  /* 0x0000040001077983 */ /* 0x000ee80000100800 */
[----:B-12---:R-:W3:Y:S04]  /*125c0*/  LDL R0, [R1+0x8] ;  /* 0x0000080001007983 */ /* 0x006ee80000100800 */
[----:B------:R-:W2:Y:S01]  /*125d0*/  LDL R2, [R1+0x14] ;  /* 0x0000140001027983 */ /* 0x000ea20000100800 */
[----:B---3--:R-:W-:Y:S01]  /*125e0*/  IMAD R0, R0, 0x8, R7 ;  /* 0x0000000800007824 */ /* 0x008fe200078e0207 */
[----:B--2---:R-:W-:-:S04]  /*125f0*/  SHF.L.U32 R2, R2, 0x1f, RZ ;  /* 0x0000001f02027819 */ /* 0x004fc800000006ff */
[----:B------:R-:W1:Y:S02]  /*12600*/  SYNCS.PHASECHK.TRANS64.TRYWAIT P0, [R0+URZ+0x28c40], R2 ;  /* 0x028c4002000075a7 */ /* 0x000e64000800017f */
[----:B-1----:R-:W-:Y:S05]  /*12610*/  @!P0 BRA `(.L_x_836) ;  /* 0x0000005c00dc8947 */ /* 0x002fea0003800000 */
.L_x_984:
[----:B------:R-:W2:Y:S02]  /*12620*/  S2R R3, SR_TID.X ;  /* 0x0000000000037919 */ /* 0x000ea40000002100 */
[----:B--2---:R-:W-:-:S04]  /*12630*/  LOP3.LUT R3, R3, 0x7f, RZ, 0xc0, !PT ;  /* 0x0000007f03037812 */ /* 0x004fc800078ec0ff */
[----:B------:R-:W-:-:S13]  /*12640*/  ISETP.NE.AND P0, PT, R3, RZ, PT ;  /* 0x000000ff0300720c */ /* 0x000fda0003f05270 */
[----:B------:R-:W-:Y:S05]  /*12650*/  @P0 BRA `(.L_x_837) ;  /* 0x00000000001c0947 */ /* 0x000fea0003800000 */
[----:B------:R-:W2:Y:S01]  /*12660*/  S2R R3, SR_TID.X ;  /* 0x0000000000037919 */ /* 0x000ea20000002100 */
[----:B-1----:R-:W-:-:S04]  /*12670*/  IMAD.MOV.U32 R2, RZ, RZ, 0x2000 ;  /* 0x00002000ff027424 */ /* 0x002fc800078e00ff */
[----:B------:R3:W-:Y:S01]  /*12680*/  SYNCS.ARRIVE.TRANS64 RZ, [R0+URZ+0x28c30], R2 ;  /* 0x028c300200ff79a7 */ /* 0x0007e2000800003f */
[----:B--2---:R-:W-:-:S04]  /*12690*/  LOP3.LUT R3, R3, 0x1f, RZ, 0xc0, !PT ;  /* 0x0000001f03037812 */ /* 0x004fc800078ec0ff */
[----:B------:R-:W-:-:S13]  /*126a0*/  ISETP.NE.AND P0, PT, R3, RZ, PT ;  /* 0x000000ff0300720c */ /* 0x000fda0003f05270 */
[----:B---3--:R-:W-:Y:S05]  /*126b0*/  @!P0 BRA `(.L_x_837) ;  /* 0x0000000000048947 */ /* 0x008fea0003800000 */
[----:B------:R-:W-:Y:S01]  /*126c0*/  BPT.TRAP 0x1 ;  /* 0x000000040000795c */ /* 0x000fe20000300000 */
.L_x_837:
[----:B------:R-:W2:Y:S04]  /*126d0*/  LDL R6, [R1+0x4] ;  /* 0x0000040001067983 */ /* 0x000ea80000100800 */
[----:B------:R-:W2:Y:S04]  /*126e0*/  LDL R5, [R1+0x8] ;  /* 0x0000080001057983 */ /* 0x000ea80000100800 */
[----:B------:R-:W3:Y:S04]  /*126f0*/  LDL R7, [R1+0x58] ;  /* 0x0000580001077983 */ /* 0x000ee80000100800 */
[----:B------:R-:W4:Y:S04]  /*12700*/  LDL R4, [R1+0x24] ;  /* 0x0000240001047983 */ /* 0x000f280000100800 */
[----:B------:R-:W5:Y:S04]  /*12710*/  LDL R3, [R1] ;  /* 0x0000000001037983 */ /* 0x000f680000100800 */
[----:B-1----:R-:W5:Y:S01]  /*12720*/  LDL.LU R2, [R1+0x1c] ;  /* 0x00001c0001027983 */ /* 0x002f620000300800 */
[----:B------:R-:W-:-:S02]  /*12730*/  R2UR UR9, R0 ;  /* 0x00000000000972ca */ /* 0x000fc400000e0000 */
[----:B------:R-:W-:Y:S01]  /*12740*/  PLOP3.LUT P0, PT, PT, PT, PT, 0x80, 0x0 ;  /* 0x000000000000781c */ /* 0x000fe20003f0f070 */
[----:B------:R-:W-:Y:S01]  /*12750*/  UIADD3 UR6, UP0, UR38, 0x370, URZ ;  /* 0x0000037026067890 */ /* 0x000fe2000ff1e03f */
[----:B------:R-:W-:-:S03]  /*12760*/  R2UR UR12, R18 ;  /* 0x00000000120c72ca */ /* 0x000fc600000e0000 */
[----:B------:R-:W-:-:S06]  /*12770*/  UIADD3.X UR7, URZ, UR39, URZ, UP0, !UPT ;  /* 0x000000273f077290 */ /* 0x000fcc00087fe43f */
[----:B------:R-:W-:Y:S01]  /*12780*/  UIADD3 UR9, UR9, 0x28c30, URZ ;  /* 0x00028c3009097890 */ /* 0x000fe2000fffe03f */
[----:B------:R-:W-:Y:S01]  /*12790*/  UMOV UR5, 0x14f00000 ;  /* 0x14f0000000057882 */ /* 0x000fe20000000000 */
[----:B------:R-:W-:Y:S01]  /*127a0*/  UMOV UR10, URZ ;  /* 0x0000003f000a7c82 */ /* 0x000fe20008000000 */
[----:B--2---:R-:W-:Y:S01]  /*127b0*/  IMAD R0, R5, 0x2000, R6 ;  /* 0x0000200005007824 */ /* 0x004fe200078e0206 */
[----:B---3--:R-:W-:-:S04]  /*127c0*/  R2UR UR11, R7 ;  /* 0x00000000070b72ca */ /* 0x008fc800000e0000 */
[----:B------:R-:W-:Y:S02]  /*127d0*/  R2UR UR8, R0 ;  /* 0x00000000000872ca */ /* 0x000fe400000e0000 */
[----:B----4-:R-:W-:Y:S02]  /*127e0*/  R2UR UR4, R4 ;  /* 0x00000000040472ca */ /* 0x010fe400000e0000 */
[----:B-----5:R-:W-:Y:S02]  /*127f0*/  R2UR UR13, R3 ;  /* 0x00000000030d72ca */ /* 0x020fe400000e0000 */
[----:B------:R-:W-:-:S07]  /*12800*/  LOP3.LUT R2, R2, 0xfffffffe, RZ, 0xc0, !PT ;  /* 0xfffffffe02027812 */ /* 0x000fce00078ec0ff */
[----:B------:R-:W-:Y:S02]  /*12810*/  UIADD3 UR8, UR8, 0x22400, URZ ;  /* 0x0002240008087890 */ /* 0x000fe4000fffe03f */
[----:B------:R-:W-:Y:S01]  /*12820*/  ULEA UR11, UR11, UR4, 0x6 ;  /* 0x000000040b0b7291 */ /* 0x000fe2000f8e303f */
[----:B------:R-:W-:Y:S02]  /*12830*/  @P0 LOP3.LUT R2, R2, 0x1, RZ, 0xfc, !PT ;  /* 0x0000000102020812 */ /* 0x000fe400078efcff */
[----:B------:R-:W-:-:S03]  /*12840*/  UMOV UR4, 0x0 ;  /* 0x0000000000047882 */ /* 0x000fc60000000000 */
[----:B------:R2:W-:Y:S03]  /*12850*/  STL [R1+0x1c], R2 ;  /* 0x00001c0201007387 */ /* 0x0005e60000100800 */
[----:B------:R2:W-:Y:S01]  /*12860*/  UTMALDG.4D [UR8], [UR6], desc[UR4] ;  /* 0x00000408060075b4 */ /* 0x0005e20008019000 */
[----:B------:R-:W-:Y:S02]  /*12870*/  NOP ;  /* 0x0000000000007918 */ /* 0x000fe40000000000 */
.L_x_833:
[----:B--2---:R-:W2:Y:S04]  /*12880*/  LDL R2, [R1+0x4] ;  /* 0x0000040001027983 */ /* 0x004ea80000100800 */
[----:B------:R-:W3:Y:S04]  /*12890*/  LDL.LU R3, [R1+0x34] ;  /* 0x0000340001037983 */ /* 0x000ee80000300800 */
[----:B------:R-:W4:Y:S04]  /*128a0*/  LDL.LU R5, [R1+0x28] ;  /* 0x0000280001057983 */ /* 0x000f280000300800 */
[----:B-1----:R-:W5:Y:S01]  /*128b0*/  LDL.LU R4, [R1+0x48] ;  /* 0x0000480001047983 */ /* 0x002f620000300800 */
[----:B------:R-:W-:Y:S05]  /*128c0*/  WARPSYNC.ALL ;  /* 0x0000000000007948 */ /* 0x000fea0003800000 */
[----:B------:R-:W-:Y:S01]  /*128d0*/  ULDC.64 UR4, c[0x0][0x298] ;  /* 0x0000a60000047ab9 */ /* 0x000fe20000000a00 */
[----:B------:R-:W-:Y:S01]  /*128e0*/  ULDC.64 UR6, c[0x0][0xa00] ;  /* 0x0002800000067ab9 */ /* 0x000fe20000000a00 */
[----:B------:R-:W-:Y:S01]  /*128f0*/  BSSY B6, `(.L_x_838) ;  /* 0x0000024000067945 */ /* 0x000fe20003800000 */
[----:B------:R-:W-:Y:S01]  /*12900*/  BAR.SYNC.DEFER_BLOCKING 0x8, 0x100 ;  /* 0x0204000000007b1d */ /* 0x000fe20000010000 */
[----:B------:R-:W-:-:S04]  /*12910*/  ISETP.NE.U32.AND P0, PT, RZ, UR6, PT ;  /* 0x00000006ff007c0c */ /* 0x000fc8000bf05070 */
[----:B------:R-:W-:Y:S01]  /*12920*/  ISETP.NE.AND.EX P0, PT, RZ, UR7, PT, P0 ;  /* 0x00000007ff007c0c */ /* 0x000fe2000bf05300 */
[----:B--2---:R-:W-:Y:S01]  /*12930*/  VIADD R2, R2, 0x20400 ;  /* 0x0002040002027836 */ /* 0x004fe20000000000 */
[----:B---3--:R-:W-:-:S04]  /*12940*/  SHF.R.S32.HI R0, RZ, 0x1f, R3 ;  /* 0x0000001fff007819 */ /* 0x008fc80000011403 */
[----:B------:R-:W-:Y:S02]  /*12950*/  LOP3.LUT P1, RZ, R2, 0x3ff, RZ, 0xc0, !PT ;  /* 0x000003ff02ff7812 */ /* 0x000fe4000782c0ff */
[----:B----4-:R-:W-:Y:S01]  /*12960*/  SEL R5, R5, RZ, !P0 ;  /* 0x000000ff05057207 */ /* 0x010fe20004000000 */
[----:B------:R-:W-:Y:S01]  /*12970*/  IMAD R0, R0, UR4, RZ ;  /* 0x0000000400007c24 */ /* 0x000fe2000f8e02ff */
[----:B-----5:R-:W-:-:S03]  /*12980*/  SEL R4, R4, RZ, !P0 ;  /* 0x000000ff04047207 */ /* 0x020fc60004000000 */
        /* <DEDUP_REMOVED lines=26> */
.L_x_839:
[----:B------:R-:W-:Y:S05]  /*12b30*/  BSYNC B6 ;  /* 0x0000000000067941 */ /* 0x000fea0003800000 */
.L_x_838:
        /* <DEDUP_REMOVED lines=91> */
.L_x_993:
        /* <DEDUP_REMOVED lines=11> */
.L_x_841:
        /* <DEDUP_REMOVED lines=19> */
.L_x_994:
[----:B------:R-:W-:Y:S05]  /*132d0*/  BSYNC B0 ;  /* 0x0000000000007941 */ /* 0x000fea0003800000 */
.L_x_842:
[----:B0-----:R-:W2:Y:S01]  /*132e0*/  LDL R2, [R1+0x1c] ;  /* 0x00001c0001027983 */ /* 0x001ea20000100800 */
[----:B------:R-:W-:Y:S01]  /*132f0*/  BSSY B0, `(.L_x_844) ;  /* 0x00000a3000007945 */ /* 0x000fe20003800000 */
[----:B--2---:R-:W-:-:S13]  /*13300*/  LOP3.LUT P0, RZ, R2, 0x1, RZ, 0xc0, !PT ;  /* 0x0000000102ff7812 */ /* 0x004fda000780c0ff */
        /* <DEDUP_REMOVED lines=13> */
.L_x_995:
[----:B------:R-:W-:Y:S05]  /*133e0*/  BSYNC B1 ;  /* 0x0000000000017941 */ /* 0x000fea0003800000 */
.L_x_846:
        /* <DEDUP_REMOVED lines=9> */
.L_x_849:
[----:B------:R-:W-:Y:S05]  /*13480*/  BSYNC B1 ;  /* 0x0000000000017941 */ /* 0x000fea0003800000 */
.L_x_848:
        /* <DEDUP_REMOVED lines=14> */
.L_x_850:
        /* <DEDUP_REMOVED lines=16> */
.L_x_851:
        /* <DEDUP_REMOVED lines=16> */
.L_x_852:
        /* <DEDUP_REMOVED lines=16> */
.L_x_853:
        /* <DEDUP_REMOVED lines=16> */
.L_x_854:
        /* <DEDUP_REMOVED lines=16> */
.L_x_855:
        /* <DEDUP_REMOVED lines=16> */
.L_x_856:
        /* <DEDUP_REMOVED lines=16> */
.L_x_857:
        /* <DEDUP_REMOVED lines=11> */
.L_x_845:
[----:B------:R-:W-:Y:S05]  /*13d20*/  BSYNC B0 ;  /* 0x0000000000007941 */ /* 0x000fea0003800000 */
.L_x_844:
        /* <DEDUP_REMOVED lines=18> */
[----:B--2---:R-:W-:Y:S01]  /*13e50*/  LOP3.LUT P2, RZ, R5, 0x1, RZ, 0xc0, !PT ;  /* 0x0000000105ff7812 */ /* 0x004fe2000784c0ff */
        /* <DEDUP_REMOVED lines=32> */
.L_x_864:
        /* <DEDUP_REMOVED lines=9> */
.L_x_996:
[----:B------:R-:W-:Y:S05]  /*140f0*/  BSYNC B3 ;  /* 0x0000000000037941 */ /* 0x000fea0003800000 */
.L_x_865:
        /* <DEDUP_REMOVED lines=9> */
.L_x_868:
[----:B------:R-:W-:Y:S05]  /*14190*/  BSYNC B3 ;  /* 0x0000000000037941 */ /* 0x000fea0003800000 */
.L_x_867:
        /* <DEDUP_REMOVED lines=14> */
.L_x_869:
        /* <DEDUP_REMOVED lines=14> */
.L_x_997:
[----:B------:R-:W-:Y:S05]  /*14360*/  BSYNC B3 ;  /* 0x0000000000037941 */ /* 0x000fea0003800000 */
.L_x_870:
        /* <DEDUP_REMOVED lines=11> */
.L_x_873:
[----:B------:R-:W-:Y:S05]  /*14420*/  BSYNC B3 ;  /* 0x0000000000037941 */ /* 0x000fea0003800000 */
.L_x_872:
        /* <DEDUP_REMOVED lines=11> */
.L_x_874:
        /* <DEDUP_REMOVED lines=16> */
.L_x_875:
        /* <DEDUP_REMOVED lines=16> */
.L_x_876:
        /* <DEDUP_REMOVED lines=16> */
.L_x_877:
        /* <DEDUP_REMOVED lines=16> */
.L_x_878:
        /* <DEDUP_REMOVED lines=16> */
.L_x_879:
        /* <DEDUP_REMOVED lines=16> */
.L_x_880:
        /* <DEDUP_REMOVED lines=16> */
.L_x_881:
        /* <DEDUP_REMOVED lines=11> */
.L_x_863:
[----:B------:R-:W-:Y:S05]  /*14c90*/  BSYNC B1 ;  /* 0x0000000000017941 */ /* 0x000fea0003800000 */
.L_x_862:
[----:B------:R-:W2:Y:S02]  /*14ca0*/  LDL.LU R4, [R1+0x30] ;  /* 0x0000300001047983 */ /* 0x000ea40000300800 */
[----:B--2---:R-:W-:-:S07]  /*14cb0*/  VIADD R0, R4, 0xfffffffd ;  /* 0xfffffffd04007836 */ /* 0x004fce0000000000 */
.L_x_861:
[----:B------:R-:W-:Y:S05]  /*14cc0*/  BSYNC B2 ;  /* 0x0000000000027941 */ /* 0x000fea0003800000 */
.L_x_860:
[----:B------:R-:W2:Y:S01]  /*14cd0*/  LDL.LU R2, [R1+0x2c] ;  /* 0x00002c0001027983 */ /* 0x000ea20000300800 */
[----:B------:R-:W-:-:S05]  /*14ce0*/  IMAD.MOV R6, RZ, RZ, -R6 ;  /* 0x000000ffff067224 */ /* 0x000fca00078e0a06 */
[----:B--2---:R-:W-:-:S13]  /*14cf0*/  ISETP.NE.AND P0, PT, R2, R6, PT ;  /* 0x000000060200720c */ /* 0x004fda0003f05270 */
[----:B------:R-:W-:Y:S05]  /*14d00*/  @!P0 BRA `(.L_x_859) ;  /* 0x0000001c00488947 */ /* 0x000fea0003800000 */
.L_x_922:
[----:B------:R-:W2:Y:S04]  /*14d10*/  LDL R4, [R1+0x1c] ;  /* 0x00001c0001047983 */ /* 0x000ea80000100800 */
[----:B0-----:R-:W0:Y:S04]  /*14d20*/  LDL.LU R3, [R1+0x8] ;  /* 0x0000080001037983 */ /* 0x001e280000300800 */
[----:B------:R-:W3:Y:S01]  /*14d30*/  LDL.LU R2, [R1+0x14] ;  /* 0x0000140001027983 */ /* 0x000ee20000300800 */
[----:B------:R-:W-:Y:S05]  /*14d40*/  YIELD ;  /* 0x0000000000007946 */ /* 0x000fea0003800000 */
[----:B------:R-:W-:Y:S01]  /*14d50*/  BSSY B1, `(.L_x_882) ;  /* 0x00000e2000017945 */ /* 0x000fe20003800000 */
[----:B--2---:R-:W-:Y:S01]  /*14d60*/  LOP3.LUT P1, RZ, R4, 0x1, RZ, 0xc0, !PT ;  /* 0x0000000104ff7812 */ /* 0x004fe2000782c0ff */
[----:B0-----:R-:W-:-:S05]  /*14d70*/  VIADD R7, R3, 0x1 ;  /* 0x0000000103077836 */ /* 0x001fca0000000000 */
[----:B------:R-:W-:-:S04]  /*14d80*/  ISETP.NE.AND P0, PT, R7, 0x2, PT ;  /* 0x000000020700780c */ /* 0x000fc80003f05270 */
[----:B------:R-:W-:Y:S02]  /*14d90*/  SEL R6, RZ, 0x1, P0 ;  /* 0x00000001ff067807 */ /* 0x000fe40000000000 */
[----:B------:R-:W-:Y:S02]  /*14da0*/  SEL R7, R7, RZ, P0 ;  /* 0x000000ff07077207 */ /* 0x000fe40000000000 */
[----:B---3--:R-:W-:Y:S01]  /*14db0*/  LOP3.LUT R6, R2, R6, RZ, 0x3c, !PT ;  /* 0x0000000602067212 */ /* 0x008fe200078e3cff */
        /* <DEDUP_REMOVED lines=26> */
.L_x_884:
        /* <DEDUP_REMOVED lines=9> */
.L_x_998:
[----:B------:R-:W-:Y:S05]  /*14ff0*/  BSYNC B2 ;  /* 0x0000000000027941 */ /* 0x000fea0003800000 */
.L_x_885:
        /* <DEDUP_REMOVED lines=9> */
.L_x_888:
[----:B------:R-:W-:Y:S05]  /*15090*/  BSYNC B2 ;  /* 0x0000000000027941 */ /* 0x000fea0003800000 */
.L_x_887:
        /* <DEDUP_REMOVED lines=13> */
.L_x_889:
        /* <DEDUP_REMOVED lines=14> */
.L_x_999:
[----:B------:R-:W-:Y:S05]  /*15250*/  BSYNC B2 ;  /* 0x0000000000027941 */ /* 0x000fea0003800000 */
.L_x_890:
        /* <DEDUP_REMOVED lines=11> */
.L_x_893:
[----:B------:R-:W-:Y:S05]  /*15310*/  BSYNC B2 ;  /* 0x0000000000027941 */ /* 0x000fea0003800000 */
.L_x_892:
        /* <DEDUP_REMOVED lines=10> */
.L_x_894:
        /* <DEDUP_REMOVED lines=16> */
.L_x_895:
        /* <DEDUP_REMOVED lines=16> */
.L_x_896:
        /* <DEDUP_REMOVED lines=16> */
.L_x_897:
        /* <DEDUP_REMOVED lines=16> */
.L_x_898:
        /* <DEDUP_REMOVED lines=16> */
.L_x_899:
        /* <DEDUP_REMOVED lines=16> */
.L_x_900:
        /* <DEDUP_REMOVED lines=16> */
.L_x_901:
        /* <DEDUP_REMOVED lines=11> */
.L_x_883:
[----:B------:R-:W-:Y:S05]  /*15b70*/  BSYNC B1 ;  /* 0x0000000000017941 */ /* 0x000fea0003800000 */
.L_x_882:
[----:B------:R-:W2:Y:S01]  /*15b80*/  LDL R2, [R1+0x1c] ;  /* 0x00001c0001027983 */ /* 0x000ea20000100800 */
[----:B------:R-:W-:Y:S01]  /*15b90*/  VIADD R7, R7, 0x1 ;  /* 0x0000000107077836 */ /* 0x000fe20000000000 */
[----:B------:R-:W-:Y:S04]  /*15ba0*/  BSSY B1, `(.L_x_902) ;  /* 0x00000e5000017945 */ /* 0x000fe80003800000 */
[----:B------:R-:W-:-:S04]  /*15bb0*/  ISETP.NE.AND P0, PT, R7, 0x2, PT ;  /* 0x000000020700780c */ /* 0x000fc80003f05270 */
[----:B------:R-:W-:Y:S02]  /*15bc0*/  SEL R9, R7, RZ, P0 ;  /* 0x000000ff07097207 */ /* 0x000fe40000000000 */
[----:B--2---:R-:W-:Y:S02]  /*15bd0*/  LOP3.LUT P2, RZ, R2, 0x1, RZ, 0xc0, !PT ;  /* 0x0000000102ff7812 */ /* 0x004fe4000784c0ff */
[----:B------:R-:W-:-:S04]  /*15be0*/  SEL R2, RZ, 0x1, P0 ;  /* 0x00000001ff027807 */ /* 0x000fc80000000000 */
[----:B-----5:R-:W-:-:S05]  /*15bf0*/  LOP3.LUT R8, R6, R2, RZ, 0x3c, !PT ;  /* 0x0000000206087212 */ /* 0x020fca00078e3cff */
        /* <DEDUP_REMOVED lines=28> */
.L_x_904:
        /* <DEDUP_REMOVED lines=9> */
.L_x_1000:
[----:B------:R-:W-:Y:S05]  /*15e50*/  BSYNC B2 ;  /* 0x0000000000027941 */ /* 0x000fea0003800000 */
.L_x_905:
        /* <DEDUP_REMOVED lines=9> */
.L_x_908:
[----:B------:R-:W-:Y:S05]  /*15ef0*/  BSYNC B2 ;  /* 0x0000000000027941 */ /* 0x000fea0003800000 */
.L_x_907:
        /* <DEDUP_REMOVED lines=14> */
.L_x_909:
        /* <DEDUP_REMOVED lines=14> */
.L_x_1001:
[----:B------:R-:W-:Y:S05]  /*160c0*/  BSYNC B2 ;  /* 0x0000000000027941 */ /* 0x000fea0003800000 */
.L_x_910:
        /* <DEDUP_REMOVED lines=11> */
.L_x_913:
[----:B------:R-:W-:Y:S05]  /*16180*/  BSYNC B2 ;  /* 0x0000000000027941 */ /* 0x000fea0003800000 */
.L_x_912:
        /* <DEDUP_REMOVED lines=11> */
.L_x_914:
        /* <DEDUP_REMOVED lines=16> */
.L_x_915:
        /* <DEDUP_REMOVED lines=16> */
.L_x_916:
        /* <DEDUP_REMOVED lines=16> */
.L_x_917:
        /* <DEDUP_REMOVED lines=16> */
.L_x_918:
        /* <DEDUP_REMOVED lines=16> */
.L_x_919:
        /* <DEDUP_REMOVED lines=16> */
.L_x_920:
        /* <DEDUP_REMOVED lines=16> */
.L_x_921:
        /* <DEDUP_REMOVED lines=11> */
.L_x_903:
[----:B------:R-:W-:Y:S05]  /*169f0*/  BSYNC B1 ;  /* 0x0000000000017941 */ /* 0x000fea0003800000 */
.L_x_902:
[C---:B------:R-:W-:Y:S01]  /*16a00*/  ISETP.GT.AND P0, PT, R0.reuse, 0x1, PT ;  /* 0x000000010000780c */ /* 0x040fe20003f04270 */
[----:B------:R-:W-:-:S12]  /*16a10*/  VIADD R0, R0, 0xfffffffe ;  /* 0xfffffffe00007836 */ /* 0x000fd80000000000 */
[----:B------:R-:W-:Y:S05]  /*16a20*/  @P0 BRA `(.L_x_922) ;  /* 0xffffffe000b80947 */ /* 0x000fea000383ffff */
.L_x_859:
[----:B------:R-:W-:Y:S05]  /*16a30*/  BSYNC B0 ;  /* 0x0000000000007941 */ /* 0x000fea0003800000 */
.L_x_858:
        /* <DEDUP_REMOVED lines=12> */
[----:B-1----:R-:W1:Y:S01]  /*16b00*/  S2R R3, SR_LANEID ;  /* 0x0000000000037919 */ /* 0x002e620000000000 */
        /* <DEDUP_REMOVED lines=8> */
[----:B0-----:R-:W0:Y:S01]  /*16b90*/  POPC R7, R6 ;  /* 0x0000000600077309 */ /* 0x001e220000000000 */
[----:B--2---:R-:W0:Y:S02]  /*16ba0*/  SHFL.IDX PT, R4, R3, R4, 0x1f ;  /* 0x00001f0403047589 */ /* 0x004e2400000e0000 */
[----:B0-----:R-:W-:-:S07]  /*16bb0*/  IADD3 R16, R4, UR36, R7 ;  /* 0x0000002404107c10 */ /* 0x001fce000fffe007 */
.L_x_924:
[----:B------:R-:W-:Y:S05]  /*16bc0*/  BSYNC B0 ;  /* 0x0000000000007941 */ /* 0x000fea0003800000 */
.L_x_923:
[----:B------:R-:W-:-:S05]  /*16bd0*/  SEL R0, R0, RZ, P0 ;  /* 0x000000ff00007207 */ /* 0x000fca0000000000 */
[----:B------:R2:W-:Y:S02]  /*16be0*/  STL [R1+0x8], R0 ;  /* 0x0000080001007387 */ /* 0x0005e40000100800 */
.L_x_826:
[----:B------:R-:W-:Y:S05]  /*16bf0*/  BSYNC B7 ;  /* 0x0000000000077941 */ /* 0x000fea0003800000 */
.L_x_824:
[----:B--2---:R-:W2:Y:S02]  /*16c00*/  LDL R0, [R1+0x1c] ;  /* 0x00001c0001007983 */ /* 0x004ea40000100800 */
[----:B--2---:R-:W-:-:S13]  /*16c10*/  LOP3.LUT P0, RZ, R0, 0x2, RZ, 0xc0, !PT ;  /* 0x0000000200ff7812 */ /* 0x004fda000780c0ff */
[----:B------:R-:W-:Y:S05]  /*16c20*/  @!P0 BRA `(.L_x_925) ;  /* 0x0000000000288947 */ /* 0x000fea0003800000 */
[----:B------:R-:W-:Y:S05]  /*16c30*/  WARPSYNC.ALL ;  /* 0x0000000000007948 */ /* 0x000fea0003800000 */
[----:B------:R-:W2:Y:S08]  /*16c40*/  S2UR UR5, SR_CgaCtaId ;  /* 0x00000000000579c3 */ /* 0x000eb00000008800 */
[----:B------:R-:W-:Y:S06]  /*16c50*/  BAR.SYNC.DEFER_BLOCKING 0x5, 0x180 ;  /* 0x0146000000007b1d */ /* 0x000fec0000010000 */
[----:B------:R-:W-:-:S02]  /*16c60*/  UMOV UR4, 0x400 ;  /* 0x0000040000047882 */ /* 0x000fc40000000000 */
[----:B--2---:R-:W-:-:S06]  /*16c70*/  ULEA UR4, UR5, UR4, 0x18 ;  /* 0x0000000405047291 */ /* 0x004fcc000f8ec03f */
[----:B------:R-:W-:-:S05]  /*16c80*/  IMAD.U32 R0, RZ, RZ, UR4 ;  /* 0x00000004ff007e24 */ /* 0x000fca000f8e00ff */
[----:B------:R2:W3:Y:S04]  /*16c90*/  LDS.128 R16, [R0+0x28cd0] ;  /* 0x028cd00000107984 */ /* 0x0004e80000000c00 */
[----:B------:R2:W-:Y:S01]  /*16ca0*/  STL [R1+0x4], R0 ;  /* 0x0000040001007387 */ /* 0x0005e20000100800 */
[----:B------:R-:W-:Y:S06]  /*16cb0*/  BAR.ARV 0x4, 0x180 ;  /* 0x0106000000007b1d */ /* 0x000fec0000002000 */
[----:B------:R-:W-:Y:S05]  /*16cc0*/  BRA `(.L_x_926) ;  /* 0x0000000800487947 */ /* 0x000fea0003800000 */
.L_x_925:
[----:B------:R-:W0:Y:S01]  /*16cd0*/  S2R R0, SR_TID.X ;  /* 0x0000000000007919 */ /* 0x000e220000002100 */
[----:B------:R-:W-:Y:S01]  /*16ce0*/  UMOV UR4, 0xffffffff ;  /* 0xffffffff00047882 */ /* 0x000fe20000000000 */
[----:B0-----:R-:W-:-:S04]  /*16cf0*/  LOP3.LUT R7, R0, 0x1f, RZ, 0xc0, !PT ;  /* 0x0000001f00077812 */ /* 0x001fc800078ec0ff */
[----:B------:R-:W-:Y:S01]  /*16d00*/  ISETP.NE.AND P0, PT, R7, 0x1f, PT ;  /* 0x0000001f0700780c */ /* 0x000fe20003f05270 */
[----:B------:R-:W-:-:S12]  /*16d10*/  BRA.DIV UR4, `(.L_x_927) ;  /* 0x00000022041c7947 */ /* 0x000fd8000b800000 */
[----:B------:R-:W-:Y:S01]  /*16d20*/  IMAD.IADD R5, R19, 0x1, R7 ;  /* 0x0000000113057824 */ /* 0x000fe200078e0207 */
[----:B------:R-:W-:-:S04]  /*16d30*/  ULDC UR4, c[0x0][0xc3c] ;  /* 0x00030f0000047ab9 */ /* 0x000fc80000000800 */
[----:B------:R-:W-:-:S13]  /*16d40*/  ISETP.GE.OR P1, PT, R5, UR4, !P0 ;  /* 0x0000000405007c0c */ /* 0x000fda000c726670 */
[----:B-1----:R-:W0:Y:S02]  /*16d50*/  @!P1 LDC.64 R2, c[0x0][0xc80] ;  /* 0x00032000ff029b82 */ /* 0x002e240000000a00 */
[----:B0-----:R-:W-:-:S06]  /*16d60*/  @!P1 IMAD.WIDE R2, R5, 0x4, R2 ;  /* 0x0000000405029825 */ /* 0x001fcc00078e0202 */
[----:B------:R0:W2:Y:S01]  /*16d70*/  @!P1 LDG.E R3, desc[UR40][R2.64] ;  /* 0x0000002802039981 */ /* 0x0000a2000c1e1900 */
[C---:B------:R-:W-:Y:S02]  /*16d80*/  ISETP.GE.U32.AND P2, PT, R7.reuse, 0x2, PT ;  /* 0x000000020700780c */ /* 0x040fe40003f46070 */
[C---:B------:R-:W-:Y:S01]  /*16d90*/  ISETP.GE.U32.AND P3, PT, R7.reuse, 0x4, PT ;  /* 0x000000040700780c */ /* 0x040fe20003f66070 */
[----:B------:R-:W-:Y:S01]  /*16da0*/  SHFL.IDX PT, R4, R16, 0x1, 0x1f ;  /* 0x00201f0010047f89 */ /* 0x000fe200000e0000 */
[C---:B------:R-:W-:Y:S02]  /*16db0*/  ISETP.GE.U32.AND P4, PT, R7.reuse, 0x8, PT ;  /* 0x000000080700780c */ /* 0x040fe40003f86070 */
[C---:B------:R-:W-:Y:S01]  /*16dc0*/  ISETP.GE.U32.AND P5, PT, R7.reuse, 0x10, PT ;  /* 0x000000100700780c */ /* 0x040fe20003fa6070 */
[----:B0-----:R-:W-:Y:S02]  /*16dd0*/  IMAD.MOV.U32 R2, RZ, RZ, RZ ;  /* 0x000000ffff027224 */ /* 0x001fe400078e00ff */
[----:B--2---:R-:W-:Y:S01]  /*16de0*/  @!P1 IMAD.MOV.U32 R2, RZ, RZ, R3 ;  /* 0x000000ffff029224 */ /* 0x004fe200078e0003 */
[----:B------:R-:W-:-:S04]  /*16df0*/  ISETP.NE.AND P1, PT, R7, RZ, PT ;  /* 0x000000ff0700720c */ /* 0x000fc80003f25270 */
        /* <DEDUP_REMOVED lines=14> */
[----:B------:R-:W-:Y:S02]  /*16ee0*/  IMAD.IADD R3, R3, 0x1, R0 ;  /* 0x0000000103037824 */ /* 0x000fe400078e0200 */
[----:B------:R0:W1:Y:S04]  /*16ef0*/  SHFL.IDX PT, R0, R16, RZ, 0x1f ;  /* 0x00001fff10007589 */ /* 0x00006800000e0000 */
[----:B------:R0:W2:Y:S02]  /*16f00*/  SHFL.IDX PT, R6, R3, 0x1f, 0x1f ;  /* 0x03e01f0003067f89 */ /* 0x0000a400000e0000 */
.L_x_1011:
[----:B------:R-:W-:Y:S02]  /*16f10*/  ULDC UR4, c[0x0][0xc38] ;  /* 0x00030e0000047ab9 */ /* 0x000fe40000000800 */
[----:B0-----:R-:W-:-:S04]  /*16f20*/  IMAD.U32 R16, RZ, RZ, UR4 ;  /* 0x00000004ff107e24 */ /* 0x001fc8000f8e00ff */
[----:B--2---:R-:W-:-:S04]  /*16f30*/  IMAD R6, R6, R16, RZ ;  /* 0x0000001006067224 */ /* 0x004fc800078e02ff */
[----:B------:R-:W-:-:S05]  /*16f40*/  IMAD.IADD R4, R4, 0x1, R6 ;  /* 0x0000000104047824 */ /* 0x000fca00078e0206 */
[----:B-1----:R-:W-:-:S13]  /*16f50*/  ISETP.GT.AND P6, PT, R4, R0, PT ;  /* 0x000000000400720c */ /* 0x002fda0003fc4270 */
[----:B------:R-:W-:Y:S05]  /*16f60*/  @P6 BRA `(.L_x_928) ;  /* 0x00000000009c6947 */ /* 0x000fea0003800000 */
.L_x_933:
[----:B0-----:R-:W0:Y:S01]  /*16f70*/  LDC R2, c[0x0][0xc3c] ;  /* 0x00030f00ff027b82 */ /* 0x001e220000000800 */
[----:B------:R-:W-:-:S05]  /*16f80*/  VIADD R19, R19, 0x1f ;  /* 0x0000001f13137836 */ /* 0x000fca0000000000 */
[----:B0-----:R-:W-:-:S13]  /*16f90*/  ISETP.GE.AND P6, PT, R19, R2, PT ;  /* 0x000000021300720c */ /* 0x001fda0003fc6270 */
[----:B------:R-:W-:Y:S05]  /*16fa0*/  @P6 BRA `(.L_x_929) ;  /* 0x0000000400446947 */ /* 0x000fea0003800000 */
[----:B------:R-:W0:Y:S01]  /*16fb0*/  S2R R3, SR_TID.X ;  /* 0x0000000000037919 */ /* 0x000e220000002100 */
[----:B------:R-:W-:Y:S01]  /*16fc0*/  BSSY B0, `(.L_x_930) ;  /* 0x0000009000007945 */ /* 0x000fe20003800000 */
[----:B0-----:R-:W-:-:S05]  /*16fd0*/  LOP3.LUT R3, R3, 0x1f, RZ, 0xc0, !PT ;  /* 0x0000001f03037812 */ /* 0x001fca00078ec0ff */
[----:B------:R-:W-:-:S05]  /*16fe0*/  IMAD.IADD R5, R19, 0x1, R3 ;  /* 0x0000000113057824 */ /* 0x000fca00078e0203 */
[----:B------:R-:W-:Y:S01]  /*16ff0*/  ISETP.GE.OR P6, PT, R5, R2, !P0 ;  /* 0x000000020500720c */ /* 0x000fe200047c6670 */
[----:B------:R-:W-:-:S12]  /*17000*/  IMAD.MOV.U32 R2, RZ, RZ, RZ ;  /* 0x000000ffff027224 */ /* 0x000fd800078e00ff */
[----:B------:R-:W-:Y:S05]  /*17010*/  @P6 BRA `(.L_x_931) ;  /* 0x00000000000c6947 */ /* 0x000fea0003800000 */
[----:B------:R-:W0:Y:S02]  /*17020*/  LDC.64 R2, c[0x0][0xc80] ;  /* 0x00032000ff027b82 */ /* 0x000e240000000a00 */
[----:B0-----:R-:W-:-:S06]  /*17030*/  IMAD.WIDE R2, R5, 0x4, R2 ;  /* 0x0000000405027825 */ /* 0x001fcc00078e0202 */
[----:B------:R0:W5:Y:S02]  /*17040*/  LDG.E R2, desc[UR40][R2.64] ;  /* 0x0000002802027981 */ /* 0x000164000c1e1900 */
.L_x_931:
[----:B------:R-:W-:Y:S05]  /*17050*/  BSYNC B0 ;  /* 0x0000000000007941 */ /* 0x000fea0003800000 */
.L_x_930:
[----:B------:R-:W-:-:S03]  /*17060*/  UMOV UR4, 0xffffffff ;  /* 0xffffffff00047882 */ /* 0x000fc60000000000 */
[----:B------:R-:W-:Y:S05]  /*17070*/  BRA.DIV UR4, `(.L_x_932) ;  /* 0x0000002204807947 */ /* 0x000fea000b800000 */
[----:B-----5:R-:W0:Y:S02]  /*17080*/  SHFL.UP PT, R14, R2, 0x1, RZ ;  /* 0x04200000020e7989 */ /* 0x020e2400000e00ff */
        /* <DEDUP_REMOVED lines=14> */
[----:B------:R0:W1:Y:S02]  /*17170*/  SHFL.IDX PT, R6, R3, 0x1f, 0x1f ;  /* 0x03e01f0003067f89 */ /* 0x00006400000e0000 */
.L_x_1019:
[----:B------:R-:W-:Y:S02]  /*17180*/  ULDC UR4, c[0x0][0xc38] ;  /* 0x00030e0000047ab9 */ /* 0x000fe40000000800 */
[----:B------:R-:W-:-:S04]  /*17190*/  IMAD.U32 R16, RZ, RZ, UR4 ;  /* 0x00000004ff107e24 */ /* 0x000fc8000f8e00ff */
[----:B-1----:R-:W-:-:S04]  /*171a0*/  IMAD R6, R6, R16, RZ ;  /* 0x0000001006067224 */ /* 0x002fc800078e02ff */
[----:B------:R-:W-:-:S05]  /*171b0*/  IMAD.IADD R4, R6, 0x1, R4 ;  /* 0x0000000106047824 */ /* 0x000fca00078e0204 */
[----:B------:R-:W-:-:S13]  /*171c0*/  ISETP.GT.AND P6, PT, R4, R0, PT ;  /* 0x000000000400720c */ /* 0x000fda0003fc4270 */
[----:B------:R-:W-:Y:S05]  /*171d0*/  @!P6 BRA `(.L_x_933) ;  /* 0xfffffffc0064e947 */ /* 0x000fea000383ffff */
.L_x_928:
[----:B------:R-:W-:Y:S01]  /*171e0*/  IMAD.IADD R6, R4, 0x1, -R6 ;  /* 0x0000000104067824 */ /* 0x000fe200078e0a06 */
[----:B------:R-:W-:-:S03]  /*171f0*/  UMOV UR4, 0xffffffff ;  /* 0xffffffff00047882 */ /* 0x000fc60000000000 */
[----:B------:R-:W-:-:S05]  /*17200*/  IMAD R4, R3, R16, R6 ;  /* 0x0000001003047224 */ /* 0x000fca00078e0206 */
[----:B------:R-:W-:Y:S01]  /*17210*/  ISETP.GT.AND P6, PT, R4, R0, PT ;  /* 0x000000000400720c */ /* 0x000fe20003fc4270 */
[----:B------:R-:W-:-:S12]  /*17220*/  BRA.DIV UR4, `(.L_x_934) ;  /* 0x0000002204e87947 */ /* 0x000fd8000b800000 */
[----:B------:R-:W-:-:S04]  /*17230*/  VOTE.ANY R5, PT, !P6 ;  /* 0x0000000000057806 */ /* 0x000fc800070e0100 */
[----:B------:R-:W1:Y:S02]  /*17240*/  POPC R4, R5 ;  /* 0x0000000500047309 */ /* 0x000e640000000000 */
[----:B-1----:R1:W2:Y:S02]  /*17250*/  SHFL.IDX PT, R17, R2, R4, 0x1f ;  /* 0x00001f0402117589 */ /* 0x0022a400000e0000 */
.L_x_1023:
[----:B------:R-:W-:Y:S01]  /*17260*/  ISETP.NE.AND P0, PT, R5, RZ, PT ;  /* 0x000000ff0500720c */ /* 0x000fe20003f05270 */
[----:B-1----:R-:W-:-:S12]  /*17270*/  IMAD.MOV.U32 R2, RZ, RZ, RZ ;  /* 0x000000ffff027224 */ /* 0x002fd800078e00ff */
[----:B------:R-:W-:Y:S05]  /*17280*/  @!P0 BRA `(.L_x_935) ;  /* 0x0000000000108947 */ /* 0x000fea0003800000 */
[----:B------:R-:W-:Y:S01]  /*17290*/  UMOV UR4, 0xffffffff ;  /* 0xffffffff00047882 */ /* 0x000fe20000000000 */
[----:B------:R-:W-:Y:S02]  /*172a0*/  VIADD R12, R4, 0xffffffff ;  /* 0xffffffff040c7836 */ /* 0x000fe40000000000 */
[----:B------:R-:W-:Y:S05]  /*172b0*/  BRA.DIV UR4, `(.L_x_936) ;  /* 0x00000026040c7947 */ /* 0x000fea000b800000 */
[----:B------:R1:W3:Y:S02]  /*172c0*/  SHFL.IDX PT, R2, R3, R12, 0x1f ;  /* 0x00001f0c03027589 */ /* 0x0002e400000e0000 */
.L_x_935:
[----:B--2---:R-:W-:Y:S01]  /*172d0*/  IABS R5, R17 ;  /* 0x0000001100057213 */ /* 0x004fe20000000000 */
[----:B---3--:R-:W-:Y:S02]  /*172e0*/  IMAD R16, R2, R16, R6 ;  /* 0x0000001002107224 */ /* 0x008fe400078e0206 */
[----:B------:R-:W-:Y:S01]  /*172f0*/  IMAD.IADD R19, R4, 0x1, R19 ;  /* 0x0000000104137824 */ /* 0x000fe200078e0213 */
[----:B------:R-:W2:Y:S01]  /*17300*/  I2F.RP R2, R5 ;  /* 0x0000000500027306 */ /* 0x000ea20000209400 */
[----:B------:R-:W-:-:S07]  /*17310*/  IMAD.IADD R0, R0, 0x1, -R16 ;  /* 0x0000000100007824 */ /* 0x000fce00078e0a10 */
[----:B--2---:R-:W2:Y:S02]  /*17320*/  MUFU.RCP R2, R2 ;  /* 0x0000000200027308 */ /* 0x004ea40000001000 */
[----:B--2---:R-:W-:-:S06]  /*17330*/  VIADD R2, R2, 0xffffffe ;  /* 0x0ffffffe02027836 */ /* 0x004fcc0000000000 */
[----:B01----:R-:W0:Y:S02]  /*17340*/  F2I.FTZ.U32.TRUNC.NTZ R3, R2 ;  /* 0x0000000200037305 */ /* 0x003e24000021f000 */
[----:B0-----:R-:W-:-:S04]  /*17350*/  IMAD.MOV R2, RZ, RZ, -R3 ;  /* 0x000000ffff027224 */ /* 0x001fc800078e0a03 */
[----:B------:R-:W-:Y:S02]  /*17360*/  IMAD R6, R2, R5, RZ ;  /* 0x0000000502067224 */ /* 0x000fe400078e02ff */
[----:B------:R-:W-:-:S04]  /*17370*/  IMAD.MOV.U32 R2, RZ, RZ, RZ ;  /* 0x000000ffff027224 */ /* 0x000fc800078e00ff */
[----:B------:R-:W-:Y:S01]  /*17380*/  IMAD.HI.U32 R2, R3, R6, R2 ;  /* 0x0000000603027227 */ /* 0x000fe200078e0002 */
[----:B------:R-:W-:Y:S02]  /*17390*/  IABS R6, R17 ;  /* 0x0000001100067213 */ /* 0x000fe40000000000 */
[----:B------:R-:W-:-:S03]  /*173a0*/  IABS R3, R0 ;  /* 0x0000000000037213 */ /* 0x000fc60000000000 */
[----:B------:R-:W-:Y:S02]  /*173b0*/  IMAD.MOV R6, RZ, RZ, -R6 ;  /* 0x000000ffff067224 */ /* 0x000fe400078e0a06 */
        /* <DEDUP_REMOVED lines=16> */
.L_x_929:
[----:B------:R-:W-:Y:S01]  /*174c0*/  UMOV UR4, URZ ;  /* 0x0000003f00047c82 */ /* 0x000fe20008000000 */
[----:B------:R-:W-:Y:S01]  /*174d0*/  UMOV UR5, URZ ;  /* 0x0000003f00057c82 */ /* 0x000fe20008000000 */
[----:B------:R-:W-:Y:S01]  /*174e0*/  ULDC UR6, c[0x0][0xc3c] ;  /* 0x00030f0000067ab9 */ /* 0x000fe20000000800 */
[----:B------:R-:W-:Y:S02]  /*174f0*/  IMAD.MOV.U32 R16, RZ, RZ, R0 ;  /* 0x000000ffff107224 */ /* 0x000fe400078e0000 */
[----:B------:R-:W-:Y:S02]  /*17500*/  IMAD.U32 R17, RZ, RZ, UR4 ;  /* 0x00000004ff117e24 */ /* 0x000fe4000f8e00ff */
[----:B------:R-:W-:Y:S02]  /*17510*/  IMAD.U32 R18, RZ, RZ, UR5 ;  /* 0x00000005ff127e24 */ /* 0x000fe4000f8e00ff */
[----:B------:R-:W-:-:S07]  /*17520*/  IMAD.U32 R19, RZ, RZ, UR6 ;  /* 0x00000006ff137e24 */ /* 0x000fce000f8e00ff */
.L_x_937:
[----:B------:R0:W2:Y:S01]  /*17530*/  LDL R3, [R1+0x4] ;  /* 0x0000040001037983 */ /* 0x0000a20000100800 */
[----:B------:R-:W1:Y:S01]  /*17540*/  S2R R0, SR_TID.X ;  /* 0x0000000000007919 */ /* 0x000e620000002100 */
[----:B------:R-:W-:Y:S05]  /*17550*/  WARPSYNC.ALL ;  /* 0x0000000000007948 */ /* 0x000fea0003800000 */
[----:B-1----:R-:W-:Y:S01]  /*17560*/  LOP3.LUT R0, R0, 0x1f, RZ, 0xc0, !PT ;  /* 0x0000001f00007812 */ /* 0x002fe200078ec0ff */
[----:B------:R-:W-:Y:S03]  /*17570*/  BAR.SYNC.DEFER_BLOCKING 0x4, 0x180 ;  /* 0x0106000000007b1d */ /* 0x000fe60000010000 */
[----:B------:R-:W-:-:S13]  /*17580*/  ISETP.NE.AND P0, PT, R0, RZ, PT ;  /* 0x000000ff0000720c */ /* 0x000fda0003f05270 */
[----:B------:R-:W2:Y:S01]  /*17590*/  @!P0 S2R R0, SR_CgaCtaId ;  /* 0x0000000000008919 */ /* 0x000ea20000008800 */
[----:B------:R-:W-:-:S04]  /*175a0*/  @!P0 MOV R2, 0x400 ;  /* 0x0000040000028802 */ /* 0x000fc80000000f00 */
[----:B--2---:R-:W-:-:S05]  /*175b0*/  @!P0 LEA R3, R0, R2, 0x18 ;  /* 0x0000000200038211 */ /* 0x004fca00078ec0ff */
[----:B------:R0:W-:Y:S04]  /*175c0*/  @!P0 STS.128 [R3+0x28cd0], R16 ;  /* 0x028cd01003008388 */ /* 0x0001e80000000c00 */
[----:B------:R0:W-:Y:S01]  /*175d0*/  @!P0 STL [R1+0x4], R3 ;  /* 0x0000040301008387 */ /* 0x0001e20000100800 */
[----:B------:R-:W-:Y:S06]  /*175e0*/  BAR.ARV 0x5, 0x180 ;  /* 0x0146000000007b1d */ /* 0x000fec0000002000 */
.L_x_926:
[----:B------:R-:W-:Y:S02]  /*175f0*/  ULDC UR4, c[0x0][0xc3c] ;  /* 0x00030f0000047ab9 */ /* 0x000fe40000000800 */
[----:B---3--:R-:W-:-:S13]  /*17600*/  ISETP.GE.AND P0, PT, R19, UR4, PT ;  /* 0x0000000413007c0c */ /* 0x008fda000bf06270 */
[----:B------:R-:W-:Y:S05]  /*17610*/  @!P0 BRA `(.L_x_938) ;  /* 0xffffff8400388947 */ /* 0x000fea000383ffff */
[----:B------:R-:W-:Y:S05]  /*17620*/  BSYNC B8 ;  /* 0x0000000000087941 */ /* 0x000fea0003800000 */
.L_x_774:
[----:B--2---:R-:W2:Y:S01]  /*17630*/  LDL.LU R0, [R1+0x38] ;  /* 0x0000380001007983 */ /* 0x004ea20000300800 */
[----:B------:R-:W-:Y:S01]  /*17640*/  BSSY B0, `(.L_x_939) ;  /* 0x000000b000007945 */ /* 0x000fe20003800000 */
[----:B------:R-:W3:Y:S01]  /*17650*/  S2R R5, SR_CgaCtaId ;  /* 0x0000000000057919 */ /* 0x000ee20000008800 */
[----:B--2---:R-:W-:-:S05]  /*17660*/  VIADD R0, R0, 0x1 ;  /* 0x0000000100007836 */ /* 0x004fca0000000000 */
[----:B0-----:R-:W-:-:S04]  /*17670*/  LEA.HI R2, R0, R0, RZ, 0x1 ;  /* 0x0000000000027211 */ /* 0x001fc800078f08ff */
[----:B-1----:R-:W-:-:S05]  /*17680*/  LOP3.LUT R3, R2, 0xfffffffe, RZ, 0xc0, !PT ;  /* 0xfffffffe02037812 */ /* 0x002fca00078ec0ff */
[----:B------:R-:W-:Y:S01]  /*17690*/  IMAD.IADD R3, R0, 0x1, -R3 ;  /* 0x0000000100037824 */ /* 0x000fe200078e0a03 */
[----:B------:R-:W-:-:S04]  /*176a0*/  MOV R0, 0x400 ;  /* 0x0000040000007802 */ /* 0x000fc80000000f00 */
[----:B---3--:R-:W-:Y:S02]  /*176b0*/  LEA R0, R5, R0, 0x18 ;  /* 0x0000000005007211 */ /* 0x008fe400078ec0ff */
[----:B------:R-:W-:-:S04]  /*176c0*/  SHF.L.U32 R3, R3, 0x1f, RZ ;  /* 0x0000001f03037819 */ /* 0x000fc800000006ff */
[----:B------:R-:W0:Y:S02]  /*176d0*/  SYNCS.PHASECHK.TRANS64.TRYWAIT P0, [R0+URZ+0x28c20], R3 ;  /* 0x028c2003000075a7 */ /* 0x000e24000800017f */
[----:B0-----:R-:W-:Y:S05]  /*176e0*/  @!P0 BRA `(.L_x_940) ;  /* 0x0000002000288947 */ /* 0x001fea0003800000 */
.L_x_1026:
[----:B------:R-:W-:Y:S05]  /*176f0*/  BSYNC B0 ;  /* 0x0000000000007941 */ /* 0x000fea0003800000 */
.L_x_939:
[----:B------:R-:W-:-:S03]  /*17700*/  UMOV UR4, 0xffffffff ;  /* 0xffffffff00047882 */ /* 0x000fc60000000000 */
[----:B------:R-:W-:Y:S05]  /*17710*/  BRA.DIV UR4, `(.L_x_941) ;  /* 0x0000002204307947 */ /* 0x000fea000b800000 */
[----:B------:R-:W1:Y:S02]  /*17720*/  S2R R2, SR_TID.X ;  /* 0x0000000000027919 */ /* 0x000e640000002100 */
[----:B-1----:R-:W-:-:S04]  /*17730*/  SHF.R.U32.HI R2, RZ, 0x5, R2 ;  /* 0x00000005ff027819 */ /* 0x002fc80000011602 */
[----:B------:R-:W-:-:S05]  /*17740*/  LOP3.LUT R2, R2, 0x3, RZ, 0xc0, !PT ;  /* 0x0000000302027812 */ /* 0x000fca00078ec0ff */
[----:B------:R1:W2:Y:S02]  /*17750*/  SHFL.IDX PT, R14, R2, RZ, 0x1f ;  /* 0x00001fff020e7589 */ /* 0x0002a400000e0000 */
.L_x_1029:
[----:B--2---:R-:W-:-:S13]  /*17760*/  ISETP.NE.AND P0, PT, R14, RZ, PT ;  /* 0x000000ff0e00720c */ /* 0x004fda0003f05270 */
[----:B------:R-:W-:Y:S05]  /*17770*/  @P0 BRA `(.L_x_645) ;  /* 0x0000000000940947 */ /* 0x000fea0003800000 */
[----:B------:R-:W-:-:S03]  /*17780*/  UMOV UR4, 0xffffffff ;  /* 0xffffffff00047882 */ /* 0x000fc60000000000 */
[----:B------:R-:W-:Y:S05]  /*17790*/  BRA.DIV UR4, `(.L_x_942) ;  /* 0x0000002204447947 */ /* 0x000fea000b800000 */
[----:B------:R-:W-:-:S13]  /*177a0*/  ELECT P6, URZ, PT ;  /* 0x00000000003f782f */ /* 0x000fda00038c0000 */
.L_x_1032:
[----:B------:R-:W-:Y:S05]  /*177b0*/  @!P6 BRA `(.L_x_645) ;  /* 0x000000000084e947 */ /* 0x000fea0003800000 */
[----:B-1----:R-:W2:Y:S02]  /*177c0*/  LDL.LU R2, [R1+0x60] ;  /* 0x0000600001027983 */ /* 0x002ea40000300800 */
[----:B--2---:R-:W-:-:S04]  /*177d0*/  LOP3.LUT R2, R2, 0x2, RZ, 0xfc, !PT ;  /* 0x0000000202027812 */ /* 0x004fc800078efcff */
[----:B------:R-:W-:-:S13]  /*177e0*/  ISETP.NE.AND P2, PT, R2, 0x3, PT ;  /* 0x000000030200780c */ /* 0x000fda0003f45270 */
[----:B------:R-:W-:Y:S05]  /*177f0*/  @!P2 BRA `(.L_x_943) ;  /* 0x000000000004a947 */ /* 0x000fea0003800000 */
[----:B------:R-:W-:Y:S01]  /*17800*/  BPT.TRAP 0x1 ;  /* 0x000000040000795c */ /* 0x000fe20000300000 */
.L_x_943:
[----:B0-----:R-:W2:Y:S04]  /*17810*/  LDL R3, [R1+0x8] ;  /* 0x0000080001037983 */ /* 0x001ea80000100800 */
[----:B------:R-:W3:Y:S01]  /*17820*/  LDL.LU R7, [R1+0x14] ;  /* 0x0000140001077983 */ /* 0x000ee20000300800 */
        /* <DEDUP_REMOVED lines=12> */
.L_x_1033:
[----:B------:R-:W1:Y:S02]  /*178f0*/  SYNCS.PHASECHK.TRANS64.TRYWAIT P0, [R7+URZ], R2 ;  /* 0x00000002070075a7 */ /* 0x000e64000800017f */
[----:B-1----:R-:W-:Y:S05]  /*17900*/  @!P0 BRA `(.L_x_945) ;  /* 0x00000020001c8947 */ /* 0x002fea0003800000 */
.L_x_1034:
[----:B------:R-:W-:Y:S05]  /*17910*/  @!P2 BRA `(.L_x_946) ;  /* 0x000000000004a947 */ /* 0x000fea0003800000 */
[----:B------:R-:W-:Y:S01]  /*17920*/  BPT.TRAP 0x1 ;  /* 0x000000040000795c */ /* 0x000fe20000300000 */
.L_x_946:
[----:B------:R-:W2:Y:S01]  /*17930*/  LDL.LU R4, [R1+0x8] ;  /* 0x0000080001047983 */ /* 0x000ea20000300800 */
[----:B------:R-:W-:-:S04]  /*17940*/  VIADD R0, R0, 0x28c60 ;  /* 0x00028c6000007836 */ /* 0x000fc80000000000 */
[----:B--2---:R-:W-:-:S04]  /*17950*/  IMAD R4, R4, 0x8, R0 ;  /* 0x0000000804047824 */ /* 0x004fc800078e0200 */
[----:B------:R-:W2:Y:S02]  /*17960*/  SYNCS.PHASECHK.TRANS64.TRYWAIT P0, [R4+URZ], R5 ;  /* 0x00000005040075a7 */ /* 0x000ea4000800017f */
[----:B--2---:R-:W-:Y:S05]  /*17970*/  @!P0 BRA `(.L_x_947) ;  /* 0x0000002000148947 */ /* 0x004fea0003800000 */
.L_x_1035:
[----:B------:R-:W-:-:S07]  /*17980*/  IMAD R3, R3, 0x8, R0 ;  /* 0x0000000803037824 */ /* 0x000fce00078e0200 */
.L_x_948:
[----:B---3--:R3:W4:Y:S02]  /*17990*/  SYNCS.PHASECHK.TRANS64.TRYWAIT P0, [R3+URZ], R2 ;  /* 0x00000002030075a7 */ /* 0x008724000800017f */
[----:B----4-:R-:W-:Y:S05]  /*179a0*/  @!P0 NANOSLEEP.SYNCS 0x989680 ;  /* 0x009896800000895d */ /* 0x010fea0003900000 */
[----:B------:R-:W4:Y:S02]  /*179b0*/  @!P0 SYNCS.PHASECHK.TRANS64 P0, [R3+URZ], R2 ;  /* 0x00000002030085a7 */ /* 0x000f24000800007f */
[----:B----4-:R-:W-:Y:S05]  /*179c0*/  @!P0 BRA `(.L_x_948) ;  /* 0xfffffffc00f08947 */ /* 0x010fea000383ffff */
.L_x_645:
[----:B------:R-:W-:Y:S05]  /*179d0*/  BSYNC B9 ;  /* 0x0000000000097941 */ /* 0x000fea0003800000 */
.L_x_642:
[----:B------:R-:W-:Y:S05]  /*179e0*/  EXIT ;  /* 0x000000000000794d */ /* 0x000fea0003800000 */
.L_x_661:
[----:B0-----:R0:W1:Y:S02]  /*179f0*/  SYNCS.PHASECHK.TRANS64.TRYWAIT P5, [R66+URZ+0x28c90], R75 ;  /* 0x028c904b420075a7 */ /* 0x00106400080a017f */
[----:B-1----:R-:W-:Y:S05]  /*17a00*/  @!P5 NANOSLEEP.SYNCS 0x989680 ;  /* 0x009896800000d95d */ /* 0x002fea0003900000 */
[----:B------:R-:W1:Y:S02]  /*17a10*/  @!P5 SYNCS.PHASECHK.TRANS64 P5, [R66+URZ+0x28c90], R75 ;  /* 0x028c904b4200d5a7 */ /* 0x000e6400080a007f */
[----:B-1----:R-:W-:Y:S05]  /*17a20*/  @!P5 BRA `(.L_x_661) ;  /* 0xfffffffc00f0d947 */ /* 0x002fea000383ffff */
[----:B------:R-:W-:Y:S05]  /*17a30*/  BRA `(.L_x_949) ;  /* 0xfffffeac002c7947 */ /* 0x000fea000383ffff */
.L_x_671:
[----:B0-----:R0:W1:Y:S02]  /*17a40*/  SYNCS.PHASECHK.TRANS64.TRYWAIT P5, [R66+URZ+0x28c90], R75 ;  /* 0x028c904b420075a7 */ /* 0x00106400080a017f */
[----:B-1----:R-:W-:Y:S05]  /*17a50*/  @!P5 NANOSLEEP.SYNCS 0x989680 ;  /* 0x009896800000d95d */ /* 0x002fea0003900000 */
[----:B------:R-:W1:Y:S02]  /*17a60*/  @!P5 SYNCS.PHASECHK.TRANS64 P5, [R66+URZ+0x28c90], R75 ;  /* 0x028c904b4200d5a7 */ /* 0x000e6400080a007f */
[----:B-1----:R-:W-:Y:S05]  /*17a70*/  @!P5 BRA `(.L_x_671) ;  /* 0xfffffffc00f0d947 */ /* 0x002fea000383ffff */
[----:B------:R-:W-:Y:S05]  /*17a80*/  BRA `(.L_x_950) ;  /* 0xfffffeb400a07947 */ /* 0x000fea000383ffff */
.L_x_676:
[----:B0-----:R0:W1:Y:S02]  /*17a90*/  SYNCS.PHASECHK.TRANS64.TRYWAIT P5, [R66+URZ+0x28c90], R75 ;  /* 0x028c904b420075a7 */ /* 0x00106400080a017f */
[----:B-1----:R-:W-:Y:S05]  /*17aa0*/  @!P5 NANOSLEEP.SYNCS 0x989680 ;  /* 0x009896800000d95d */ /* 0x002fea0003900000 */
[----:B------:R-:W1:Y:S02]  /*17ab0*/  @!P5 SYNCS.PHASECHK.TRANS64 P5, [R66+URZ+0x28c90], R75 ;  /* 0x028c904b4200d5a7 */ /* 0x000e6400080a007f */
[----:B-1----:R-:W-:Y:S05]  /*17ac0*/  @!P5 BRA `(.L_x_676) ;  /* 0xfffffffc00f0d947 */ /* 0x002fea000383ffff */
[----:B------:R-:W-:Y:S05]  /*17ad0*/  BRA `(.L_x_951) ;  /* 0xfffffebc00d87947 */ /* 0x000fea000383ffff */
.L_x_680:
[----:B------:R0:W0:Y:S02]  /*17ae0*/  SYNCS.PHASECHK.TRANS64.TRYWAIT P5, [R66+URZ+0x28cb0], R75 ;  /* 0x028cb04b420075a7 */ /* 0x00002400080a017f */
[----:B0-----:R-:W-:Y:S05]  /*17af0*/  @!P5 NANOSLEEP.SYNCS 0x989680 ;  /* 0x009896800000d95d */ /* 0x001fea0003900000 */
[----:B------:R-:W0:Y:S02]  /*17b00*/  @!P5 SYNCS.PHASECHK.TRANS64 P5, [R66+URZ+0x28cb0], R75 ;  /* 0x028cb04b4200d5a7 */ /* 0x000e2400080a007f */
[----:B0-----:R-:W-:Y:S05]  /*17b10*/  @!P5 BRA `(.L_x_680) ;  /* 0xfffffffc00f0d947 */ /* 0x001fea000383ffff */
[----:B------:R-:W-:Y:S05]  /*17b20*/  BRA `(.L_x_952) ;  /* 0xfffffec000547947 */ /* 0x000fea000383ffff */
.L_x_691:
[----:B0-----:R0:W1:Y:S02]  /*17b30*/  SYNCS.PHASECHK.TRANS64.TRYWAIT P0, [R13+URZ+0x28c50], R4 ;  /* 0x028c50040d0075a7 */ /* 0x001064000800017f */
[----:B-1----:R-:W-:Y:S05]  /*17b40*/  @!P0 NANOSLEEP.SYNCS 0x989680 ;  /* 0x009896800000895d */ /* 0x002fea0003900000 */
[----:B------:R-:W1:Y:S02]  /*17b50*/  @!P0 SYNCS.PHASECHK.TRANS64 P0, [R13+URZ+0x28c50], R4 ;  /* 0x028c50040d0085a7 */ /* 0x000e64000800007f */
[----:B-1----:R-:W-:Y:S05]  /*17b60*/  @!P0 BRA `(.L_x_691) ;  /* 0xfffffffc00f08947 */ /* 0x002fea000383ffff */
[----:B------:R-:W-:Y:S05]  /*17b70*/  BRA `(.L_x_953) ;  /* 0xfffffecc00847947 */ /* 0x000fea000383ffff */
.L_x_698:
[----:B-1----:R1:W2:Y:S02]  /*17b80*/  SYNCS.PHASECHK.TRANS64.TRYWAIT P0, [R0+URZ+0x28c50], R11 ;  /* 0x028c500b000075a7 */ /* 0x0022a4000800017f */
[----:B--2---:R-:W-:Y:S05]  /*17b90*/  @!P0 NANOSLEEP.SYNCS 0x989680 ;  /* 0x009896800000895d */ /* 0x004fea0003900000 */
[----:B------:R-:W2:Y:S02]  /*17ba0*/  @!P0 SYNCS.PHASECHK.TRANS64 P0, [R0+URZ+0x28c50], R11 ;  /* 0x028c500b000085a7 */ /* 0x000ea4000800007f */
[----:B--2---:R-:W-:Y:S05]  /*17bb0*/  @!P0 BRA `(.L_x_698) ;  /* 0xfffffffc00f08947 */ /* 0x004fea000383ffff */
[----:B------:R-:W-:Y:S05]  /*17bc0*/  BRA `(.L_x_697) ;  /* 0xfffffed800b07947 */ /* 0x000fea000383ffff */
.L_x_711:
        /* <DEDUP_REMOVED lines=8> */
.L_x_955:
[----:B------:R-:W-:Y:S05]  /*17c50*/  BSYNC B1 ;  /* 0x0000000000017941 */ /* 0x000fea0003800000 */
.L_x_954:
[----:B------:R-:W-:Y:S02]  /*17c60*/  IMAD.MOV.U32 R13, RZ, RZ, R26 ;  /* 0x000000ffff0d7224 */ /* 0x000fe400078e001a */
[----:B------:R-:W-:Y:S02]  /*17c70*/  IMAD.MOV.U32 R12, RZ, RZ, RZ ;  /* 0x000000ffff0c7224 */ /* 0x000fe400078e00ff */
[----:B------:R-:W-:Y:S02]  /*17c80*/  IMAD.MOV.U32 R11, RZ, RZ, 0x1c1f ;  /* 0x00001c1fff0b7424 */ /* 0x000fe400078e00ff */
[----:B------:R-:W-:Y:S02]  /*17c90*/  IMAD.MOV.U32 R15, RZ, RZ, -0x1 ;  /* 0xffffffffff0f7424 */ /* 0x000fe400078e00ff */
[----:B------:R-:W-:-:S07]  /*17ca0*/  IMAD.MOV.U32 R0, RZ, RZ, R14 ;  /* 0x000000ffff007224 */ /* 0x000fce00078e000e */
[----:B------:R-:W-:Y:S05]  /*17cb0*/  WARPSYNC.COLLECTIVE R15, `(.L_x_956) ;  /* 0x000000000f087348 */ /* 0x000fea0003c00000 */
[----:B------:R0:W1:Y:S02]  /*17cc0*/  SHFL.IDX P6, R14, R13, R12, R11 ;  /* 0x0000000c0d0e7389 */ /* 0x00006400000c000b */
[----:B01----:R-:W-:Y:S01]  /*17cd0*/  ENDCOLLECTIVE ;  /* 0x000000000000791b */ /* 0x003fe20003800000 */
.L_x_956:
[----:B------:R-:W-:Y:S02]  /*17ce0*/  IMAD.MOV.U32 R13, RZ, RZ, R29 ;  /* 0x000000ffff0d7224 */ /* 0x000fe400078e001d */
[----:B------:R-:W-:-:S07]  /*17cf0*/  IMAD.MOV.U32 R3, RZ, RZ, R14 ;  /* 0x000000ffff037224 */ /* 0x000fce00078e000e */
[----:B------:R-:W-:Y:S05]  /*17d00*/  WARPSYNC.COLLECTIVE R15, `(.L_x_957) ;  /* 0x000000000f087348 */ /* 0x000fea0003c00000 */
[----:B------:R0:W1:Y:S02]  /*17d10*/  SHFL.IDX P6, R14, R13, R12, R11 ;  /* 0x0000000c0d0e7389 */ /* 0x00006400000c000b */
[----:B01----:R-:W-:Y:S01]  /*17d20*/  ENDCOLLECTIVE ;  /* 0x000000000000791b */ /* 0x003fe20003800000 */
.L_x_957:
[----:B------:R-:W-:Y:S02]  /*17d30*/  IMAD.MOV.U32 R13, RZ, RZ, R28 ;  /* 0x000000ffff0d7224 */ /* 0x000fe400078e001c */
[----:B------:R-:W-:-:S07]  /*17d40*/  IMAD.MOV.U32 R4, RZ, RZ, R14 ;  /* 0x000000ffff047224 */ /* 0x000fce00078e000e */
[----:B------:R-:W-:Y:S05]  /*17d50*/  WARPSYNC.COLLECTIVE R15, `(.L_x_958) ;  /* 0x000000000f087348 */ /* 0x000fea0003c00000 */
[----:B------:R0:W1:Y:S02]  /*17d60*/  SHFL.IDX P6, R14, R13, R12, R11 ;  /* 0x0000000c0d0e7389 */ /* 0x00006400000c000b */
[----:B01----:R-:W-:Y:S01]  /*17d70*/  ENDCOLLECTIVE ;  /* 0x000000000000791b */ /* 0x003fe20003800000 */
.L_x_958:
[----:B------:R-:W-:Y:S05]  /*17d80*/  BRA `(.L_x_959) ;  /* 0xfffffee800dc7947 */ /* 0x000fea000383ffff */
.L_x_715:
[----:B0-----:R0:W1:Y:S02]  /*17d90*/  SYNCS.PHASECHK.TRANS64.TRYWAIT P0, [R2+URZ+0x28c00], R5 ;  /* 0x028c0005020075a7 */ /* 0x001064000800017f */
[----:B-1----:R-:W-:Y:S05]  /*17da0*/  @!P0 NANOSLEEP.SYNCS 0x989680 ;  /* 0x009896800000895d */ /* 0x002fea0003900000 */
[----:B------:R-:W1:Y:S02]  /*17db0*/  @!P0 SYNCS.PHASECHK.TRANS64 P0, [R2+URZ+0x28c00], R5 ;  /* 0x028c0005020085a7 */ /* 0x000e64000800007f */
[----:B-1----:R-:W-:Y:S05]  /*17dc0*/  @!P0 BRA `(.L_x_715) ;  /* 0xfffffffc00f08947 */ /* 0x002fea000383ffff */
[----:B------:R-:W-:Y:S05]  /*17dd0*/  BRA `(.L_x_960) ;  /* 0xfffffeec00e47947 */ /* 0x000fea000383ffff */
.L_x_723:
        /* <DEDUP_REMOVED lines=8> */
.L_x_962:
[----:B------:R-:W-:Y:S05]  /*17e60*/  BSYNC B1 ;  /* 0x0000000000017941 */ /* 0x000fea0003800000 */
.L_x_961:
        /* <DEDUP_REMOVED lines=8> */
.L_x_963:
[----:B------:R-:W-:Y:S02]  /*17ef0*/  IMAD.MOV.U32 R13, RZ, RZ, R29 ;  /* 0x000000ffff0d7224 */ /* 0x000fe400078e001d */
[----:B------:R-:W-:-:S07]  /*17f00*/  IMAD.MOV.U32 R0, RZ, RZ, R14 ;  /* 0x000000ffff007224 */ /* 0x000fce00078e000e */
[----:B------:R-:W-:Y:S05]  /*17f10*/  WARPSYNC.COLLECTIVE R15, `(.L_x_964) ;  /* 0x000000000f087348 */ /* 0x000fea0003c00000 */
[----:B------:R0:W1:Y:S02]  /*17f20*/  SHFL.IDX P6, R14, R13, R12, R11 ;  /* 0x0000000c0d0e7389 */ /* 0x00006400000c000b */
[----:B01----:R-:W-:Y:S01]  /*17f30*/  ENDCOLLECTIVE ;  /* 0x000000000000791b */ /* 0x003fe20003800000 */
.L_x_964:
[----:B------:R-:W-:Y:S02]  /*17f40*/  IMAD.MOV.U32 R13, RZ, RZ, R28 ;  /* 0x000000ffff0d7224 */ /* 0x000fe400078e001c */
[----:B------:R-:W-:-:S07]  /*17f50*/  IMAD.MOV.U32 R5, RZ, RZ, R14 ;  /* 0x000000ffff057224 */ /* 0x000fce00078e000e */
[----:B------:R-:W-:Y:S05]  /*17f60*/  WARPSYNC.COLLECTIVE R15, `(.L_x_965) ;  /* 0x000000000f087348 */ /* 0x000fea0003c00000 */
[----:B------:R0:W1:Y:S02]  /*17f70*/  SHFL.IDX P6, R14, R13, R12, R11 ;  /* 0x0000000c0d0e7389 */ /* 0x00006400000c000b */
[----:B01----:R-:W-:Y:S01]  /*17f80*/  ENDCOLLECTIVE ;  /* 0x000000000000791b */ /* 0x003fe20003800000 */
.L_x_965:
[----:B------:R-:W-:Y:S02]  /*17f90*/  IMAD.MOV.U32 R12, RZ, RZ, R0 ;  /* 0x000000ffff0c7224 */ /* 0x000fe400078e0000 */
[----:B------:R-:W-:Y:S01]  /*17fa0*/  IMAD.MOV.U32 R13, RZ, RZ, R3 ;  /* 0x000000ffff0d7224 */ /* 0x000fe200078e0003 */
[----:B------:R-:W-:Y:S06]  /*17fb0*/  BRA `(.L_x_966) ;  /* 0xfffffef800507947 */ /* 0x000fec000383ffff */
.L_x_727:
[----:B0-----:R0:W1:Y:S02]  /*17fc0*/  SYNCS.PHASECHK.TRANS64.TRYWAIT P1, [R2+URZ+0x28c00], R21 ;  /* 0x028c0015020075a7 */ /* 0x001064000802017f */
[----:B-1----:R-:W-:Y:S05]  /*17fd0*/  @!P1 NANOSLEEP.SYNCS 0x989680 ;  /* 0x009896800000995d */ /* 0x002fea0003900000 */
[----:B------:R-:W1:Y:S02]  /*17fe0*/  @!P1 SYNCS.PHASECHK.TRANS64 P1, [R2+URZ+0x28c00], R21 ;  /* 0x028c0015020095a7 */ /* 0x000e64000802007f */
[----:B-1----:R-:W-:Y:S05]  /*17ff0*/  @!P1 BRA `(.L_x_727) ;  /* 0xfffffffc00f09947 */ /* 0x002fea000383ffff */
[----:B------:R-:W-:Y:S05]  /*18000*/  BRA `(.L_x_967) ;  /* 0xfffffefc001c7947 */ /* 0x000fea000383ffff */
.L_x_733:
[----:B0-----:R0:W1:Y:S02]  /*18010*/  SYNCS.PHASECHK.TRANS64.TRYWAIT P1, [R15+URZ+0x28c30], R58 ;  /* 0x028c303a0f0075a7 */ /* 0x001064000802017f */
[----:B-1----:R-:W-:Y:S05]  /*18020*/  @!P1 NANOSLEEP.SYNCS 0x989680 ;  /* 0x009896800000995d */ /* 0x002fea0003900000 */
[----:B------:R-:W1:Y:S02]  /*18030*/  @!P1 SYNCS.PHASECHK.TRANS64 P1, [R15+URZ+0x28c30], R58 ;  /* 0x028c303a0f0095a7 */ /* 0x000e64000802007f */
[----:B-1----:R-:W-:Y:S05]  /*18040*/  @!P1 BRA `(.L_x_733) ;  /* 0xfffffffc00f09947 */ /* 0x002fea000383ffff */
[----:B------:R-:W-:Y:S05]  /*18050*/  BRA `(.L_x_732) ;  /* 0xffffff08002c7947 */ /* 0x000fea000383ffff */
.L_x_738:
[----:B--2---:R2:W3:Y:S02]  /*18060*/  SYNCS.PHASECHK.TRANS64.TRYWAIT P2, [R15+URZ+0x28c50], R58 ;  /* 0x028c503a0f0075a7 */ /* 0x0044e4000804017f */
[----:B---3--:R-:W-:Y:S05]  /*18070*/  @!P2 NANOSLEEP.SYNCS 0x989680 ;  /* 0x009896800000a95d */ /* 0x008fea0003900000 */
[----:B------:R-:W3:Y:S02]  /*18080*/  @!P2 SYNCS.PHASECHK.TRANS64 P2, [R15+URZ+0x28c50], R58 ;  /* 0x028c503a0f00a5a7 */ /* 0x000ee4000804007f */
[----:B---3--:R-:W-:Y:S05]  /*18090*/  @!P2 BRA `(.L_x_738) ;  /* 0xfffffffc00f0a947 */ /* 0x008fea000383ffff */
[----:B------:R-:W-:Y:S05]  /*180a0*/  BRA `(.L_x_737) ;  /* 0xffffff1800647947 */ /* 0x000fea000383ffff */
.L_x_745:
[----:B-1----:R1:W2:Y:S02]  /*180b0*/  SYNCS.PHASECHK.TRANS64.TRYWAIT P3, [R216+URZ+0x28c30], R20 ;  /* 0x028c3014d80075a7 */ /* 0x0022a4000806017f */
[----:B--2---:R-:W-:Y:S05]  /*180c0*/  @!P3 NANOSLEEP.SYNCS 0x989680 ;  /* 0x009896800000b95d */ /* 0x004fea0003900000 */
[----:B------:R-:W2:Y:S02]  /*180d0*/  @!P3 SYNCS.PHASECHK.TRANS64 P3, [R216+URZ+0x28c30], R20 ;  /* 0x028c3014d800b5a7 */ /* 0x000ea4000806007f */
[----:B--2---:R-:W-:Y:S05]  /*180e0*/  @!P3 BRA `(.L_x_745) ;  /* 0xfffffffc00f0b947 */ /* 0x004fea000383ffff */
[----:B------:R-:W-:Y:S05]  /*180f0*/  BRA `(.L_x_744) ;  /* 0xffffff1c006c7947 */ /* 0x000fea000383ffff */
.L_x_750:
[----:B----4-:R4:W0:Y:S02]  /*18100*/  SYNCS.PHASECHK.TRANS64.TRYWAIT P3, [R216+URZ+0x28c50], R20 ;  /* 0x028c5014d80075a7 */ /* 0x010824000806017f */
[----:B0-----:R-:W-:Y:S05]  /*18110*/  @!P3 NANOSLEEP.SYNCS 0x989680 ;  /* 0x009896800000b95d */ /* 0x001fea0003900000 */
[----:B------:R-:W0:Y:S02]  /*18120*/  @!P3 SYNCS.PHASECHK.TRANS64 P3, [R216+URZ+0x28c50], R20 ;  /* 0x028c5014d800b5a7 */ /* 0x000e24000806007f */
[----:B0-----:R-:W-:Y:S05]  /*18130*/  @!P3 BRA `(.L_x_750) ;  /* 0xfffffffc00f0b947 */ /* 0x001fea000383ffff */
[----:B------:R-:W-:Y:S05]  /*18140*/  BRA `(.L_x_749) ;  /* 0xffffff3000c47947 */ /* 0x000fea000383ffff */
.L_x_780:
[----:B------:R-:W1:Y:S01]  /*18150*/  S2R R9, SR_TID.X ;  /* 0x0000000000097919 */ /* 0x000e620000002100 */
[----:B------:R-:W-:Y:S01]  /*18160*/  BSSY B1, `(.L_x_968) ;  /* 0x000000a000017945 */ /* 0x000fe20003800000 */
[----:B------:R-:W-:Y:S02]  /*18170*/  IMAD.MOV.U32 R12, RZ, RZ, RZ ;  /* 0x000000ffff0c7224 */ /* 0x000fe400078e00ff */
[----:B0-----:R-:W-:Y:S02]  /*18180*/  IMAD.MOV.U32 R11, RZ, RZ, 0x1f ;  /* 0x0000001fff0b7424 */ /* 0x001fe400078e00ff */
[----:B------:R-:W-:Y:S01]  /*18190*/  IMAD.MOV.U32 R15, RZ, RZ, -0x1 ;  /* 0xffffffffff0f7424 */ /* 0x000fe200078e00ff */
[----:B-1----:R-:W-:-:S04]  /*181a0*/  SHF.R.U32.HI R9, RZ, 0x5, R9 ;  /* 0x00000005ff097819 */ /* 0x002fc80000011609 */
[----:B------:R-:W-:-:S05]  /*181b0*/  LOP3.LUT R9, R9, 0x3, RZ, 0xc0, !PT ;  /* 0x0000000309097812 */ /* 0x000fca00078ec0ff */
[----:B------:R-:W-:-:S07]  /*181c0*/  IMAD.MOV.U32 R13, RZ, RZ, R9 ;  /* 0x000000ffff0d7224 */ /* 0x000fce00078e0009 */
[----:B------:R-:W-:Y:S05]  /*181d0*/  WARPSYNC.COLLECTIVE R15, `(.L_x_969) ;  /* 0x000000000f087348 */ /* 0x000fea0003c00000 */
[----:B------:R0:W1:Y:S02]  /*181e0*/  SHFL.IDX P6, R14, R13, R12, R11 ;  /* 0x0000000c0d0e7389 */ /* 0x00006400000c000b */
[----:B01----:R-:W-:Y:S01]  /*181f0*/  ENDCOLLECTIVE ;  /* 0x000000000000791b */ /* 0x003fe20003800000 */
.L_x_969:
[----:B------:R-:W-:Y:S05]  /*18200*/  BSYNC B1 ;  /* 0x0000000000017941 */ /* 0x000fea0003800000 */
.L_x_968:
[----:B------:R-:W-:Y:S05]  /*18210*/  BRA `(.L_x_970) ;  /* 0xffffff7c00f87947 */ /* 0x000fea000383ffff */
.L_x_782:
[----:B------:R-:W-:Y:S01]  /*18220*/  BSSY B1, `(.L_x_971) ;  /* 0x0000006000017945 */ /* 0x000fe20003800000 */
[----:B------:R-:W-:-:S07]  /*18230*/  IMAD.MOV.U32 R15, RZ, RZ, -0x1 ;  /* 0xffffffffff0f7424 */ /* 0x000fce00078e00ff */
[----:B01----:R-:W-:Y:S05]  /*18240*/  WARPSYNC.COLLECTIVE R15, `(.L_x_972) ;  /* 0x000000000f0c7348 */ /* 0x003fea0003c00000 */
[----:B------:R-:W-:Y:S02]  /*18250*/  ELECT P6, UR62, PT ;  /* 0x00000000003e782f */ /* 0x000fe400038c0000 */
[----:B------:R-:W-:Y:S01]  /*18260*/  MOV R14, UR62 ;  /* 0x0000003e000e7c02 */ /* 0x000fe20008000f00 */
[----:B01----:R-:W-:Y:S10]  /*18270*/  ENDCOLLECTIVE ;  /* 0x000000000000791b */ /* 0x003ff40003800000 */
.L_x_972:
[----:B------:R-:W-:Y:S05]  /*18280*/  BSYNC B1 ;  /* 0x0000000000017941 */ /* 0x000fea0003800000 */
.L_x_971:
[----:B------:R-:W-:Y:S05]  /*18290*/  BRA `(.L_x_781) ;  /* 0xffffff7c00f07947 */ /* 0x000fea000383ffff */
.L_x_784:
[----:B-1----:R-:W2:Y:S02]  /*182a0*/  LDL R5, [R1+0x4] ;  /* 0x0000040001057983 */ /* 0x002ea40000100800 */
[----:B--2---:R1:W2:Y:S02]  /*182b0*/  SYNCS.PHASECHK.TRANS64.TRYWAIT P0, [R5+URZ+0x28c20], R4 ;  /* 0x028c2004050075a7 */ /* 0x0042a4000800017f */
[----:B--2---:R-:W-:Y:S05]  /*182c0*/  @!P0 NANOSLEEP.SYNCS 0x989680 ;  /* 0x009896800000895d */ /* 0x004fea0003900000 */
[----:B------:R-:W2:Y:S02]  /*182d0*/  @!P0 SYNCS.PHASECHK.TRANS64 P0, [R5+URZ+0x28c20], R4 ;  /* 0x028c2004050085a7 */ /* 0x000ea4000800007f */
[----:B--2---:R-:W-:Y:S05]  /*182e0*/  @!P0 BRA `(.L_x_784) ;  /* 0xfffffffc00ec8947 */ /* 0x004fea000383ffff */
[----:B------:R-:W-:Y:S05]  /*182f0*/  BRA `(.L_x_973) ;  /* 0xffffff8000007947 */ /* 0x000fea000383ffff */
.L_x_788:
[----:B-1----:R1:W2:Y:S02]  /*18300*/  SYNCS.PHASECHK.TRANS64.TRYWAIT P0, [R5+URZ+0x28ca0], R9 ;  /* 0x028ca009050075a7 */ /* 0x0022a4000800017f */
[----:B--2---:R-:W-:Y:S05]  /*18310*/  @!P0 NANOSLEEP.SYNCS 0x989680 ;  /* 0x009896800000895d */ /* 0x004fea0003900000 */
[----:B------:R-:W2:Y:S02]  /*18320*/  @!P0 SYNCS.PHASECHK.TRANS64 P0, [R5+URZ+0x28ca0], R9 ;  /* 0x028ca009050085a7 */ /* 0x000ea4000800007f */
[----:B--2---:R-:W-:Y:S05]  /*18330*/  @!P0 BRA `(.L_x_788) ;  /* 0xfffffffc00f08947 */ /* 0x004fea000383ffff */
[----:B------:R-:W-:Y:S05]  /*18340*/  BRA `(.L_x_974) ;  /* 0xffffff8000287947 */ /* 0x000fea000383ffff */
.L_x_793:
[----:B--2---:R2:W3:Y:S02]  /*18350*/  SYNCS.PHASECHK.TRANS64.TRYWAIT P0, [R5+URZ+0x28cc0], R9 ;  /* 0x028cc009050075a7 */ /* 0x0044e4000800017f */
[----:B---3--:R-:W-:Y:S05]  /*18360*/  @!P0 NANOSLEEP.SYNCS 0x989680 ;  /* 0x009896800000895d */ /* 0x008fea0003900000 */
[----:B------:R-:W3:Y:S02]  /*18370*/  @!P0 SYNCS.PHASECHK.TRANS64 P0, [R5+URZ+0x28cc0], R9 ;  /* 0x028cc009050085a7 */ /* 0x000ee4000800007f */
[----:B---3--:R-:W-:Y:S05]  /*18380*/  @!P0 BRA `(.L_x_793) ;  /* 0xfffffffc00f08947 */ /* 0x008fea000383ffff */
[----:B------:R-:W-:Y:S05]  /*18390*/  BRA `(.L_x_975) ;  /* 0xffffff8000ac7947 */ /* 0x000fea000383ffff */
.L_x_807:
[----:B-1----:R1:W2:Y:S02]  /*183a0*/  SYNCS.PHASECHK.TRANS64.TRYWAIT P1, [R5+URZ+0x28ca0], R6 ;  /* 0x028ca006050075a7 */ /* 0x0022a4000802017f */
[----:B--2---:R-:W-:Y:S05]  /*183b0*/  @!P1 NANOSLEEP.SYNCS 0x989680 ;  /* 0x009896800000995d */ /* 0x004fea0003900000 */
[----:B------:R-:W2:Y:S02]  /*183c0*/  @!P1 SYNCS.PHASECHK.TRANS64 P1, [R5+URZ+0x28ca0], R6 ;  /* 0x028ca006050095a7 */ /* 0x000ea4000802007f */
[----:B--2---:R-:W-:Y:S05]  /*183d0*/  @!P1 BRA `(.L_x_807) ;  /* 0xfffffffc00f09947 */ /* 0x004fea000383ffff */
[----:B------:R-:W-:Y:S05]  /*183e0*/  BRA `(.L_x_976) ;  /* 0xffffff8c00347947 */ /* 0x000fea000383ffff */
.L_x_812:
[----:B--2---:R2:W3:Y:S02]  /*183f0*/  SYNCS.PHASECHK.TRANS64.TRYWAIT P1, [R5+URZ+0x28cc0], R6 ;  /* 0x028cc006050075a7 */ /* 0x0044e4000802017f */
[----:B---3--:R-:W-:Y:S05]  /*18400*/  @!P1 NANOSLEEP.SYNCS 0x989680 ;  /* 0x009896800000995d */ /* 0x008fea0003900000 */
[----:B------:R-:W3:Y:S02]  /*18410*/  @!P1 SYNCS.PHASECHK.TRANS64 P1, [R5+URZ+0x28cc0], R6 ;  /* 0x028cc006050095a7 */ /* 0x000ee4000802007f */
[----:B---3--:R-:W-:Y:S05]  /*18420*/  @!P1 BRA `(.L_x_812) ;  /* 0xfffffffc00f09947 */ /* 0x008fea000383ffff */
[----:B------:R-:W-:Y:S05]  /*18430*/  BRA `(.L_x_977) ;  /* 0xffffff8c00b47947 */ /* 0x000fea000383ffff */
.L_x_832:
        /* <DEDUP_REMOVED lines=11> */
.L_x_979:
[----:B------:R-:W-:Y:S05]  /*184f0*/  BSYNC B0 ;  /* 0x0000000000007941 */ /* 0x000fea0003800000 */
.L_x_978:
[----:B------:R-:W-:Y:S05]  /*18500*/  BRA `(.L_x_980) ;  /* 0xffffff9c00987947 */ /* 0x000fea000383ffff */
.L_x_834:
[----:B------:R-:W-:Y:S01]  /*18510*/  BSSY B0, `(.L_x_981) ;  /* 0x0000006000007945 */ /* 0x000fe20003800000 */
[----:B------:R-:W-:-:S07]  /*18520*/  IMAD.MOV.U32 R15, RZ, RZ, -0x1 ;  /* 0xffffffffff0f7424 */ /* 0x000fce00078e00ff */
[----:B01----:R-:W-:Y:S05]  /*18530*/  WARPSYNC.COLLECTIVE R15, `(.L_x_982) ;  /* 0x000000000f0c7348 */ /* 0x003fea0003c00000 */
[----:B------:R-:W-:Y:S02]  /*18540*/  ELECT P6, UR62, PT ;  /* 0x00000000003e782f */ /* 0x000fe400038c0000 */
[----:B------:R-:W-:Y:S01]  /*18550*/  MOV R14, UR62 ;  /* 0x0000003e000e7c02 */ /* 0x000fe20008000f00 */
[----:B01----:R-:W-:Y:S10]  /*18560*/  ENDCOLLECTIVE ;  /* 0x000000000000791b */ /* 0x003ff40003800000 */
.L_x_982:
[----:B------:R-:W-:Y:S05]  /*18570*/  BSYNC B0 ;  /* 0x0000000000007941 */ /* 0x000fea0003800000 */
.L_x_981:
[----:B------:R-:W-:Y:S05]  /*18580*/  BRA `(.L_x_983) ;  /* 0xffffff9c00a47947 */ /* 0x000fea000383ffff */
.L_x_836:
[----:B-1----:R1:W2:Y:S02]  /*18590*/  SYNCS.PHASECHK.TRANS64.TRYWAIT P0, [R0+URZ+0x28c40], R2 ;  /* 0x028c4002000075a7 */ /* 0x0022a4000800017f */
[----:B--2---:R-:W-:Y:S05]  /*185a0*/  @!P0 NANOSLEEP.SYNCS 0x989680 ;  /* 0x009896800000895d */ /* 0x004fea0003900000 */
[----:B------:R-:W2:Y:S02]  /*185b0*/  @!P0 SYNCS.PHASECHK.TRANS64 P0, [R0+URZ+0x28c40], R2 ;  /* 0x028c4002000085a7 */ /* 0x000ea4000800007f */
[----:B--2---:R-:W-:Y:S05]  /*185c0*/  @!P0 BRA `(.L_x_836) ;  /* 0xfffffffc00f08947 */ /* 0x004fea000383ffff */
[----:B------:R-:W-:Y:S05]  /*185d0*/  BRA `(.L_x_984) ;  /* 0xffffffa000107947 */ /* 0x000fea000383ffff */
.L_x_840:
        /* <DEDUP_REMOVED lines=12> */
.L_x_985:
[----:B------:R-:W-:Y:S02]  /*186a0*/  IMAD.MOV.U32 R13, RZ, RZ, R3 ;  /* 0x000000ffff0d7224 */ /* 0x000fe400078e0003 */
[----:B------:R-:W-:-:S07]  /*186b0*/  IMAD.MOV.U32 R4, RZ, RZ, R14 ;  /* 0x000000ffff047224 */ /* 0x000fce00078e000e */
[----:B------:R-:W-:Y:S05]  /*186c0*/  WARPSYNC.COLLECTIVE R15, `(.L_x_986) ;  /* 0x000000000f087348 */ /* 0x000fea0003c00000 */
[----:B------:R0:W1:Y:S02]  /*186d0*/  SHFL.IDX P6, R14, R13, R12, R11 ;  /* 0x0000000c0d0e7389 */ /* 0x00006400000c000b */
[----:B01----:R-:W-:Y:S01]  /*186e0*/  ENDCOLLECTIVE ;  /* 0x000000000000791b */ /* 0x003fe20003800000 */
.L_x_986:
[----:B------:R-:W-:Y:S02]  /*186f0*/  IMAD.MOV.U32 R13, RZ, RZ, R2 ;  /* 0x000000ffff0d7224 */ /* 0x000fe400078e0002 */
[----:B------:R-:W-:Y:S02]  /*18700*/  IMAD.MOV.U32 R12, RZ, RZ, 0x1 ;  /* 0x00000001ff0c7424 */ /* 0x000fe400078e00ff */
[----:B------:R-:W-:-:S07]  /*18710*/  IMAD.MOV.U32 R5, RZ, RZ, R14 ;  /* 0x000000ffff057224 */ /* 0x000fce00078e000e */
[----:B------:R-:W-:Y:S05]  /*18720*/  WARPSYNC.COLLECTIVE R15, `(.L_x_987) ;  /* 0x000000000f087348 */ /* 0x000fea0003c00000 */
[----:B------:R0:W1:Y:S02]  /*18730*/  SHFL.IDX P6, R14, R13, R12, R11 ;  /* 0x0000000c0d0e7389 */ /* 0x00006400000c000b */
[----:B01----:R-:W-:Y:S01]  /*18740*/  ENDCOLLECTIVE ;  /* 0x000000000000791b */ /* 0x003fe20003800000 */
.L_x_987:
        /* <DEDUP_REMOVED lines=10> */
.L_x_988:
        /* <DEDUP_REMOVED lines=11> */
.L_x_989:
        /* <DEDUP_REMOVED lines=10> */
.L_x_990:
        /* <DEDUP_REMOVED lines=12> */
.L_x_991:
        /* <DEDUP_REMOVED lines=14> */
.L_x_992:
[----:B------:R-:W-:Y:S01]  /*18ae0*/  IMAD.MOV.U32 R3, RZ, RZ, R14 ;  /* 0x000000ffff037224 */ /* 0x000fe200078e000e */
[----:B------:R-:W-:Y:S06]  /*18af0*/  BRA `(.L_x_993) ;  /* 0xffffffa4007c7947 */ /* 0x000fec000383ffff */
.L_x_843:
[----:B0-----:R-:W2:Y:S02]  /*18b00*/  LDL R2, [R1+0x4] ;  /* 0x0000040001027983 */ /* 0x001ea40000100800 */
[----:B--2---:R0:W1:Y:S02]  /*18b10*/  SYNCS.PHASECHK.TRANS64.TRYWAIT P0, [R2+URZ+0x28c20], R0 ;  /* 0x028c2000020075a7 */ /* 0x004064000800017f */
[----:B-1----:R-:W-:Y:S05]  /*18b20*/  @!P0 NANOSLEEP.SYNCS 0x989680 ;  /* 0x009896800000895d */ /* 0x002fea0003900000 */
[----:B------:R-:W1:Y:S02]  /*18b30*/  @!P0 SYNCS.PHASECHK.TRANS64 P0, [R2+URZ+0x28c20], R0 ;  /* 0x028c2000020085a7 */ /* 0x000e64000800007f */
[----:B-1----:R-:W-:Y:S05]  /*18b40*/  @!P0 BRA `(.L_x_843) ;  /* 0xfffffffc00ec8947 */ /* 0x002fea000383ffff */
[----:B------:R-:W-:Y:S05]  /*18b50*/  BRA `(.L_x_994) ;  /* 0xffffffa400dc7947 */ /* 0x000fea000383ffff */
.L_x_847:
[----:B0-----:R0:W1:Y:S02]  /*18b60*/  SYNCS.PHASECHK.TRANS64.TRYWAIT P0, [R3+URZ+0x28c60], R0 ;  /* 0x028c6000030075a7 */ /* 0x001064000800017f */
[----:B-1----:R-:W-:Y:S05]  /*18b70*/  @!P0 NANOSLEEP.SYNCS 0x989680 ;  /* 0x009896800000895d */ /* 0x002fea0003900000 */
[----:B------:R-:W1:Y:S02]  /*18b80*/  @!P0 SYNCS.PHASECHK.TRANS64 P0, [R3+URZ+0x28c60], R0 ;  /* 0x028c6000030085a7 */ /* 0x000e64000800007f */
[----:B-1----:R-:W-:Y:S05]  /*18b90*/  @!P0 BRA `(.L_x_847) ;  /* 0xfffffffc00f08947 */ /* 0x002fea000383ffff */
[----:B------:R-:W-:Y:S05]  /*18ba0*/  BRA `(.L_x_995) ;  /* 0xffffffa8000c7947 */ /* 0x000fea000383ffff */
.L_x_866:
[----:B-1----:R1:W2:Y:S02]  /*18bb0*/  SYNCS.PHASECHK.TRANS64.TRYWAIT P0, [R3+URZ+0x28c40], R2 ;  /* 0x028c4002030075a7 */ /* 0x0022a4000800017f */
[----:B--2---:R-:W-:Y:S05]  /*18bc0*/  @!P0 NANOSLEEP.SYNCS 0x989680 ;  /* 0x009896800000895d */ /* 0x004fea0003900000 */
[----:B------:R-:W2:Y:S02]  /*18bd0*/  @!P0 SYNCS.PHASECHK.TRANS64 P0, [R3+URZ+0x28c40], R2 ;  /* 0x028c4002030085a7 */ /* 0x000ea4000800007f */
[----:B--2---:R-:W-:Y:S05]  /*18be0*/  @!P0 BRA `(.L_x_866) ;  /* 0xfffffffc00f08947 */ /* 0x004fea000383ffff */
[----:B------:R-:W-:Y:S05]  /*18bf0*/  BRA `(.L_x_996) ;  /* 0xffffffb4003c7947 */ /* 0x000fea000383ffff */
.L_x_871:
[----:B0-----:R0:W2:Y:S02]  /*18c00*/  SYNCS.PHASECHK.TRANS64.TRYWAIT P0, [R3+URZ+0x28c60], R2 ;  /* 0x028c6002030075a7 */ /* 0x0010a4000800017f */
[----:B--2---:R-:W-:Y:S05]  /*18c10*/  @!P0 NANOSLEEP.SYNCS 0x989680 ;  /* 0x009896800000895d */ /* 0x004fea0003900000 */
[----:B------:R-:W2:Y:S02]  /*18c20*/  @!P0 SYNCS.PHASECHK.TRANS64 P0, [R3+URZ+0x28c60], R2 ;  /* 0x028c6002030085a7 */ /* 0x000ea4000800007f */
[----:B--2---:R-:W-:Y:S05]  /*18c30*/  @!P0 BRA `(.L_x_871) ;  /* 0xfffffffc00f08947 */ /* 0x004fea000383ffff */
[----:B------:R-:W-:Y:S05]  /*18c40*/  BRA `(.L_x_997) ;  /* 0xffffffb400c47947 */ /* 0x000fea000383ffff */
.L_x_886:
[----:B0-----:R0:W1:Y:S02]  /*18c50*/  SYNCS.PHASECHK.TRANS64.TRYWAIT P0, [R4+URZ+0x28c40], R2 ;  /* 0x028c4002040075a7 */ /* 0x001064000800017f */
[----:B-1----:R-:W-:Y:S05]  /*18c60*/  @!P0 NANOSLEEP.SYNCS 0x989680 ;  /* 0x009896800000895d */ /* 0x002fea0003900000 */
[----:B------:R-:W1:Y:S02]  /*18c70*/  @!P0 SYNCS.PHASECHK.TRANS64 P0, [R4+URZ+0x28c40], R2 ;  /* 0x028c4002040085a7 */ /* 0x000e64000800007f */
[----:B-1----:R-:W-:Y:S05]  /*18c80*/  @!P0 BRA `(.L_x_886) ;  /* 0xfffffffc00f08947 */ /* 0x002fea000383ffff */
[----:B------:R-:W-:Y:S05]  /*18c90*/  BRA `(.L_x_998) ;  /* 0xffffffc000d47947 */ /* 0x000fea000383ffff */
.L_x_891:
[----:B-1----:R1:W2:Y:S02]  /*18ca0*/  SYNCS.PHASECHK.TRANS64.TRYWAIT P0, [R4+URZ+0x28c60], R2 ;  /* 0x028c6002040075a7 */ /* 0x0022a4000800017f */
[----:B--2---:R-:W-:Y:S05]  /*18cb0*/  @!P0 NANOSLEEP.SYNCS 0x989680 ;  /* 0x009896800000895d */ /* 0x004fea0003900000 */
[----:B------:R-:W2:Y:S02]  /*18cc0*/  @!P0 SYNCS.PHASECHK.TRANS64 P0, [R4+URZ+0x28c60], R2 ;  /* 0x028c6002040085a7 */ /* 0x000ea4000800007f */
[----:B--2---:R-:W-:Y:S05]  /*18cd0*/  @!P0 BRA `(.L_x_891) ;  /* 0xfffffffc00f08947 */ /* 0x004fea000383ffff */
[----:B------:R-:W-:Y:S05]  /*18ce0*/  BRA `(.L_x_999) ;  /* 0xffffffc400587947 */ /* 0x000fea000383ffff */
.L_x_906:
[----:B-1----:R1:W2:Y:S02]  /*18cf0*/  SYNCS.PHASECHK.TRANS64.TRYWAIT P0, [R4+URZ+0x28c40], R2 ;  /* 0x028c4002040075a7 */ /* 0x0022a4000800017f */
[----:B--2---:R-:W-:Y:S05]  /*18d00*/  @!P0 NANOSLEEP.SYNCS 0x989680 ;  /* 0x009896800000895d */ /* 0x004fea0003900000 */
[----:B------:R-:W2:Y:S02]  /*18d10*/  @!P0 SYNCS.PHASECHK.TRANS64 P0, [R4+URZ+0x28c40], R2 ;  /* 0x028c4002040085a7 */ /* 0x000ea4000800007f */
[----:B--2---:R-:W-:Y:S05]  /*18d20*/  @!P0 BRA `(.L_x_906) ;  /* 0xfffffffc00f08947 */ /* 0x004fea000383ffff */
[----:B------:R-:W-:Y:S05]  /*18d30*/  BRA `(.L_x_1000) ;  /* 0xffffffd000447947 */ /* 0x000fea000383ffff */
.L_x_911:
[----:B0-----:R0:W2:Y:S02]  /*18d40*/  SYNCS.PHASECHK.TRANS64.TRYWAIT P0, [R4+URZ+0x28c60], R2 ;  /* 0x028c6002040075a7 */ /* 0x0010a4000800017f */
[----:B--2---:R-:W-:Y:S05]  /*18d50*/  @!P0 NANOSLEEP.SYNCS 0x989680 ;  /* 0x009896800000895d */ /* 0x004fea0003900000 */
[----:B------:R-:W2:Y:S02]  /*18d60*/  @!P0 SYNCS.PHASECHK.TRANS64 P0, [R4+URZ+0x28c60], R2 ;  /* 0x028c6002040085a7 */ /* 0x000ea4000800007f */
[----:B--2---:R-:W-:Y:S05]  /*18d70*/  @!P0 BRA `(.L_x_911) ;  /* 0xfffffffc00f08947 */ /* 0x004fea000383ffff */
[----:B------:R-:W-:Y:S05]  /*18d80*/  BRA `(.L_x_1001) ;  /* 0xffffffd000cc7947 */ /* 0x000fea000383ffff */
.L_x_927:
[----:B------:R-:W-:Y:S01]  /*18d90*/  BSSY B0, `(.L_x_1002) ;  /* 0x0000008000007945 */ /* 0x000fe20003800000 */
[----:B------:R-:W-:Y:S02]  /*18da0*/  IMAD.MOV.U32 R13, RZ, RZ, R16 ;  /* 0x000000ffff0d7224 */ /* 0x000fe400078e0010 */
[----:B------:R-:W-:Y:S02]  /*18db0*/  IMAD.MOV.U32 R12, RZ, RZ, RZ ;  /* 0x000000ffff0c7224 */ /* 0x000fe400078e00ff */
[----:B------:R-:W-:Y:S02]  /*18dc0*/  IMAD.MOV.U32 R11, RZ, RZ, 0x1f ;  /* 0x0000001fff0b7424 */ /* 0x000fe400078e00ff */
[----:B------:R-:W-:-:S07]  /*18dd0*/  IMAD.MOV.U32 R15, RZ, RZ, -0x1 ;  /* 0xffffffffff0f7424 */ /* 0x000fce00078e00ff */
[----:B-1---5:R-:W-:Y:S05]  /*18de0*/  WARPSYNC.COLLECTIVE R15, `(.L_x_1003) ;  /* 0x000000000f087348 */ /* 0x022fea0003c00000 */
[----:B------:R0:W2:Y:S02]  /*18df0*/  SHFL.IDX P6, R14, R13, R12, R11 ;  /* 0x0000000c0d0e7389 */ /* 0x0000a400000c000b */
[----:B012--5:R-:W-:Y:S01]  /*18e00*/  ENDCOLLECTIVE ;  /* 0x000000000000791b */ /* 0x027fe20003800000 */
.L_x_1003:
[----:B------:R-:W-:Y:S05]  /*18e10*/  BSYNC B0 ;  /* 0x0000000000007941 */ /* 0x000fea0003800000 */
.L_x_1002:
        /* <DEDUP_REMOVED lines=9> */
.L_x_1004:
        /* <DEDUP_REMOVED lines=18> */
.L_x_1005:
[----:B------:R-:W-:Y:S02]  /*18fd0*/  IMAD.MOV.U32 R12, RZ, RZ, 0x2 ;  /* 0x00000002ff0c7424 */ /* 0x000fe400078e00ff */
[----:B------:R-:W-:-:S05]  /*18fe0*/  IMAD.MOV.U32 R3, RZ, RZ, R14 ;  /* 0x000000ffff037224 */ /* 0x000fca00078e000e */
[----:B------:R-:W-:-:S05]  /*18ff0*/  SEL R5, R3, RZ, P1 ;  /* 0x000000ff03057207 */ /* 0x000fca0000800000 */
[----:B------:R-:W-:-:S04]  /*19000*/  IMAD.IADD R3, R2, 0x1, R5 ;  /* 0x0000000102037824 */ /* 0x000fc800078e0205 */
[----:B------:R-:W-:-:S07]  /*19010*/  IMAD.MOV.U32 R13, RZ, RZ, R3 ;  /* 0x000000ffff0d7224 */ /* 0x000fce00078e0003 */
[----:B------:R-:W-:Y:S05]  /*19020*/  WARPSYNC.COLLECTIVE R15, `(.L_x_1006) ;  /* 0x000000000f087348 */ /* 0x000fea0003c00000 */
[----:B------:R0:W1:Y:S02]  /*19030*/  SHFL.UP P6, R14, R13, R12, R11 ;  /* 0x0400000c0d0e7389 */ /* 0x00006400000c000b */
[----:B01----:R-:W-:Y:S01]  /*19040*/  ENDCOLLECTIVE ;  /* 0x000000000000791b */ /* 0x003fe20003800000 */
.L_x_1006:
        /* <DEDUP_REMOVED lines=8> */
.L_x_1007:
        /* <DEDUP_REMOVED lines=8> */
.L_x_1008:
        /* <DEDUP_REMOVED lines=8> */
.L_x_1009:
[----:B------:R-:W-:Y:S02]  /*191d0*/  IMAD.MOV.U32 R12, RZ, RZ, 0x1f ;  /* 0x0000001fff0c7424 */ /* 0x000fe400078e00ff */
[----:B------:R-:W-:Y:S02]  /*191e0*/  IMAD.MOV.U32 R11, RZ, RZ, 0x1f ;  /* 0x0000001fff0b7424 */ /* 0x000fe400078e00ff */
[----:B------:R-:W-:-:S05]  /*191f0*/  IMAD.MOV.U32 R5, RZ, RZ, R14 ;  /* 0x000000ffff057224 */ /* 0x000fca00078e000e */
[----:B------:R-:W-:-:S05]  /*19200*/  SEL R5, R5, RZ, P5 ;  /* 0x000000ff05057207 */ /* 0x000fca0002800000 */
[----:B------:R-:W-:-:S04]  /*19210*/  IMAD.IADD R3, R3, 0x1, R5 ;  /* 0x0000000103037824 */ /* 0x000fc800078e0205 */
[----:B------:R-:W-:-:S07]  /*19220*/  IMAD.MOV.U32 R13, RZ, RZ, R3 ;  /* 0x000000ffff0d7224 */ /* 0x000fce00078e0003 */
[----:B------:R-:W-:Y:S05]  /*19230*/  WARPSYNC.COLLECTIVE R15, `(.L_x_1010) ;  /* 0x000000000f087348 */ /* 0x000fea0003c00000 */
[----:B------:R0:W1:Y:S02]  /*19240*/  SHFL.IDX P6, R14, R13, R12, R11 ;  /* 0x0000000c0d0e7389 */ /* 0x00006400000c000b */
[----:B01----:R-:W-:Y:S01]  /*19250*/  ENDCOLLECTIVE ;  /* 0x000000000000791b */ /* 0x003fe20003800000 */
.L_x_1010:
[----:B------:R-:W-:Y:S01]  /*19260*/  IMAD.MOV.U32 R6, RZ, RZ, R14 ;  /* 0x000000ffff067224 */ /* 0x000fe200078e000e */
[----:B------:R-:W-:Y:S06]  /*19270*/  BRA `(.L_x_1011) ;  /* 0xffffffdc00247947 */ /* 0x000fec000383ffff */
.L_x_932:
[----:B------:R-:W-:Y:S01]  /*19280*/  BSSY B0, `(.L_x_1012) ;  /* 0x0000008000007945 */ /* 0x000fe20003800000 */
[----:B-----5:R-:W-:Y:S02]  /*19290*/  IMAD.MOV.U32 R13, RZ, RZ, R2 ;  /* 0x000000ffff0d7224 */ /* 0x020fe400078e0002 */
[----:B------:R-:W-:Y:S02]  /*192a0*/  IMAD.MOV.U32 R12, RZ, RZ, 0x1 ;  /* 0x00000001ff0c7424 */ /* 0x000fe400078e00ff */
[----:B------:R-:W-:Y:S02]  /*192b0*/  IMAD.MOV.U32 R11, RZ, RZ, RZ ;  /* 0x000000ffff0b7224 */ /* 0x000fe400078e00ff */
[----:B------:R-:W-:-:S07]  /*192c0*/  IMAD.MOV.U32 R15, RZ, RZ, -0x1 ;  /* 0xffffffffff0f7424 */ /* 0x000fce00078e00ff */
[----:B0-----:R-:W-:Y:S05]  /*192d0*/  WARPSYNC.COLLECTIVE R15, `(.L_x_1013) ;  /* 0x000000000f087348 */ /* 0x001fea0003c00000 */
[----:B------:R1:W2:Y:S02]  /*192e0*/  SHFL.UP P6, R14, R13, R12, R11 ;  /* 0x0400000c0d0e7389 */ /* 0x0002a400000c000b */
[----:B012---:R-:W-:Y:S01]  /*192f0*/  ENDCOLLECTIVE ;  /* 0x000000000000791b */ /* 0x007fe20003800000 */
.L_x_1013:
[----:B------:R-:W-:Y:S05]  /*19300*/  BSYNC B0 ;  /* 0x0000000000007941 */ /* 0x000fea0003800000 */
.L_x_1012:
        /* <DEDUP_REMOVED lines=9> */
.L_x_1014:
        /* <DEDUP_REMOVED lines=8> */
.L_x_1015:
        /* <DEDUP_REMOVED lines=8> */
.L_x_1016:
        /* <DEDUP_REMOVED lines=8> */
.L_x_1017:
        /* <DEDUP_REMOVED lines=9> */
.L_x_1018:
[----:B------:R-:W-:Y:S01]  /*195b0*/  IMAD.MOV.U32 R6, RZ, RZ, R14 ;  /* 0x000000ffff067224 */ /* 0x000fe200078e000e */
[----:B------:R-:W-:Y:S06]  /*195c0*/  BRA `(.L_x_1019) ;  /* 0xffffffd800ec7947 */ /* 0x000fec000383ffff */
.L_x_934:
[----:B------:R-:W-:Y:S01]  /*195d0*/  BSSY B0, `(.L_x_1020) ;  /* 0x0000006000007945 */ /* 0x000fe20003800000 */
[----:B------:R-:W-:Y:S01]  /*195e0*/  PLOP3.LUT P6, PT, P6, PT, PT, 0x8, 0x0 ;  /* 0x000000000000781c */ /* 0x000fe200037ce170 */
[----:B------:R-:W-:-:S12]  /*195f0*/  IMAD.MOV.U32 R15, RZ, RZ, -0x1 ;  /* 0xffffffffff0f7424 */ /* 0x000fd800078e00ff */
[----:B0----5:R-:W-:Y:S05]  /*19600*/  WARPSYNC.COLLECTIVE R15, `(.L_x_1021) ;  /* 0x000000000f087348 */ /* 0x021fea0003c00000 */
[----:B------:R-:W-:Y:S01]  /*19610*/  VOTE.ANY R14, PT, P6 ;  /* 0x00000000000e7806 */ /* 0x000fe200030e0100 */
[----:B0----5:R-:W-:Y:S06]  /*19620*/  ENDCOLLECTIVE ;  /* 0x000000000000791b */ /* 0x021fec0003800000 */
.L_x_1021:
[----:B------:R-:W-:Y:S05]  /*19630*/  BSYNC B0 ;  /* 0x0000000000007941 */ /* 0x000fea0003800000 */
.L_x_1020:
        /* <DEDUP_REMOVED lines=9> */
.L_x_1022:
[----:B------:R-:W-:Y:S01]  /*196d0*/  IMAD.MOV.U32 R17, RZ, RZ, R14 ;  /* 0x000000ffff117224 */ /* 0x000fe200078e000e */
[----:B------:R-:W-:Y:S06]  /*196e0*/  BRA `(.L_x_1023) ;  /* 0xffffffd800dc7947 */ /* 0x000fec000383ffff */
.L_x_936:
[----:B------:R-:W-:Y:S01]  /*196f0*/  BSSY B0, `(.L_x_1024) ;  /* 0x0000007000007945 */ /* 0x000fe20003800000 */
[----:B------:R-:W-:Y:S02]  /*19700*/  IMAD.MOV.U32 R13, RZ, RZ, R3 ;  /* 0x000000ffff0d7224 */ /* 0x000fe400078e0003 */
[----:B------:R-:W-:Y:S02]  /*19710*/  IMAD.MOV.U32 R11, RZ, RZ, 0x1f ;  /* 0x0000001fff0b7424 */ /* 0x000fe400078e00ff */
[----:B------:R-:W-:-:S07]  /*19720*/  IMAD.MOV.U32 R15, RZ, RZ, -0x1 ;  /* 0xffffffffff0f7424 */ /* 0x000fce00078e00ff */
[----:B0-2--5:R-:W-:Y:S05]  /*19730*/  WARPSYNC.COLLECTIVE R15, `(.L_x_1025) ;  /* 0x000000000f087348 */ /* 0x025fea0003c00000 */
[----:B------:R1:W3:Y:S02]  /*19740*/  SHFL.IDX P6, R14, R13, R12, R11 ;  /* 0x0000000c0d0e7389 */ /* 0x0002e400000c000b */
[----:B0123-5:R-:W-:Y:S01]  /*19750*/  ENDCOLLECTIVE ;  /* 0x000000000000791b */ /* 0x02ffe20003800000 */
.L_x_1025:
[----:B------:R-:W-:Y:S05]  /*19760*/  BSYNC B0 ;  /* 0x0000000000007941 */ /* 0x000fea0003800000 */
.L_x_1024:
[----:B------:R-:W-:Y:S01]  /*19770*/  IMAD.MOV.U32 R2, RZ, RZ, R14 ;  /* 0x000000ffff027224 */ /* 0x000fe200078e000e */
[----:B------:R-:W-:Y:S06]  /*19780*/  BRA `(.L_x_935) ;  /* 0xffffffd800d07947 */ /* 0x000fec000383ffff */
.L_x_940:
[----:B0-----:R0:W1:Y:S02]  /*19790*/  SYNCS.PHASECHK.TRANS64.TRYWAIT P0, [R0+URZ+0x28c20], R3 ;  /* 0x028c2003000075a7 */ /* 0x001064000800017f */
[----:B-1----:R-:W-:Y:S05]  /*197a0*/  @!P0 NANOSLEEP.SYNCS 0x989680 ;  /* 0x009896800000895d */ /* 0x002fea0003900000 */
[----:B------:R-:W1:Y:S02]  /*197b0*/  @!P0 SYNCS.PHASECHK.TRANS64 P0, [R0+URZ+0x28c20], R3 ;  /* 0x028c2003000085a7 */ /* 0x000e64000800007f */
[----:B-1----:R-:W-:Y:S05]  /*197c0*/  @!P0 BRA `(.L_x_940) ;  /* 0xfffffffc00f08947 */ /* 0x002fea000383ffff */
[----:B------:R-:W-:Y:S05]  /*197d0*/  BRA `(.L_x_1026) ;  /* 0xffffffdc00c47947 */ /* 0x000fea000383ffff */
.L_x_941:
        /* <DEDUP_REMOVED lines=8> */
[----:B0----5:R-:W-:Y:S05]  /*19860*/  WARPSYNC.COLLECTIVE R15, `(.L_x_1028) ;  /* 0x000000000f087348 */ /* 0x021fea0003c00000 */
[----:B------:R1:W2:Y:S02]  /*19870*/  SHFL.IDX P6, R14, R13, R12, R11 ;  /* 0x0000000c0d0e7389 */ /* 0x0002a400000c000b */
[----:B012--5:R-:W-:Y:S01]  /*19880*/  ENDCOLLECTIVE ;  /* 0x000000000000791b */ /* 0x027fe20003800000 */
.L_x_1028:
[----:B------:R-:W-:Y:S05]  /*19890*/  BSYNC B0 ;  /* 0x0000000000007941 */ /* 0x000fea0003800000 */
.L_x_1027:
[----:B------:R-:W-:Y:S05]  /*198a0*/  BRA `(.L_x_1029) ;  /* 0xffffffdc00ac7947 */ /* 0x000fea000383ffff */
.L_x_942:
[----:B------:R-:W-:Y:S01]  /*198b0*/  BSSY B0, `(.L_x_1030) ;  /* 0x0000006000007945 */ /* 0x000fe20003800000 */
[----:B------:R-:W-:-:S07]  /*198c0*/  IMAD.MOV.U32 R15, RZ, RZ, -0x1 ;  /* 0xffffffffff0f7424 */ /* 0x000fce00078e00ff */
[----:B01---5:R-:W-:Y:S05]  /*198d0*/  WARPSYNC.COLLECTIVE R15, `(.L_x_1031) ;  /* 0x000000000f0c7348 */ /* 0x023fea0003c00000 */
[----:B------:R-:W-:Y:S02]  /*198e0*/  ELECT P6, UR62, PT ;  /* 0x00000000003e782f */ /* 0x000fe400038c0000 */
[----:B------:R-:W-:Y:S01]  /*198f0*/  MOV R14, UR62 ;  /* 0x0000003e000e7c02 */ /* 0x000fe20008000f00 */
[----:B01---5:R-:W-:Y:S10]  /*19900*/  ENDCOLLECTIVE ;  /* 0x000000000000791b */ /* 0x023ff40003800000 */
.L_x_1031:
[----:B------:R-:W-:Y:S05]  /*19910*/  BSYNC B0 ;  /* 0x0000000000007941 */ /* 0x000fea0003800000 */
.L_x_1030:
[----:B------:R-:W-:Y:S05]  /*19920*/  BRA `(.L_x_1032) ;  /* 0xffffffdc00a07947 */ /* 0x000fea000383ffff */
.L_x_944:
[----:B0-----:R0:W1:Y:S02]  /*19930*/  SYNCS.PHASECHK.TRANS64.TRYWAIT P0, [R6+URZ], R5 ;  /* 0x00000005060075a7 */ /* 0x001064000800017f */
[----:B-1----:R-:W-:Y:S05]  /*19940*/  @!P0 NANOSLEEP.SYNCS 0x989680 ;  /* 0x009896800000895d */ /* 0x002fea0003900000 */
[----:B------:R-:W1:Y:S02]  /*19950*/  @!P0 SYNCS.PHASECHK.TRANS64 P0, [R6+URZ], R5 ;  /* 0x00000005060085a7 */ /* 0x000e64000800007f */
[----:B-1----:R-:W-:Y:S05]  /*19960*/  @!P0 BRA `(.L_x_944) ;  /* 0xfffffffc00f08947 */ /* 0x002fea000383ffff */
[----:B------:R-:W-:Y:S05]  /*19970*/  BRA `(.L_x_1033) ;  /* 0xffffffdc00dc7947 */ /* 0x000fea000383ffff */
.L_x_945:
[----:B-1----:R1:W2:Y:S02]  /*19980*/  SYNCS.PHASECHK.TRANS64.TRYWAIT P0, [R7+URZ], R2 ;  /* 0x00000002070075a7 */ /* 0x0022a4000800017f */
[----:B--2---:R-:W-:Y:S05]  /*19990*/  @!P0 NANOSLEEP.SYNCS 0x989680 ;  /* 0x009896800000895d */ /* 0x004fea0003900000 */
[----:B------:R-:W2:Y:S02]  /*199a0*/  @!P0 SYNCS.PHASECHK.TRANS64 P0, [R7+URZ], R2 ;  /* 0x00000002070085a7 */ /* 0x000ea4000800007f */
[----:B--2---:R-:W-:Y:S05]  /*199b0*/  @!P0 BRA `(.L_x_945) ;  /* 0xfffffffc00f08947 */ /* 0x004fea000383ffff */
[----:B------:R-:W-:Y:S05]  /*199c0*/  BRA `(.L_x_1034) ;  /* 0xffffffdc00d07947 */ /* 0x000fea000383ffff */
.L_x_947:
[----:B--2---:R2:W3:Y:S02]  /*199d0*/  SYNCS.PHASECHK.TRANS64.TRYWAIT P0, [R4+URZ], R5 ;  /* 0x00000005040075a7 */ /* 0x0044e4000800017f */
[----:B---3--:R-:W-:Y:S05]  /*199e0*/  @!P0 NANOSLEEP.SYNCS 0x989680 ;  /* 0x009896800000895d */ /* 0x008fea0003900000 */
[----:B------:R-:W3:Y:S02]  /*199f0*/  @!P0 SYNCS.PHASECHK.TRANS64 P0, [R4+URZ], R5 ;  /* 0x00000005040085a7 */ /* 0x000ee4000800007f */
[----:B---3--:R-:W-:Y:S05]  /*19a00*/  @!P0 BRA `(.L_x_947) ;  /* 0xfffffffc00f08947 */ /* 0x008fea000383ffff */
[----:B------:R-:W-:Y:S05]  /*19a10*/  BRA `(.L_x_1035) ;  /* 0xffffffdc00d87947 */ /* 0x000fea000383ffff */
.L_x_1036:
        /* <DEDUP_REMOVED lines=14> */
.L_x_5870:


//--------------------- .text._ZN7cutlass13device_kernelIN5flash11enable_sm90INS1_16FlashAttnFwdSm90INS1_25CollectiveMainloopFwdSm90ILi2EN4cute5tupleIJNS5_1CILi1EEES8_S8_EEENS6_IJNS7_ILi64EEESA_SA_EEELi512ENS_10bfloat16_tEfNS_4arch4Sm90ELb0ELb0ELb0ELb1ELb0ELb0ELb1ELb0ELb0ELb1ELb0ELb0EEENS1_21CollectiveEpilogueFwdINS6_IJSA_NS7_ILi512EEESA_EEES9_SC_SE_Li256ELb1ELb1ELb0ELb0EEENS1_36VarlenDynamicPersistentTileSchedulerILi64ELi64ELi256ELi128ELb0ELb1ELb1ELb0ELb1ELb1EEEEEEEEEvNT_6ParamsE --------------------------
	.section	.text._ZN7cutlass13device_kernelIN5flash11enable_sm90INS1_16FlashAttnFwdSm90INS1_25CollectiveMainloopFwdSm90ILi2EN4cute5tupleIJNS5_1CILi1EEES8_S8_EEENS6_IJNS7_ILi64EEESA_SA_EEELi512ENS_10bfloat16_tEfNS_4arch4Sm90ELb0ELb0ELb0ELb1ELb0ELb0ELb1ELb0ELb0ELb1ELb0ELb0EEENS1_21CollectiveEpilogueFwdINS6_IJSA_NS7_ILi512EEESA_EEES9_SC_SE_Li256ELb1ELb1ELb0ELb0EEENS1_36VarlenDynamicPersistentTileSchedulerILi64ELi64ELi256ELi128ELb0ELb1ELb1ELb0ELb1ELb1EEEEEEEEEvNT_6ParamsE,"ax",@progbits
	.align	128
.text._ZN7cutlass13device_kernelIN5flash11enable_sm90INS1_16FlashAttnFwdSm90INS1_25CollectiveMainloopFwdSm90ILi2EN4cute5tupleIJNS5_1CILi1EEES8_S8_EEENS6_IJNS7_ILi64EEESA_SA_EEELi512ENS_10bfloat16_tEfNS_4arch4Sm90ELb0ELb0ELb0ELb1ELb0ELb0ELb1ELb0ELb0ELb1ELb0ELb0EEENS1_21CollectiveEpilogueFwdINS6_IJSA_NS7_ILi512EEESA_EEES9_SC_SE_Li256ELb1ELb1ELb0ELb0EEENS1_36VarlenDynamicPersistentTileSchedulerILi64ELi64ELi256ELi128ELb0ELb1ELb1ELb0ELb1ELb1EEEEEEEEEvNT_6ParamsE:
        .type           _ZN7cutlass13device_kernelIN5flash11enable_sm90INS1_16FlashAttnFwdSm90INS1_25CollectiveMainloopFwdSm90ILi2EN4cute5tupleIJNS5_1CILi1EEES8_S8_EEENS6_IJNS7_ILi64EEESA_SA_EEELi512ENS_10bfloat16_tEfNS_4arch4Sm90ELb0ELb0ELb0ELb1ELb0ELb0ELb1ELb0ELb0ELb1ELb0ELb0EEENS1_21CollectiveEpilogueFwdINS6_IJSA_NS7_ILi512EEESA_EEES9_SC_SE_Li256ELb1ELb1ELb0ELb0EEENS1_36VarlenDynamicPersistentTileSchedulerILi64ELi64ELi256ELi128ELb0ELb1ELb1ELb0ELb1ELb1EEEEEEEEEvNT_6ParamsE,@function
        .size           _ZN7cutlass13device_kernelIN5flash11enable_sm90INS1_16FlashAttnFwdSm90INS1_25CollectiveMainloopFwdSm90ILi2EN4cute5tupleIJNS5_1CILi1EEES8_S8_EEENS6_IJNS7_ILi64EEESA_SA_EEELi512ENS_10bfloat16_tEfNS_4arch4Sm90ELb0ELb0ELb0ELb1ELb0ELb0ELb1ELb0ELb0ELb1ELb0ELb0EEENS1_21CollectiveEpilogueFwdINS6_IJSA_NS7_ILi512EEESA_EEES9_SC_SE_Li256ELb1ELb1ELb0ELb0EEENS1_36VarlenDynamicPersistentTileSchedulerILi64ELi64ELi256ELi128ELb0ELb1ELb1ELb0ELb1ELb1EEEEEEEEEvNT_6ParamsE,(.L_x_5871 - _ZN7cutlass13device_kernelIN5flash11enable_sm90INS1_16FlashAttnFwdSm90INS1_25CollectiveMainloopFwdSm90ILi2EN4cute5tupleIJNS5_1CILi1EEES8_S8_EEENS6_IJNS7_ILi64EEESA_SA_EEELi512ENS_10bfloat16_tEfNS_4arch4Sm90ELb0ELb0ELb0ELb1ELb0ELb0ELb1ELb0ELb0ELb1ELb0ELb0EEENS1_21CollectiveEpilogueFwdINS6_IJSA_NS7_ILi512EEESA_EEES9_SC_SE_Li256ELb1ELb1ELb0ELb0EEENS1_36VarlenDynamicPersistentTileSchedulerILi64ELi64ELi256ELi128ELb0ELb1ELb1ELb0ELb1ELb1EEEEEEEEEvNT_6ParamsE)
        .other          _ZN7cutlass13device_kernelIN5flash11enable_sm90INS1_16FlashAttnFwdSm90INS1_25CollectiveMainloopFwdSm90ILi2EN4cute5tupleIJNS5_1CILi1EEES8_S8_EEENS6_IJNS7_ILi64EEESA_SA_EEELi512ENS_10bfloat16_tEfNS_4arch4Sm90ELb0ELb0ELb0ELb1ELb0ELb0ELb1ELb0ELb0ELb1ELb0ELb0EEENS1_21CollectiveEpilogueFwdINS6_IJSA_NS7_ILi512EEESA_EEES9_SC_SE_Li256ELb1ELb1ELb0ELb0EEENS1_36VarlenDynamicPersistentTileSchedulerILi64ELi64ELi256ELi128ELb0ELb1ELb1ELb0ELb1ELb1EEEEEEEEEvNT_6ParamsE,@"STO_CUDA_ENTRY STV_DEFAULT"
_ZN7cutlass13device_kernelIN5flash11enable_sm90INS1_16FlashAttnFwdSm90INS1_25CollectiveMainloopFwdSm90ILi2EN4cute5tupleIJNS5_1CILi1EEES8_S8_EEENS6_IJNS7_ILi64EEESA_SA_EEELi512ENS_10bfloat16_tEfNS_4arch4Sm90ELb0ELb0ELb0ELb1ELb0ELb0ELb1ELb0ELb0ELb1ELb0ELb0EEENS1_21CollectiveEpilogueFwdINS6_IJSA_NS7_ILi512EEESA_EEES9_SC_SE_Li256ELb1ELb1ELb0ELb0EEENS1_36VarlenDynamicPersistentTileSchedulerILi64ELi64ELi256ELi128ELb0ELb1ELb1ELb0ELb1ELb1EEEEEEEEEvNT_6ParamsE:
        /* <DEDUP_REMOVED lines=17> */
.L_x_1038:
[----:B------:R-:W-:Y:S05]  /*0110*/  BSYNC B0 ;  /* 0x0000000000007941 */ /* 0x000fea0003800000 */
.L_x_1037:
        /* <DEDUP_REMOVED lines=39> */
.L_x_1039:
        /* <DEDUP_REMOVED lines=22> */
.L_x_1040:
        /* <DEDUP_REMOVED lines=18> */
.L_x_1041:
        /* <DEDUP_REMOVED lines=22> */
.L_x_1042:
        /* <DEDUP_REMOVED lines=22> */
.L_x_1043:
[----:B------:R-:W-:Y:S01]  /*08d0*/  ISETP.NE.AND P0, PT, R3, RZ, PT ;  /* 0x000000ff0300720c */ /* 0x000fe20003f05270 */
[----:B------:R-:W-:Y:S01]  /*08e0*/  NOP ;  /* 0x0000000000007918 */ /* 0x000fe20000000000 */
[----:B------:R-:W-:Y:S01]  /*08f0*/  ULDC.64 UR38, c[0x0][0x208] ;  /* 0x0000820000267ab9 */ /* 0x000fe20000000a00 */
[----:B01234-:R-:W-:Y:S10]  /*0900*/  BAR.SYNC.DEFER_BLOCKING 0x0 ;  /* 0x0000000000007b1d */ /* 0x01fff40000010000 */
[----:B------:R-:W-:Y:S05]  /*0910*/  @!P0 BRA `(.L_x_1044) ;  /* 0x000000b000808947 */ /* 0x000fea0003800000 */
.L_x_1045:
        /* <DEDUP_REMOVED lines=23> */
[----:B------:R-:W-:Y:S01]  /*0a90*/  IMAD.MOV.U32 R193, RZ, RZ, RZ ;  /* 0x000000ffffc17224 */ /* 0x000fe200078e00ff */
[----:B------:R-:W-:Y:S01]  /*0aa0*/  SHF.R.S32.HI R0, RZ, 0x1f, R199 ;  /* 0x0000001fff007819 */ /* 0x000fe200000114c7 */
[----:B------:R-:W-:-:S03]  /*0ab0*/  UMOV UR36, URZ ;  /* 0x0000003f00247c82 */ /* 0x000fc60008000000 */
[CC--:B------:R-:W-:Y:S02]  /*0ac0*/  LEA.HI R2, R0.reuse, R199.reuse, RZ, 0x4 ;  /* 0x000000c700027211 */ /* 0x0c0fe400078f20ff */
[CC--:B------:R-:W-:Y:S02]  /*0ad0*/  LEA.HI R5, R0.reuse, R199.reuse, RZ, 0x5 ;  /* 0x000000c700057211 */ /* 0x0c0fe400078f28ff */
[----:B------:R-:W-:Y:S02]  /*0ae0*/  SHF.R.S32.HI R3, RZ, 0x4, R2 ;  /* 0x00000004ff037819 */ /* 0x000fe40000011402 */
[----:B------:R-:W-:Y:S02]  /*0af0*/  LEA.HI R7, R0, R199, RZ, 0x2 ;  /* 0x000000c700077211 */ /* 0x000fe400078f10ff */
[----:B------:R-:W-:Y:S02]  /*0b00*/  LEA.HI R4, R2, R3, RZ, 0x1 ;  /* 0x0000000302047211 */ /* 0x000fe400078f08ff */
[----:B------:R-:W-:-:S02]  /*0b10*/  SHF.R.S32.HI R11, RZ, 0x5, R5 ;  /* 0x00000005ff0b7819 */ /* 0x000fc40000011405 */
[----:B------:R-:W-:Y:S02]  /*0b20*/  LOP3.LUT R4, R4, 0x1ffffffe, RZ, 0xc0, !PT ;  /* 0x1ffffffe04047812 */ /* 0x000fe400078ec0ff */
[----:B------:R-:W-:Y:S02]  /*0b30*/  SHF.R.S32.HI R6, RZ, 0x1f, R5 ;  /* 0x0000001fff067819 */ /* 0x000fe40000011405 */
        /* <DEDUP_REMOVED lines=36> */
[----:B------:R-:W-:Y:S01]  /*0d80*/  IMAD.MOV.U32 R11, RZ, RZ, R15 ;  /* 0x000000ffff0b7224 */ /* 0x000fe200078e000f */
[----:B------:R-:W-:Y:S01]  /*0d90*/  LEA.HI R4, R4, R5, RZ, 0x3 ;  /* 0x0000000504047211 */ /* 0x000fe200078f18ff */
[----:B------:R-:W-:Y:S01]  /*0da0*/  IMAD.SHL.U32 R18, R13, 0x2, RZ ;  /* 0x000000020d127824 */ /* 0x000fe200078e00ff */
[----:B------:R-:W-:-:S02]  /*0db0*/  LOP3.LUT R9, R2, 0x8, R9, 0xf8, !PT ;  /* 0x0000000802097812 */ /* 0x000fc400078ef809 */
[----:B------:R-:W-:Y:S02]  /*0dc0*/  SHF.R.U32.HI R2, RZ, 0x3, R2 ;  /* 0x00000003ff027819 */ /* 0x000fe40000011602 */
[----:B------:R-:W-:Y:S02]  /*0dd0*/  R2P PR, R7, 0x6 ;  /* 0x0000000607007804 */ /* 0x000fe40000000000 */
[----:B------:R-:W-:Y:S02]  /*0de0*/  LOP3.LUT R9, R9, R2, RZ, 0x3c, !PT ;  /* 0x0000000209097212 */ /* 0x000fe400078e3cff */
[----:B------:R-:W-:Y:S02]  /*0df0*/  LOP3.LUT R2, R0, 0xfffffff8, RZ, 0xc0, !PT ;  /* 0xfffffff800027812 */ /* 0x000fe400078ec0ff */
[----:B------:R-:W-:Y:S01]  /*0e00*/  LOP3.LUT R4, R4, 0xfffffff8, RZ, 0xc0, !PT ;  /* 0xfffffff804047812 */ /* 0x000fe200078ec0ff */
[----:B------:R-:W-:Y:S01]  /*0e10*/  IMAD.IADD R8, R8, 0x1, R9 ;  /* 0x0000000108087824 */ /* 0x000fe200078e0209 */
[----:B------:R-:W-:Y:S01]  /*0e20*/  LEA.HI R3, R3, R194, RZ, 0x1 ;  /* 0x000000c203037211 */ /* 0x000fe200078f08ff */
[----:B------:R-:W-:Y:S01]  /*0e30*/  IMAD.IADD R191, R199, 0x1, -R2 ;  /* 0x00000001c7bf7824 */ /* 0x000fe200078e0a02 */
[----:B------:R-:W-:Y:S01]  /*0e40*/  SHF.R.S32.HI R6, RZ, 0x5, R6 ;  /* 0x00000005ff067819 */ /* 0x000fe20000011406 */
[----:B------:R-:W-:Y:S01]  /*0e50*/  IMAD.IADD R17, R5, 0x1, -R4 ;  /* 0x0000000105117824 */ /* 0x000fe200078e0a04 */
[----:B------:R-:W-:Y:S01]  /*0e60*/  LEA R22, R8, UR37, 0x1 ;  /* 0x0000002508167c11 */ /* 0x000fe2000f8e08ff */
[----:B------:R-:W-:Y:S01]  /*0e70*/  IMAD.SHL.U32 R16, R191, 0x8, RZ ;  /* 0x00000008bf107824 */ /* 0x000fe200078e00ff */
[----:B------:R-:W-:Y:S01]  /*0e80*/  LOP3.LUT R3, R3, 0xfffffe, RZ, 0xc0, !PT ;  /* 0x00fffffe03037812 */ /* 0x000fe200078ec0ff */
[----:B------:R-:W-:Y:S01]  /*0e90*/  IMAD R17, R6, 0x10, R17 ;  /* 0x0000001006117824 */ /* 0x000fe200078e0211 */
[----:B------:R-:W-:Y:S01]  /*0ea0*/  SEL R184, R184, 0xffffffc0, !P2 ;  /* 0xffffffc0b8b87807 */ /* 0x000fe20005000000 */
[----:B------:R-:W-:Y:S01]  /*0eb0*/  VIADD R185, R22, 0x36400 ;  /* 0x0003640016b97836 */ /* 0x000fe20000000000 */
[----:B------:R-:W-:Y:S01]  /*0ec0*/  SHF.R.S32.HI R192, RZ, 0x3, R0 ;  /* 0x00000003ffc07819 */ /* 0x000fe20000011400 */
[----:B------:R-:W-:-:S02]  /*0ed0*/  VIADD R190, R16, 0x40 ;  /* 0x0000004010be7836 */ /* 0x000fc40000000000 */
[C---:B------:R-:W-:Y:S02]  /*0ee0*/  VIADD R189, R16.reuse, 0x80 ;  /* 0x0000008010bd7836 */ /* 0x040fe40000000000 */
        /* <DEDUP_REMOVED lines=12> */
[----:B------:R-:W-:Y:S01]  /*0fb0*/  IMAD.IADD R3, R194, 0x1, -R3 ;  /* 0x00000001c2037824 */ /* 0x000fe200078e0a03 */
[----:B------:R-:W-:Y:S01]  /*0fc0*/  SHF.R.S32.HI R200, RZ, 0x1f, R195 ;  /* 0x0000001fffc87819 */ /* 0x000fe200000114c3 */
[----:B------:R-:W-:-:S02]  /*0fd0*/  @P1 VIADD R23, R185, 0xffffffe0 ;  /* 0xffffffe0b9171836 */ /* 0x000fc40000000000 */
[----:B------:R-:W-:Y:S02]  /*0fe0*/  IMAD.IADD R185, R185, 0x1, R184 ;  /* 0x00000001b9b97824 */ /* 0x000fe400078e02b8 */
[----:B------:R-:W-:Y:S02]  /*0ff0*/  IMAD.MOV.U32 R2, RZ, RZ, RZ ;  /* 0x000000ffff027224 */ /* 0x000fe400078e00ff */
[----:B------:R-:W-:Y:S02]  /*1000*/  IMAD.SHL.U32 R19, R3, 0x100, RZ ;  /* 0x0000010003137824 */ /* 0x000fe400078e00ff */
[----:B------:R-:W-:Y:S02]  /*1010*/  IMAD R197, R10, 0x8, R17 ;  /* 0x000000080ac57824 */ /* 0x000fe400078e0211 */
[----:B------:R-:W-:-:S07]  /*1020*/  IMAD.IADD R184, R184, 0x1, R23 ;  /* 0x00000001b8b87824 */ /* 0x000fce00078e0217 */
.L_x_1084:
        /* <DEDUP_REMOVED lines=15> */
[----:B-1----:R-:W-:-:S04]  /*1120*/  IMAD.U32 R6, RZ, RZ, UR8 ;  /* 0x00000008ff067e24 */ /* 0x002fc8000f8e00ff */
[----:B---3--:R-:W-:Y:S01]  /*1130*/  IMAD.U32 R7, RZ, RZ, UR9 ;  /* 0x00000009ff077e24 */ /* 0x008fe2000f8e00ff */
        /* <DEDUP_REMOVED lines=17> */
[----:B------:R-:W-:Y:S05]  /*1250*/  @P0 BRA `(.L_x_1046) ;  /* 0x00000000002c0947 */ /* 0x000fea0003800000 */
        /* <DEDUP_REMOVED lines=11> */
.L_x_1046:
[----:B0-----:R-:W2:Y:S01]  /*1310*/  LDL R4, [R1] ;  /* 0x0000000001047983 */ /* 0x001ea20000100800 */
[----:B-----5:R-:W-:Y:S01]  /*1320*/  IMAD.IADD R152, R152, 0x1, -R3 ;  /* 0x0000000198987824 */ /* 0x020fe200078e0a03 */
[----:B------:R-:W-:Y:S02]  /*1330*/  CS2R R150, SRZ ;  /* 0x0000000000967805 */ /* 0x000fe4000001ff00 */
[----:B------:R-:W-:Y:S02]  /*1340*/  CS2R R148, SRZ ;  /* 0x0000000000947805 */ /* 0x000fe4000001ff00 */
[----:B------:R-:W-:Y:S01]  /*1350*/  CS2R R146, SRZ ;  /* 0x0000000000927805 */ /* 0x000fe2000001ff00 */
[----:B------:R-:W-:Y:S01]  /*1360*/  VIADD R0, R152, 0x3f ;  /* 0x0000003f98007836 */ /* 0x000fe20000000000 */
[----:B------:R-:W-:Y:S02]  /*1370*/  CS2R R144, SRZ ;  /* 0x0000000000907805 */ /* 0x000fe4000001ff00 */
[----:B------:R-:W-:-:S02]  /*1380*/  CS2R R142, SRZ ;  /* 0x00000000008e7805 */ /* 0x000fc4000001ff00 */
[----:B------:R-:W-:Y:S02]  /*1390*/  CS2R R140, SRZ ;  /* 0x00000000008c7805 */ /* 0x000fe4000001ff00 */
[----:B------:R-:W-:Y:S02]  /*13a0*/  CS2R R138, SRZ ;  /* 0x00000000008a7805 */ /* 0x000fe4000001ff00 */
[----:B------:R-:W-:Y:S02]  /*13b0*/  SHF.R.S32.HI R3, RZ, 0x1f, R0 ;  /* 0x0000001fff037819 */ /* 0x000fe40000011400 */
[----:B------:R-:W-:Y:S02]  /*13c0*/  CS2R R136, SRZ ;  /* 0x0000000000887805 */ /* 0x000fe4000001ff00 */
[----:B------:R-:W-:Y:S02]  /*13d0*/  CS2R R134, SRZ ;  /* 0x0000000000867805 */ /* 0x000fe4000001ff00 */
[----:B------:R-:W-:-:S02]  /*13e0*/  CS2R R132, SRZ ;  /* 0x0000000000847805 */ /* 0x000fc4000001ff00 */
[----:B------:R-:W-:Y:S01]  /*13f0*/  LEA.HI R3, R3, R0, RZ, 0x6 ;  /* 0x0000000003037211 */ /* 0x000fe200078f30ff */
[----:B------:R-:W-:Y:S01]  /*1400*/  IMAD.MOV.U32 R0, RZ, RZ, RZ ;  /* 0x000000ffff007224 */ /* 0x000fe200078e00ff */
        /* <DEDUP_REMOVED lines=56> */
[----:B------:R-:W-:-:S02]  /*1790*/  SHF.R.S32.HI R177, RZ, 0x6, R3 ;  /* 0x00000006ffb17819 */ /* 0x000fc40000011403 */
[----:B--2---:R-:W-:Y:S01]  /*17a0*/  ISETP.NE.AND P0, PT, R4, 0x1, PT ;  /* 0x000000010400780c */ /* 0x004fe20003f05270 */
[----:B------:R-:W-:-:S12]  /*17b0*/  IMAD.MOV.U32 R4, RZ, RZ, RZ ;  /* 0x000000ffff047224 */ /* 0x000fd800078e00ff */
[----:B------:R-:W-:Y:S05]  /*17c0*/  @!P0 BRA `(.L_x_1047) ;  /* 0x0000001400d48947 */ /* 0x000fea0003800000 */
[----:B------:R-:W-:Y:S02]  /*17d0*/  ISETP.GE.AND P1, PT, R152, 0x1, PT ;  /* 0x000000019800780c */ /* 0x000fe40003f26270 */
[----:B------:R-:W-:-:S11]  /*17e0*/  PLOP3.LUT P0, PT, PT, PT, PT, 0x80, 0x0 ;  /* 0x000000000000781c */ /* 0x000fd60003f0f070 */
[----:B------:R-:W-:Y:S05]  /*17f0*/  @!P1 BRA `(.L_x_1048) ;  /* 0x0000007000c89947 */ /* 0x000fea0003800000 */
        /* <DEDUP_REMOVED lines=56> */
[----:B------:R-:W-:-:S07]  /*1b80*/  VIADD R177, R177, 0xfffffffe ;  /* 0xfffffffeb1b17836 */ /* 0x000fce0000000000 */
.L_x_1050:
        /* <DEDUP_REMOVED lines=171> */
.L_x_1049:
[----:B------:R-:W-:Y:S01]  /*2640*/  BAR.SYNC.DEFER_BLOCKING 0xe, 0x100 ;  /* 0x0384000000007b1d */ /* 0x000fe20000010000 */
[----:B------:R-:W-:Y:S01]  /*2650*/  IMAD.U32 R6, RZ, RZ, UR36 ;  /* 0x00000024ff067e24 */ /* 0x000fe2000f8e00ff */
[----:B------:R-:W-:Y:S01]  /*2660*/  UIADD3 UR36, UR36, 0x1, URZ ;  /* 0x0000000124247890 */ /* 0x000fe2000fffe03f */
[----:B------:R-:W-:Y:S02]  /*2670*/  PLOP3.LUT P0, PT, PT, PT, PT, 0x8, 0x0 ;  /* 0x000000000000781c */ /* 0x000fe40003f0e170 */
        /* <DEDUP_REMOVED lines=138> */
.L_x_1047:
        /* <DEDUP_REMOVED lines=32> */
.L_x_1051:
        /* <DEDUP_REMOVED lines=8> */
.L_x_1229:
[----:B------:R-:W-:Y:S05]  /*31a0*/  @P0 BRA `(.L_x_1053) ;  /* 0x0000000000040947 */ /* 0x000fea0003800000 */
[----:B------:R-:W-:Y:S01]  /*31b0*/  BPT.TRAP 0x1 ;  /* 0x000000040000795c */ /* 0x000fe20000300000 */
.L_x_1053:
[----:B------:R-:W-:Y:S01]  /*31c0*/  IMAD.U32 R4, RZ, RZ, UR36 ;  /* 0x00000024ff047e24 */ /* 0x000fe2000f8e00ff */
[----:B------:R-:W-:-:S04]  /*31d0*/  SHF.L.U32 R5, R2, 0x1f, RZ ;  /* 0x0000001f02057819 */ /* 0x000fc800000006ff */
[----:B------:R-:W-:-:S04]  /*31e0*/  LEA R4, R4, UR37, 0x3 ;  /* 0x0000002504047c11 */ /* 0x000fc8000f8e18ff */
[----:B------:R1:W2:Y:S01]  /*31f0*/  SYNCS.PHASECHK.TRANS64.TRYWAIT P1, [R4+URZ+0x38830], R5 ;  /* 0x03883005040075a7 */ /* 0x0002a2000802017f */
[----:B------:R-:W-:Y:S05]  /*3200*/  @P0 BRA `(.L_x_1054) ;  /* 0x0000000000040947 */ /* 0x000fea0003800000 */
[----:B------:R-:W-:Y:S01]  /*3210*/  BPT.TRAP 0x1 ;  /* 0x000000040000795c */ /* 0x000fe20000300000 */
.L_x_1054:
[----:B--2---:R-:W-:Y:S05]  /*3220*/  @P1 BRA `(.L_x_1055) ;  /* 0x0000000000081947 */ /* 0x004fea0003800000 */
[----:B------:R-:W2:Y:S02]  /*3230*/  SYNCS.PHASECHK.TRANS64.TRYWAIT P1, [R4+URZ+0x38830], R5 ;  /* 0x03883005040075a7 */ /* 0x000ea4000802017f */
[----:B--2---:R-:W-:Y:S05]  /*3240*/  @!P1 BRA `(.L_x_1056) ;  /* 0x0000010400b89947 */ /* 0x004fea0003800000 */
.L_x_1055:
        /* <DEDUP_REMOVED lines=40> */
.L_x_1230:
[----:B------:R-:W-:Y:S05]  /*34d0*/  @P0 BRA `(.L_x_1058) ;  /* 0x0000000000040947 */ /* 0x000fea0003800000 */
[----:B------:R-:W-:Y:S01]  /*34e0*/  BPT.TRAP 0x1 ;  /* 0x000000040000795c */ /* 0x000fe20000300000 */
.L_x_1058:
[----:B------:R3:W4:Y:S01]  /*34f0*/  SYNCS.PHASECHK.TRANS64.TRYWAIT P1, [R4+URZ+0x38850], R5 ;  /* 0x03885005040075a7 */ /* 0x000722000802017f */
[----:B------:R-:W-:Y:S05]  /*3500*/  @P0 BRA `(.L_x_1059) ;  /* 0x0000000000040947 */ /* 0x000fea0003800000 */
[----:B------:R-:W-:Y:S01]  /*3510*/  BPT.TRAP 0x1 ;  /* 0x000000040000795c */ /* 0x000fe20000300000 */
.L_x_1059:
[----:B----4-:R-:W-:Y:S05]  /*3520*/  @P1 BRA `(.L_x_1060) ;  /* 0x0000000000081947 */ /* 0x010fea0003800000 */
[----:B------:R-:W4:Y:S02]  /*3530*/  SYNCS.PHASECHK.TRANS64.TRYWAIT P1, [R4+URZ+0x38850], R5 ;  /* 0x03885005040075a7 */ /* 0x000f24000802017f */
[----:B----4-:R-:W-:Y:S05]  /*3540*/  @!P1 BRA `(.L_x_1061) ;  /* 0x0000010400249947 */ /* 0x010fea0003800000 */
.L_x_1060:
[----:B------:R-:W-:Y:S01]  /*3550*/  UIADD3 UR4, UR37, 0x400, URZ ;  /* 0x0000040025047890 */ /* 0x000fe2000fffe03f */
[----:B------:R-:W-:Y:S01]  /*3560*/  WARPGROUP.ARRIVE ;  /* 0x00000000000079c5 */ /* 0x000fe20000000000 */
[----:B------:R-:W-:-:S05]  /*3570*/  UIADD3 UR5, UR37, 0x26400, URZ ;  /* 0x0002640025057890 */ /* 0x000fca000fffe03f */
[----:B0-----:R-:W0:Y:S01]  /*3580*/  S2R R3, SR_TID.X ;  /* 0x0000000000037919 */ /* 0x001e220000002100 */
[----:B------:R-:W-:Y:S02]  /*3590*/  USHF.R.U32.HI UR4, URZ, 0x4, UR4 ;  /* 0x000000043f047899 */ /* 0x000fe40008011604 */
[----:B------:R-:W-:Y:S01]  /*35a0*/  USHF.R.U32.HI UR5, URZ, 0x4, UR5 ;  /* 0x000000043f057899 */ /* 0x000fe20008011605 */
[----:B------:R-:W5:Y:S01]  /*35b0*/  S2R R57, SR_TID.X ;  /* 0x0000000000397919 */ /* 0x000f620000002100 */
[----:B------:R-:W-:Y:S02]  /*35c0*/  ULOP3.LUT UR4, UR4, 0x3fff, URZ, 0xc0, !UPT ;  /* 0x00003fff04047892 */ /* 0x000fe4000f8ec03f */
[----:B------:R-:W-:Y:S02]  /*35d0*/  ULOP3.LUT UR5, UR5, 0x3fff, URZ, 0xc0, !UPT ;  /* 0x00003fff05057892 */ /* 0x000fe4000f8ec03f */
[----:B------:R-:W-:Y:S02]  /*35e0*/  ULOP3.LUT UR4, UR4, 0x10000, URZ, 0xfc, !UPT ;  /* 0x0001000004047892 */ /* 0x000fe4000f8efc3f */
[----:B------:R-:W-:-:S02]  /*35f0*/  ULOP3.LUT UR6, UR5, 0x10000, URZ, 0xfc, !UPT ;  /* 0x0001000005067892 */ /* 0x000fc4000f8efc3f */
[----:B------:R-:W-:Y:S01]  /*3600*/  ULEA UR5, UR36, UR4, 0xc ;  /* 0x0000000424057291 */ /* 0x000fe2000f8e603f */
[----:B------:R-:W-:Y:S01]  /*3610*/  UMOV UR21, 0x40000040 ;  /* 0x4000004000157882 */ /* 0x000fe20000000000 */
[----:B------:R-:W-:Y:S01]  /*3620*/  UMOV UR23, 0x40000040 ;  /* 0x4000004000177882 */ /* 0x000fe20000000000 */
[----:B------:R-:W-:Y:S02]  /*3630*/  UIADD3 UR14, UR6, 0x800, URZ ;  /* 0x00000800060e7890 */ /* 0x000fe4000fffe03f */
[----:B------:R-:W-:Y:S02]  /*3640*/  UMOV UR20, UR6 ;  /* 0x0000000600147c82 */ /* 0x000fe40008000000 */
[----:B------:R-:W-:Y:S01]  /*3650*/  UMOV UR22, UR5 ;  /* 0x0000000500167c82 */ /* 0x000fe20008000000 */
[----:B------:R-:W-:Y:S01]  /*3660*/  UIADD3 UR15, UR5, 0x800, URZ ;  /* 0x00000800050f7890 */ /* 0x000fe2000fffe03f */
[----:B------:R-:W-:Y:S01]  /*3670*/  HGMMA.64x64x16.F32.BF16 R24, gdesc[UR20], R24, gsb0 ;  /* 0x00e00000141879f0 */ /* 0x000fe20008001818 */
[----:B------:R-:W-:-:S02]  /*3680*/  UIADD3 UR20, UR6, 0x2, URZ ;  /* 0x0000000206147890 */ /* 0x000fc4000fffe03f */
[----:B------:R-:W-:Y:S01]  /*3690*/  UIADD3 UR22, UR5, 0x2, URZ ;  /* 0x0000000205167890 */ /* 0x000fe2000fffe03f */
[----:B------:R-:W-:Y:S01]  /*36a0*/  UMOV UR21, 0x40000040 ;  /* 0x4000004000157882 */ /* 0x000fe20000000000 */
[----:B------:R-:W-:Y:S01]  /*36b0*/  UMOV UR23, 0x40000040 ;  /* 0x4000004000177882 */ /* 0x000fe20000000000 */
[----:B0-----:R-:W-:Y:S02]  /*36c0*/  SHF.R.U32.HI R3, RZ, 0x7, R3 ;  /* 0x00000007ff037819 */ /* 0x001fe40000011603 */
[----:B-----5:R-:W-:-:S04]  /*36d0*/  LOP3.LUT R57, R57, 0x7f, RZ, 0xc0, !PT ;  /* 0x0000007f39397812 */ /* 0x020fc800078ec0ff */
[----:B------:R-:W0:Y:S02]  /*36e0*/  SHFL.IDX PT, R3, R3, RZ, 0x1f ;  /* 0x00001fff03037589 */ /* 0x000e2400000e0000 */
[----:B0-----:R-:W-:Y:S01]  /*36f0*/  R2UR UR7, R3 ;  /* 0x00000000030772ca */ /* 0x001fe200000e0000 */
[----:B------:R-:W-:-:S05]  /*3700*/  IMAD R3, R177, -0x40, R152 ;  /* 0xffffffc0b1037824 */ /* 0x000fca00078e0298 */
[----:B------:R-:W-:-:S04]  /*3710*/  IADD3 R3, -R18, 0x40, R3 ;  /* 0x0000004012037810 */ /* 0x000fc80007ffe103 */
[C---:B------:R-:W-:Y:S02]  /*3720*/  ISETP.GT.AND P5, PT, R3.reuse, RZ, PT ;  /* 0x000000ff0300720c */ /* 0x040fe40003fa4270 */
[C---:B------:R-:W-:Y:S01]  /*3730*/  ISETP.GT.AND P4, PT, R3.reuse, 0x1, PT ;  /* 0x000000010300780c */ /* 0x040fe20003f84270 */
[----:B------:R-:W-:Y:S01]  /*3740*/  UISETP.GT.AND UP0, UPT, UR7, 0x7f, UPT ;  /* 0x0000007f0700788c */ /* 0x000fe2000bf04270 */
[C---:B------:R-:W-:Y:S02]  /*3750*/  ISETP.GT.AND P3, PT, R3.reuse, 0x8, PT ;  /* 0x000000080300780c */ /* 0x040fe40003f64270 */
[----:B------:R-:W-:Y:S01]  /*3760*/  UMOV UR7, 0x4 ;  /* 0x0000000400077882 */ /* 0x000fe20000000000 */
[----:B------:R-:W-:Y:S01]  /*3770*/  USEL UR11, URZ, 0x2, !UP0 ;  /* 0x000000023f0b7887 */ /* 0x000fe2000c000000 */
[C---:B------:R-:W-:Y:S01]  /*3780*/  ISETP.GT.AND P2, PT, R3.reuse, 0x9, PT ;  /* 0x000000090300780c */ /* 0x040fe20003f44270 */
[----:B------:R-:W-:Y:S01]  /*3790*/  USEL UR10, UR7, 0x2, UP0 ;  /* 0x00000002070a7887 */ /* 0x000fe20008000000 */
[C---:B------:R-:W-:Y:S01]  /*37a0*/  ISETP.GT.AND P1, PT, R3.reuse, 0x10, PT ;  /* 0x000000100300780c */ /* 0x040fe20003f24270 */
[----:B------:R-:W-:Y:S01]  /*37b0*/  USEL UR7, UR7, 0x6, !UP0 ;  /* 0x0000000607077887 */ /* 0x000fe2000c000000 */
[----:B------:R-:W-:Y:S01]  /*37c0*/  ISETP.GT.AND P6, PT, R3, 0x11, PT ;  /* 0x000000110300780c */ /* 0x000fe20003fc4270 */
[----:B------:R-:W-:-:S02]  /*37d0*/  WARPGROUP.DEPBAR.LE gsb0, 0x0 ;  /* 0x00008000000079c5 */ /* 0x000fc40000010000 */
        /* <DEDUP_REMOVED lines=212> */
[----:B------:R-:W-:Y:S01]  /*4520*/  ULDC UR11, c[0x0][0xa80] ;  /* 0x0002a000000b7ab9 */ /* 0x000fe20000000800 */
        /* <DEDUP_REMOVED lines=28> */
[----:B------:R-:W-:-:S04]  /*46f0*/  ULOP3.LUT UR7, UR44, 0x2000000, URZ, 0xfc, !UPT ;  /* 0x020000002c077892 */ /* 0x000fc8000f8efc3f */
[----:B------:R-:W-:-:S07]  /*4700*/  ULEA UR10, UR36, UR7, 0xc ;  /* 0x00000007240a7291 */ /* 0x000fce000f8e603f */
[----:B------:R-:W-:Y:S01]  /*4710*/  UMOV UR14, UR10 ;  /* 0x0000000a000e7c82 */ /* 0x000fe20008000000 */
[----:B------:R-:W-:Y:S02]  /*4720*/  WARPGROUP.DEPBAR.LE gsb0, 0x0 ;  /* 0x00008000000079c5 */ /* 0x000fe40000010000 */
[----:B------:R-:W-:-:S06]  /*4730*/  WARPGROUP.ARRIVE ;  /* 0x00000000000079c5 */ /* 0x000fcc0000000000 */
[----:B------:R-:W-:Y:S03]  /*4740*/  HGMMA.64x64x16.F32.BF16 R24, gdesc[UR20], R24, gsb0 ;  /* 0x00e00000141879f0 */ /* 0x000fe60008001818 */
[----:B------:R-:W-:Y:S02]  /*4750*/  WARPGROUP.DEPBAR.LE gsb0, 0x0 ;  /* 0x00008000000079c5 */ /* 0x000fe40000010000 */
[----:B------:R-:W-:Y:S02]  /*4760*/  FSEL R24, R24, -INF , P5 ;  /* 0xff80000018187808 */ /* 0x000fe40002800000 */
[----:B------:R-:W-:Y:S02]  /*4770*/  FSEL R25, R25, -INF , P4 ;  /* 0xff80000019197808 */ /* 0x000fe40002000000 */
[----:B------:R-:W-:Y:S02]  /*4780*/  FSEL R28, R28, -INF , P3 ;  /* 0xff8000001c1c7808 */ /* 0x000fe40001800000 */
[----:B-1234-:R-:W-:-:S02]  /*4790*/  FMNMX.FTZ R5, R24, R25, !PT ;  /* 0x0000001918057209 */ /* 0x01efc40007810000 */
        /* <DEDUP_REMOVED lines=48> */
[----:B------:R-:W-:Y:S02]  /*4aa0*/  FSEL R46, R46, -INF , P1 ;  /* 0xff8000002e2e7808 */ /* 0x000fe40000800000 */
[----:B------:R-:W-:Y:S01]  /*4ab0*/  FSEL R47, R47, -INF , P6 ;  /* 0xff8000002f2f7808 */ /* 0x000fe20003000000 */
[----:B------:R-:W0:Y:S01]  /*4ac0*/  SHFL.BFLY PT, R6, R7, 0x2, 0x1f ;  /* 0x0c401f0007067f89 */ /* 0x000e2200000e0000 */
[----:B------:R-:W-:Y:S02]  /*4ad0*/  FSEL R50, R50, -INF , P5 ;  /* 0xff80000032327808 */ /* 0x000fe40002800000 */
[----:B------:R-:W-:Y:S02]  /*4ae0*/  FSEL R51, R51, -INF , P4 ;  /* 0xff80000033337808 */ /* 0x000fe40002000000 */
[----:B------:R-:W-:Y:S02]  /*4af0*/  FSEL R54, R54, -INF , P3 ;  /* 0xff80000036367808 */ /* 0x000fe40001800000 */
[----:B------:R-:W-:-:S02]  /*4b00*/  FSEL R55, R55, -INF , P2 ;  /* 0xff80000037377808 */ /* 0x000fc40001000000 */
[----:B------:R-:W-:Y:S02]  /*4b10*/  ISETP.GE.AND P2, PT, R152, 0x41, PT ;  /* 0x000000419800780c */ /* 0x000fe40003f46270 */
[----:B0-----:R-:W-:Y:S02]  /*4b20*/  FMNMX.FTZ R8, R7, R6, !PT ;  /* 0x0000000607087209 */ /* 0x001fe40007810000 */
[----:B------:R-:W-:-:S03]  /*4b30*/  FMNMX.FTZ R6, R30, R3, !PT ;  /* 0x000000031e067209 */ /* 0x000fc60007810000 */
[----:B------:R-:W0:Y:S01]  /*4b40*/  SHFL.BFLY PT, R5, R8, 0x1, 0x1f ;  /* 0x0c201f0008057f89 */ /* 0x000e2200000e0000 */
        /* <DEDUP_REMOVED lines=33> */
[----:B------:R-:W0:Y:S01]  /*4d60*/  MUFU.EX2 R7, R7 ;  /* 0x0000000700077308 */ /* 0x000e220000000800 */
[----:B------:R-:W1:Y:S07]  /*4d70*/  SHFL.BFLY PT, R14, R5, 0x2, 0x1f ;  /* 0x0c401f00050e7f89 */ /* 0x000e6e00000e0000 */
[----:B------:R-:W-:Y:S08]  /*4d80*/  MUFU.EX2 R8, R28 ;  /* 0x0000001c00087308 */ /* 0x000ff00000000800 */
[----:B------:R-:W2:Y:S01]  /*4d90*/  MUFU.EX2 R9, R9 ;  /* 0x0000000900097308 */ /* 0x000ea20000000800 */
[----:B0-----:R-:W-:Y:S01]  /*4da0*/  F2FP.BF16.F32.PACK_AB R156, R7, R6 ;  /* 0x00000006079c723e */ /* 0x001fe200000010ff */
[----:B------:R-:W-:-:S06]  /*4db0*/  FADD.FTZ R7, R6, R7 ;  /* 0x0000000706077221 */ /* 0x000fcc0000010000 */
[----:B------:R-:W-:Y:S01]  /*4dc0*/  MUFU.EX2 R10, R10 ;  /* 0x0000000a000a7308 */ /* 0x000fe20000000800 */
[----:B-1----:R-:W-:Y:S01]  /*4dd0*/  FMNMX.FTZ R24, R5, R14, !PT ;  /* 0x0000000e05187209 */ /* 0x002fe20007810000 */
[----:B------:R-:W-:-:S04]  /*4de0*/  FFMA.FTZ R14, R40, UR11, -R56 ;  /* 0x0000000b280e7c23 */ /* 0x000fc80008010838 */
[----:B------:R-:W0:Y:S02]  /*4df0*/  SHFL.BFLY PT, R5, R24, 0x1, 0x1f ;  /* 0x0c201f0018057f89 */ /* 0x000e2400000e0000 */
        /* <DEDUP_REMOVED lines=9> */
[----:B------:R-:W-:Y:S02]  /*4e90*/  FADD.FTZ R11, R11, R10 ;  /* 0x0000000a0b0b7221 */ /* 0x000fe40000010000 */
[----:B------:R-:W-:Y:S01]  /*4ea0*/  MUFU.EX2 R14, R14 ;  /* 0x0000000e000e7308 */ /* 0x000fe20000000800 */
[C---:B------:R-:W-:Y:S01]  /*4eb0*/  FSETP.NEU.FTZ.AND P1, PT, R5.reuse, -INF , PT ;  /* 0xff8000000500780b */ /* 0x040fe20003f3d000 */
[----:B------:R-:W-:-:S05]  /*4ec0*/  FMUL.FTZ R24, R5, UR11 ;  /* 0x0000000b05187c20 */ /* 0x000fca0008410000 */
[----:B------:R-:W-:Y:S01]  /*4ed0*/  FSEL R25, R24, RZ, P1 ;  /* 0x000000ff18197208 */ /* 0x000fe20000800000 */
[----:B------:R-:W0:Y:S01]  /*4ee0*/  MUFU.EX2 R15, R15 ;  /* 0x0000000f000f7308 */ /* 0x000e220000000800 */
[----:B------:R-:W-:Y:S02]  /*4ef0*/  ISETP.NE.AND P1, PT, R57, RZ, PT ;  /* 0x000000ff3900720c */ /* 0x000fe40003f25270 */
[----:B--2---:R-:W-:Y:S01]  /*4f00*/  F2FP.BF16.F32.PACK_AB R162, R13, R12 ;  /* 0x0000000c0da2723e */ /* 0x004fe200000010ff */
[--C-:B------:R-:W-:Y:S01]  /*4f10*/  FFMA.FTZ R173, R26, UR11, -R25.reuse ;  /* 0x0000000b1aad7c23 */ /* 0x100fe20008010819 */
        /* <DEDUP_REMOVED lines=8> */
[----:B------:R-:W-:Y:S01]  /*4fa0*/  FFMA.FTZ R183, R43, UR11, -R25 ;  /* 0x0000000b2bb77c23 */ /* 0x000fe20008010819 */
[----:B------:R-:W-:-:S02]  /*4fb0*/  @!P1 VIADD R24, R4, 0x38840 ;  /* 0x0003884004189836 */ /* 0x000fc40000000000 */
[--C-:B------:R-:W-:Y:S01]  /*4fc0*/  FFMA.FTZ R207, R46, UR11, -R25.reuse ;  /* 0x0000000b2ecf7c23 */ /* 0x100fe20008010819 */
[--C-:B------:R-:W-:Y:S01]  /*4fd0*/  FFMA.FTZ R208, R47, UR11, -R25.reuse ;  /* 0x0000000b2fd07c23 */ /* 0x100fe20008010819 */
[--C-:B------:R-:W-:Y:S01]  /*4fe0*/  FFMA.FTZ R209, R50, UR11, -R25.reuse ;  /* 0x0000000b32d17c23 */ /* 0x100fe20008010819 */
[--C-:B------:R-:W-:Y:S01]  /*4ff0*/  FFMA.FTZ R210, R51, UR11, -R25.reuse ;  /* 0x0000000b33d27c23 */ /* 0x100fe20008010819 */
[----:B------:R-:W-:Y:S01]  /*5000*/  @!P1 PRMT R24, RZ, 0x654, R24 ;  /* 0x00000654ff189816 */ /* 0x000fe20000000018 */
[--C-:B------:R-:W-:Y:S01]  /*5010*/  FFMA.FTZ R211, R54, UR11, -R25.reuse ;  /* 0x0000000b36d37c23 */ /* 0x100fe20008010819 */
[----:B------:R-:W-:Y:S01]  /*5020*/  FFMA.FTZ R212, R55, UR11, -R25 ;  /* 0x0000000b37d47c23 */ /* 0x000fe20008010819 */
[----:B------:R-:W-:Y:S01]  /*5030*/  MUFU.EX2 R173, R173 ;  /* 0x000000ad00ad7308 */ /* 0x000fe20000000800 */
[----:B------:R1:W-:Y:S01]  /*5040*/  @!P1 SYNCS.ARRIVE.TRANS64.RED.A1T0 RZ, [R24+URZ], RZ ;  /* 0x000000ff18ff99a7 */ /* 0x0003e2000810043f */
[----:B0-----:R-:W-:Y:S01]  /*5050*/  F2FP.BF16.F32.PACK_AB R164, R15, R14 ;  /* 0x0000000e0fa4723e */ /* 0x001fe200000010ff */
[----:B------:R-:W-:Y:S01]  /*5060*/  FADD.FTZ R12, R12, R11 ;  /* 0x0000000b0c0c7221 */ /* 0x000fe20000010000 */
[----:B------:R-:W-:-:S03]  /*5070*/  @!P1 VIADD R4, R4, 0x38860 ;  /* 0x0003886004049836 */ /* 0x000fc60000000000 */
[----:B------:R-:W-:Y:S01]  /*5080*/  FADD.FTZ R13, R13, R12 ;  /* 0x0000000c0d0d7221 */ /* 0x000fe20000010000 */
[----:B------:R-:W0:Y:S01]  /*5090*/  MUFU.EX2 R174, R174 ;  /* 0x000000ae00ae7308 */ /* 0x000e220000000800 */
[----:B------:R-:W-:Y:S02]  /*50a0*/  @!P1 PRMT R4, RZ, 0x654, R4 ;  /* 0x00000654ff049816 */ /* 0x000fe40000000004 */
        /* <DEDUP_REMOVED lines=49> */
[----:B------:R-:W-:Y:S08]  /*53c0*/  MUFU.EX2 R211, R211 ;  /* 0x000000d300d37308 */ /* 0x000ff00000000800 */
[----:B------:R-:W3:Y:S01]  /*53d0*/  MUFU.EX2 R212, R212 ;  /* 0x000000d400d47308 */ /* 0x000ee20000000800 */
[----:B--2---:R-:W-:Y:S01]  /*53e0*/  F2FP.BF16.F32.PACK_AB R169, R210, R209 ;  /* 0x000000d1d2a9723e */ /* 0x004fe200000010ff */
[----:B------:R-:W-:-:S04]  /*53f0*/  FADD.FTZ R209, R209, R208 ;  /* 0x000000d0d1d17221 */ /* 0x000fc80000010000 */
[----:B------:R-:W-:Y:S01]  /*5400*/  FADD.FTZ R210, R210, R209 ;  /* 0x000000d1d2d27221 */ /* 0x000fe20000010000 */
[----:B---3--:R-:W-:-:S03]  /*5410*/  F2FP.BF16.F32.PACK_AB R171, R212, R211 ;  /* 0x000000d3d4ab723e */ /* 0x008fc600000010ff */
[----:B------:R-:W-:Y:S02]  /*5420*/  FADD.FTZ R211, R211, R210 ;  /* 0x000000d2d3d37221 */ /* 0x000fe40000010000 */
[----:B------:R0:W-:Y:S01]  /*5430*/  STSM.16.M88.4 [R184], R168 ;  /* 0x000000a8b8007844 */ /* 0x0001e20000000200 */
[----:B-1----:R-:W-:Y:S01]  /*5440*/  WARPGROUP.ARRIVE ;  /* 0x00000000000079c5 */ /* 0x002fe20000000000 */
[----:B------:R-:W-:-:S05]  /*5450*/  FADD.FTZ R6, R212, R211 ;  /* 0x000000d3d4067221 */ /* 0x000fca0000010000 */
[----:B------:R-:W-:Y:S01]  /*5460*/  HGMMA.64x256x16.F32.BF16 R24, R156, gdesc[UR12].tnspB, RZ, !UPT, gsb0 ;  /* 0x43e0000c9c187df0 */ /* 0x000fe2000c0018ff */
        /* <DEDUP_REMOVED lines=12> */
[----:B------:R-:W-:Y:S01]  /*5530*/  HGMMA.64x256x16.F32.BF16 R24, R164, gdesc[UR12].tnspB, R24, gsb0 ;  /* 0x43e0000ca4187df0 */ /* 0x000fe20008001818 */
[----:B------:R-:W-:Y:S01]  /*5540*/  UMOV UR14, UR10 ;  /* 0x0000000a000e7c82 */ /* 0x000fe20008000000 */
        /* <DEDUP_REMOVED lines=21> */
.L_x_1071:
[----:B------:R-:W-:Y:S01]  /*56a0*/  UIADD3 UR36, UR24, 0x1, URZ ;  /* 0x0000000118247890 */ /* 0x000fe2000fffe03f */
[C---:B------:R-:W-:Y:S01]  /*56b0*/  ISETP.GT.AND P2, PT, R7.reuse, RZ, PT ;  /* 0x000000ff0700720c */ /* 0x040fe20003f44270 */
[----:B------:R-:W-:Y:S02]  /*56c0*/  VIADD R7, R7, 0xffffffff ;  /* 0xffffffff07077836 */ /* 0x000fe40000000000 */
[----:B------:R-:W-:-:S04]  /*56d0*/  UISETP.NE.AND UP0, UPT, UR36, 0x2, UPT ;  /* 0x000000022400788c */ /* 0x000fc8000bf05270 */
[----:B------:R-:W-:Y:S02]  /*56e0*/  USEL UR5, URZ, 0x1, UP0 ;  /* 0x000000013f057887 */ /* 0x000fe40008000000 */
[----:B------:R-:W-:-:S04]  /*56f0*/  USEL UR36, UR36, URZ, UP0 ;  /* 0x0000003f24247287 */ /* 0x000fc80008000000 */
[----:B------:R-:W-:Y:S01]  /*5700*/  LOP3.LUT R2, R2, UR5, RZ, 0x3c, !PT ;  /* 0x0000000502027c12 */ /* 0x000fe2000f8e3cff */
[----:B0-----:R-:W-:Y:S07]  /*5710*/  @P0 BRA `(.L_x_1063) ;  /* 0x0000000000040947 */ /* 0x001fee0003800000 */
[----:B------:R-:W-:Y:S01]  /*5720*/  BPT.TRAP 0x1 ;  /* 0x000000040000795c */ /* 0x000fe20000300000 */
.L_x_1063:
[----:B------:R-:W-:Y:S01]  /*5730*/  ULEA UR5, UR36, UR37, 0x3 ;  /* 0x0000002524057291 */ /* 0x000fe2000f8e183f */
[----:B------:R-:W-:-:S08]  /*5740*/  SHF.L.U32 R3, R2, 0x1f, RZ ;  /* 0x0000001f02037819 */ /* 0x000fd000000006ff */
[----:B------:R0:W1:Y:S01]  /*5750*/  SYNCS.PHASECHK.TRANS64.TRYWAIT P3, [UR5+0x38830], R3 ;  /* 0x03883003ff0075a7 */ /* 0x0000620008060145 */
[----:B------:R-:W-:Y:S05]  /*5760*/  @P0 BRA `(.L_x_1064) ;  /* 0x0000000000040947 */ /* 0x000fea0003800000 */
[----:B------:R-:W-:Y:S01]  /*5770*/  BPT.TRAP 0x1 ;  /* 0x000000040000795c */ /* 0x000fe20000300000 */
.L_x_1064:
[----:B-1----:R-:W-:Y:S05]  /*5780*/  @P3 BRA `(.L_x_1065) ;  /* 0x0000000000083947 */ /* 0x002fea0003800000 */
[----:B------:R-:W1:Y:S02]  /*5790*/  SYNCS.PHASECHK.TRANS64.TRYWAIT P3, [UR5+0x38830], R3 ;  /* 0x03883003ff0075a7 */ /* 0x000e640008060145 */
[----:B-1----:R-:W-:Y:S05]  /*57a0*/  @!P3 BRA `(.L_x_1066) ;  /* 0x000000e000a0b947 */ /* 0x002fea0003800000 */
.L_x_1065:
        /* <DEDUP_REMOVED lines=28> */
.L_x_1067:
[----:B------:R2:W3:Y:S01]  /*5970*/  SYNCS.PHASECHK.TRANS64.TRYWAIT P3, [UR5+0x38850], R3 ;  /* 0x03885003ff0075a7 */ /* 0x0004e20008060145 */
[----:B------:R-:W-:Y:S05]  /*5980*/  @P0 BRA `(.L_x_1068) ;  /* 0x0000000000040947 */ /* 0x000fea0003800000 */
[----:B------:R-:W-:Y:S01]  /*5990*/  BPT.TRAP 0x1 ;  /* 0x000000040000795c */ /* 0x000fe20000300000 */
.L_x_1068:
[----:B---3--:R-:W-:Y:S05]  /*59a0*/  @P3 BRA `(.L_x_1069) ;  /* 0x0000000000083947 */ /* 0x008fea0003800000 */
[----:B------:R-:W3:Y:S02]  /*59b0*/  SYNCS.PHASECHK.TRANS64.TRYWAIT P3, [UR5+0x38850], R3 ;  /* 0x03885003ff0075a7 */ /* 0x000ee40008060145 */
[----:B---3--:R-:W-:Y:S05]  /*59c0*/  @!P3 BRA `(.L_x_1070) ;  /* 0x000000e00030b947 */ /* 0x008fea0003800000 */
.L_x_1069:
[----:B------:R-:W-:Y:S01]  /*59d0*/  UIADD3 UR10, UR37, 0x26400, URZ ;  /* 0x00026400250a7890 */ /* 0x000fe2000fffe03f */
[----:B------:R-:W-:Y:S01]  /*59e0*/  WARPGROUP.ARRIVE ;  /* 0x00000000000079c5 */ /* 0x000fe20000000000 */
[----:B------:R-:W-:-:S05]  /*59f0*/  UIADD3 UR15, UR6, 0x4, URZ ;  /* 0x00000004060f7890 */ /* 0x000fca000fffe03f */
[----:B------:R-:W3:Y:S01]  /*5a00*/  S2R R5, SR_TID.X ;  /* 0x0000000000057919 */ /* 0x000ee20000002100 */
[----:B------:R-:W-:Y:S02]  /*5a10*/  USHF.R.U32.HI UR10, URZ, 0x4, UR10 ;  /* 0x000000043f0a7899 */ /* 0x000fe4000801160a */
[----:B------:R-:W-:Y:S02]  /*5a20*/  UIADD3 UR11, UR6, 0x200, URZ ;  /* 0x00000200060b7890 */ /* 0x000fe4000fffe03f */
[----:B------:R-:W-:Y:S02]  /*5a30*/  ULOP3.LUT UR18, UR10, 0x3fff, URZ, 0xc0, !UPT ;  /* 0x00003fff0a127892 */ /* 0x000fe4000f8ec03f */
[----:B------:R-:W-:Y:S02]  /*5a40*/  UIADD3 UR14, UR6, 0x6, URZ ;  /* 0x00000006060e7890 */ /* 0x000fe4000fffe03f */
        /* <DEDUP_REMOVED lines=263> */
[----:B------:R-:W-:-:S07]  /*6ac0*/  ULEA UR10, UR36, UR7, 0xc ;  /* 0x00000007240a7291 */ /* 0x000fce000f8e603f */
[----:B------:R-:W-:Y:S01]  /*6ad0*/  UMOV UR14, UR10 ;  /* 0x0000000a000e7c82 */ /* 0x000fe20008000000 */
        /* <DEDUP_REMOVED lines=29> */
[----:B0-----:R-:W-:-:S05]  /*6cb0*/  FMNMX.FTZ R3, R11, R12, !PT ;  /* 0x0000000c0b037209 */ /* 0x001fca0007810000 */
[C---:B------:R-:W-:Y:S01]  /*6cc0*/  FADD.FTZ R10, -R3.reuse, R8 ;  /* 0x00000008030a7221 */ /* 0x040fe20000010100 */
[----:B------:R-:W-:Y:S01]  /*6cd0*/  FMNMX.FTZ R8, R166, R5, !PT ;  /* 0x00000005a6087209 */ /* 0x000fe20007810000 */
[----:B------:R-:W-:Y:S02]  /*6ce0*/  FMUL.FTZ R208, R3, UR11 ;  /* 0x0000000b03d07c20 */ /* 0x000fe40008410000 */
[----:B------:R-:W-:Y:S01]  /*6cf0*/  FMUL.FTZ R9, R10, UR11 ;  /* 0x0000000b0a097c20 */ /* 0x000fe20008410000 */
[----:B------:R-:W-:Y:S01]  /*6d00*/  FMNMX.FTZ R5, R167, R8, !PT ;  /* 0x00000008a7057209 */ /* 0x000fe20007810000 */
[--C-:B------:R-:W-:Y:S01]  /*6d10*/  FFMA.FTZ R152, R152, UR11, -R208.reuse ;  /* 0x0000000b98987c23 */ /* 0x100fe200080108d0 */
[--C-:B------:R-:W-:Y:S01]  /*6d20*/  FFMA.FTZ R11, R153, UR11, -R208.reuse ;  /* 0x0000000b990b7c23 */ /* 0x100fe200080108d0 */
[--C-:B------:R-:W-:Y:S01]  /*6d30*/  FFMA.FTZ R153, R181, UR11, -R208.reuse ;  /* 0x0000000bb5997c23 */ /* 0x100fe200080108d0 */
        /* <DEDUP_REMOVED lines=11> */
[----:B------:R1:W-:Y:S01]  /*6df0*/  MUFU.EX2 R8, R152 ;  /* 0x0000009800087308 */ /* 0x0003e20000000800 */
        /* <DEDUP_REMOVED lines=9> */
[-C--:B0-----:R-:W-:Y:S01]  /*6e90*/  FMUL.FTZ R24, R24, R9.reuse ;  /* 0x0000000918187220 */ /* 0x081fe20000410000 */
[-C--:B------:R-:W-:Y:S01]  /*6ea0*/  FMUL.FTZ R25, R25, R9.reuse ;  /* 0x0000000919197220 */ /* 0x080fe20000410000 */
[----:B------:R-:W-:Y:S01]  /*6eb0*/  FMUL.FTZ R28, R28, R9 ;  /* 0x000000091c1c7220 */ /* 0x000fe20000410000 */
[----:B------:R-:W-:Y:S01]  /*6ec0*/  FMNMX.FTZ R12, R182, R5, !PT ;  /* 0x00000005b60c7209 */ /* 0x000fe20007810000 */
[-C--:B------:R-:W-:Y:S01]  /*6ed0*/  FMUL.FTZ R29, R29, R9.reuse ;  /* 0x000000091d1d7220 */ /* 0x080fe20000410000 */
[-C--:B------:R-:W-:Y:S01]  /*6ee0*/  FMUL.FTZ R32, R32, R9.reuse ;  /* 0x0000000920207220 */ /* 0x080fe20000410000 */
[----:B------:R-:W-:Y:S01]  /*6ef0*/  MUFU.EX2 R10, R156 ;  /* 0x0000009c000a7308 */ /* 0x000fe20000000800 */
[----:B------:R-:W-:Y:S01]  /*6f00*/  FMNMX.FTZ R5, R183, R12, !PT ;  /* 0x0000000cb7057209 */ /* 0x000fe20007810000 */
[----:B------:R-:W-:Y:S01]  /*6f10*/  FFMA.FTZ R12, R160, UR11, -R208 ;  /* 0x0000000ba00c7c23 */ /* 0x000fe200080108d0 */
[-C--:B------:R-:W-:Y:S01]  /*6f20*/  FMUL.FTZ R33, R33, R9.reuse ;  /* 0x0000000921217220 */ /* 0x080fe20000410000 */
[-C--:B------:R-:W-:Y:S01]  /*6f30*/  FMUL.FTZ R36, R36, R9.reuse ;  /* 0x0000000924247220 */ /* 0x080fe20000410000 */
[-C--:B------:R-:W-:Y:S01]  /*6f40*/  FMUL.FTZ R37, R37, R9.reuse ;  /* 0x0000000925257220 */ /* 0x080fe20000410000 */
[----:B-1----:R-:W0:Y:S01]  /*6f50*/  SHFL.BFLY PT, R152, R5, 0x2, 0x1f ;  /* 0x0c401f0005987f89 */ /* 0x002e2200000e0000 */
        /* <DEDUP_REMOVED lines=23> */
[----:B0-----:R-:W-:Y:S01]  /*70d0*/  FMNMX.FTZ R152, R5, R152, !PT ;  /* 0x0000009805987209 */ /* 0x001fe20007810000 */
[-C--:B------:R-:W-:Y:S01]  /*70e0*/  FMUL.FTZ R80, R80, R9.reuse ;  /* 0x0000000950507220 */ /* 0x080fe20000410000 */
        /* <DEDUP_REMOVED lines=8> */
[----:B------:R-:W2:Y:S01]  /*7170*/  MUFU.EX2 R21, R21 ;  /* 0x0000001500157308 */ /* 0x000ea20000000800 */
        /* <DEDUP_REMOVED lines=23> */
[----:B------:R-:W-:Y:S01]  /*72f0*/  FADD.FTZ R152, -R5, R207 ;  /* 0x000000cf05987221 */ /* 0x000fe20000010100 */
[----:B------:R-:W-:Y:S01]  /*7300*/  MUFU.EX2 R168, R168 ;  /* 0x000000a800a87308 */ /* 0x000fe20000000800 */
[-C--:B------:R-:W-:Y:S01]  /*7310*/  FMUL.FTZ R132, R132, R9.reuse ;  /* 0x0000000984847220 */ /* 0x080fe20000410000 */
[-C--:B------:R-:W-:Y:S01]  /*7320*/  FMUL.FTZ R133, R133, R9.reuse ;  /* 0x0000000985857220 */ /* 0x080fe20000410000 */
[----:B------:R-:W-:Y:S01]  /*7330*/  FMUL.FTZ R181, R152, UR11 ;  /* 0x0000000b98b57c20 */ /* 0x000fe20008410000 */
[----:B------:R-:W-:Y:S01]  /*7340*/  FMUL.FTZ R152, R5, UR11 ;  /* 0x0000000b05987c20 */ /* 0x000fe20008410000 */
[-C--:B------:R-:W-:Y:S01]  /*7350*/  FMUL.FTZ R136, R136, R9.reuse ;  /* 0x0000000988887220 */ /* 0x080fe20000410000 */
[-C--:B------:R-:W-:Y:S01]  /*7360*/  FMUL.FTZ R137, R137, R9.reuse ;  /* 0x0000000989897220 */ /* 0x080fe20000410000 */
[----:B------:R-:W-:Y:S01]  /*7370*/  FMUL.FTZ R140, R140, R9 ;  /* 0x000000098c8c7220 */ /* 0x000fe20000410000 */
[----:B------:R0:W-:Y:S01]  /*7380*/  MUFU.EX2 R207, R153 ;  /* 0x0000009900cf7308 */ /* 0x0001e20000000800 */
[--C-:B------:R-:W-:Y:S01]  /*7390*/  FFMA.FTZ R180, R154, UR11, -R152.reuse ;  /* 0x0000000b9ab47c23 */ /* 0x100fe20008010898 */
[----:B------:R-:W-:Y:S01]  /*73a0*/  FFMA.FTZ R217, R179, UR11, -R152 ;  /* 0x0000000bb3d97c23 */ /* 0x000fe20008010898 */
[----:B------:R-:W-:-:S02]  /*73b0*/  IMAD.U32 R179, RZ, RZ, UR5 ;  /* 0x00000005ffb37e24 */ /* 0x000fc4000f8e00ff */
[--C-:B------:R-:W-:Y:S01]  /*73c0*/  FFMA.FTZ R209, R155, UR11, -R152.reuse ;  /* 0x0000000b9bd17c23 */ /* 0x100fe20008010898 */
[----:B------:R-:W-:Y:S02]  /*73d0*/  IMAD.U32 R154, RZ, RZ, UR24 ;  /* 0x00000018ff9a7e24 */ /* 0x000fe4000f8e00ff */
[--C-:B------:R-:W-:Y:S01]  /*73e0*/  FFMA.FTZ R208, R158, UR11, -R152.reuse ;  /* 0x0000000b9ed07c23 */ /* 0x100fe20008010898 */
[--C-:B------:R-:W-:Y:S01]  /*73f0*/  FFMA.FTZ R211, R159, UR11, -R152.reuse ;  /* 0x0000000b9fd37c23 */ /* 0x100fe20008010898 */
[----:B------:R-:W1:Y:S01]  /*7400*/  MUFU.EX2 R181, R181 ;  /* 0x000000b500b57308 */ /* 0x000e620000000800 */
[----:B0-----:R-:W-:Y:S02]  /*7410*/  IMAD.MOV R153, RZ, RZ, -R19 ;  /* 0x000000ffff997224 */ /* 0x001fe400078e0a13 */
[--C-:B------:R-:W-:Y:S01]  /*7420*/  FFMA.FTZ R210, R162, UR11, -R152.reuse ;  /* 0x0000000ba2d27c23 */ /* 0x100fe20008010898 */
[--C-:B------:R-:W-:Y:S01]  /*7430*/  FFMA.FTZ R213, R163, UR11, -R152.reuse ;  /* 0x0000000ba3d57c23 */ /* 0x100fe20008010898 */
[--C-:B------:R-:W-:Y:S01]  /*7440*/  FFMA.FTZ R212, R166, UR11, -R152.reuse ;  /* 0x0000000ba6d47c23 */ /* 0x100fe20008010898 */
[----:B------:R-:W-:Y:S01]  /*7450*/  FFMA.FTZ R215, R167, UR11, -R152 ;  /* 0x0000000ba7d77c23 */ /* 0x000fe20008010898 */
[----:B------:R-:W-:Y:S01]  /*7460*/  ISETP.NE.AND P3, PT, R18, R153, PT ;  /* 0x000000991200720c */ /* 0x000fe20003f65270 */
[----:B------:R-:W-:-:S02]  /*7470*/  @!P1 VIADD R153, R179, 0x38840 ;  /* 0x00038840b3999836 */ /* 0x000fc40000000000 */
[--C-:B------:R-:W-:Y:S01]  /*7480*/  FFMA.FTZ R170, R170, UR11, -R152.reuse ;  /* 0x0000000baaaa7c23 */ /* 0x100fe20008010898 */
[--C-:B------:R-:W-:Y:S01]  /*7490*/  FFMA.FTZ R171, R171, UR11, -R152.reuse ;  /* 0x0000000babab7c23 */ /* 0x100fe20008010898 */
[--C-:B------:R-:W-:Y:S01]  /*74a0*/  FFMA.FTZ R174, R174, UR11, -R152.reuse ;  /* 0x0000000baeae7c23 */ /* 0x100fe20008010898 */
[--C-:B------:R-:W-:Y:S01]  /*74b0*/  FFMA.FTZ R175, R175, UR11, -R152.reuse ;  /* 0x0000000bafaf7c23 */ /* 0x100fe20008010898 */
[----:B------:R-:W-:Y:S01]  /*74c0*/  @!P1 PRMT R153, RZ, 0x654, R153 ;  /* 0x00000654ff999816 */ /* 0x000fe20000000099 */
[--C-:B------:R-:W-:Y:S01]  /*74d0*/  FFMA.FTZ R178, R178, UR11, -R152.reuse ;  /* 0x0000000bb2b27c23 */ /* 0x100fe20008010898 */
[--C-:B------:R-:W-:Y:S01]  /*74e0*/  FFMA.FTZ R182, R182, UR11, -R152.reuse ;  /* 0x0000000bb6b67c23 */ /* 0x100fe20008010898 */
[----:B------:R-:W-:Y:S01]  /*74f0*/  FFMA.FTZ R183, R183, UR11, -R152 ;  /* 0x0000000bb7b77c23 */ /* 0x000fe20008010898 */
[----:B------:R0:W-:Y:S01]  /*7500*/  @!P1 SYNCS.ARRIVE.TRANS64.RED.A1T0 RZ, [R153+URZ], RZ ;  /* 0x000000ff99ff99a7 */ /* 0x0001e2000810043f */
[----:B------:R-:W-:Y:S01]  /*7510*/  MUFU.EX2 R180, R180 ;  /* 0x000000b400b47308 */ /* 0x000fe20000000800 */
[----:B------:R-:W-:Y:S01]  /*7520*/  F2FP.BF16.F32.PACK_AB R152, R11, R8 ;  /* 0x000000080b98723e */ /* 0x000fe200000010ff */
[----:B------:R-:W-:Y:S01]  /*7530*/  @!P3 IMAD R154, R154, 0x40, R17 ;  /* 0x000000409a9ab824 */ /* 0x000fe200078e0211 */
[----:B--2---:R-:W-:Y:S01]  /*7540*/  F2FP.BF16.F32.PACK_AB R158, R21, R14 ;  /* 0x0000000e159e723e */ /* 0x004fe200000010ff */
[-C--:B-1----:R-:W-:Y:S01]  /*7550*/  FMUL.FTZ R26, R26, R181.reuse ;  /* 0x000000b51a1a7220 */ /* 0x082fe20000410000 */
[----:B------:R-:W-:Y:S01]  /*7560*/  F2FP.BF16.F32.PACK_AB R160, R169, R20 ;  /* 0x00000014a9a0723e */ /* 0x000fe200000010ff */
[-C--:B------:R-:W-:Y:S01]  /*7570*/  FMUL.FTZ R27, R27, R181.reuse ;  /* 0x000000b51b1b7220 */ /* 0x080fe20000410000 */
[----:B------:R-:W-:Y:S01]  /*7580*/  @!P3 LEA R154, R154, UR37, 0x2 ;  /* 0x000000259a9abc11 */ /* 0x000fe2000f8e10ff */
[----:B------:R-:W0:Y:S01]  /*7590*/  MUFU.EX2 R209, R209 ;  /* 0x000000d100d17308 */ /* 0x000e220000000800 */
[-C--:B------:R-:W-:Y:S01]  /*75a0*/  FMUL.FTZ R30, R30, R181.reuse ;  /* 0x000000b51e1e7220 */ /* 0x080fe20000410000 */
[-C--:B------:R-:W-:Y:S01]  /*75b0*/  FMUL.FTZ R31, R31, R181.reuse ;  /* 0x000000b51f1f7220 */ /* 0x080fe20000410000 */
[-C--:B------:R-:W-:Y:S01]  /*75c0*/  FMUL.FTZ R34, R34, R181.reuse ;  /* 0x000000b522227220 */ /* 0x080fe20000410000 */
[----:B------:R-:W-:Y:S01]  /*75d0*/  @!P3 STS [R154+0x38400], R9 ;  /* 0x038400099a00b388 */ /* 0x000fe20000000800 */
[-C--:B------:R-:W-:Y:S01]  /*75e0*/  FMUL.FTZ R35, R35, R181.reuse ;  /* 0x000000b523237220 */ /* 0x080fe20000410000 */
[-C--:B------:R-:W-:Y:S01]  /*75f0*/  FMUL.FTZ R38, R38, R181.reuse ;  /* 0x000000b526267220 */ /* 0x080fe20000410000 */
[-C--:B------:R-:W-:Y:S01]  /*7600*/  FMUL.FTZ R39, R39, R181.reuse ;  /* 0x000000b527277220 */ /* 0x080fe20000410000 */
[----:B------:R1:W-:Y:S01]  /*7610*/  @!P3 STS [R154+0x38420], R181 ;  /* 0x038420b59a00b388 */ /* 0x0003e20000000800 */
        /* <DEDUP_REMOVED lines=8> */
[----:B------:R-:W2:Y:S01]  /*76a0*/  MUFU.EX2 R211, R211 ;  /* 0x000000d300d37308 */ /* 0x000ea20000000800 */
[----:B0-----:R-:W-:Y:S01]  /*76b0*/  F2FP.BF16.F32.PACK_AB R153, R209, R180 ;  /* 0x000000b4d199723e */ /* 0x001fe200000010ff */
[-C--:B------:R-:W-:Y:S01]  /*76c0*/  FMUL.FTZ R55, R55, R181.reuse ;  /* 0x000000b537377220 */ /* 0x080fe20000410000 */
[----:B-1----:R-:W-:Y:S01]  /*76d0*/  F2FP.BF16.F32.PACK_AB R154, R13, R10 ;  /* 0x0000000a0d9a723e */ /* 0x002fe200000010ff */
        /* <DEDUP_REMOVED lines=13> */
[----:B--2---:R-:W-:Y:S01]  /*77b0*/  F2FP.BF16.F32.PACK_AB R155, R211, R208 ;  /* 0x000000d0d39b723e */ /* 0x004fe200000010ff */
[----:B------:R-:W-:Y:S01]  /*77c0*/  BAR.SYNC.DEFER_BLOCKING 0xf, 0x100 ;  /* 0x03c4000000007b1d */ /* 0x000fe20000010000 */
        /* <DEDUP_REMOVED lines=21> */
[----:B------:R-:W0:Y:S01]  /*7920*/  MUFU.EX2 R173, R173 ;  /* 0x000000ad00ad7308 */ /* 0x000e220000000800 */
        /* <DEDUP_REMOVED lines=8> */
[----:B-1----:R-:W-:Y:S01]  /*79b0*/  F2FP.BF16.F32.PACK_AB R159, R215, R212 ;  /* 0x000000d4d79f723e */ /* 0x002fe200000010ff */
        /* <DEDUP_REMOVED lines=8> */
[----:B------:R-:W-:Y:S01]  /*7a40*/  FMUL.FTZ R141, R141, R9 ;  /* 0x000000098d8d7220 */ /* 0x000fe20000410000 */
[-C--:B------:R-:W-:Y:S01]  /*7a50*/  FMUL.FTZ R142, R142, R181.reuse ;  /* 0x000000b58e8e7220 */ /* 0x080fe20000410000 */
[----:B------:R-:W-:Y:S01]  /*7a60*/  FMUL.FTZ R143, R143, R181 ;  /* 0x000000b58f8f7220 */ /* 0x000fe20000410000 */
[-C--:B------:R-:W-:Y:S01]  /*7a70*/  FMUL.FTZ R144, R144, R9.reuse ;  /* 0x0000000990907220 */ /* 0x080fe20000410000 */
[----:B------:R-:W-:Y:S01]  /*7a80*/  FMUL.FTZ R145, R145, R9 ;  /* 0x0000000991917220 */ /* 0x000fe20000410000 */
[-C--:B------:R-:W-:Y:S01]  /*7a90*/  FMUL.FTZ R146, R146, R181.reuse ;  /* 0x000000b592927220 */ /* 0x080fe20000410000 */
[----:B------:R-:W-:Y:S01]  /*7aa0*/  MUFU.EX2 R174, R174 ;  /* 0x000000ae00ae7308 */ /* 0x000fe20000000800 */
[----:B------:R-:W-:Y:S01]  /*7ab0*/  FMUL.FTZ R147, R147, R181 ;  /* 0x000000b593937220 */ /* 0x000fe20000410000 */
[-C--:B------:R-:W-:Y:S01]  /*7ac0*/  FMUL.FTZ R148, R148, R9.reuse ;  /* 0x0000000994947220 */ /* 0x080fe20000410000 */
[----:B------:R-:W-:Y:S01]  /*7ad0*/  FMUL.FTZ R149, R149, R9 ;  /* 0x0000000995957220 */ /* 0x000fe20000410000 */
[-C--:B------:R-:W-:Y:S01]  /*7ae0*/  FMUL.FTZ R150, R150, R181.reuse ;  /* 0x000000b596967220 */ /* 0x080fe20000410000 */
[----:B------:R-:W-:Y:S01]  /*7af0*/  FMUL.FTZ R151, R151, R181 ;  /* 0x000000b597977220 */ /* 0x000fe20000410000 */
[----:B------:R0:W-:Y:S01]  /*7b00*/  STSM.16.M88.4 [R22+0x36400], R152 ;  /* 0x0364009816007844 */ /* 0x0001e20000000200 */
[----:B------:R-:W-:Y:S01]  /*7b10*/  FFMA.FTZ R4, R9, R4, R8 ;  /* 0x0000000409047223 */ /* 0x000fe20000010008 */
[----:B------:R-:W2:Y:S01]  /*7b20*/  MUFU.EX2 R175, R175 ;  /* 0x000000af00af7308 */ /* 0x000ea20000000800 */
[----:B-1----:R-:W-:Y:S01]  /*7b30*/  F2FP.BF16.F32.PACK_AB R161, R171, R170 ;  /* 0x000000aaaba1723e */ /* 0x002fe200000010ff */
        /* <DEDUP_REMOVED lines=12> */
[----:B------:R-:W-:Y:S01]  /*7c00*/  FADD.FTZ R211, R211, R208 ;  /* 0x000000d0d3d37221 */ /* 0x000fe20000010000 */
[----:B------:R-:W1:Y:S01]  /*7c10*/  MUFU.EX2 R177, R177 ;  /* 0x000000b100b17308 */ /* 0x000e620000000800 */
[----:B--2---:R-:W-:Y:S01]  /*7c20*/  F2FP.BF16.F32.PACK_AB R163, R175, R174 ;  /* 0x000000aeafa3723e */ /* 0x004fe200000010ff */
[----:B------:R-:W-:Y:S01]  /*7c30*/  FADD.FTZ R12, R12, R13 ;  /* 0x0000000d0c0c7221 */ /* 0x000fe20000010000 */
[----:B------:R-:W-:-:S03]  /*7c40*/  FADD.FTZ R210, R210, R211 ;  /* 0x000000d3d2d27221 */ /* 0x000fc60000010000 */
[----:B------:R0:W-:Y:S01]  /*7c50*/  STSM.16.M88.4 [R185], R160 ;  /* 0x000000a0b9007844 */ /* 0x0001e20000000200 */
[----:B------:R-:W-:Y:S01]  /*7c60*/  FADD.FTZ R15, R15, R12 ;  /* 0x0000000c0f0f7221 */ /* 0x000fe20000010000 */
[----:B------:R-:W2:Y:S01]  /*7c70*/  MUFU.EX2 R176, R176 ;  /* 0x000000b000b07308 */ /* 0x000ea20000000800 */
[----:B------:R-:W-:Y:S02]  /*7c80*/  FADD.FTZ R213, R213, R210 ;  /* 0x000000d2d5d57221 */ /* 0x000fe40000010000 */
[----:B------:R-:W-:Y:S02]  /*7c90*/  FADD.FTZ R14, R14, R15 ;  /* 0x0000000f0e0e7221 */ /* 0x000fe40000010000 */
[----:B------:R-:W-:Y:S02]  /*7ca0*/  FADD.FTZ R212, R212, R213 ;  /* 0x000000d5d4d47221 */ /* 0x000fe40000010000 */
[----:B------:R-:W-:Y:S01]  /*7cb0*/  FADD.FTZ R21, R21, R14 ;  /* 0x0000000e15157221 */ /* 0x000fe20000010000 */
[----:B------:R-:W-:Y:S01]  /*7cc0*/  MUFU.EX2 R178, R178 ;  /* 0x000000b200b27308 */ /* 0x000fe20000000800 */
[----:B-1----:R-:W-:Y:S01]  /*7cd0*/  F2FP.BF16.F32.PACK_AB R164, R177, R172 ;  /* 0x000000acb1a4723e */ /* 0x002fe200000010ff */
[----:B------:R-:W-:Y:S01]  /*7ce0*/  FADD.FTZ R215, R215, R212 ;  /* 0x000000d4d7d77221 */ /* 0x000fe20000010000 */
[----:B------:R-:W-:-:S03]  /*7cf0*/  FADD.FTZ R20, R20, R21 ;  /* 0x0000001514147221 */ /* 0x000fc60000010000 */
[----:B------:R-:W-:Y:S01]  /*7d00*/  FADD.FTZ R170, R170, R215 ;  /* 0x000000d7aaaa7221 */ /* 0x000fe20000010000 */
[----:B------:R-:W-:Y:S01]  /*7d10*/  FADD.FTZ R169, R169, R20 ;  /* 0x00000014a9a97221 */ /* 0x000fe20000010000 */
[----:B------:R-:W1:Y:S01]  /*7d20*/  MUFU.EX2 R217, R217 ;  /* 0x000000d900d97308 */ /* 0x000e620000000800 */
[----:B--2---:R-:W-:Y:S01]  /*7d30*/  F2FP.BF16.F32.PACK_AB R166, R207, R176 ;  /* 0x000000b0cfa6723e */ /* 0x004fe200000010ff */
[----:B------:R-:W-:Y:S01]  /*7d40*/  FADD.FTZ R171, R171, R170 ;  /* 0x000000aaabab7221 */ /* 0x000fe20000010000 */
[----:B------:R-:W-:-:S03]  /*7d50*/  FADD.FTZ R168, R168, R169 ;  /* 0x000000a9a8a87221 */ /* 0x000fc60000010000 */
[----:B------:R-:W-:Y:S01]  /*7d60*/  FADD.FTZ R174, R174, R171 ;  /* 0x000000abaeae7221 */ /* 0x000fe20000010000 */
[----:B------:R-:W-:Y:S01]  /*7d70*/  FADD.FTZ R173, R173, R168 ;  /* 0x000000a8adad7221 */ /* 0x000fe20000010000 */
[----:B------:R-:W2:Y:S02]  /*7d80*/  MUFU.EX2 R182, R182 ;  /* 0x000000b600b67308 */ /* 0x000ea40000000800 */
[----:B------:R-:W-:Y:S01]  /*7d90*/  FADD.FTZ R175, R175, R174 ;  /* 0x000000aeafaf7221 */ /* 0x000fe20000010000 */
[----:B------:R-:W-:-:S04]  /*7da0*/  FADD.FTZ R172, R172, R173 ;  /* 0x000000adacac7221 */ /* 0x000fc80000010000 */
[----:B------:R-:W-:Y:S01]  /*7db0*/  FADD.FTZ R177, R177, R172 ;  /* 0x000000acb1b17221 */ /* 0x000fe20000010000 */
[----:B------:R-:W3:Y:S01]  /*7dc0*/  MUFU.EX2 R183, R183 ;  /* 0x000000b700b77308 */ /* 0x000ee20000000800 */
[----:B-1----:R-:W-:Y:S01]  /*7dd0*/  F2FP.BF16.F32.PACK_AB R165, R217, R178 ;  /* 0x000000b2d9a5723e */ /* 0x002fe200000010ff */
[----:B------:R-:W-:Y:S01]  /*7de0*/  FADD.FTZ R178, R178, R175 ;  /* 0x000000afb2b27221 */ /* 0x000fe20000010000 */
[----:B------:R-:W-:-:S03]  /*7df0*/  FADD.FTZ R4, R176, R177 ;  /* 0x000000b1b0047221 */ /* 0x000fc60000010000 */
[----:B------:R-:W-:Y:S01]  /*7e00*/  FADD.FTZ R217, R217, R178 ;  /* 0x000000b2d9d97221 */ /* 0x000fe20000010000 */
[----:B------:R-:W-:Y:S01]  /*7e10*/  FADD.FTZ R4, R207, R4 ;  /* 0x00000004cf047221 */ /* 0x000fe20000010000 */
[----:B------:R-:W-:Y:S02]  /*7e20*/  IMAD.MOV.U32 R207, RZ, RZ, R5 ;  /* 0x000000ffffcf7224 */ /* 0x000fe400078e0005 */
[----:B--2---:R-:W-:Y:S01]  /*7e30*/  FADD.FTZ R6, R182, R217 ;  /* 0x000000d9b6067221 */ /* 0x004fe20000010000 */
[----:B---3--:R-:W-:-:S03]  /*7e40*/  F2FP.BF16.F32.PACK_AB R167, R183, R182 ;  /* 0x000000b6b7a7723e */ /* 0x008fc600000010ff */
[----:B------:R-:W-:Y:S02]  /*7e50*/  FADD.FTZ R6, R183, R6 ;  /* 0x00000006b7067221 */ /* 0x000fe40000010000 */
[----:B------:R0:W-:Y:S01]  /*7e60*/  STSM.16.M88.4 [R184], R164 ;  /* 0x000000a4b8007844 */ /* 0x0001e20000000200 */
[----:B------:R-:W-:-:S06]  /*7e70*/  WARPGROUP.ARRIVE ;  /* 0x00000000000079c5 */ /* 0x000fcc0000000000 */
        /* <DEDUP_REMOVED lines=30> */
[----:B------:R-:W-:Y:S05]  /*8060*/  @P2 BRA `(.L_x_1071) ;  /* 0xffffffd4008c2947 */ /* 0x000fea000383ffff */
.L_x_1062:
[----:B------:R-:W1:Y:S01]  /*8070*/  SHFL.BFLY PT, R7, R4, 0x2, 0x1f ;  /* 0x0c401f0004077f89 */ /* 0x000e6200000e0000 */
[----:B------:R-:W-:Y:S02]  /*8080*/  IMAD.MOV.U32 R8, RZ, RZ, RZ ;  /* 0x000000ffff087224 */ /* 0x000fe400078e00ff */
[----:B------:R-:W-:Y:S01]  /*8090*/  IMAD.U32 R13, RZ, RZ, UR11 ;  /* 0x0000000bff0d7e24 */ /* 0x000fe2000f8e00ff */
[----:B------:R-:W2:Y:S01]  /*80a0*/  SHFL.BFLY PT, R11, R6, 0x2, 0x1f ;  /* 0x0c401f00060b7f89 */ /* 0x000ea200000e0000 */
[----:B------:R-:W-:Y:S01]  /*80b0*/  VIADD R193, R193, 0x1 ;  /* 0x00000001c1c17836 */ /* 0x000fe20000000000 */
[----:B------:R-:W-:Y:S08]  /*80c0*/  BAR.ARV 0x8, 0x100 ;  /* 0x0204000000007b1d */ /* 0x000ff00000002000 */
[----:B------:R-:W-:Y:S01]  /*80d0*/  BAR.SYNC.DEFER_BLOCKING 0xf, 0x100 ;  /* 0x03c4000000007b1d */ /* 0x000fe20000010000 */
[----:B-1----:R-:W-:Y:S01]  /*80e0*/  FADD.FTZ R0, R7, R4 ;  /* 0x0000000407007221 */ /* 0x002fe20000010000 */
[----:B------:R-:W-:-:S02]  /*80f0*/  IMAD.MOV R7, RZ, RZ, -R19 ;  /* 0x000000ffff077224 */ /* 0x000fc400078e0a13 */
[----:B------:R-:W-:Y:S02]  /*8100*/  IMAD.MOV.U32 R4, RZ, RZ, -0x800000 ;  /* 0xff800000ff047424 */ /* 0x000fe400078e00ff */
[----:B--2---:R-:W-:Y:S01]  /*8110*/  FADD.FTZ R11, R11, R6 ;  /* 0x000000060b0b7221 */ /* 0x004fe20000010000 */
[----:B------:R-:W1:Y:S01]  /*8120*/  SHFL.BFLY PT, R9, R0, 0x1, 0x1f ;  /* 0x0c201f0000097f89 */ /* 0x000e6200000e0000 */
[----:B------:R-:W-:Y:S01]  /*8130*/  ISETP.NE.AND P0, PT, R18, R7, PT ;  /* 0x000000071200720c */ /* 0x000fe20003f05270 */
[----:B------:R-:W-:Y:S02]  /*8140*/  IMAD.MOV.U32 R6, RZ, RZ, RZ ;  /* 0x000000ffff067224 */ /* 0x000fe400078e00ff */
[----:B------:R-:W2:Y:S01]  /*8150*/  SHFL.BFLY PT, R10, R11, 0x1, 0x1f ;  /* 0x0c201f000b0a7f89 */ /* 0x000ea200000e0000 */
[----:B-1----:R-:W-:Y:S01]  /*8160*/  FADD.FTZ R9, R0, R9 ;  /* 0x0000000900097221 */ /* 0x002fe20000010000 */
[----:B------:R-:W-:Y:S01]  /*8170*/  IMAD.U32 R0, RZ, RZ, UR36 ;  /* 0x00000024ff007e24 */ /* 0x000fe2000f8e00ff */
[----:B------:R-:W-:Y:S01]  /*8180*/  UIADD3 UR36, UR36, 0x1, URZ ;  /* 0x0000000124247890 */ /* 0x000fe2000fffe03f */
[----:B--2---:R-:W-:-:S02]  /*8190*/  FADD.FTZ R7, R11, R10 ;  /* 0x0000000a0b077221 */ /* 0x004fc40000010000 */
[----:B------:R-:W-:-:S04]  /*81a0*/  FSETP.NE.FTZ.AND P1, PT, R9, RZ, PT ;  /* 0x000000ff0900720b */ /* 0x000fc80003f35000 */
[----:B------:R-:W-:Y:S01]  /*81b0*/  @!P0 IMAD R0, R0, 0x40, R17 ;  /* 0x0000004000008824 */ /* 0x000fe200078e0211 */
[----:B------:R-:W-:Y:S01]  /*81c0*/  UISETP.NE.AND UP0, UPT, UR36, 0x2, UPT ;  /* 0x000000022400788c */ /* 0x000fe2000bf05270 */
[----:B------:R-:W-:Y:S01]  /*81d0*/  IMAD.U32 R10, RZ, RZ, UR11 ;  /* 0x0000000bff0a7e24 */ /* 0x000fe2000f8e00ff */
[----:B------:R-:W-:Y:S02]  /*81e0*/  FSETP.NE.FTZ.AND P2, PT, R7, RZ, PT ;  /* 0x000000ff0700720b */ /* 0x000fe40003f55000 */
[----:B------:R-:W-:Y:S01]  /*81f0*/  @!P0 LEA R11, R0, UR37, 0x2 ;  /* 0x00000025000b8c11 */ /* 0x000fe2000f8e10ff */
[----:B------:R-:W-:Y:S01]  /*8200*/  USEL UR4, URZ, 0x1, UP0 ;  /* 0x000000013f047887 */ /* 0x000fe20008000000 */
[----:B------:R-:W-:Y:S01]  /*8210*/  IMAD.MOV.U32 R0, RZ, RZ, -0x800000 ;  /* 0xff800000ff007424 */ /* 0x000fe200078e00ff */
[----:B------:R-:W-:Y:S01]  /*8220*/  USEL UR36, UR36, URZ, UP0 ;  /* 0x0000003f24247287 */ /* 0x000fe20008000000 */
[----:B------:R-:W1:Y:S03]  /*8230*/  @P1 MUFU.RCP R8, R9 ;  /* 0x0000000900081308 */ /* 0x000e660000001000 */
[----:B------:R-:W-:-:S05]  /*8240*/  LOP3.LUT R2, R2, UR4, RZ, 0x3c, !PT ;  /* 0x0000000402027c12 */ /* 0x000fca000f8e3cff */
[----:B------:R-:W2:Y:S08]  /*8250*/  @P2 MUFU.RCP R6, R7 ;  /* 0x0000000700062308 */ /* 0x000eb00000001000 */
[----:B------:R-:W3:Y:S01]  /*8260*/  @P1 MUFU.LG2 R9, R9 ;  /* 0x0000000900091308 */ /* 0x000ee20000000c00 */
[----:B-1----:R1:W-:Y:S01]  /*8270*/  @!P0 STS [R11+0x38400], R8 ;  /* 0x038400080b008388 */ /* 0x0023e20000000800 */
[-C--:B------:R-:W-:Y:S01]  /*8280*/  FMUL.FTZ R176, R24, R8.reuse ;  /* 0x0000000818b07220 */ /* 0x080fe20000410000 */
[-C--:B------:R-:W-:Y:S01]  /*8290*/  FMUL.FTZ R175, R28, R8.reuse ;  /* 0x000000081caf7220 */ /* 0x080fe20000410000 */
[-C--:B------:R-:W-:Y:S01]  /*82a0*/  FMUL.FTZ R12, R25, R8.reuse ;  /* 0x00000008190c7220 */ /* 0x080fe20000410000 */
[-C--:B------:R-:W-:Y:S01]  /*82b0*/  FMUL.FTZ R14, R29, R8.reuse ;  /* 0x000000081d0e7220 */ /* 0x080fe20000410000 */
[-C--:B------:R-:W-:Y:S01]  /*82c0*/  FMUL.FTZ R174, R32, R8.reuse ;  /* 0x0000000820ae7220 */ /* 0x080fe20000410000 */
[-C--:B------:R-:W-:Y:S01]  /*82d0*/  FMUL.FTZ R24, R33, R8.reuse ;  /* 0x0000000821187220 */ /* 0x080fe20000410000 */
[----:B------:R-:W4:Y:S01]  /*82e0*/  @P2 MUFU.LG2 R7, R7 ;  /* 0x0000000700072308 */ /* 0x000f220000000c00 */
[----:B--2---:R2:W-:Y:S01]  /*82f0*/  @!P0 STS [R11+0x38420], R6 ;  /* 0x038420060b008388 */ /* 0x0045e20000000800 */
        /* <DEDUP_REMOVED lines=58> */
[----:B-1----:R-:W-:Y:S01]  /*86a0*/  @P1 FMUL.FTZ R8, R10, 0.69314718246459960938 ;  /* 0x3f3172180a081820 */ /* 0x002fe20000410000 */
[----:B--2---:R-:W-:Y:S01]  /*86b0*/  @P2 FMUL.FTZ R11, R13, 0.69314718246459960938 ;  /* 0x3f3172180d0b2820 */ /* 0x004fe20000410000 */
[----:B---3--:R-:W-:Y:S01]  /*86c0*/  @P1 FMUL.FTZ R9, R9, 0.69314718246459960938 ;  /* 0x3f31721809091820 */ /* 0x008fe20000410000 */
[----:B----4-:R-:W-:Y:S01]  /*86d0*/  @P2 FMUL.FTZ R10, R7, 0.69314718246459960938 ;  /* 0x3f317218070a2820 */ /* 0x010fe20000410000 */
        /* <DEDUP_REMOVED lines=68> */
.L_x_1048:
        /* <DEDUP_REMOVED lines=41> */
[C---:B------:R-:W-:Y:S01]  /*8db0*/  IADD3 R207, P3, R122.reuse, 0x2000, RZ ;  /* 0x000020007acf7810 */ /* 0x040fe20007f7e0ff */
[----:B------:R-:W-:Y:S01]  /*8dc0*/  UIADD3.X UR7, UR11, UR9, URZ, UP1, !UPT ;  /* 0x000000090b077290 */ /* 0x000fe20008ffe43f */
[C---:B------:R-:W-:Y:S01]  /*8dd0*/  IADD3 R181, P0, R122.reuse, 0x40, RZ ;  /* 0x000000407ab57810 */ /* 0x040fe20007f1e0ff */
[--C-:B------:R-:W-:Y:S01]  /*8de0*/  IMAD.X R9, RZ, RZ, R123.reuse, P1 ;  /* 0x000000ffff097224 */ /* 0x100fe200008e067b */
[----:B------:R-:W-:Y:S01]  /*8df0*/  IADD3 R209, P6, R122, 0x2020, RZ ;  /* 0x000020207ad17810 */ /* 0x000fe20007fde0ff */
[--C-:B------:R-:W-:Y:S01]  /*8e00*/  IMAD.X R37, RZ, RZ, R123.reuse, P3 ;  /* 0x000000ffff257224 */ /* 0x100fe200018e067b */
[----:B------:R-:W-:Y:S01]  /*8e10*/  LOP3.LUT R8, R177, 0x380, RZ, 0xc0, !PT ;  /* 0x00000380b1087812 */ /* 0x000fe200078ec0ff */
[--C-:B------:R-:W-:Y:S01]  /*8e20*/  IMAD.X R21, RZ, RZ, R123.reuse, P0 ;  /* 0x000000ffff157224 */ /* 0x100fe200000e067b */
[----:B------:R-:W-:Y:S01]  /*8e30*/  LOP3.LUT R36, R207, 0x380, RZ, 0xc0, !PT ;  /* 0x00000380cf247812 */ /* 0x000fe200078ec0ff */
[----:B------:R-:W-:Y:S01]  /*8e40*/  IMAD.X R41, RZ, RZ, R123, P6 ;  /* 0x000000ffff297224 */ /* 0x000fe200030e067b */
[----:B------:R-:W-:Y:S01]  /*8e50*/  SHF.R.U64 R8, R8, 0x3, RZ ;  /* 0x0000000308087819 */ /* 0x000fe200000012ff */
[----:B------:R-:W-:Y:S01]  /*8e60*/  ULDC.64 UR8, c[0x0][0xd08] ;  /* 0x0003420000087ab9 */ /* 0x000fe20000000a00 */
[----:B------:R-:W-:-:S02]  /*8e70*/  SHF.R.U64 R36, R36, 0x3, RZ ;  /* 0x0000000324247819 */ /* 0x000fc400000012ff */
        /* <DEDUP_REMOVED lines=10> */
[----:B------:R-:W-:Y:S01]  /*8f20*/  LOP3.LUT R8, R8, R177, RZ, 0x3c, !PT ;  /* 0x000000b108087212 */ /* 0x000fe200078e3cff */
[--C-:B------:R-:W-:Y:S01]  /*8f30*/  IMAD.X R45, RZ, RZ, R123.reuse, P5 ;  /* 0x000000ffff2d7224 */ /* 0x100fe200028e067b */
[----:B------:R-:W-:Y:S01]  /*8f40*/  LOP3.LUT R36, R36, R207, RZ, 0x3c, !PT ;  /* 0x000000cf24247212 */ /* 0x000fe200078e3cff */
[----:B------:R-:W-:Y:S01]  /*8f50*/  IMAD.X R95, RZ, RZ, R123, P1 ;  /* 0x000000ffff5f7224 */ /* 0x000fe200008e067b */
[----:B------:R-:W-:-:S02]  /*8f60*/  LOP3.LUT R177, R10, 0x380, RZ, 0xc0, !PT ;  /* 0x000003800ab17812 */ /* 0x000fc400078ec0ff */
[----:B------:R-:W-:Y:S02]  /*8f70*/  LOP3.LUT R207, R26, 0x380, RZ, 0xc0, !PT ;  /* 0x000003801acf7812 */ /* 0x000fe400078ec0ff */
[C---:B------:R-:W-:Y:S02]  /*8f80*/  LOP3.LUT R7, R122.reuse, 0x380, RZ, 0xc0, !PT ;  /* 0x000003807a077812 */ /* 0x040fe400078ec0ff */
[----:B------:R-:W-:Y:S02]  /*8f90*/  LOP3.LUT R32, R183, 0x380, RZ, 0xc0, !PT ;  /* 0x00000380b7207812 */ /* 0x000fe400078ec0ff */
[C---:B------:R-:W-:Y:S02]  /*8fa0*/  IADD3 R6, P2, R122.reuse, 0x6040, RZ ;  /* 0x000060407a067810 */ /* 0x040fe40007f5e0ff */
[----:B------:R-:W-:Y:S02]  /*8fb0*/  SHF.R.U64 R177, R177, 0x3, RZ ;  /* 0x00000003b1b17819 */ /* 0x000fe400000012ff */
[----:B------:R-:W-:Y:S01]  /*8fc0*/  SHF.R.U64 R207, R207, 0x3, RZ ;  /* 0x00000003cfcf7819 */ /* 0x000fe200000012ff */
[----:B------:R-:W-:Y:S01]  /*8fd0*/  IMAD.X R119, RZ, RZ, R123, P2 ;  /* 0x000000ffff777224 */ /* 0x000fe200010e067b */
[----:B------:R-:W-:-:S02]  /*8fe0*/  IADD3 R3, P5, R122, 0x6020, RZ ;  /* 0x000060207a037810 */ /* 0x000fc40007fbe0ff */
[----:B------:R-:W-:Y:S02]  /*8ff0*/  IADD3 R5, P1, R122, 0x6060, RZ ;  /* 0x000060607a057810 */ /* 0x000fe40007f3e0ff */
[----:B------:R-:W-:Y:S01]  /*9000*/  SHF.R.U64 R7, R7, 0x3, RZ ;  /* 0x0000000307077819 */ /* 0x000fe200000012ff */
[----:B------:R-:W-:Y:S01]  /*9010*/  IMAD.X R115, RZ, RZ, R123, P5 ;  /* 0x000000ffff737224 */ /* 0x000fe200028e067b */
[----:B------:R-:W-:Y:S02]  /*9020*/  LOP3.LUT R20, R181, 0x380, RZ, 0xc0, !PT ;  /* 0x00000380b5147812 */ /* 0x000fe400078ec0ff */
[----:B------:R-:W-:Y:S02]  /*9030*/  SHF.R.U64 R32, R32, 0x3, RZ ;  /* 0x0000000320207819 */ /* 0x000fe400000012ff */
[C---:B------:R-:W-:Y:S02]  /*9040*/  IADD3 R30, P3, R122.reuse, 0x4060, RZ ;  /* 0x000040607a1e7810 */ /* 0x040fe40007f7e0ff */
[----:B------:R-:W-:-:S02]  /*9050*/  IADD3 R102, P4, R122, 0x4040, RZ ;  /* 0x000040407a667810 */ /* 0x000fc40007f9e0ff */
[----:B------:R-:W-:Y:S01]  /*9060*/  LOP3.LUT R98, R177, R10, RZ, 0x3c, !PT ;  /* 0x0000000ab1627212 */ /* 0x000fe200078e3cff */
[--C-:B------:R-:W-:Y:S01]  /*9070*/  IMAD.X R107, RZ, RZ, R123.reuse, P3 ;  /* 0x000000ffff6b7224 */ /* 0x100fe200018e067b */
[----:B------:R-:W-:Y:S01]  /*9080*/  LOP3.LUT R110, R207, R26, RZ, 0x3c, !PT ;  /* 0x0000001acf6e7212 */ /* 0x000fe200078e3cff */
[--C-:B------:R-:W-:Y:S01]  /*9090*/  IMAD.X R103, RZ, RZ, R123.reuse, P4 ;  /* 0x000000ffff677224 */ /* 0x100fe200020e067b */
[----:B------:R-:W-:Y:S02]  /*90a0*/  LOP3.LUT R27, R6, 0x380, RZ, 0xc0, !PT ;  /* 0x00000380061b7812 */ /* 0x000fe400078ec0ff */
[----:B------:R-:W-:Y:S01]  /*90b0*/  LOP3.LUT R122, R7, R122, RZ, 0x3c, !PT ;  /* 0x0000007a077a7212 */ /* 0x000fe200078e3cff */
[----:B------:R-:W-:Y:S01]  /*90c0*/  IMAD.X R7, RZ, RZ, R123, P1 ;  /* 0x000000ffff077224 */ /* 0x000fe200008e067b */
[----:B------:R-:W-:Y:S02]  /*90d0*/  LOP3.LUT R10, R3, 0x380, RZ, 0xc0, !PT ;  /* 0x00000380030a7812 */ /* 0x000fe400078ec0ff */
[----:B------:R-:W-:-:S02]  /*90e0*/  LOP3.LUT R26, R5, 0x380, RZ, 0xc0, !PT ;  /* 0x00000380051a7812 */ /* 0x000fc400078ec0ff */
[----:B------:R-:W-:Y:S02]  /*90f0*/  SHF.R.U64 R20, R20, 0x3, RZ ;  /* 0x0000000314147819 */ /* 0x000fe400000012ff */
[----:B------:R-:W-:Y:S02]  /*9100*/  LOP3.LUT R32, R32, R183, RZ, 0x3c, !PT ;  /* 0x000000b720207212 */ /* 0x000fe400078e3cff */
[----:B------:R-:W-:Y:S02]  /*9110*/  LOP3.LUT R40, R209, 0x380, RZ, 0xc0, !PT ;  /* 0x00000380d1287812 */ /* 0x000fe400078ec0ff */
[----:B------:R-:W-:Y:S02]  /*9120*/  LOP3.LUT R44, R211, 0x380, RZ, 0xc0, !PT ;  /* 0x00000380d32c7812 */ /* 0x000fe400078ec0ff */
[----:B------:R-:W-:Y:S02]  /*9130*/  LOP3.LUT R183, R30, 0x380, RZ, 0xc0, !PT ;  /* 0x000003801eb77812 */ /* 0x000fe400078ec0ff */
[----:B------:R-:W-:-:S02]  /*9140*/  LOP3.LUT R90, R213, 0x380, RZ, 0xc0, !PT ;  /* 0x00000380d55a7812 */ /* 0x000fc400078ec0ff */
[----:B------:R-:W-:Y:S02]  /*9150*/  SHF.R.U64 R27, R27, 0x3, RZ ;  /* 0x000000031b1b7819 */ /* 0x000fe400000012ff */
[----:B------:R-:W-:Y:S02]  /*9160*/  LOP3.LUT R94, R215, 0x380, RZ, 0xc0, !PT ;  /* 0x00000380d75e7812 */ /* 0x000fe400078ec0ff */
[----:B------:R-:W-:Y:S02]  /*9170*/  MOV R122, R122 ;  /* 0x0000007a007a7202 */ /* 0x000fe40000000f00 */
[----:B------:R-:W-:Y:S02]  /*9180*/  SHF.R.U64 R10, R10, 0x3, RZ ;  /* 0x000000030a0a7819 */ /* 0x000fe400000012ff */
[----:B------:R-:W-:Y:S01]  /*9190*/  SHF.R.U64 R26, R26, 0x3, RZ ;  /* 0x000000031a1a7819 */ /* 0x000fe200000012ff */
[----:B------:R0:W-:Y:S01]  /*91a0*/  STSM.16.M88.4 [R122], R12 ;  /* 0x0000000c7a007844 */ /* 0x0001e20000000200 */
[----:B------:R-:W-:-:S02]  /*91b0*/  LOP3.LUT R20, R20, R181, RZ, 0x3c, !PT ;  /* 0x000000b514147212 */ /* 0x000fc400078e3cff */
[----:B------:R-:W-:Y:S02]  /*91c0*/  SHF.R.U64 R40, R40, 0x3, RZ ;  /* 0x0000000328287819 */ /* 0x000fe400000012ff */
[----:B------:R-:W-:Y:S02]  /*91d0*/  SHF.R.U64 R44, R44, 0x3, RZ ;  /* 0x000000032c2c7819 */ /* 0x000fe400000012ff */
[----:B------:R-:W-:Y:S02]  /*91e0*/  LOP3.LUT R181, R102, 0x380, RZ, 0xc0, !PT ;  /* 0x0000038066b57812 */ /* 0x000fe400078ec0ff */
[----:B------:R-:W-:Y:S02]  /*91f0*/  SHF.R.U64 R183, R183, 0x3, RZ ;  /* 0x00000003b7b77819 */ /* 0x000fe400000012ff */
[----:B------:R-:W-:Y:S02]  /*9200*/  SHF.R.U64 R90, R90, 0x3, RZ ;  /* 0x000000035a5a7819 */ /* 0x000fe400000012ff */
[----:B------:R-:W-:-:S02]  /*9210*/  LOP3.LUT R118, R27, R6, RZ, 0x3c, !PT ;  /* 0x000000061b767212 */ /* 0x000fc400078e3cff */
[----:B------:R-:W-:Y:S02]  /*9220*/  SHF.R.U64 R94, R94, 0x3, RZ ;  /* 0x000000035e5e7819 */ /* 0x000fe400000012ff */
[----:B------:R-:W-:Y:S02]  /*9230*/  LOP3.LUT R114, R10, R3, RZ, 0x3c, !PT ;  /* 0x000000030a727212 */ /* 0x000fe400078e3cff */
[----:B------:R-:W-:Y:S02]  /*9240*/  LOP3.LUT R6, R26, R5, RZ, 0x3c, !PT ;  /* 0x000000051a067212 */ /* 0x000fe400078e3cff */
[----:B------:R-:W-:Y:S02]  /*9250*/  LOP3.LUT R40, R40, R209, RZ, 0x3c, !PT ;  /* 0x000000d128287212 */ /* 0x000fe400078e3cff */
[----:B------:R-:W-:Y:S02]  /*9260*/  MOV R10, R8 ;  /* 0x00000008000a7202 */ /* 0x000fe40000000f00 */
[----:B------:R-:W-:-:S02]  /*9270*/  F2FP.BF16.F32.PACK_AB R26, R164, R173 ;  /* 0x000000ada41a723e */ /* 0x000fc400000010ff */
[----:B------:R-:W-:Y:S02]  /*9280*/  F2FP.BF16.F32.PACK_AB R27, R39, R38 ;  /* 0x00000026271b723e */ /* 0x000fe400000010ff */
[----:B------:R-:W-:Y:S02]  /*9290*/  LOP3.LUT R44, R44, R211, RZ, 0x3c, !PT ;  /* 0x000000d32c2c7212 */ /* 0x000fe400078e3cff */
[----:B------:R-:W-:Y:S01]  /*92a0*/  SHF.R.U64 R181, R181, 0x3, RZ ;  /* 0x00000003b5b57819 */ /* 0x000fe200000012ff */
[----:B------:R-:W-:Y:S01]  /*92b0*/  STSM.16.M88.4 [R10], R24 ;  /* 0x000000180a007844 */ /* 0x000fe20000000200 */
[----:B------:R-:W-:Y:S02]  /*92c0*/  LOP3.LUT R106, R183, R30, RZ, 0x3c, !PT ;  /* 0x0000001eb76a7212 */ /* 0x000fe400078e3cff */
[----:B------:R-:W-:Y:S02]  /*92d0*/  MOV R20, R20 ;  /* 0x0000001400147202 */ /* 0x000fe40000000f00 */
[----:B0-----:R-:W-:-:S02]  /*92e0*/  F2FP.BF16.F32.PACK_AB R12, R160, R166 ;  /* 0x000000a6a00c723e */ /* 0x001fc400000010ff */
        /* <DEDUP_REMOVED lines=8> */
[----:B------:R-:W-:Y:S02]  /*9370*/  LOP3.LUT R94, R94, R215, RZ, 0x3c, !PT ;  /* 0x000000d75e5e7212 */ /* 0x000fe400078e3cff */
[----:B------:R-:W-:Y:S01]  /*9380*/  MOV R36, R36 ;  /* 0x0000002400247202 */ /* 0x000fe20000000f00 */
[----:B------:R-:W-:Y:S01]  /*9390*/  STSM.16.M88.4 [R32], R28 ;  /* 0x0000001c20007844 */ /* 0x000fe20000000200 */
[----:B------:R-:W-:Y:S02]  /*93a0*/  MOV R40, R40 ;  /* 0x0000002800287202 */ /* 0x000fe40000000f00 */
[----:B------:R-:W-:Y:S01]  /*93b0*/  F2FP.BF16.F32.PACK_AB R73, R75, R74 ;  /* 0x0000004a4b49723e */ /* 0x000fe200000010ff */
[----:B------:R-:W-:Y:S01]  /*93c0*/  STSM.16.M88.4 [R36], R56 ;  /* 0x0000003824007844 */ /* 0x000fe20000000200 */
[----:B------:R-:W-:-:S02]  /*93d0*/  F2FP.BF16.F32.PACK_AB R80, R81, R80 ;  /* 0x000000505150723e */ /* 0x000fc400000010ff */
[----:B------:R-:W-:Y:S01]  /*93e0*/  LOP3.LUT R102, R181, R102, RZ, 0x3c, !PT ;  /* 0x00000066b5667212 */ /* 0x000fe200078e3cff */
[----:B------:R-:W-:Y:S01]  /*93f0*/  STSM.16.M88.4 [R40], R64 ;  /* 0x0000004028007844 */ /* 0x000fe20000000200 */
[----:B------:R-:W-:Y:S02]  /*9400*/  MOV R44, R44 ;  /* 0x0000002c002c7202 */ /* 0x000fe40000000f00 */
[----:B------:R-:W-:Y:S02]  /*9410*/  F2FP.BF16.F32.PACK_AB R74, R77, R76 ;  /* 0x0000004c4d4a723e */ /* 0x000fe400000010ff */
[----:B------:R-:W-:Y:S02]  /*9420*/  F2FP.BF16.F32.PACK_AB R75, R79, R78 ;  /* 0x0000004e4f4b723e */ /* 0x000fe400000010ff */
[----:B------:R-:W-:Y:S02]  /*9430*/  F2FP.BF16.F32.PACK_AB R81, R83, R82 ;  /* 0x000000525351723e */ /* 0x000fe400000010ff */
[----:B------:R-:W-:Y:S01]  /*9440*/  MOV R9, R90 ;  /* 0x0000005a00097202 */ /* 0x000fe20000000f00 */
[----:B------:R-:W-:Y:S01]  /*9450*/  STSM.16.M88.4 [R44], R72 ;  /* 0x000000482c007844 */ /* 0x000fe20000000200 */
[----:B------:R-:W-:-:S02]  /*9460*/  F2FP.BF16.F32.PACK_AB R82, R85, R84 ;  /* 0x000000545552723e */ /* 0x000fc400000010ff */
[----:B------:R-:W-:Y:S02]  /*9470*/  F2FP.BF16.F32.PACK_AB R83, R87, R86 ;  /* 0x000000565753723e */ /* 0x000fe400000010ff */
[----:B------:R-:W-:Y:S02]  /*9480*/  F2FP.BF16.F32.PACK_AB R88, R89, R88 ;  /* 0x000000585958723e */ /* 0x000fe400000010ff */
[----:B------:R-:W-:Y:S01]  /*9490*/  MOV R94, R94 ;  /* 0x0000005e005e7202 */ /* 0x000fe20000000f00 */
[----:B------:R-:W-:Y:S01]  /*94a0*/  STSM.16.M88.4 [R9], R80 ;  /* 0x0000005009007844 */ /* 0x000fe20000000200 */
[----:B------:R-:W-:Y:S02]  /*94b0*/  MOV R5, R98 ;  /* 0x0000006200057202 */ /* 0x000fe40000000f00 */
[----:B------:R-:W-:Y:S02]  /*94c0*/  F2FP.BF16.F32.PACK_AB R89, R48, R34 ;  /* 0x000000223059723e */ /* 0x000fe400000010ff */
[----:B------:R-:W-:-:S02]  /*94d0*/  F2FP.BF16.F32.PACK_AB R90, R93, R92 ;  /* 0x0000005c5d5a723e */ /* 0x000fc400000010ff */
[----:B------:R-:W-:Y:S02]  /*94e0*/  F2FP.BF16.F32.PACK_AB R91, R153, R50 ;  /* 0x00000032995b723e */ /* 0x000fe400000010ff */
[----:B------:R-:W-:Y:S02]  /*94f0*/  F2FP.BF16.F32.PACK_AB R96, R97, R96 ;  /* 0x000000606160723e */ /* 0x000fe400000010ff */
[----:B------:R-:W-:Y:S01]  /*9500*/  F2FP.BF16.F32.PACK_AB R97, R155, R154 ;  /* 0x0000009a9b61723e */ /* 0x000fe200000010ff */
[----:B------:R-:W-:Y:S01]  /*9510*/  STSM.16.M88.4 [R94], R88 ;  /* 0x000000585e007844 */ /* 0x000fe20000000200 */
        /* <DEDUP_REMOVED lines=10> */
[----:B------:R-:W-:Y:S01]  /*95c0*/  MOV R106, R106 ;  /* 0x0000006a006a7202 */ /* 0x000fe20000000f00 */
[----:B------:R-:W-:Y:S01]  /*95d0*/  STSM.16.M88.4 [R102], R160 ;  /* 0x000000a066007844 */ /* 0x000fe20000000200 */
[----:B------:R-:W-:Y:S02]  /*95e0*/  F2FP.BF16.F32.PACK_AB R113, R168, R167 ;  /* 0x000000a7a871723e */ /* 0x000fe400000010ff */
[----:B------:R-:W-:Y:S02]  /*95f0*/  F2FP.BF16.F32.PACK_AB R114, R117, R116 ;  /* 0x000000747572723e */ /* 0x000fe400000010ff */
[----:B------:R-:W-:Y:S02]  /*9600*/  F2FP.BF16.F32.PACK_AB R115, R170, R169 ;  /* 0x000000a9aa73723e */ /* 0x000fe400000010ff */
[----:B------:R-:W-:Y:S02]  /*9610*/  F2FP.BF16.F32.PACK_AB R120, R121, R120 ;  /* 0x000000787978723e */ /* 0x000fe400000010ff */
[----:B------:R-:W-:Y:S01]  /*9620*/  F2FP.BF16.F32.PACK_AB R128, R129, R128 ;  /* 0x000000808180723e */ /* 0x000fe200000010ff */
[----:B------:R-:W-:Y:S01]  /*9630*/  STSM.16.M88.4 [R106], R112 ;  /* 0x000000706a007844 */ /* 0x000fe20000000200 */
[----:B------:R-:W-:-:S02]  /*9640*/  MOV R110, R110 ;  /* 0x0000006e006e7202 */ /* 0x000fc40000000f00 */
[----:B------:R-:W-:Y:S02]  /*9650*/  F2FP.BF16.F32.PACK_AB R121, R172, R171 ;  /* 0x000000abac79723e */ /* 0x000fe400000010ff */
        /* <DEDUP_REMOVED lines=8> */
[----:B------:R-:W-:Y:S01]  /*96e0*/  F2FP.BF16.F32.PACK_AB R144, R145, R144 ;  /* 0x000000909190723e */ /* 0x000fe200000010ff */
[----:B------:R1:W-:Y:S01]  /*96f0*/  STSM.16.M88.4 [R3], R128 ;  /* 0x0000008003007844 */ /* 0x0003e20000000200 */
[----:B------:R-:W-:Y:S02]  /*9700*/  MOV R118, R118 ;  /* 0x0000007600767202 */ /* 0x000fe40000000f00 */
[----:B------:R-:W-:Y:S02]  /*9710*/  F2FP.BF16.F32.PACK_AB R138, R141, R140 ;  /* 0x0000008c8d8a723e */ /* 0x000fe400000010ff */
[----:B------:R-:W-:-:S02]  /*9720*/  F2FP.BF16.F32.PACK_AB R139, R143, R142 ;  /* 0x0000008e8f8b723e */ /* 0x000fc400000010ff */
[----:B------:R-:W-:Y:S02]  /*9730*/  F2FP.BF16.F32.PACK_AB R145, R147, R146 ;  /* 0x000000929391723e */ /* 0x000fe400000010ff */
[----:B------:R-:W-:Y:S01]  /*9740*/  MOV R8, R6 ;  /* 0x0000000600087202 */ /* 0x000fe20000000f00 */
[----:B------:R2:W-:Y:S01]  /*9750*/  STSM.16.M88.4 [R118], R136 ;  /* 0x0000008876007844 */ /* 0x0005e20000000200 */
[----:B------:R-:W-:Y:S01]  /*9760*/  F2FP.BF16.F32.PACK_AB R146, R149, R148 ;  /* 0x000000949592723e */ /* 0x000fe200000010ff */
[----:B------:R-:W-:Y:S01]  /*9770*/  UISETP.NE.U32.AND UP1, UPT, UR8, URZ, UPT ;  /* 0x0000003f0800728c */ /* 0x000fe2000bf25070 */
[----:B------:R-:W-:Y:S01]  /*9780*/  F2FP.BF16.F32.PACK_AB R147, R151, R150 ;  /* 0x000000969793723e */ /* 0x000fe200000010ff */
[----:B------:R-:W-:Y:S01]  /*9790*/  IMAD.U32 R6, RZ, RZ, UR4 ;  /* 0x00000004ff067e24 */ /* 0x000fe2000f8e00ff */
[----:B------:R-:W-:Y:S01]  /*97a0*/  PLOP3.LUT P0, PT, PT, PT, UP0, 0x80, 0x0 ;  /* 0x000000000000781c */ /* 0x000fe20003f0f008 */
[----:B------:R-:W-:Y:S02]  /*97b0*/  IMAD.U32 R7, RZ, RZ, UR7 ;  /* 0x00000007ff077e24 */ /* 0x000fe4000f8e00ff */
        /* <DEDUP_REMOVED lines=22> */
[----:B------:R-:W-:Y:S02]  /*9920*/  LOP3.LUT R24, R25, 0x380, RZ, 0xc0, !PT ;  /* 0x0000038019187812 */ /* 0x000fe400078ec0ff */
        /* <DEDUP_REMOVED lines=18> */
[----:B--2---:R-:W-:-:S14]  /*9a50*/  @P6 BRA `(.L_x_1074) ;  /* 0x0000000000106947 */ /* 0x004fdc0003800000 */
[----:B------:R-:W-:Y:S05]  /*9a60*/  @!P0 BRA `(.L_x_1074) ;  /* 0x00000000000c8947 */ /* 0x000fea0003800000 */
[----:B------:R-:W2:Y:S04]  /*9a70*/  LDG.E R8, desc[UR38][R6.64] ;  /* 0x0000002606087981 */ /* 0x000ea8000c1e1900 */
[----:B-----5:R-:W2:Y:S02]  /*9a80*/  LDG.E R3, desc[UR38][R6.64+0x4] ;  /* 0x0000042606037981 */ /* 0x020ea4000c1e1900 */
[----:B--2---:R-:W-:-:S07]  /*9a90*/  IMAD.IADD R3, R3, 0x1, -R8 ;  /* 0x0000000103037824 */ /* 0x004fce00078e0a08 */
.L_x_1074:
        /* <DEDUP_REMOVED lines=79> */
[----:B0-----:R-:W-:-:S13]  /*9f90*/  ISETP.NE.AND P0, PT, R10, 0x1, PT ;  /* 0x000000010a00780c */ /* 0x001fda0003f05270 */
        /* <DEDUP_REMOVED lines=8> */
[----:B------:R-:W-:Y:S02]  /*a020*/  IMAD.U32 R14, RZ, RZ, UR10 ;  /* 0x0000000aff0e7e24 */ /* 0x000fe4000f8e00ff */
[----:B-----5:R-:W-:Y:S01]  /*a030*/  IMAD R10, R3, R10, RZ ;  /* 0x0000000a030a7224 */ /* 0x020fe200078e02ff */
[----:B------:R-:W-:Y:S02]  /*a040*/  SHF.R.S32.HI R8, RZ, 0x1f, R5 ;  /* 0x0000001fff087819 */ /* 0x000fe40000011405 */
[----:B------:R-:W-:Y:S01]  /*a050*/  IADD3.X R7, R7, UR9, R14, P0, !PT ;  /* 0x0000000907077c10 */ /* 0x000fe200087fe40e */
[----:B------:R-:W-:Y:S02]  /*a060*/  ULDC.64 UR8, c[0x0][0xc88] ;  /* 0x0003220000087ab9 */ /* 0x000fe40000000a00 */
[----:B------:R-:W-:-:S02]  /*a070*/  IMAD R8, R8, UR8, RZ ;  /* 0x0000000808087c24 */ /* 0x000fc4000f8e02ff */
[----:B------:R-:W-:-:S04]  /*a080*/  IMAD.WIDE.U32 R6, R5, UR8, R6 ;  /* 0x0000000805067c25 */ /* 0x000fc8000f8e0006 */
[----:B------:R-:W-:Y:S01]  /*a090*/  IMAD R5, R5, UR9, R8 ;  /* 0x0000000905057c24 */ /* 0x000fe2000f8e0208 */
[----:B------:R-:W-:Y:S02]  /*a0a0*/  ULDC.64 UR8, c[0x0][0xc50] ;  /* 0x0003140000087ab9 */ /* 0x000fe40000000a00 */
[----:B------:R-:W-:Y:S01]  /*a0b0*/  LEA R14, P0, R6, UR8, 0x2 ;  /* 0x00000008060e7c11 */ /* 0x000fe2000f8010ff */
[----:B------:R-:W-:-:S04]  /*a0c0*/  IMAD.IADD R5, R7, 0x1, R5 ;  /* 0x0000000107057824 */ /* 0x000fc800078e0205 */
[----:B------:R-:W-:Y:S01]  /*a0d0*/  SHFL.IDX PT, R8, R14, 0x1, 0x1c1f ;  /* 0x003c1f000e087f89 */ /* 0x000fe200000e0000 */
[----:B------:R-:W-:Y:S01]  /*a0e0*/  LEA.HI.X R15, R6, UR9, R5, 0x2, P0 ;  /* 0x00000009060f7c11 */ /* 0x000fe200080f1405 */
[----:B------:R-:W-:Y:S02]  /*a0f0*/  IMAD.MOV R5, RZ, RZ, -R19 ;  /* 0x000000ffff057224 */ /* 0x000fe400078e0a13 */
[----:B------:R-:W-:Y:S03]  /*a100*/  SHFL.IDX PT, R6, R14, RZ, 0x1c1f ;  /* 0x001c1fff0e067589 */ /* 0x000fe600000e0000 */
[----:B------:R-:W-:Y:S01]  /*a110*/  ISETP.NE.AND P0, PT, R18, R5, PT ;  /* 0x000000051200720c */ /* 0x000fe20003f05270 */
[----:B------:R-:W0:Y:S01]  /*a120*/  SHFL.IDX PT, R7, R15, RZ, 0x1c1f ;  /* 0x001c1fff0f077589 */ /* 0x000e2200000e0000 */
[C---:B------:R-:W-:Y:S02]  /*a130*/  VIADD R5, R21.reuse, 0x8 ;  /* 0x0000000815057836 */ /* 0x040fe40000000000 */
[-C--:B------:R-:W-:Y:S01]  /*a140*/  ISETP.GE.OR P1, PT, R21, R10.reuse, P0 ;  /* 0x0000000a1500720c */ /* 0x080fe20000726670 */
[----:B------:R-:W1:Y:S02]  /*a150*/  SHFL.IDX PT, R9, R15, 0x1, 0x1c1f ;  /* 0x003c1f000f097f89 */ /* 0x000e6400000e0000 */
[----:B------:R-:W-:-:S10]  /*a160*/  ISETP.GE.OR P0, PT, R5, R10, P0 ;  /* 0x0000000a0500720c */ /* 0x000fd40000706670 */
[----:B0-----:R0:W-:Y:S04]  /*a170*/  @!P1 ST.E desc[UR38][R6.64], R0 ;  /* 0x0000000006009985 */ /* 0x0011e8000c101926 */
[----:B-1----:R0:W-:Y:S02]  /*a180*/  @!P0 ST.E desc[UR38][R8.64], R4 ;  /* 0x0000000408008985 */ /* 0x0021e4000c101926 */
.L_x_1075:
        /* <DEDUP_REMOVED lines=85> */
[----:B-----5:R-:W-:Y:S01]  /*a6e0*/  IMAD R89, R3, R82, RZ ;  /* 0x0000005203597224 */ /* 0x020fe200078e02ff */
[----:B------:R-:W-:Y:S01]  /*a6f0*/  ISETP.GE.AND P0, PT, R195, UR12, PT ;  /* 0x0000000cc3007c0c */ /* 0x000fe2000bf06270 */
[----:B------:R-:W-:Y:S01]  /*a700*/  IMAD.U32 R3, RZ, RZ, UR42 ;  /* 0x0000002aff037e24 */ /* 0x000fe2000f8e00ff */
[----:B------:R-:W-:Y:S01]  /*a710*/  LOP3.LUT R10, R10, R21, RZ, 0xfc, !PT ;  /* 0x000000150a0a7212 */ /* 0x000fe200078efcff */
[----:B------:R-:W-:Y:S01]  /*a720*/  IMAD.IADD R9, R9, 0x1, R83 ;  /* 0x0000000109097824 */ /* 0x000fe200078e0253 */
[----:B------:R-:W-:Y:S01]  /*a730*/  UIADD3 UR4, UR37, 0x38820, URZ ;  /* 0x0003882025047890 */ /* 0x000fe2000fffe03f */
[----:B------:R-:W-:Y:S01]  /*a740*/  IMAD R21, R81, UR9, R0 ;  /* 0x0000000951157c24 */ /* 0x000fe2000f8e0200 */
[----:B------:R-:W-:Y:S01]  /*a750*/  BSSY B1, `(.L_x_1076) ;  /* 0x000002e000017945 */ /* 0x000fe20003800000 */
[----:B------:R-:W-:Y:S01]  /*a760*/  IMAD R0, R3, 0x40, R192 ;  /* 0x0000004003007824 */ /* 0x000fe200078e02c0 */
[----:B------:R-:W-:Y:S01]  /*a770*/  SEL R3, RZ, 0x80, P0 ;  /* 0x00000080ff037807 */ /* 0x000fe20000000000 */
[----:B------:R-:W-:Y:S01]  /*a780*/  IMAD.WIDE.U32 R8, R81, UR8, R8 ;  /* 0x0000000851087c25 */ /* 0x000fe2000f8e0008 */
[----:B------:R-:W-:Y:S01]  /*a790*/  ULDC.64 UR8, c[0x0][0xb80] ;  /* 0x0002e00000087ab9 */ /* 0x000fe20000000a00 */
[----:B------:R-:W-:Y:S01]  /*a7a0*/  UPRMT UR4, URZ, 0x654, UR4 ;  /* 0x000006543f047896 */ /* 0x000fe20008000004 */
        /* <DEDUP_REMOVED lines=13> */
[-C--:B-1----:R-:W-:Y:S02]  /*a880*/  @!P1 LEA R80, P2, R190, R20.reuse, 0x1 ;  /* 0x00000014be509211 */ /* 0x082fe400078408ff */
        /* <DEDUP_REMOVED lines=26> */
.L_x_1077:
[----:B------:R-:W-:Y:S05]  /*aa30*/  BSYNC B1 ;  /* 0x0000000000017941 */ /* 0x000fea0003800000 */
.L_x_1076:
        /* <DEDUP_REMOVED lines=24> */
[-C--:B------:R-:W-:Y:S02]  /*abc0*/  @!P0 LEA R12, P3, R186, R6.reuse, 0x1 ;  /* 0x00000006ba0c8211 */ /* 0x080fe400078608ff */
        /* <DEDUP_REMOVED lines=13> */
.L_x_1073:
        /* <DEDUP_REMOVED lines=31> */
.L_x_1079:
        /* <DEDUP_REMOVED lines=46> */
.L_x_1081:
[----:B------:R-:W-:Y:S05]  /*b170*/  BSYNC B1 ;  /* 0x0000000000017941 */ /* 0x000fea0003800000 */
.L_x_1080:
        /* <DEDUP_REMOVED lines=60> */
[----:B------:R-:W-:Y:S01]  /*b540*/  LOP3.LUT R10, R15, 0x10, R10, 0xe2, !PT ;  /* 0x000000100f0a7812 */ /* 0x000fe200078ee20a */
[----:B------:R-:W-:-:S02]  /*b550*/  IMAD.IADD R5, R5, 0x1, R9 ;  /* 0x0000000105057824 */ /* 0x000fc400078e0209 */
[----:B------:R-:W-:Y:S02]  /*b560*/  IMAD R0, R3, UR8, RZ ;  /* 0x0000000803007c24 */ /* 0x000fe4000f8e02ff */
[----:B------:R-:W-:Y:S02]  /*b570*/  IMAD.U32 R9, RZ, RZ, UR42 ;  /* 0x0000002aff097e24 */ /* 0x000fe4000f8e00ff */
[----:B------:R-:W-:Y:S02]  /*b580*/  IMAD R3, R7, UR9, R0 ;  /* 0x0000000907037c24 */ /* 0x000fe4000f8e0200 */
[----:B------:R-:W-:Y:S02]  /*b590*/  IMAD R0, R9, 0x40, R192 ;  /* 0x0000004009007824 */ /* 0x000fe400078e02c0 */
[----:B------:R-:W-:Y:S02]  /*b5a0*/  IMAD.SHL.U32 R15, R8, 0x20, RZ ;  /* 0x00000020080f7824 */ /* 0x000fe400078e00ff */
[----:B------:R-:W-:Y:S01]  /*b5b0*/  IMAD.WIDE.U32 R4, R7, UR8, R4 ;  /* 0x0000000807047c25 */ /* 0x000fe2000f8e0004 */
[----:B------:R-:W-:Y:S01]  /*b5c0*/  SEL R7, RZ, 0x40, P0 ;  /* 0x00000040ff077807 */ /* 0x000fe20000000000 */
[----:B------:R-:W-:Y:S01]  /*b5d0*/  ULDC.64 UR8, c[0x0][0xb80] ;  /* 0x0002e00000087ab9 */ /* 0x000fe20000000a00 */
[----:B------:R-:W-:Y:S01]  /*b5e0*/  ISETP.GE.AND P0, PT, R0, R27, PT ;  /* 0x0000001b0000720c */ /* 0x000fe20003f06270 */
[----:B------:R-:W-:Y:S01]  /*b5f0*/  IMAD.IADD R3, R5, 0x1, R3 ;  /* 0x0000000105037824 */ /* 0x000fe200078e0203 */
[----:B------:R-:W-:-:S02]  /*b600*/  LOP3.LUT R6, R15, 0x20, R10, 0xe2, !PT ;  /* 0x000000200f067812 */ /* 0x000fc400078ee20a */
[----:B------:R-:W-:Y:S02]  /*b610*/  LEA R10, P1, R4, UR8, 0x1 ;  /* 0x00000008040a7c11 */ /* 0x000fe4000f8208ff */
[----:B------:R-:W-:Y:S02]  /*b620*/  LOP3.LUT R24, R6, R7, RZ, 0xfc, !PT ;  /* 0x0000000706187212 */ /* 0x000fe400078efcff */
[----:B------:R-:W-:Y:S01]  /*b630*/  LEA.HI.X R3, R4, UR9, R3, 0x1, P1 ;  /* 0x0000000904037c11 */ /* 0x000fe200088f0c03 */
[----:B------:R0:W1:Y:S01]  /*b640*/  SHFL.IDX PT, R6, R10, RZ, 0x181f ;  /* 0x00181fff0a067589 */ /* 0x00006200000e0000 */
[----:B------:R-:W-:-:S03]  /*b650*/  SEL R5, RZ, 0x80, P2 ;  /* 0x00000080ff057807 */ /* 0x000fc60001000000 */
[----:B------:R0:W2:Y:S01]  /*b660*/  SHFL.IDX PT, R7, R3, RZ, 0x181f ;  /* 0x00181fff03077589 */ /* 0x0000a200000e0000 */
[----:B------:R-:W-:Y:S01]  /*b670*/  LOP3.LUT R25, R24, R5, RZ, 0xfc, !PT ;  /* 0x0000000518197212 */ /* 0x000fe200078efcff */
[----:B------:R-:W-:Y:S06]  /*b680*/  @P0 BRA `(.L_x_1083) ;  /* 0x00000000007c0947 */ /* 0x000fec0003800000 */
[----:B------:R-:W-:Y:S02]  /*b690*/  ISETP.GE.AND P2, PT, R190, UR14, PT ;  /* 0x0000000ebe007c0c */ /* 0x000fe4000bf46270 */
[----:B------:R-:W-:Y:S02]  /*b6a0*/  ISETP.GE.AND P1, PT, R16, UR14, PT ;  /* 0x0000000e10007c0c */ /* 0x000fe4000bf26270 */
[----:B------:R-:W-:Y:S02]  /*b6b0*/  ISETP.GE.AND P5, PT, R189, UR14, PT ;  /* 0x0000000ebd007c0c */ /* 0x000fe4000bfa6270 */
[----:B------:R-:W-:-:S07]  /*b6c0*/  ISETP.GE.AND P3, PT, R188, UR14, PT ;  /* 0x0000000ebc007c0c */ /* 0x000fce000bf66270 */
[-C--:B-1----:R-:W-:Y:S02]  /*b6d0*/  @!P2 LEA R8, P0, R190, R6.reuse, 0x1 ;  /* 0x00000006be08a211 */ /* 0x082fe400078008ff */
        /* <DEDUP_REMOVED lines=26> */
.L_x_1083:
[----:B------:R-:W-:Y:S05]  /*b880*/  BSYNC B1 ;  /* 0x0000000000017941 */ /* 0x000fea0003800000 */
.L_x_1082:
        /* <DEDUP_REMOVED lines=10> */
[-C--:B-1----:R-:W-:Y:S02]  /*b930*/  @!P2 LEA R8, P0, R190, R6.reuse, 0x1 ;  /* 0x00000006be08a211 */ /* 0x082fe400078008ff */
        /* <DEDUP_REMOVED lines=25> */
.L_x_1078:
[----:B------:R-:W-:Y:S05]  /*bad0*/  BSYNC B0 ;  /* 0x0000000000007941 */ /* 0x000fea0003800000 */
.L_x_1072:
[----:B------:R-:W-:Y:S02]  /*bae0*/  ULDC UR4, c[0x0][0xd3c] ;  /* 0x00034f0000047ab9 */ /* 0x000fe40000000800 */
[----:B------:R-:W-:-:S13]  /*baf0*/  ISETP.GE.AND P0, PT, R11, UR4, PT ;  /* 0x000000040b007c0c */ /* 0x000fda000bf06270 */
[----:B------:R-:W-:Y:S05]  /*bb00*/  @!P0 BRA `(.L_x_1084) ;  /* 0xffffff5400488947 */ /* 0x000fea000383ffff */
[----:B------:R-:W-:Y:S05]  /*bb10*/  EXIT ;  /* 0x000000000000794d */ /* 0x000fea0003800000 */
.L_x_1044:
        /* <DEDUP_REMOVED lines=18> */
.L_x_1085:
        /* <DEDUP_REMOVED lines=42> */
.L_x_1091:
        /* <DEDUP_REMOVED lines=12> */
.L_x_1090:
[----:B------:R-:W-:Y:S05]  /*bfa0*/  BSYNC B0 ;  /* 0x0000000000007941 */ /* 0x000fea0003800000 */
.L_x_1089:
        /* <DEDUP_REMOVED lines=22> */
.L_x_1087:
        /* <DEDUP_REMOVED lines=16> */
.L_x_1092:
        /* <DEDUP_REMOVED lines=25> */
.L_x_1088:
[----:B------:R-:W-:Y:S02]  /*c3a0*/  IMAD.MOV.U32 R17, RZ, RZ, RZ ;  /* 0x000000ffff117224 */ /* 0x000fe400078e00ff */
[----:B------:R-:W-:Y:S02]  /*c3b0*/  IMAD.U32 R16, RZ, RZ, UR6 ;  /* 0x00000006ff107e24 */ /* 0x000fe4000f8e00ff */
[----:B------:R-:W-:-:S07]  /*c3c0*/  IMAD.MOV.U32 R18, RZ, RZ, RZ ;  /* 0x000000ffff127224 */ /* 0x000fce00078e00ff */
.L_x_1093:
[----:B------:R-:W-:-:S13]  /*c3d0*/  ISETP.NE.AND P0, PT, R5, RZ, PT ;  /* 0x000000ff0500720c */ /* 0x000fda0003f05270 */
[----:B------:R-:W0:Y:S01]  /*c3e0*/  @!P0 S2R R3, SR_CgaCtaId ;  /* 0x0000000000038919 */ /* 0x000e220000008800 */
[----:B------:R-:W-:-:S04]  /*c3f0*/  @!P0 MOV R0, 0x400 ;  /* 0x0000040000008802 */ /* 0x000fc80000000f00 */
[----:B0-----:R-:W-:-:S05]  /*c400*/  @!P0 LEA R0, R3, R0, 0x18 ;  /* 0x0000000003008211 */ /* 0x001fca00078ec0ff */
[----:B------:R0:W-:Y:S01]  /*c410*/  @!P0 STS.128 [R0+0x388d0], R16 ;  /* 0x0388d01000008388 */ /* 0x0001e20000000c00 */
[----:B------:R-:W-:Y:S06]  /*c420*/  BAR.ARV 0x5, 0x180 ;  /* 0x0146000000007b1d */ /* 0x000fec0000002000 */
.L_x_1086:
        /* <DEDUP_REMOVED lines=16> */
[C---:B------:R-:W-:Y:S02]  /*c530*/  LOP3.LUT R2, R0.reuse, 0x1f8, RZ, 0xc0, !PT ;  /* 0x000001f800027812 */ /* 0x040fe400078ec0ff */
[----:B------:R-:W-:Y:S02]  /*c540*/  LOP3.LUT R0, R0, 0x38, RZ, 0xc0, !PT ;  /* 0x0000003800007812 */ /* 0x000fe400078ec0ff */
        /* <DEDUP_REMOVED lines=11> */
[----:B------:R-:W-:Y:S01]  /*c600*/  STL [R1+0x5c], RZ ;  /* 0x00005cff01007387 */ /* 0x000fe20000100800 */
[----:B0-----:R-:W-:-:S03]  /*c610*/  LOP3.LUT R4, R0, 0x40, RZ, 0xfc, !PT ;  /* 0x0000004000047812 */ /* 0x001fc600078efcff */
[----:B------:R0:W-:Y:S01]  /*c620*/  STL [R1+0x18], R2 ;  /* 0x0000180201007387 */ /* 0x0001e20000100800 */
[C---:B------:R-:W-:Y:S02]  /*c630*/  LOP3.LUT R4, R0.reuse, 0x100, RZ, 0xfc, !PT ;  /* 0x0000010000047812 */ /* 0x040fe400078efcff */
[C---:B-1----:R-:W-:Y:S01]  /*c640*/  LOP3.LUT R3, R0.reuse, 0x80, RZ, 0xfc, !PT ;  /* 0x0000008000037812 */ /* 0x042fe200078efcff */
[----:B------:R1:W-:Y:S01]  /*c650*/  STL [R1+0xc], RZ ;  /* 0x00000cff01007387 */ /* 0x0003e20000100800 */
[C---:B------:R-:W-:Y:S02]  /*c660*/  LOP3.LUT R3, R0.reuse, 0x140, RZ, 0xfc, !PT ;  /* 0x0000014000037812 */ /* 0x040fe400078efcff */
[C---:B0-----:R-:W-:Y:S02]  /*c670*/  LOP3.LUT R2, R0.reuse, 0xc0, RZ, 0xfc, !PT ;  /* 0x000000c000027812 */ /* 0x041fe400078efcff */
[C---:B------:R-:W-:Y:S02]  /*c680*/  LOP3.LUT R2, R0.reuse, 0x180, RZ, 0xfc, !PT ;  /* 0x0000018000027812 */ /* 0x040fe400078efcff */
[----:B-1----:R-:W-:-:S07]  /*c690*/  LOP3.LUT R0, R0, 0x1c0, RZ, 0xfc, !PT ;  /* 0x000001c000007812 */ /* 0x002fce00078efcff */
.L_x_1218:
[----:B01----:R-:W0:Y:S02]  /*c6a0*/  LDC.64 R2, c[0x0][0xd88] ;  /* 0x00036200ff027b82 */ /* 0x003e240000000a00 */
[----:B0-----:R-:W-:-:S05]  /*c6b0*/  IMAD.WIDE R2, R19, 0x4, R2 ;  /* 0x0000000413027825 */ /* 0x001fca00078e0202 */
[----:B--2---:R-:W2:Y:S01]  /*c6c0*/  LDG.E R11, desc[UR38][R2.64] ;  /* 0x00000026020b7981 */ /* 0x004ea2000c1e1900 */
        /* <DEDUP_REMOVED lines=17> */
[----:B------:R1:W5:Y:S01]  /*c7e0*/  @P0 LDG.E R0, desc[UR38][R2.64] ;  /* 0x0000002602000981 */ /* 0x000362000c1e1900 */
        /* <DEDUP_REMOVED lines=35> */
.L_x_1095:
        /* <DEDUP_REMOVED lines=12> */
.L_x_1096:
[----:B------:R-:W-:Y:S05]  /*cae0*/  @!P0 BRA `(.L_x_1097) ;  /* 0x00000000000c8947 */ /* 0x000fea0003800000 */
[----:B------:R-:W2:Y:S04]  /*caf0*/  LDG.E R6, desc[UR38][R4.64] ;  /* 0x0000002604067981 */ /* 0x000ea8000c1e1900 */
[----:B------:R-:W2:Y:S02]  /*cb00*/  LDG.E R4, desc[UR38][R4.64+0x4] ;  /* 0x0000042604047981 */ /* 0x000ea4000c1e1900 */
[----:B--2---:R-:W-:-:S07]  /*cb10*/  IMAD.IADD R6, R4, 0x1, -R6 ;  /* 0x0000000104067824 */ /* 0x004fce00078e0a06 */
.L_x_1097:
        /* <DEDUP_REMOVED lines=20> */
[----:B---3--:R-:W2:Y:S04]  /*cc60*/  @P0 ATOMG.E.ADD.STRONG.GPU PT, R2, desc[UR38][R4.64], R2 ;  /* 0x00000002040209a8 */ /* 0x008ea800081ee1e6 */
[----:B--2---:R2:W3:Y:S02]  /*cc70*/  SHFL.IDX PT, R2, R2, R0, 0x1f ;  /* 0x00001f0002027589 */ /* 0x0044e400000e0000 */
[----:B--2---:R-:W2:Y:S02]  /*cc80*/  S2R R0, SR_LTMASK ;  /* 0x0000000000007919 */ /* 0x004ea40000003900 */
[----:B--2---:R-:W-:-:S06]  /*cc90*/  LOP3.LUT R0, R0, UR4, RZ, 0xc0, !PT ;  /* 0x0000000400007c12 */ /* 0x004fcc000f8ec0ff */
[----:B------:R-:W3:Y:S02]  /*cca0*/  POPC R0, R0 ;  /* 0x0000000000007309 */ /* 0x000ee40000000000 */
[----:B---3--:R-:W-:Y:S01]  /*ccb0*/  IADD3 R16, R2, UR36, R0 ;  /* 0x0000002402107c10 */ /* 0x008fe2000fffe000 */
[----:B------:R-:W-:Y:S06]  /*ccc0*/  BRA `(.L_x_1100) ;  /* 0x0000005c00987947 */ /* 0x000fec0003800000 */
.L_x_1099:
        /* <DEDUP_REMOVED lines=21> */
.L_x_1102:
[----:B------:R-:W-:Y:S05]  /*ce20*/  BSYNC B6 ;  /* 0x0000000000067941 */ /* 0x000fea0003800000 */
.L_x_1101:
        /* <DEDUP_REMOVED lines=21> */
.L_x_1105:
        /* <DEDUP_REMOVED lines=16> */
.L_x_1104:
[----:B------:R-:W-:Y:S05]  /*d080*/  BSYNC B6 ;  /* 0x0000000000067941 */ /* 0x000fea0003800000 */
.L_x_1103:
        /* <DEDUP_REMOVED lines=26> */
.L_x_1233:
        /* <DEDUP_REMOVED lines=11> */
.L_x_1236:
        /* <DEDUP_REMOVED lines=25> */
.L_x_1109:
[----:B------:R-:W3:Y:S04]  /*d470*/  LDL R7, [R1+0x4] ;  /* 0x0000040001077983 */ /* 0x000ee80000100800 */
[----:B-12---:R-:W3:Y:S04]  /*d480*/  LDL R0, [R1+0xc] ;  /* 0x00000c0001007983 */ /* 0x006ee80000100800 */
[----:B------:R-:W2:Y:S01]  /*d490*/  LDL R2, [R1+0x18] ;  /* 0x0000180001027983 */ /* 0x000ea20000100800 */
[----:B---3--:R-:W-:Y:S01]  /*d4a0*/  IMAD R0, R0, 0x8, R7 ;  /* 0x0000000800007824 */ /* 0x008fe200078e0207 */
[----:B--2---:R-:W-:-:S04]  /*d4b0*/  SHF.L.U32 R2, R2, 0x1f, RZ ;  /* 0x0000001f02027819 */ /* 0x004fc800000006ff */
[----:B------:R-:W1:Y:S02]  /*d4c0*/  SYNCS.PHASECHK.TRANS64.TRYWAIT P0, [R0+URZ+0x38840], R2 ;  /* 0x03884002000075a7 */ /* 0x000e64000800017f */
[----:B-1----:R-:W-:Y:S05]  /*d4d0*/  @!P0 BRA `(.L_x_1110) ;  /* 0x0000006400d88947 */ /* 0x002fea0003800000 */
.L_x_1237:
        /* <DEDUP_REMOVED lines=11> */
.L_x_1111:
        /* <DEDUP_REMOVED lines=27> */
.L_x_1107:
[----:B-1----:R-:W3:Y:S04]  /*d740*/  LDL R0, [R1+0x4] ;  /* 0x0000040001007983 */ /* 0x002ee80000100800 */
[----:B------:R-:W4:Y:S04]  /*d750*/  LDL.LU R4, [R1+0x24] ;  /* 0x0000240001047983 */ /* 0x000f280000300800 */
[----:B------:R-:W5:Y:S04]  /*d760*/  LDL.LU R3, [R1+0x40] ;  /* 0x0000400001037983 */ /* 0x000f680000300800 */
[----:B--2---:R-:W2:Y:S01]  /*d770*/  LDL R2, [R1+0x28] ;  /* 0x0000280001027983 */ /* 0x004ea20000100800 */
[----:B------:R-:W-:Y:S05]  /*d780*/  WARPSYNC.ALL ;  /* 0x0000000000007948 */ /* 0x000fea0003800000 */
[----:B------:R-:W-:Y:S01]  /*d790*/  ULDC.64 UR4, c[0x0][0xaf8] ;  /* 0x0002be0000047ab9 */ /* 0x000fe20000000a00 */
[----:B------:R-:W-:Y:S01]  /*d7a0*/  BSSY B6, `(.L_x_1112) ;  /* 0x000001f000067945 */ /* 0x000fe20003800000 */
[----:B------:R-:W-:Y:S01]  /*d7b0*/  BAR.SYNC.DEFER_BLOCKING 0x8, 0x100 ;  /* 0x0204000000007b1d */ /* 0x000fe20000010000 */
[----:B------:R-:W-:-:S04]  /*d7c0*/  ISETP.NE.U32.AND P0, PT, RZ, UR4, PT ;  /* 0x00000004ff007c0c */ /* 0x000fc8000bf05070 */
[----:B------:R-:W-:Y:S01]  /*d7d0*/  ISETP.NE.AND.EX P0, PT, RZ, UR5, PT, P0 ;  /* 0x00000005ff007c0c */ /* 0x000fe2000bf05300 */
[----:B---3--:R-:W-:-:S05]  /*d7e0*/  VIADD R0, R0, 0x20400 ;  /* 0x0002040000007836 */ /* 0x008fca0000000000 */
[----:B------:R-:W-:Y:S02]  /*d7f0*/  LOP3.LUT P1, RZ, R0, 0x3ff, RZ, 0xc0, !PT ;  /* 0x000003ff00ff7812 */ /* 0x000fe4000782c0ff */
[----:B----4-:R-:W-:Y:S02]  /*d800*/  SEL R0, R4, RZ, !P0 ;  /* 0x000000ff04007207 */ /* 0x010fe40004000000 */
[----:B-----5:R-:W-:-:S03]  /*d810*/  SEL R3, R3, RZ, !P0 ;  /* 0x000000ff03037207 */ /* 0x020fc60004000000 */
[----:B------:R1:W-:Y:S01]  /*d820*/  STL [R1+0x34], R0 ;  /* 0x0000340001007387 */ /* 0x0003e20000100800 */
[----:B--2---:R-:W-:-:S03]  /*d830*/  SHF.R.S32.HI R2, RZ, 0x1f, R2 ;  /* 0x0000001fff027819 */ /* 0x004fc60000011402 */
[----:B------:R2:W-:Y:S01]  /*d840*/  STL [R1+0x54], R3 ;  /* 0x0000540301007387 */ /* 0x0005e20000100800 */
[----:B-1----:R-:W-:-:S05]  /*d850*/  SHF.R.S32.HI R0, RZ, 0x1f, R18 ;  /* 0x0000001fff007819 */ /* 0x002fca0000011412 */
        /* <DEDUP_REMOVED lines=19> */
.L_x_1113:
[----:B------:R-:W-:Y:S05]  /*d990*/  BSYNC B6 ;  /* 0x0000000000067941 */ /* 0x000fea0003800000 */
.L_x_1112:
[----:B------:R-:W3:Y:S01]  /*d9a0*/  LDL R4, [R1+0x40] ;  /* 0x0000400001047983 */ /* 0x000ee20000100800 */
[----:B------:R-:W1:Y:S01]  /*d9b0*/  LDC R7, c[0x0][0x448] ;  /* 0x00011200ff077b82 */ /* 0x000e620000000800 */
[----:B------:R-:W-:Y:S01]  /*d9c0*/  ULDC.64 UR4, c[0x0][0x298] ;  /* 0x0000a60000047ab9 */ /* 0x000fe20000000a00 */
[----:B------:R-:W-:Y:S01]  /*d9d0*/  ULDC.64 UR6, c[0x0][0x280] ;  /* 0x0000a00000067ab9 */ /* 0x000fe20000000a00 */
[----:B------:R-:W4:Y:S04]  /*d9e0*/  LDL R10, [R1+0x28] ;  /* 0x00002800010a7983 */ /* 0x000f280000100800 */
[----:B------:R-:W4:Y:S01]  /*d9f0*/  LDL R9, [R1+0x50] ;  /* 0x0000500001097983 */ /* 0x000f220000100800 */
[----:B--2---:R-:W2:Y:S01]  /*da00*/  S2R R2, SR_TID.X ;  /* 0x0000000000027919 */ /* 0x004ea20000002100 */
[----:B------:R-:W0:Y:S02]  /*da10*/  S2R R0, SR_TID.X ;  /* 0x0000000000007919 */ /* 0x000e240000002100 */
[----:B------:R-:W4:Y:S04]  /*da20*/  LDL R8, [R1+0x54] ;  /* 0x0000540001087983 */ /* 0x000f280000100800 */
[----:B------:R-:W4:Y:S01]  /*da30*/  LDL R6, [R1+0x34] ;  /* 0x0000340001067983 */ /* 0x000f220000100800 */
[----:B-1----:R-:W-:-:S13]  /*da40*/  ISETP.NE.AND P0, PT, R7, 0x1, PT ;  /* 0x000000010700780c */ /* 0x002fda0003f05270 */
[----:B------:R-:W1:Y:S01]  /*da50*/  @P0 LDC R3, c[0x0][0x450] ;  /* 0x00011400ff030b82 */ /* 0x000e620000000800 */
[----:B--2---:R-:W-:-:S04]  /*da60*/  LOP3.LUT R2, R2, 0x7f, RZ, 0xc0, !PT ;  /* 0x0000007f02027812 */ /* 0x004fc800078ec0ff */
[----:B------:R-:W-:Y:S01]  /*da70*/  SHF.R.U32.HI R2, RZ, 0x3, R2 ;  /* 0x00000003ff027819 */ /* 0x000fe20000011602 */
[----:B0-----:R-:W-:-:S05]  /*da80*/  IMAD.SHL.U32 R0, R0, 0x10, RZ ;  /* 0x0000001000007824 */ /* 0x001fca00078e00ff */
[----:B------:R-:W-:Y:S02]  /*da90*/  LOP3.LUT R0, R2, 0x70, R0, 0xf8, !PT ;  /* 0x0000007002007812 */ /* 0x000fe400078ef800 */
[----:B------:R-:W0:Y:S03]  /*daa0*/  @P0 LDC R2, c[0x0][0x44c] ;  /* 0x00011300ff020b82 */ /* 0x000e260000000800 */
[----:B------:R-:W-:-:S04]  /*dab0*/  IMAD R5, R17, 0x40, R0 ;  /* 0x0000004011057824 */ /* 0x000fc800078e0200 */
[----:B------:R-:W-:Y:S01]  /*dac0*/  IMAD.MOV.U32 R0, RZ, RZ, R5 ;  /* 0x000000ffff007224 */ /* 0x000fe200078e0005 */
[----:B------:R2:W-:Y:S01]  /*dad0*/  STL [R1+0x24], R5 ;  /* 0x0000240501007387 */ /* 0x0005e20000100800 */
[----:B0-----:R-:W-:-:S05]  /*dae0*/  @P0 IMAD.HI.U32 R2, R5, R2, RZ ;  /* 0x0000000205020227 */ /* 0x001fca00078e00ff */
[----:B-1----:R-:W-:Y:S01]  /*daf0*/  @P0 SHF.R.U32.HI R0, RZ, R3, R2 ;  /* 0x00000003ff000219 */ /* 0x002fe20000011602 */
[----:B---3--:R-:W-:-:S04]  /*db00*/  IMAD R2, R4, UR4, RZ ;  /* 0x0000000404027c24 */ /* 0x008fc8000f8e02ff */
[C---:B----4-:R-:W-:Y:S02]  /*db10*/  IMAD R4, R10.reuse, UR5, R2 ;  /* 0x000000050a047c24 */ /* 0x050fe4000f8e0202 */
[----:B------:R-:W-:Y:S01]  /*db20*/  IMAD.WIDE.U32 R2, R10, UR4, RZ ;  /* 0x000000040a027c25 */ /* 0x000fe2000f8e00ff */
[----:B------:R-:W-:-:S03]  /*db30*/  ULDC.64 UR4, c[0x0][0x2d8] ;  /* 0x0000b60000047ab9 */ /* 0x000fc60000000a00 */
[----:B------:R-:W-:Y:S02]  /*db40*/  IMAD.IADD R3, R3, 0x1, R4 ;  /* 0x0000000103037824 */ /* 0x000fe400078e0204 */
[----:B------:R-:W-:Y:S02]  /*db50*/  IMAD R4, R9, UR4, RZ ;  /* 0x0000000409047c24 */ /* 0x000fe4000f8e02ff */
[----:B------:R0:W5:Y:S01]  /*db60*/  LDL R9, [R1+0x14] ;  /* 0x0000140001097983 */ /* 0x0001620000100800 */
[----:B------:R-:W-:-:S04]  /*db70*/  IMAD.WIDE.U32 R2, R18, UR4, R2 ;  /* 0x0000000412027c25 */ /* 0x000fc8000f8e0002 */
[----:B------:R-:W-:Y:S01]  /*db80*/  IMAD R4, R18, UR5, R4 ;  /* 0x0000000512047c24 */ /* 0x000fe2000f8e0204 */
[----:B------:R-:W-:-:S03]  /*db90*/  ULDC.64 UR4, c[0x0][0x2e0] ;  /* 0x0000b80000047ab9 */ /* 0x000fc60000000a00 */
[----:B------:R-:W-:Y:S02]  /*dba0*/  IMAD.IADD R3, R3, 0x1, R4 ;  /* 0x0000000103037824 */ /* 0x000fe400078e0204 */
[----:B------:R-:W-:Y:S02]  /*dbb0*/  IMAD R4, R8, UR4, RZ ;  /* 0x0000000408047c24 */ /* 0x000fe4000f8e02ff */
[----:B------:R-:W1:Y:S01]  /*dbc0*/  S2R R8, SR_TID.X ;  /* 0x0000000000087919 */ /* 0x000e620000002100 */
[----:B------:R-:W-:-:S04]  /*dbd0*/  IMAD.WIDE.U32 R2, R6, UR4, R2 ;  /* 0x0000000406027c25 */ /* 0x000fc8000f8e0002 */
[----:B------:R-:W-:Y:S01]  /*dbe0*/  IMAD R4, R6, UR5, R4 ;  /* 0x0000000506047c24 */ /* 0x000fe2000f8e0204 */
[----:B------:R-:W-:-:S03]  /*dbf0*/  ULDC.64 UR4, c[0x0][0x2d0] ;  /* 0x0000b40000047ab9 */ /* 0x000fc60000000a00 */
[----:B------:R-:W-:Y:S01]  /*dc00*/  IMAD.IADD R3, R3, 0x1, R4 ;  /* 0x0000000103037824 */ /* 0x000fe200078e0204 */
[----:B------:R-:W-:-:S05]  /*dc10*/  SHF.R.S32.HI R4, RZ, 0x1f, R0 ;  /* 0x0000001fff047819 */ /* 0x000fca0000011400 */
[----:B------:R-:W-:Y:S02]  /*dc20*/  IMAD R4, R4, UR4, RZ ;  /* 0x0000000404047c24 */ /* 0x000fe4000f8e02ff */
[----:B------:R-:W-:-:S04]  /*dc30*/  IMAD.WIDE.U32 R2, R0, UR4, R2 ;  /* 0x0000000400027c25 */ /* 0x000fc8000f8e0002 */
[----:B------:R-:W-:Y:S01]  /*dc40*/  IMAD R4, R0, UR5, R4 ;  /* 0x0000000500047c24 */ /* 0x000fe2000f8e0204 */
[----:B------:R-:W-:Y:S01]  /*dc50*/  ULDC.64 UR4, c[0x0][0x2c8] ;  /* 0x0000b20000047ab9 */ /* 0x000fe20000000a00 */
[----:B------:R-:W-:-:S04]  /*dc60*/  IMAD.MOV R0, RZ, RZ, -R0 ;  /* 0x000000ffff007224 */ /* 0x000fc800078e0a00 */
[----:B------:R-:W-:-:S05]  /*dc70*/  IMAD R0, R7, R0, R5 ;  /* 0x0000000007007224 */ /* 0x000fca00078e0205 */
[----:B------:R-:W-:Y:S01]  /*dc80*/  SHF.R.S32.HI R6, RZ, 0x1f, R0 ;  /* 0x0000001fff067819 */ /* 0x000fe20000011400 */
[----:B------:R-:W-:Y:S02]  /*dc90*/  IMAD.IADD R3, R3, 0x1, R4 ;  /* 0x0000000103037824 */ /* 0x000fe400078e0204 */
[----:B-1----:R-:W-:Y:S02]  /*dca0*/  IMAD.SHL.U32 R10, R8, 0x8, RZ ;  /* 0x00000008080a7824 */ /* 0x002fe400078e00ff */
[----:B------:R-:W-:Y:S02]  /*dcb0*/  IMAD R6, R6, UR4, RZ ;  /* 0x0000000406067c24 */ /* 0x000fe4000f8e02ff */
[----:B--2---:R-:W-:Y:S01]  /*dcc0*/  IMAD.WIDE.U32 R4, R0, UR4, R2 ;  /* 0x0000000400047c25 */ /* 0x004fe2000f8e0002 */
[----:B------:R-:W-:Y:S01]  /*dcd0*/  LOP3.LUT R10, R10, 0x38, RZ, 0xc0, !PT ;  /* 0x000000380a0a7812 */ /* 0x000fe200078ec0ff */
[----:B------:R-:W-:Y:S02]  /*dce0*/  ULDC UR4, c[0x0][0x2b8] ;  /* 0x0000ae0000047ab9 */ /* 0x000fe40000000800 */
[----:B------:R-:W-:Y:S01]  /*dcf0*/  IMAD R0, R0, UR5, R6 ;  /* 0x0000000500007c24 */ /* 0x000fe2000f8e0206 */
[----:B------:R-:W-:-:S03]  /*dd00*/  LEA R3, P1, R4, UR6, 0x1 ;  /* 0x0000000604037c11 */ /* 0x000fc6000f8208ff */
[----:B------:R-:W-:Y:S01]  /*dd10*/  IMAD.IADD R0, R5, 0x1, R0 ;  /* 0x0000000105007824 */ /* 0x000fe200078e0200 */
[----:B------:R-:W-:Y:S01]  /*dd20*/  ISETP.GE.AND P0, PT, R10, UR4, PT ;  /* 0x000000040a007c0c */ /* 0x000fe2000bf06270 */
[----:B------:R-:W-:Y:S01]  /*dd30*/  UMOV UR4, 0xffffffff ;  /* 0xffffffff00047882 */ /* 0x000fe20000000000 */
[----:B------:R-:W-:Y:S02]  /*dd40*/  LOP3.LUT R8, R8, 0x7f, RZ, 0xc0, !PT ;  /* 0x0000007f08087812 */ /* 0x000fe400078ec0ff */
[----:B------:R-:W-:Y:S02]  /*dd50*/  LEA.HI.X R2, R4, UR7, R0, 0x1, P1 ;  /* 0x0000000704027c11 */ /* 0x000fe400088f0c00 */
[----:B------:R-:W-:Y:S01]  /*dd60*/  SHF.R.U32.HI R8, RZ, 0x3, R8 ;  /* 0x00000003ff087819 */ /* 0x000fe20000011608 */
[----:B0-----:R-:W-:Y:S06]  /*dd70*/  BRA.DIV UR4, `(.L_x_1114) ;  /* 0x0000005e04c47947 */ /* 0x001fec000b800000 */
[----:B------:R-:W2:Y:S01]  /*dd80*/  LDL R6, [R1+0x38] ;  /* 0x0000380001067983 */ /* 0x000ea20000100800 */
[----:B------:R-:W-:-:S03]  /*dd90*/  IMAD R17, R17, 0x40, R8 ;  /* 0x0000004011117824 */ /* 0x000fc600078e0208 */
[----:B------:R-:W0:Y:S04]  /*dda0*/  SHFL.IDX PT, R5, R3, RZ, 0x181f ;  /* 0x00181fff03057589 */ /* 0x000e2800000e0000 */
[----:B------:R-:W1:Y:S01]  /*ddb0*/  SHFL.IDX PT, R4, R2, RZ, 0x181f ;  /* 0x00181fff02047589 */ /* 0x000e6200000e0000 */
[----:B--2---:R-:W-:-:S03]  /*ddc0*/  IMAD R0, R6, R7, RZ ;  /* 0x0000000706007224 */ /* 0x004fc600078e02ff */
[----:B------:R-:W-:Y:S01]  /*ddd0*/  SHFL.IDX PT, R6, R2, 0x1, 0x181f ;  /* 0x00381f0002067f89 */ /* 0x000fe200000e0000 */
[C---:B------:R-:W-:Y:S01]  /*dde0*/  VIADD R7, R17.reuse, 0x10 ;  /* 0x0000001011077836 */ /* 0x040fe20000000000 */
[----:B------:R-:W-:-:S04]  /*ddf0*/  ISETP.GE.AND P1, PT, R17, R0, PT ;  /* 0x000000001100720c */ /* 0x000fc80003f26270 */
[----:B------:R2:W-:Y:S09]  /*de00*/  STL [R1+0x4c], R7 ;  /* 0x00004c0701007387 */ /* 0x0005f20000100800 */
[----:B0-----:R-:W-:-:S05]  /*de10*/  @!P1 LEA R5, P2, R10, R5, 0x1 ;  /* 0x000000050a059211 */ /* 0x001fca00078408ff */
[----:B-1----:R-:W-:-:S05]  /*de20*/  @!P1 IMAD.X R4, RZ, RZ, R4, P2 ;  /* 0x000000ffff049224 */ /* 0x002fca00010e0604 */
        /* <DEDUP_REMOVED lines=25> */
.L_x_1246:
[----:B------:R1:W5:Y:S01]  /*dfc0*/  LDL R8, [R1+0x4] ;  /* 0x0000040001087983 */ /* 0x0003620000100800 */
[----:B0-----:R-:W-:-:S05]  /*dfd0*/  VIADD R2, R17, 0x30 ;  /* 0x0000003011027836 */ /* 0x001fca0000000000 */
        /* <DEDUP_REMOVED lines=10> */
.L_x_1115:
[----:B------:R-:W2:Y:S01]  /*e080*/  LDL R0, [R1+0x4] ;  /* 0x0000040001007983 */ /* 0x000ea20000100800 */
[----:B------:R-:W-:Y:S02]  /*e090*/  PLOP3.LUT P1, PT, P1, P0, PT, 0xa2, 0x0 ;  /* 0x000000000000781c */ /* 0x000fe40000f21472 */
[----:B--2---:R-:W-:-:S08]  /*e0a0*/  @P0 R2UR P1, UR4, R0 ;  /* 0x00000000000402ca */ /* 0x004fd00000020000 */
[----:B------:R-:W-:-:S05]  /*e0b0*/  @P0 PLOP3.LUT P0, PT, P1, PT, PT, 0x80, 0x0 ;  /* 0x000000000000081c */ /* 0x000fca0000f0f070 */
[----:B------:R-:W-:Y:S01]  /*e0c0*/  @!P1 SYNCS.ARRIVE.TRANS64.RED.A0T1 RZ, [UR4+0x38800], RZ ;  /* 0x038800ffffff99a7 */ /* 0x000fe20008200404 */
[----:B------:R-:W-:Y:S07]  /*e0d0*/  @!P1 ARRIVES.LDGSTSBAR.64.TRANSCNT [UR4+0x38800] ;  /* 0x03880000ff0099b0 */ /* 0x000fee0008000a84 */
[----:B------:R-:W-:Y:S05]  /*e0e0*/  @P0 BRA.U.ANY `(.L_x_1115) ;  /* 0xfffffffd00e40947 */ /* 0x000fea000393ffff */
[----:B------:R-:W-:Y:S01]  /*e0f0*/  NOP ;  /* 0x0000000000007918 */ /* 0x000fe20000000000 */
[----:B-1----:R-:W2:Y:S01]  /*e100*/  LDL.LU R2, [R1+0x40] ;  /* 0x0000400001027983 */ /* 0x002ea20000300800 */
[----:B------:R-:W-:Y:S01]  /*e110*/  ULDC.64 UR4, c[0x0][0x398] ;  /* 0x0000e60000047ab9 */ /* 0x000fe20000000a00 */
[----:B------:R0:W-:Y:S02]  /*e120*/  SYNCS.ARRIVE.TRANS64.A1T0 RZ, [R0+URZ+0x38800], RZ ;  /* 0x038800ff00ff79a7 */ /* 0x0001e4000810003f */
[----:B------:R-:W3:Y:S01]  /*e130*/  LDL.LU R3, [R1+0x28] ;  /* 0x0000280001037983 */ /* 0x000ee20000300800 */
[----:B------:R-:W-:Y:S01]  /*e140*/  BSSY B6, `(.L_x_1116) ;  /* 0x000001a000067945 */ /* 0x000fe20003800000 */
[----:B0-----:R-:W-:-:S05]  /*e150*/  VIADD R0, R0, 0x26400 ;  /* 0x0002640000007836 */ /* 0x001fca0000000000 */
[----:B------:R-:W-:Y:S01]  /*e160*/  LOP3.LUT P0, RZ, R0, 0x3ff, RZ, 0xc0, !PT ;  /* 0x000003ff00ff7812 */ /* 0x000fe2000780c0ff */
[----:B--2---:R-:W-:-:S04]  /*e170*/  IMAD R2, R2, UR4, RZ ;  /* 0x0000000402027c24 */ /* 0x004fc8000f8e02ff */
[C---:B---3--:R-:W-:Y:S02]  /*e180*/  IMAD R2, R3.reuse, UR5, R2 ;  /* 0x0000000503027c24 */ /* 0x048fe4000f8e0202 */
[----:B------:R-:W-:-:S04]  /*e190*/  IMAD.WIDE.U32 R4, R3, UR4, RZ ;  /* 0x0000000403047c25 */ /* 0x000fc8000f8e00ff */
[----:B------:R-:W-:Y:S01]  /*e1a0*/  IMAD.IADD R0, R5, 0x1, R2 ;  /* 0x0000000105007824 */ /* 0x000fe200078e0202 */
[----:B------:R0:W-:Y:S04]  /*e1b0*/  STL.64 [R1+0x40], R4 ;  /* 0x0000400401007387 */ /* 0x0001e80000100a00 */
        /* <DEDUP_REMOVED lines=13> */
[----:B-----5:R-:W-:Y:S02]  /*e290*/  IMAD.MOV.U32 R8, RZ, RZ, 0x70 ;  /* 0x00000070ff087424 */ /* 0x020fe400078e00ff */
[----:B------:R-:W-:Y:S02]  /*e2a0*/  IMAD.MOV.U32 R12, RZ, RZ, 0x1 ;  /* 0x00000001ff0c7424 */ /* 0x000fe400078e00ff */
[----:B------:R-:W-:-:S07]  /*e2b0*/  IMAD.MOV.U32 R13, RZ, RZ, RZ ;  /* 0x000000ffff0d7224 */ /* 0x000fce00078e00ff */
[----:B------:R-:W-:-:S07]  /*e2c0*/  LEPC R20, `(.L_x_1117) ;  /* 0x000000001014794e */ /* 0x000fce0000000000 */
[----:B0-----:R-:W-:Y:S05]  /*e2d0*/  CALL.ABS.NOINC R2 ;  /* 0x0000000002007343 */ /* 0x001fea0003c00000 */
.L_x_1117:
[----:B------:R-:W-:Y:S05]  /*e2e0*/  BSYNC B6 ;  /* 0x0000000000067941 */ /* 0x000fea0003800000 */
.L_x_1116:
[----:B------:R-:W2:Y:S01]  /*e2f0*/  LDL.LU R6, [R1+0x28] ;  /* 0x0000280001067983 */ /* 0x000ea20000300800 */
[----:B------:R-:W1:Y:S01]  /*e300*/  LDC R7, c[0x0][0x448] ;  /* 0x00011200ff077b82 */ /* 0x000e620000000800 */
[----:B------:R-:W-:Y:S02]  /*e310*/  ULDC.64 UR4, c[0x0][0x3d8] ;  /* 0x0000f60000047ab9 */ /* 0x000fe40000000a00 */
[----:B------:R-:W2:Y:S04]  /*e320*/  LDL.LU.64 R2, [R1+0x40] ;  /* 0x0000400001027983 */ /* 0x000ea80000300a00 */
[----:B0-----:R-:W3:Y:S04]  /*e330*/  LDL.LU R0, [R1+0x50] ;  /* 0x0000500001007983 */ /* 0x001ee80000300800 */
[----:B------:R-:W4:Y:S04]  /*e340*/  LDL.LU R5, [R1+0x54] ;  /* 0x0000540001057983 */ /* 0x000f280000300800 */
[----:B------:R-:W4:Y:S01]  /*e350*/  LDL.LU R4, [R1+0x34] ;  /* 0x0000340001047983 */ /* 0x000f220000300800 */
[----:B-1----:R-:W-:Y:S01]  /*e360*/  ISETP.NE.AND P0, PT, R7, 0x1, PT ;  /* 0x000000010700780c */ /* 0x002fe20003f05270 */
[----:B--2---:R-:W-:-:S02]  /*e370*/  IMAD.MOV.U32 R3, RZ, RZ, R6 ;  /* 0x000000ffff037224 */ /* 0x004fc400078e0006 */
[----:B------:R-:W2:Y:S01]  /*e380*/  LDL.LU R6, [R1+0x24] ;  /* 0x0000240001067983 */ /* 0x000ea20000300800 */
[----:B---3--:R-:W-:-:S03]  /*e390*/  IMAD R0, R0, UR4, RZ ;  /* 0x0000000400007c24 */ /* 0x008fc6000f8e02ff */
[----:B------:R-:W3:Y:S01]  /*e3a0*/  LDL.LU R9, [R1+0x8] ;  /* 0x0000080001097983 */ /* 0x000ee20000300800 */
[----:B------:R-:W-:-:S04]  /*e3b0*/  IMAD.WIDE.U32 R2, R18, UR4, R2 ;  /* 0x0000000412027c25 */ /* 0x000fc8000f8e0002 */
[----:B------:R-:W-:Y:S01]  /*e3c0*/  IMAD R0, R18, UR5, R0 ;  /* 0x0000000512007c24 */ /* 0x000fe2000f8e0200 */
[----:B------:R-:W-:-:S03]  /*e3d0*/  ULDC.64 UR4, c[0x0][0x3e0] ;  /* 0x0000f80000047ab9 */ /* 0x000fc60000000a00 */
[----:B------:R-:W-:Y:S02]  /*e3e0*/  IMAD.IADD R3, R3, 0x1, R0 ;  /* 0x0000000103037824 */ /* 0x000fe400078e0200 */
[----:B----4-:R-:W-:Y:S02]  /*e3f0*/  IMAD R0, R5, UR4, RZ ;  /* 0x0000000405007c24 */ /* 0x010fe4000f8e02ff */
[C---:B------:R-:W-:Y:S01]  /*e400*/  IMAD.WIDE.U32 R2, R4.reuse, UR4, R2 ;  /* 0x0000000404027c25 */ /* 0x040fe2000f8e0002 */
[----:B------:R-:W0:Y:S03]  /*e410*/  @P0 LDC R5, c[0x0][0x450] ;  /* 0x00011400ff050b82 */ /* 0x000e260000000800 */
[----:B------:R-:W-:Y:S01]  /*e420*/  IMAD R0, R4, UR5, R0 ;  /* 0x0000000504007c24 */ /* 0x000fe2000f8e0200 */
[----:B-----5:R-:W1:Y:S01]  /*e430*/  S2R R8, SR_TID.X ;  /* 0x0000000000087919 */ /* 0x020e620000002100 */
[----:B------:R-:W-:-:S02]  /*e440*/  ULDC.64 UR4, c[0x0][0x3d0] ;  /* 0x0000f40000047ab9 */ /* 0x000fc40000000a00 */
[----:B------:R-:W-:Y:S02]  /*e450*/  IMAD.IADD R3, R3, 0x1, R0 ;  /* 0x0000000103037824 */ /* 0x000fe400078e0200 */
[----:B------:R-:W2:Y:S01]  /*e460*/  @P0 LDC R0, c[0x0][0x44c] ;  /* 0x00011300ff000b82 */ /* 0x000ea20000000800 */
[----:B-1----:R-:W-:-:S05]  /*e470*/  IMAD.SHL.U32 R8, R8, 0x8, RZ ;  /* 0x0000000808087824 */ /* 0x002fca00078e00ff */
[----:B------:R-:W-:-:S04]  /*e480*/  LOP3.LUT R8, R8, 0x38, RZ, 0xc0, !PT ;  /* 0x0000003808087812 */ /* 0x000fc800078ec0ff */
[C---:B------:R-:W-:Y:S02]  /*e490*/  LOP3.LUT R11, R8.reuse, 0x80, RZ, 0xfc, !PT ;  /* 0x00000080080b7812 */ /* 0x040fe400078efcff */
[----:B------:R-:W-:Y:S01]  /*e4a0*/  LOP3.LUT R8, R8, 0x40, RZ, 0xfc, !PT ;  /* 0x0000004008087812 */ /* 0x000fe200078efcff */
[----:B--2---:R-:W-:-:S04]  /*e4b0*/  @P0 IMAD.HI.U32 R0, R6, R0, RZ ;  /* 0x0000000006000227 */ /* 0x004fc800078e00ff */
[----:B------:R-:W-:Y:S01]  /*e4c0*/  IMAD.MOV.U32 R4, RZ, RZ, R6 ;  /* 0x000000ffff047224 */ /* 0x000fe200078e0006 */
[----:B0-----:R-:W-:-:S05]  /*e4d0*/  @P0 SHF.R.U32.HI R4, RZ, R5, R0 ;  /* 0x00000005ff040219 */ /* 0x001fca0000011600 */
[----:B------:R-:W-:-:S04]  /*e4e0*/  IMAD.MOV R0, RZ, RZ, -R4 ;  /* 0x000000ffff007224 */ /* 0x000fc800078e0a04 */
[----:B------:R-:W-:Y:S02]  /*e4f0*/  IMAD R0, R7, R0, R6 ;  /* 0x0000000007007224 */ /* 0x000fe400078e0206 */
[----:B------:R-:W0:Y:S01]  /*e500*/  S2R R6, SR_TID.X ;  /* 0x0000000000067919 */ /* 0x000e220000002100 */
        /* <DEDUP_REMOVED lines=10> */
[----:B------:R-:W-:-:S03]  /*e5b0*/  ULDC.64 UR4, c[0x0][0x390] ;  /* 0x0000e40000047ab9 */ /* 0x000fc60000000a00 */
[----:B------:R-:W-:Y:S01]  /*e5c0*/  IMAD.IADD R4, R3, 0x1, R0 ;  /* 0x0000000103047824 */ /* 0x000fe200078e0200 */
[----:B------:R-:W-:Y:S01]  /*e5d0*/  LEA R0, P0, R2, UR4, 0x1 ;  /* 0x0000000402007c11 */ /* 0x000fe2000f8008ff */
[----:B0-----:R-:W-:Y:S01]  /*e5e0*/  IMAD.SHL.U32 R10, R6, 0x8, RZ ;  /* 0x00000008060a7824 */ /* 0x001fe200078e00ff */
[----:B------:R-:W-:Y:S02]  /*e5f0*/  ULDC UR4, c[0x0][0x3b8] ;  /* 0x0000ee0000047ab9 */ /* 0x000fe40000000800 */
[----:B------:R-:W-:Y:S02]  /*e600*/  ISETP.GE.AND P1, PT, R8, UR4, PT ;  /* 0x0000000408007c0c */ /* 0x000fe4000bf26270 */
[----:B------:R-:W0:Y:S01]  /*e610*/  S2R R8, SR_TID.X ;  /* 0x0000000000087919 */ /* 0x000e220000002100 */
[----:B------:R-:W-:-:S04]  /*e620*/  LOP3.LUT R10, R10, 0x38, RZ, 0xc0, !PT ;  /* 0x000000380a0a7812 */ /* 0x000fc800078ec0ff */
[----:B------:R-:W-:Y:S02]  /*e630*/  ISETP.GE.AND P3, PT, R10, UR4, PT ;  /* 0x000000040a007c0c */ /* 0x000fe4000bf66270 */
[----:B------:R-:W-:Y:S02]  /*e640*/  ISETP.GE.AND P2, PT, R11, UR4, PT ;  /* 0x000000040b007c0c */ /* 0x000fe4000bf46270 */
[----:B---3--:R-:W-:-:S09]  /*e650*/  LOP3.LUT R9, R9, 0xfffffff7, RZ, 0xc0, !PT ;  /* 0xfffffff709097812 */ /* 0x008fd200078ec0ff */
[----:B------:R-:W-:-:S04]  /*e660*/  @P3 LOP3.LUT R9, R9, 0x8, RZ, 0xfc, !PT ;  /* 0x0000000809093812 */ /* 0x000fc800078efcff */
[----:B------:R-:W-:-:S04]  /*e670*/  LOP3.LUT R9, R9, 0xfffffffd, RZ, 0xc0, !PT ;  /* 0xfffffffd09097812 */ /* 0x000fc800078ec0ff */
[----:B------:R-:W-:-:S04]  /*e680*/  @P2 LOP3.LUT R9, R9, 0x2, RZ, 0xfc, !PT ;  /* 0x0000000209092812 */ /* 0x000fc800078efcff */
[----:B------:R-:W-:Y:S01]  /*e690*/  LOP3.LUT R9, R9, 0xfffffffb, RZ, 0xc0, !PT ;  /* 0xfffffffb09097812 */ /* 0x000fe200078ec0ff */
[----:B0-----:R-:W-:-:S03]  /*e6a0*/  IMAD.SHL.U32 R8, R8, 0x8, RZ ;  /* 0x0000000808087824 */ /* 0x001fc600078e00ff */
[----:B------:R-:W-:Y:S02]  /*e6b0*/  @P1 LOP3.LUT R9, R9, 0x4, RZ, 0xfc, !PT ;  /* 0x0000000409091812 */ /* 0x000fe400078efcff */
[----:B------:R-:W-:-:S03]  /*e6c0*/  LOP3.LUT R8, R8, 0x38, RZ, 0xc0, !PT ;  /* 0x0000003808087812 */ /* 0x000fc600078ec0ff */
[----:B------:R0:W-:Y:S02]  /*e6d0*/  STL [R1+0x8], R9 ;  /* 0x0000080901007387 */ /* 0x0001e40000100800 */
[C---:B0-----:R-:W-:Y:S02]  /*e6e0*/  LOP3.LUT R9, R8.reuse, 0x100, RZ, 0xfc, !PT ;  /* 0x0000010008097812 */ /* 0x041fe400078efcff */
[----:B------:R-:W-:-:S04]  /*e6f0*/  LOP3.LUT R8, R8, 0xc0, RZ, 0xfc, !PT ;  /* 0x000000c008087812 */ /* 0x000fc800078efcff */
[----:B------:R-:W-:Y:S01]  /*e700*/  ISETP.GE.AND P5, PT, R8, UR4, PT ;  /* 0x0000000408007c0c */ /* 0x000fe2000bfa6270 */
[----:B------:R-:W-:Y:S01]  /*e710*/  IMAD.SHL.U32 R8, R6, 0x8, RZ ;  /* 0x0000000806087824 */ /* 0x000fe200078e00ff */
[----:B------:R-:W-:Y:S01]  /*e720*/  LEA.HI.X R4, R2, UR5, R4, 0x1, P0 ;  /* 0x0000000502047c11 */ /* 0x000fe200080f0c04 */
[----:B------:R-:W-:Y:S01]  /*e730*/  IMAD.SHL.U32 R6, R6, 0x8, RZ ;  /* 0x0000000806067824 */ /* 0x000fe200078e00ff */
[----:B------:R-:W-:Y:S02]  /*e740*/  SEL R5, RZ, 0x1, P3 ;  /* 0x00000001ff057807 */ /* 0x000fe40001800000 */
[----:B------:R-:W-:Y:S02]  /*e750*/  LOP3.LUT R8, R8, 0x38, RZ, 0xc0, !PT ;  /* 0x0000003808087812 */ /* 0x000fe400078ec0ff */
[----:B------:R-:W-:Y:S02]  /*e760*/  SEL R3, RZ, 0x4, P2 ;  /* 0x00000004ff037807 */ /* 0x000fe40001000000 */
[----:B------:R-:W-:-:S02]  /*e770*/  SEL R2, RZ, 0x2, P1 ;  /* 0x00000002ff027807 */ /* 0x000fc40000800000 */
[----:B------:R-:W-:Y:S02]  /*e780*/  ISETP.GE.AND P0, PT, R9, UR4, PT ;  /* 0x0000000409007c0c */ /* 0x000fe4000bf06270 */
[----:B------:R-:W-:Y:S02]  /*e790*/  LOP3.LUT R9, R8, 0x180, RZ, 0xfc, !PT ;  /* 0x0000018008097812 */ /* 0x000fe400078efcff */
[----:B------:R-:W-:Y:S02]  /*e7a0*/  LOP3.LUT R6, R6, 0x38, RZ, 0xc0, !PT ;  /* 0x0000003806067812 */ /* 0x000fe400078ec0ff */
[----:B------:R-:W-:Y:S02]  /*e7b0*/  IADD3 R2, R3, R2, R5 ;  /* 0x0000000203027210 */ /* 0x000fe40007ffe005 */
[----:B------:R-:W-:Y:S02]  /*e7c0*/  SEL R5, RZ, 0x10, P0 ;  /* 0x00000010ff057807 */ /* 0x000fe40000000000 */
[----:B------:R-:W-:-:S02]  /*e7d0*/  SEL R3, RZ, 0x8, P5 ;  /* 0x00000008ff037807 */ /* 0x000fc40002800000 */
[----:B------:R-:W-:Y:S02]  /*e7e0*/  ISETP.GE.AND P1, PT, R9, UR4, PT ;  /* 0x0000000409007c0c */ /* 0x000fe4000bf26270 */
[C---:B------:R-:W-:Y:S02]  /*e7f0*/  LOP3.LUT R8, R6.reuse, 0x140, RZ, 0xfc, !PT ;  /* 0x0000014006087812 */ /* 0x040fe400078efcff */
[----:B------:R-:W-:Y:S02]  /*e800*/  IADD3 R2, R5, R2, R3 ;  /* 0x0000000205027210 */ /* 0x000fe40007ffe003 */
[----:B------:R-:W-:Y:S02]  /*e810*/  SEL R5, RZ, 0x40, P1 ;  /* 0x00000040ff057807 */ /* 0x000fe40000800000 */
[----:B------:R-:W-:Y:S02]  /*e820*/  LOP3.LUT R6, R6, 0x1c0, RZ, 0xfc, !PT ;  /* 0x000001c006067812 */ /* 0x000fe400078efcff */
[----:B------:R-:W-:-:S02]  /*e830*/  ISETP.GE.AND P1, PT, R8, UR4, PT ;  /* 0x0000000408007c0c */ /* 0x000fc4000bf26270 */
[----:B------:R-:W-:Y:S02]  /*e840*/  ISETP.GE.AND P2, PT, R6, UR4, PT ;  /* 0x0000000406007c0c */ /* 0x000fe4000bf46270 */
[----:B------:R-:W-:Y:S01]  /*e850*/  SEL R3, RZ, 0x20, P1 ;  /* 0x00000020ff037807 */ /* 0x000fe20000800000 */
[----:B------:R-:W-:Y:S01]  /*e860*/  UMOV UR4, 0xffffffff ;  /* 0xffffffff00047882 */ /* 0x000fe20000000000 */
[----:B------:R-:W-:Y:S02]  /*e870*/  SEL R6, RZ, 0x80, P2 ;  /* 0x00000080ff067807 */ /* 0x000fe40001000000 */
[----:B------:R-:W-:-:S05]  /*e880*/  IADD3 R5, R5, R2, R3 ;  /* 0x0000000205057210 */ /* 0x000fca0007ffe003 */
[----:B------:R-:W-:Y:S01]  /*e890*/  IMAD.IADD R6, R5, 0x1, R6 ;  /* 0x0000000105067824 */ /* 0x000fe200078e0206 */
[----:B------:R-:W-:Y:S06]  /*e8a0*/  BRA.DIV UR4, `(.L_x_1118) ;  /* 0x0000005a04487947 */ /* 0x000fec000b800000 */
[----:B------:R-:W2:Y:S04]  /*e8b0*/  LDL.LU R8, [R1+0x8] ;  /* 0x0000080001087983 */ /* 0x000ea80000300800 */
[----:B------:R-:W3:Y:S04]  /*e8c0*/  LDL.LU R3, [R1+0x38] ;  /* 0x0000380001037983 */ /* 0x000ee80000300800 */
[----:B------:R-:W4:Y:S04]  /*e8d0*/  LDL.LU R2, [R1+0x4c] ;  /* 0x00004c0001027983 */ /* 0x000f280000300800 */
[----:B------:R-:W5:Y:S04]  /*e8e0*/  LDL R11, [R1+0x14] ;  /* 0x00001400010b7983 */ /* 0x000f680000100800 */
[----:B------:R-:W5:Y:S04]  /*e8f0*/  LDL.LU R15, [R1+0x58] ;  /* 0x00005800010f7983 */ /* 0x000f680000300800 */
[----:B------:R-:W-:Y:S04]  /*e900*/  SHFL.IDX PT, R14, R0, 0x1, 0x181f ;  /* 0x00381f00000e7f89 */ /* 0x000fe800000e0000 */
[----:B------:R-:W-:Y:S01]  /*e910*/  SHFL.IDX PT, R9, R4, 0x1, 0x181f ;  /* 0x00381f0004097f89 */ /* 0x000fe200000e0000 */
[----:B--2---:R-:W-:-:S02]  /*e920*/  IMAD.MOV.U32 R12, RZ, RZ, R8 ;  /* 0x000000ffff0c7224 */ /* 0x004fc400078e0008 */
[----:B---3--:R-:W-:Y:S02]  /*e930*/  IMAD R7, R3, R7, RZ ;  /* 0x0000000703077224 */ /* 0x008fe400078e02ff */
[----:B------:R-:W0:Y:S03]  /*e940*/  S2R R3, SR_TID.X ;  /* 0x0000000000037919 */ /* 0x000e260000002100 */
[-C--:B------:R-:W-:Y:S02]  /*e950*/  ISETP.GE.AND P2, PT, R17, R7.reuse, PT ;  /* 0x000000071100720c */ /* 0x080fe40003f46270 */
[----:B------:R-:W-:Y:S02]  /*e960*/  LOP3.LUT R12, R12, 0xfffffbff, RZ, 0xc0, !PT ;  /* 0xfffffbff0c0c7812 */ /* 0x000fe400078ec0ff */
[----:B----4-:R-:W-:Y:S02]  /*e970*/  ISETP.GE.AND P3, PT, R2, R7, PT ;  /* 0x000000070200720c */ /* 0x010fe40003f66270 */
[----:B------:R-:W-:-:S04]  /*e980*/  @P1 LOP3.LUT R12, R12, 0x400, RZ, 0xfc, !PT ;  /* 0x000004000c0c1812 */ /* 0x000fc800078efcff */
[----:B------:R-:W-:-:S03]  /*e990*/  LOP3.LUT P1, RZ, R12, 0x8, RZ, 0xc0, !PT ;  /* 0x000000080cff7812 */ /* 0x000fc6000782c0ff */
[----:B------:R-:W-:Y:S02]  /*e9a0*/  @!P2 LOP3.LUT R2, R5, 0x40, RZ, 0xc0, !PT ;  /* 0x000000400502a812 */ /* 0x000fe400078ec0ff */
[C---:B------:R-:W-:Y:S02]  /*e9b0*/  LOP3.LUT P4, RZ, R12.reuse, 0x2, RZ, 0xc0, !PT ;  /* 0x000000020cff7812 */ /* 0x040fe4000788c0ff */
[----:B------:R-:W-:Y:S02]  /*e9c0*/  LOP3.LUT R12, R12, 0xfffffeff, RZ, 0xc0, !PT ;  /* 0xfffffeff0c0c7812 */ /* 0x000fe400078ec0ff */
[----:B------:R-:W-:Y:S02]  /*e9d0*/  @!P2 SHF.R.U32.HI R2, RZ, 0x2, R2 ;  /* 0x00000002ff02a819 */ /* 0x000fe40000011602 */
[----:B------:R-:W-:Y:S02]  /*e9e0*/  @P3 LOP3.LUT R12, R12, 0x100, RZ, 0xfc, !PT ;  /* 0x000001000c0c3812 */ /* 0x000fe400078efcff */
[----:B------:R-:W-:-:S02]  /*e9f0*/  @!P2 ISETP.NE.U32.AND P3, PT, R2, RZ, PT ;  /* 0x000000ff0200a20c */ /* 0x000fc40003f65070 */
[----:B------:R-:W-:Y:S02]  /*ea00*/  @!P2 LOP3.LUT R2, R6, 0x80, RZ, 0xc0, !PT ;  /* 0x000000800602a812 */ /* 0x000fe400078ec0ff */
[----:B------:R-:W-:Y:S02]  /*ea10*/  LOP3.LUT R12, R12, 0xffffffdf, RZ, 0xc0, !PT ;  /* 0xffffffdf0c0c7812 */ /* 0x000fe400078ec0ff */
[----:B------:R-:W-:Y:S01]  /*ea20*/  @!P2 SHF.R.U32.HI R2, RZ, 0x3, R2 ;  /* 0x00000003ff02a819 */ /* 0x000fe20000011602 */
[----:B0-----:R-:W-:Y:S02]  /*ea30*/  IMAD.SHL.U32 R13, R3, 0x8, RZ ;  /* 0x00000008030d7824 */ /* 0x001fe400078e00ff */
[----:B------:R-:W0:Y:S04]  /*ea40*/  SHFL.IDX PT, R3, R0, RZ, 0x181f ;  /* 0x00181fff00037589 */ /* 0x000e2800000e0000 */
[----:B------:R-:W-:-:S02]  /*ea50*/  @P3 LOP3.LUT R12, R12, 0x20, RZ, 0xfc, !PT ;  /* 0x000000200c0c3812 */ /* 0x000fc400078efcff */
[----:B------:R-:W-:Y:S02]  /*ea60*/  @!P2 ISETP.NE.U32.AND P3, PT, R2, RZ, PT ;  /* 0x000000ff0200a20c */ /* 0x000fe40003f65070 */
[----:B------:R-:W1:Y:S01]  /*ea70*/  SHFL.IDX PT, R2, R4, RZ, 0x181f ;  /* 0x00181fff04027589 */ /* 0x000e6200000e0000 */
[----:B------:R-:W-:Y:S02]  /*ea80*/  LOP3.LUT R13, R13, 0x38, RZ, 0xc0, !PT ;  /* 0x000000380d0d7812 */ /* 0x000fe400078ec0ff */
[----:B------:R-:W-:Y:S02]  /*ea90*/  LOP3.LUT R12, R12, 0xfffffdff, RZ, 0xc0, !PT ;  /* 0xfffffdff0c0c7812 */ /* 0x000fe400078ec0ff */
[----:B0-----:R-:W-:-:S05]  /*eaa0*/  @!P2 LEA R3, P6, R13, R3, 0x1 ;  /* 0x000000030d03a211 */ /* 0x001fca00078c08ff */
[----:B-1----:R-:W-:-:S05]  /*eab0*/  @!P2 IMAD.X R2, RZ, RZ, R2, P6 ;  /* 0x000000ffff02a224 */ /* 0x002fca00030e0602 */
[-C--:B------:R-:W-:Y:S02]  /*eac0*/  @!P2 LOP3.LUT R3, R3, R2.reuse, RZ, 0x3c, !PT ;  /* 0x000000020303a212 */ /* 0x080fe400078e3cff */
[----:B------:R-:W-:Y:S02]  /*ead0*/  @P3 LOP3.LUT R12, R12, 0x200, RZ, 0xfc, !PT ;  /* 0x000002000c0c3812 */ /* 0x000fe400078efcff */
[C---:B------:R-:W-:Y:S02]  /*eae0*/  @!P2 LOP3.LUT R2, R3.reuse, R2, RZ, 0x3c, !PT ;  /* 0x000000020302a212 */ /* 0x040fe400078e3cff */
[C---:B------:R-:W-:Y:S02]  /*eaf0*/  LOP3.LUT P6, RZ, R12.reuse, 0x4, RZ, 0xc0, !PT ;  /* 0x000000040cff7812 */ /* 0x040fe400078cc0ff */
[----:B------:R-:W-:Y:S02]  /*eb00*/  @!P2 LOP3.LUT R3, R3, R2, RZ, 0x3c, !PT ;  /* 0x000000020303a212 */ /* 0x000fe400078e3cff */
[----:B------:R-:W-:-:S03]  /*eb10*/  LOP3.LUT P3, RZ, R12, 0x20, RZ, 0xc0, !PT ;  /* 0x000000200cff7812 */ /* 0x000fc6000786c0ff */
[----:B-----5:R-:W-:Y:S01]  /*eb20*/  @!P2 LDGSTS.E.BYPASS.LTC128B.128 [R11+0x26400], desc[UR38][R2.64], !P1 ;  /* 0x26400000020bafae */ /* 0x020fe2000c901d66 */
[----:B------:R-:W-:-:S05]  /*eb30*/  LOP3.LUT P1, RZ, R12, 0x400, RZ, 0xc0, !PT ;  /* 0x000004000cff7812 */ /* 0x000fca000782c0ff */
[----:B------:R-:W-:Y:S04]  /*eb40*/  @!P2 LDGSTS.E.BYPASS.LTC128B.128 [R11+0x28400], desc[UR38][R2.64+0x80], !P6 ;  /* 0x28400080020bafae */ /* 0x000fe8000f101d66 */
[----:B------:R-:W-:Y:S04]  /*eb50*/  @!P2 LDGSTS.E.BYPASS.LTC128B.128 [R11+0x2a400], desc[UR38][R2.64+0x100], !P4 ;  /* 0x2a400100020bafae */ /* 0x000fe8000e101d66 */
[----:B------:R-:W-:Y:S04]  /*eb60*/  @!P2 LDGSTS.E.BYPASS.LTC128B.128 [R11+0x2c400], desc[UR38][R2.64+0x180], !P5 ;  /* 0x2c400180020bafae */ /* 0x000fe8000e901d66 */
[----:B------:R-:W-:Y:S04]  /*eb70*/  @!P2 LDGSTS.E.BYPASS.LTC128B.128 [R11+0x2e400], desc[UR38][R2.64+0x200], !P0 ;  /* 0x2e400200020bafae */ /* 0x000fe8000c101d66 */
[----:B------:R-:W-:Y:S04]  /*eb80*/  @!P2 LDGSTS.E.BYPASS.LTC128B.128 [R11+0x30400], desc[UR38][R2.64+0x280], !P1 ;  /* 0x30400280020bafae */ /* 0x000fe8000c901d66 */
[----:B------:R-:W-:Y:S01]  /*eb90*/  @!P2 LDGSTS.E.BYPASS.LTC128B.128 [R11+0x32400], desc[UR38][R2.64+0x300], P3 ;  /* 0x32400300020bafae */ /* 0x000fe20009901d66 */
[----:B------:R-:W-:-:S13]  /*eba0*/  LOP3.LUT P3, RZ, R12, 0x200, RZ, 0xc0, !PT ;  /* 0x000002000cff7812 */ /* 0x000fda000786c0ff */
[----:B------:R0:W-:Y:S01]  /*ebb0*/  @!P2 LDGSTS.E.BYPASS.LTC128B.128 [R11+0x34400], desc[UR38][R2.64+0x380], P3 ;  /* 0x34400380020bafae */ /* 0x0001e20009901d66 */
[----:B------:R-:W-:-:S13]  /*ebc0*/  LOP3.LUT P3, RZ, R12, 0x100, RZ, 0xc0, !PT ;  /* 0x000001000cff7812 */ /* 0x000fda000786c0ff */
[----:B------:R-:W-:-:S05]  /*ebd0*/  @!P3 LEA R10, P2, R13, R14, 0x1 ;  /* 0x0000000e0d0ab211 */ /* 0x000fca00078408ff */
[----:B------:R-:W-:Y:S01]  /*ebe0*/  @!P3 IMAD.X R9, RZ, RZ, R9, P2 ;  /* 0x000000ffff09b224 */ /* 0x000fe200010e0609 */
[----:B------:R-:W-:Y:S02]  /*ebf0*/  LOP3.LUT P2, RZ, R12, 0x8, RZ, 0xc0, !PT ;  /* 0x000000080cff7812 */ /* 0x000fe4000784c0ff */
[----:B------:R-:W-:Y:S01]  /*ec00*/  @!P3 LOP3.LUT R8, R5, 0x40, RZ, 0xc0, !PT ;  /* 0x000000400508b812 */ /* 0x000fe200078ec0ff */
[----:B0-----:R-:W-:Y:S02]  /*ec10*/  @!P3 IMAD.MOV.U32 R2, RZ, RZ, R10 ;  /* 0x000000ffff02b224 */ /* 0x001fe400078e000a */
        /* <DEDUP_REMOVED lines=12> */
[----:B------:R-:W-:-:S03]  /*ece0*/  @!P3 ISETP.NE.U32.AND P2, PT, R8, RZ, PT ;  /* 0x000000ff0800b20c */ /* 0x000fc60003f45070 */
[----:B------:R-:W-:Y:S10]  /*ecf0*/  SHFL.IDX PT, R10, R4, 0x2, 0x181f ;  /* 0x00581f00040a7f89 */ /* 0x000ff400000e0000 */
[----:B------:R0:W-:Y:S01]  /*ed00*/  @!P3 LDGSTS.E.BYPASS.LTC128B.128 [R11+0x34c00], desc[UR38][R2.64+0x380], P2 ;  /* 0x34c00380020bbfae */ /* 0x0001e20009101d66 */
[----:B------:R-:W-:-:S03]  /*ed10*/  ISETP.GE.AND P2, PT, R15, R7, PT ;  /* 0x000000070f00720c */ /* 0x000fc60003f46270 */
[----:B0-----:R-:W0:Y:S01]  /*ed20*/  SHFL.IDX PT, R3, R0, 0x2, 0x181f ;  /* 0x00581f0000037f89 */ /* 0x001e2200000e0000 */
[----:B------:R-:W-:-:S04]  /*ed30*/  LOP3.LUT R12, R12, 0xffffff7f, RZ, 0xc0, !PT ;  /* 0xffffff7f0c0c7812 */ /* 0x000fc800078ec0ff */
[----:B------:R-:W-:-:S05]  /*ed40*/  @P6 LOP3.LUT R12, R12, 0x80, RZ, 0xfc, !PT ;  /* 0x000000800c0c6812 */ /* 0x000fca00078efcff */
[----:B------:R-:W-:Y:S02]  /*ed50*/  @!P2 LOP3.LUT R2, R5, 0x40, RZ, 0xc0, !PT ;  /* 0x000000400502a812 */ /* 0x000fe400078ec0ff */
[----:B------:R-:W-:Y:S02]  /*ed60*/  LOP3.LUT P3, RZ, R12, 0x8, RZ, 0xc0, !PT ;  /* 0x000000080cff7812 */ /* 0x000fe4000786c0ff */
[----:B------:R-:W-:Y:S02]  /*ed70*/  @!P2 SHF.R.U32.HI R9, RZ, 0x2, R2 ;  /* 0x00000002ff09a819 */ /* 0x000fe40000011602 */
[----:B0-----:R-:W-:-:S05]  /*ed80*/  @!P2 LEA R8, P6, R13, R3, 0x1 ;  /* 0x000000030d08a211 */ /* 0x001fca00078c08ff */
[----:B------:R-:W-:Y:S01]  /*ed90*/  @!P2 IMAD.X R3, RZ, RZ, R10, P6 ;  /* 0x000000ffff03a224 */ /* 0x000fe200030e060a */
[----:B------:R-:W-:Y:S01]  /*eda0*/  LOP3.LUT P6, RZ, R12, 0x80, RZ, 0xc0, !PT ;  /* 0x000000800cff7812 */ /* 0x000fe200078cc0ff */
[----:B------:R-:W-:Y:S01]  /*edb0*/  @!P2 IMAD.MOV.U32 R2, RZ, RZ, R8 ;  /* 0x000000ffff02a224 */ /* 0x000fe200078e0008 */
[----:B------:R-:W-:-:S04]  /*edc0*/  @!P2 LOP3.LUT R8, R6, 0x80, RZ, 0xc0, !PT ;  /* 0x000000800608a812 */ /* 0x000fc800078ec0ff */
[----:B------:R-:W-:Y:S01]  /*edd0*/  @!P2 SHF.R.U32.HI R8, RZ, 0x3, R8 ;  /* 0x00000003ff08a819 */ /* 0x000fe20000011608 */
[----:B------:R0:W-:Y:S03]  /*ede0*/  @!P2 LDGSTS.E.BYPASS.LTC128B.128 [R11+0x27400], desc[UR38][R2.64], !P3 ;  /* 0x27400000020bafae */ /* 0x0001e6000d901d66 */
[----:B------:R-:W-:-:S03]  /*edf0*/  @!P2 ISETP.NE.U32.AND P3, PT, R8, RZ, PT ;  /* 0x000000ff0800a20c */ /* 0x000fc60003f65070 */
[----:B------:R0:W-:Y:S01]  /*ee00*/  @!P2 LDGSTS.E.BYPASS.LTC128B.128 [R11+0x29400], desc[UR38][R2.64+0x80], !P6 ;  /* 0x29400080020bafae */ /* 0x0001e2000f101d66 */
[----:B------:R-:W-:-:S03]  /*ee10*/  @!P2 ISETP.NE.U32.AND P6, PT, R9, RZ, PT ;  /* 0x000000ff0900a20c */ /* 0x000fc60003fc5070 */
[----:B------:R0:W-:Y:S04]  /*ee20*/  @!P2 LDGSTS.E.BYPASS.LTC128B.128 [R11+0x2b400], desc[UR38][R2.64+0x100], !P4 ;  /* 0x2b400100020bafae */ /* 0x0001e8000e101d66 */
[----:B------:R0:W-:Y:S04]  /*ee30*/  @!P2 LDGSTS.E.BYPASS.LTC128B.128 [R11+0x2d400], desc[UR38][R2.64+0x180], !P5 ;  /* 0x2d400180020bafae */ /* 0x0001e8000e901d66 */
[----:B------:R0:W-:Y:S04]  /*ee40*/  @!P2 LDGSTS.E.BYPASS.LTC128B.128 [R11+0x2f400], desc[UR38][R2.64+0x200], !P0 ;  /* 0x2f400200020bafae */ /* 0x0001e8000c101d66 */
[----:B------:R0:W-:Y:S04]  /*ee50*/  @!P2 LDGSTS.E.BYPASS.LTC128B.128 [R11+0x31400], desc[UR38][R2.64+0x280], !P1 ;  /* 0x31400280020bafae */ /* 0x0001e8000c901d66 */
[----:B------:R0:W-:Y:S04]  /*ee60*/  @!P2 LDGSTS.E.BYPASS.LTC128B.128 [R11+0x33400], desc[UR38][R2.64+0x300], P6 ;  /* 0x33400300020bafae */ /* 0x0001e8000b101d66 */
[----:B------:R0:W-:Y:S04]  /*ee70*/  STL [R1+0x8], R12 ;  /* 0x0000080c01007387 */ /* 0x0001e80000100800 */
[----:B------:R0:W-:Y:S04]  /*ee80*/  @!P2 LDGSTS.E.BYPASS.LTC128B.128 [R11+0x35400], desc[UR38][R2.64+0x380], P3 ;  /* 0x35400380020bafae */ /* 0x0001e80009901d66 */
[----:B------:R-:W1:Y:S04]  /*ee90*/  SHFL.IDX PT, R4, R4, 0x3, 0x181f ;  /* 0x00781f0004047f89 */ /* 0x000e6800000e0000 */
[----:B------:R-:W2:Y:S02]  /*eea0*/  SHFL.IDX PT, R0, R0, 0x3, 0x181f ;  /* 0x00781f0000007f89 */ /* 0x000ea400000e0000 */
.L_x_1256:
[----:B0-----:R-:W3:Y:S01]  /*eeb0*/  LDL.LU R2, [R1+0x60] ;  /* 0x0000600001027983 */ /* 0x001ee20000300800 */
[----:B------:R-:W-:Y:S01]  /*eec0*/  BSSY B0, `(.L_x_1119) ;  /* 0x000001e000007945 */ /* 0x000fe20003800000 */
[----:B---3--:R-:W-:-:S13]  /*eed0*/  ISETP.GE.AND P2, PT, R2, R7, PT ;  /* 0x000000070200720c */ /* 0x008fda0003f46270 */
[----:B------:R-:W-:Y:S05]  /*eee0*/  @P2 BRA `(.L_x_1120) ;  /* 0x00000000006c2947 */ /* 0x000fea0003800000 */
[----:B------:R-:W3:Y:S04]  /*eef0*/  LDL R3, [R1+0x8] ;  /* 0x0000080001037983 */ /* 0x000ee80000100800 */
[----:B------:R-:W4:Y:S01]  /*ef00*/  LDL R8, [R1+0x14] ;  /* 0x0000140001087983 */ /* 0x000f220000100800 */
[----:B------:R-:W-:Y:S02]  /*ef10*/  LOP3.LUT R5, R5, 0x40, RZ, 0xc0, !PT ;  /* 0x0000004005057812 */ /* 0x000fe400078ec0ff */
[----:B------:R-:W-:Y:S01]  /*ef20*/  LOP3.LUT R6, R6, 0x80, RZ, 0xc0, !PT ;  /* 0x0000008006067812 */ /* 0x000fe200078ec0ff */
[----:B------:R-:W0:Y:S01]  /*ef30*/  S2R R2, SR_TID.X ;  /* 0x0000000000027919 */ /* 0x000e220000002100 */
[----:B------:R-:W-:Y:S02]  /*ef40*/  SHF.R.U32.HI R5, RZ, 0x2, R5 ;  /* 0x00000002ff057819 */ /* 0x000fe40000011605 */
[----:B------:R-:W-:Y:S01]  /*ef50*/  SHF.R.U32.HI R6, RZ, 0x3, R6 ;  /* 0x00000003ff067819 */ /* 0x000fe20000011606 */
[----:B0-----:R-:W-:-:S05]  /*ef60*/  IMAD.SHL.U32 R2, R2, 0x8, RZ ;  /* 0x0000000802027824 */ /* 0x001fca00078e00ff */
[----:B------:R-:W-:-:S04]  /*ef70*/  LOP3.LUT R2, R2, 0x38, RZ, 0xc0, !PT ;  /* 0x0000003802027812 */ /* 0x000fc800078ec0ff */
[----:B--2---:R-:W-:Y:S02]  /*ef80*/  LEA R2, P2, R2, R0, 0x1 ;  /* 0x0000000002027211 */ /* 0x004fe400078408ff */
[C---:B---3--:R-:W-:Y:S02]  /*ef90*/  LOP3.LUT P6, RZ, R3.reuse, 0x8, RZ, 0xc0, !PT ;  /* 0x0000000803ff7812 */ /* 0x048fe400078cc0ff */
[C---:B------:R-:W-:Y:S02]  /*efa0*/  LOP3.LUT P4, RZ, R3.reuse, 0x4, RZ, 0xc0, !PT ;  /* 0x0000000403ff7812 */ /* 0x040fe4000788c0ff */
[----:B------:R-:W-:Y:S01]  /*efb0*/  LOP3.LUT P3, RZ, R3, 0x2, RZ, 0xc0, !PT ;  /* 0x0000000203ff7812 */ /* 0x000fe2000786c0ff */
[----:B-1----:R-:W-:Y:S01]  /*efc0*/  IMAD.X R3, RZ, RZ, R4, P2 ;  /* 0x000000ffff037224 */ /* 0x002fe200010e0604 */
[----:B------:R-:W-:-:S07]  /*efd0*/  ISETP.NE.U32.AND P2, PT, R5, RZ, PT ;  /* 0x000000ff0500720c */ /* 0x000fce0003f45070 */
[----:B------:R-:W-:Y:S01]  /*efe0*/  @!PT LDS RZ, [RZ] ;  /* 0x00000000fffff984 */ /* 0x000fe20000000800 */
[----:B------:R-:W-:Y:S01]  /*eff0*/  @!PT LDS RZ, [RZ] ;  /* 0x00000000fffff984 */ /* 0x000fe20000000800 */
[----:B------:R-:W-:Y:S01]  /*f000*/  @!PT LDS RZ, [RZ] ;  /* 0x00000000fffff984 */ /* 0x000fe20000000800 */
[----:B----4-:R0:W-:Y:S04]  /*f010*/  LDGSTS.E.BYPASS.LTC128B.128 [R8+0x27c00], desc[UR38][R2.64], !P6 ;  /* 0x27c0000002087fae */ /* 0x0101e8000f101d66 */
        /* <DEDUP_REMOVED lines=8> */
.L_x_1120:
[----:B------:R-:W-:Y:S05]  /*f0a0*/  BSYNC B0 ;  /* 0x0000000000007941 */ /* 0x000fea0003800000 */
.L_x_1119:
[----:B--2---:R2:W5:Y:S01]  /*f0b0*/  LDL R0, [R1+0x4] ;  /* 0x0000040001007983 */ /* 0x0045620000100800 */
[----:B------:R-:W-:Y:S01]  /*f0c0*/  PLOP3.LUT P0, PT, PT, PT, PT, 0x80, 0x0 ;  /* 0x000000000000781c */ /* 0x000fe20003f0f070 */
[----:B------:R-:W-:-:S12]  /*f0d0*/  NOP ;  /* 0x0000000000007918 */ /* 0x000fd80000000000 */
.L_x_1121:
[----:B0-----:R-:W3:Y:S01]  /*f0e0*/  LDL R2, [R1+0x4] ;  /* 0x0000040001027983 */ /* 0x001ee20000100800 */
[----:B------:R-:W-:Y:S02]  /*f0f0*/  PLOP3.LUT P1, PT, P1, P0, PT, 0xa2, 0x0 ;  /* 0x000000000000781c */ /* 0x000fe40000f21472 */
[----:B---3--:R-:W-:-:S08]  /*f100*/  @P0 R2UR P1, UR4, R2 ;  /* 0x00000000020402ca */ /* 0x008fd00000020000 */
[----:B------:R-:W-:-:S05]  /*f110*/  @P0 PLOP3.LUT P0, PT, P1, PT, PT, 0x80, 0x0 ;  /* 0x000000000000081c */ /* 0x000fca0000f0f070 */
[----:B------:R-:W-:Y:S01]  /*f120*/  @!P1 SYNCS.ARRIVE.TRANS64.RED.A0T1 RZ, [UR4+0x38810], RZ ;  /* 0x038810ffffff99a7 */ /* 0x000fe20008200404 */
[----:B------:R-:W-:Y:S07]  /*f130*/  @!P1 ARRIVES.LDGSTSBAR.64.TRANSCNT [UR4+0x38810] ;  /* 0x03881000ff0099b0 */ /* 0x000fee0008000a84 */
[----:B------:R-:W-:Y:S05]  /*f140*/  @P0 BRA.U.ANY `(.L_x_1121) ;  /* 0xfffffffd00e40947 */ /* 0x000fea000393ffff */
[----:B------:R-:W3:Y:S02]  /*f150*/  LDL.LU R3, [R1+0x5c] ;  /* 0x00005c0001037983 */ /* 0x000ee40000300800 */
[----:B---3--:R-:W-:-:S05]  /*f160*/  VIADD R3, R3, 0x1 ;  /* 0x0000000103037836 */ /* 0x008fca0000000000 */
[----:B------:R0:W-:Y:S01]  /*f170*/  STL [R1+0x5c], R3 ;  /* 0x00005c0301007387 */ /* 0x0001e20000100800 */
[----:B-----5:R-:W-:-:S04]  /*f180*/  LEA.HI R0, R3, R3, RZ, 0x1 ;  /* 0x0000000303007211 */ /* 0x020fc800078f08ff */
[----:B------:R-:W-:-:S05]  /*f190*/  LOP3.LUT R0, R0, 0xfffffffe, RZ, 0xc0, !PT ;  /* 0xfffffffe00007812 */ /* 0x000fca00078ec0ff */
[----:B------:R-:W-:-:S05]  /*f1a0*/  IMAD.IADD R0, R3, 0x1, -R0 ;  /* 0x0000000103007824 */ /* 0x000fca00078e0a00 */
[----:B------:R-:W-:Y:S01]  /*f1b0*/  SHF.L.U32 R0, R0, 0x1f, RZ ;  /* 0x0000001f00007819 */ /* 0x000fe200000006ff */
[----:B------:R-:W-:Y:S01]  /*f1c0*/  NOP ;  /* 0x0000000000007918 */ /* 0x000fe20000000000 */
[----:B------:R0:W-:Y:S01]  /*f1d0*/  SYNCS.ARRIVE.TRANS64.A1T0 RZ, [R2+URZ+0x38810], RZ ;  /* 0x038810ff02ff79a7 */ /* 0x0001e2000810003f */
[----:B------:R-:W-:Y:S01]  /*f1e0*/  BSSY B0, `(.L_x_1122) ;  /* 0x0000003000007945 */ /* 0x000fe20003800000 */
[----:B------:R-:W3:Y:S03]  /*f1f0*/  SYNCS.PHASECHK.TRANS64.TRYWAIT P0, [R2+URZ+0x38820], R0 ;  /* 0x03882000020075a7 */ /* 0x000ee6000800017f */
[----:B0--3--:R-:W-:Y:S05]  /*f200*/  @!P0 BRA `(.L_x_1123) ;  /* 0x0000005800d48947 */ /* 0x009fea0003800000 */
.L_x_1257:
[----:B------:R-:W-:Y:S05]  /*f210*/  BSYNC B0 ;  /* 0x0000000000007941 */ /* 0x000fea0003800000 */
.L_x_1122:
[----:B0-----:R-:W3:Y:S01]  /*f220*/  LDL R2, [R1+0x8] ;  /* 0x0000080001027983 */ /* 0x001ee20000100800 */
[----:B------:R-:W-:Y:S01]  /*f230*/  BSSY B0, `(.L_x_1124) ;  /* 0x00000a3000007945 */ /* 0x000fe20003800000 */
[----:B---3--:R-:W-:-:S13]  /*f240*/  LOP3.LUT P0, RZ, R2, 0x1, RZ, 0xc0, !PT ;  /* 0x0000000102ff7812 */ /* 0x008fda000780c0ff */
[----:B------:R-:W-:Y:S05]  /*f250*/  @!P0 BRA `(.L_x_1125) ;  /* 0x0000000800808947 */ /* 0x000fea0003800000 */
[----:B------:R-:W3:Y:S04]  /*f260*/  LDL R3, [R1+0x4] ;  /* 0x0000040001037983 */ /* 0x000ee80000100800 */
[----:B-1----:R-:W4:Y:S01]  /*f270*/  LDL R4, [R1+0x18] ;  /* 0x0000180001047983 */ /* 0x002f220000100800 */
[----:B------:R-:W0:Y:S01]  /*f280*/  S2R R2, SR_TID.X ;  /* 0x0000000000027919 */ /* 0x000e220000002100 */
[----:B---3--:R-:W-:Y:S02]  /*f290*/  IMAD.MOV.U32 R5, RZ, RZ, R3 ;  /* 0x000000ffff057224 */ /* 0x008fe400078e0003 */
[----:B------:R-:W3:Y:S01]  /*f2a0*/  LDL R3, [R1+0xc] ;  /* 0x00000c0001037983 */ /* 0x000ee20000100800 */
[----:B----4-:R-:W-:Y:S01]  /*f2b0*/  SHF.L.U32 R0, R4, 0x1f, RZ ;  /* 0x0000001f04007819 */ /* 0x010fe200000006ff */
[----:B------:R-:W-:Y:S01]  /*f2c0*/  BSSY B1, `(.L_x_1126) ;  /* 0x0000006000017945 */ /* 0x000fe20003800000 */
[----:B0-----:R-:W-:-:S04]  /*f2d0*/  LOP3.LUT R2, R2, 0x7f, RZ, 0xc0, !PT ;  /* 0x0000007f02027812 */ /* 0x001fc800078ec0ff */
[----:B------:R-:W-:Y:S01]  /*f2e0*/  ISETP.NE.AND P1, PT, R2, RZ, PT ;  /* 0x000000ff0200720c */ /* 0x000fe20003f25270 */
[----:B---3--:R-:W-:-:S04]  /*f2f0*/  IMAD R3, R3, 0x8, R5 ;  /* 0x0000000803037824 */ /* 0x008fc800078e0205 */
[----:B------:R-:W0:Y:S02]  /*f300*/  SYNCS.PHASECHK.TRANS64.TRYWAIT P0, [R3+URZ+0x38860], R0 ;  /* 0x03886000030075a7 */ /* 0x000e24000800017f */
[----:B0-----:R-:W-:Y:S06]  /*f310*/  @!P0 BRA `(.L_x_1127) ;  /* 0x0000005800a88947 */ /* 0x001fec0003800000 */
.L_x_1258:
[----:B------:R-:W-:Y:S05]  /*f320*/  BSYNC B1 ;  /* 0x0000000000017941 */ /* 0x000fea0003800000 */
.L_x_1126:
[----:B------:R-:W-:Y:S04]  /*f330*/  BSSY B1, `(.L_x_1128) ;  /* 0x0000009000017945 */ /* 0x000fe80003800000 */
[----:B------:R-:W-:Y:S05]  /*f340*/  @P1 BRA `(.L_x_1129) ;  /* 0x00000000001c1947 */ /* 0x000fea0003800000 */
[----:B------:R-:W1:Y:S01]  /*f350*/  S2R R2, SR_TID.X ;  /* 0x0000000000027919 */ /* 0x000e620000002100 */
[----:B0-----:R-:W-:-:S04]  /*f360*/  IMAD.MOV.U32 R0, RZ, RZ, 0x10000 ;  /* 0x00010000ff007424 */ /* 0x001fc800078e00ff */
[----:B------:R3:W-:Y:S01]  /*f370*/  SYNCS.ARRIVE.TRANS64 RZ, [R3+URZ+0x38850], R0 ;  /* 0x0388500003ff79a7 */ /* 0x0007e2000800003f */
[----:B-1----:R-:W-:-:S04]  /*f380*/  LOP3.LUT R2, R2, 0x1f, RZ, 0xc0, !PT ;  /* 0x0000001f02027812 */ /* 0x002fc800078ec0ff */
[----:B------:R-:W-:-:S13]  /*f390*/  ISETP.NE.AND P0, PT, R2, RZ, PT ;  /* 0x000000ff0200720c */ /* 0x000fda0003f05270 */
[----:B---3--:R-:W-:Y:S05]  /*f3a0*/  @!P0 BRA `(.L_x_1129) ;  /* 0x0000000000048947 */ /* 0x008fea0003800000 */
[----:B------:R-:W-:Y:S01]  /*f3b0*/  BPT.TRAP 0x1 ;  /* 0x000000040000795c */ /* 0x000fe20000300000 */
.L_x_1129:
[----:B------:R-:W-:Y:S05]  /*f3c0*/  BSYNC B1 ;  /* 0x0000000000017941 */ /* 0x000fea0003800000 */
.L_x_1128:
[----:B------:R-:W3:Y:S04]  /*f3d0*/  LDL R5, [R1+0x4] ;  /* 0x0000040001057983 */ /* 0x000ee80000100800 */
[----:B------:R-:W3:Y:S04]  /*f3e0*/  LDL R2, [R1+0xc] ;  /* 0x00000c0001027983 */ /* 0x000ee80000100800 */
[----:B------:R-:W4:Y:S04]  /*f3f0*/  LDL R4, [R1+0x20] ;  /* 0x0000200001047983 */ /* 0x000f280000100800 */
[----:B0-----:R-:W4:Y:S01]  /*f400*/  LDL R0, [R1+0x64] ;  /* 0x0000640001007983 */ /* 0x001f220000100800 */
[----:B------:R-:W-:Y:S01]  /*f410*/  UIADD3 UR4, UP0, UR40, 0x470, URZ ;  /* 0x0000047028047890 */ /* 0x000fe2000ff1e03f */
[----:B------:R-:W-:Y:S01]  /*f420*/  VIADD R3, R3, 0x38850 ;  /* 0x0003885003037836 */ /* 0x000fe20000000000 */
[----:B------:R-:W-:Y:S01]  /*f430*/  PLOP3.LUT P0, PT, PT, PT, PT, 0x80, 0x0 ;  /* 0x000000000000781c */ /* 0x000fe20003f0f070 */
[----:B------:R-:W-:Y:S01]  /*f440*/  UMOV UR6, 0x0 ;  /* 0x0000000000067882 */ /* 0x000fe20000000000 */
[----:B------:R-:W-:Y:S01]  /*f450*/  UIADD3.X UR5, URZ, UR41, URZ, UP0, !UPT ;  /* 0x000000293f057290 */ /* 0x000fe200087fe43f */
[----:B------:R-:W-:Y:S01]  /*f460*/  UMOV UR7, 0x14f00000 ;  /* 0x14f0000000077882 */ /* 0x000fe20000000000 */
[----:B------:R-:W-:Y:S01]  /*f470*/  UMOV UR10, URZ ;  /* 0x0000003f000a7c82 */ /* 0x000fe20008000000 */
[----:B---3--:R-:W-:-:S02]  /*f480*/  IMAD R2, R2, 0x10000, R5 ;  /* 0x0001000002027824 */ /* 0x008fc400078e0205 */
[----:B----4-:R-:W-:Y:S02]  /*f490*/  IMAD R0, R0, 0x40, R4 ;  /* 0x0000004000007824 */ /* 0x010fe400078e0204 */
[----:B------:R-:W-:-:S07]  /*f4a0*/  VIADD R4, R2, 0x400 ;  /* 0x0000040002047836 */ /* 0x000fce0000000000 */
.L_x_1130:
[----:B------:R-:W3:Y:S01]  /*f4b0*/  LDL R5, [R1] ;  /* 0x0000000001057983 */ /* 0x000ee20000100800 */
[----:B------:R-:W-:-:S13]  /*f4c0*/  @P0 ELECT P1, URZ, PT ;  /* 0x00000000003f082f */ /* 0x000fda0003820000 */
[----:B------:R-:W-:Y:S02]  /*f4d0*/  @P1 R2UR UR12, R18 ;  /* 0x00000000120c12ca */ /* 0x000fe400000e0000 */
[----:B------:R-:W-:Y:S02]  /*f4e0*/  @P1 R2UR UR11, R0 ;  /* 0x00000000000b12ca */ /* 0x000fe400000e0000 */
[----:B------:R-:W-:Y:S02]  /*f4f0*/  @P1 R2UR UR9, R3 ;  /* 0x00000000030912ca */ /* 0x000fe400000e0000 */
[----:B------:R-:W-:Y:S02]  /*f500*/  @P1 R2UR UR8, R4 ;  /* 0x00000000040812ca */ /* 0x000fe400000e0000 */
[----:B------:R-:W-:Y:S02]  /*f510*/  @P1 PLOP3.LUT P0, PT, P1, PT, PT, 0x8, 0x0 ;  /* 0x000000000000181c */ /* 0x000fe40000f0e170 */
[----:B---3--:R-:W-:-:S02]  /*f520*/  @P1 R2UR UR13, R5 ;  /* 0x00000000050d12ca */ /* 0x008fc400000e0000 */
        /* <DEDUP_REMOVED lines=8> */
.L_x_1131:
        /* <DEDUP_REMOVED lines=16> */
.L_x_1132:
        /* <DEDUP_REMOVED lines=16> */
.L_x_1133:
        /* <DEDUP_REMOVED lines=16> */
.L_x_1134:
        /* <DEDUP_REMOVED lines=16> */
.L_x_1135:
        /* <DEDUP_REMOVED lines=16> */
.L_x_1136:
        /* <DEDUP_REMOVED lines=16> */
.L_x_1137:
        /* <DEDUP_REMOVED lines=11> */
.L_x_1125:
[----:B------:R-:W-:Y:S05]  /*fc60*/  BSYNC B0 ;  /* 0x0000000000007941 */ /* 0x000fea0003800000 */
.L_x_1124:
[----:B-1----:R-:W3:Y:S01]  /*fc70*/  LDL.LU R4, [R1+0x48] ;  /* 0x0000480001047983 */ /* 0x002ee20000300800 */
[----:B------:R-:W-:Y:S01]  /*fc80*/  BSSY B0, `(.L_x_1138) ;  /* 0x00002cf000007945 */ /* 0x000fe20003800000 */
[----:B---3--:R-:W-:-:S13]  /*fc90*/  ISETP.GE.AND P0, PT, R4, 0x41, PT ;  /* 0x000000410400780c */ /* 0x008fda0003f06270 */
[----:B------:R-:W-:Y:S05]  /*fca0*/  @!P0 BRA `(.L_x_1139) ;  /* 0x0000002c00308947 */ /* 0x000fea0003800000 */
[----:B------:R-:W3:Y:S01]  /*fcb0*/  LDL R4, [R1+0x30] ;  /* 0x0000300001047983 */ /* 0x000ee20000100800 */
[----:B------:R-:W-:Y:S01]  /*fcc0*/  IMAD.MOV.U32 R0, RZ, RZ, 0x1 ;  /* 0x00000001ff007424 */ /* 0x000fe200078e00ff */
[----:B------:R-:W-:Y:S01]  /*fcd0*/  BSSY B2, `(.L_x_1140) ;  /* 0x00000f3000027945 */ /* 0x000fe20003800000 */
[----:B---3--:R-:W-:-:S05]  /*fce0*/  IMAD.MOV R6, RZ, RZ, -R4 ;  /* 0x000000ffff067224 */ /* 0x008fca00078e0a04 */
[----:B------:R-:W-:-:S05]  /*fcf0*/  VIADDMNMX R6, R6, R0, 0xffffffff, !PT ;  /* 0xffffffff06067446 */ /* 0x000fca0007800100 */
[----:B------:R-:W-:-:S05]  /*fd00*/  IMAD.IADD R0, R4, 0x1, R6 ;  /* 0x0000000104007824 */ /* 0x000fca00078e0206 */
[----:B------:R-:W-:-:S04]  /*fd10*/  LOP3.LUT R0, R0, 0x1, RZ, 0xc0, !PT ;  /* 0x0000000100007812 */ /* 0x000fc800078ec0ff */
[----:B------:R-:W-:Y:S01]  /*fd20*/  ISETP.NE.U32.AND P0, PT, R0, 0x1, PT ;  /* 0x000000010000780c */ /* 0x000fe20003f05070 */
[----:B------:R-:W-:-:S12]  /*fd30*/  VIADD R0, R4, 0xfffffffe ;  /* 0xfffffffe04007836 */ /* 0x000fd80000000000 */
[----:B------:R-:W-:Y:S05]  /*fd40*/  @P0 BRA `(.L_x_1141) ;  /* 0x0000000c00ac0947 */ /* 0x000fea0003800000 */
[----:B------:R-:W3:Y:S04]  /*fd50*/  LDL R5, [R1+0x8] ;  /* 0x0000080001057983 */ /* 0x000ee80000100800 */
[----:B------:R-:W4:Y:S04]  /*fd60*/  LDL.LU R4, [R1+0xc] ;  /* 0x00000c0001047983 */ /* 0x000f280000300800 */
[----:B------:R-:W5:Y:S01]  /*fd70*/  LDL.LU R7, [R1+0x18] ;  /* 0x0000180001077983 */ /* 0x000f620000300800 */
[----:B------:R-:W-:Y:S01]  /*fd80*/  BSSY B1, `(.L_x_1142) ;  /* 0x00000e5000017945 */ /* 0x000fe20003800000 */
[----:B---3--:R-:W-:Y:S01]  /*fd90*/  LOP3.LUT P2, RZ, R5, 0x1, RZ, 0xc0, !PT ;  /* 0x0000000105ff7812 */ /* 0x008fe2000784c0ff */
[----:B----4-:R-:W-:-:S05]  /*fda0*/  VIADD R2, R4, 0x1 ;  /* 0x0000000104027836 */ /* 0x010fca0000000000 */
[----:B------:R-:W-:-:S04]  /*fdb0*/  ISETP.NE.AND P0, PT, R2, 0x2, PT ;  /* 0x000000020200780c */ /* 0x000fc80003f05270 */
[----:B------:R-:W-:Y:S02]  /*fdc0*/  SEL R3, RZ, 0x1, P0 ;  /* 0x00000001ff037807 */ /* 0x000fe40000000000 */
[----:B------:R-:W-:Y:S02]  /*fdd0*/  SEL R8, R2, RZ, P0 ;  /* 0x000000ff02087207 */ /* 0x000fe40000000000 */
[----:B-----5:R-:W-:-:S05]  /*fde0*/  LOP3.LUT R7, R7, R3, RZ, 0x3c, !PT ;  /* 0x0000000307077212 */ /* 0x020fca00078e3cff */
[----:B------:R0:W-:Y:S04]  /*fdf0*/  STL [R1+0x18], R7 ;  /* 0x0000180701007387 */ /* 0x0001e80000100800 */
[----:B------:R0:W-:Y:S01]  /*fe00*/  STL [R1+0xc], R8 ;  /* 0x00000c0801007387 */ /* 0x0001e20000100800 */
[----:B------:R-:W-:Y:S05]  /*fe10*/  @!P2 BRA `(.L_x_1143) ;  /* 0x0000000c006ca947 */ /* 0x000fea0003800000 */
[----:B------:R-:W-:Y:S02]  /*fe20*/  ULDC.64 UR4, c[0x0][0x418] ;  /* 0x0001060000047ab9 */ /* 0x000fe40000000a00 */
[----:B------:R-:W-:-:S04]  /*fe30*/  ISETP.NE.U32.AND P0, PT, RZ, UR4, PT ;  /* 0x00000004ff007c0c */ /* 0x000fc8000bf05070 */
[----:B------:R-:W-:-:S13]  /*fe40*/  ISETP.NE.AND.EX P0, PT, RZ, UR5, PT, P0 ;  /* 0x00000005ff007c0c */ /* 0x000fda000bf05300 */
[----:B------:R-:W-:Y:S05]  /*fe50*/  @!P0 BRA `(.L_x_1144) ;  /* 0x0000000000508947 */ /* 0x000fea0003800000 */
[----:B------:R-:W3:Y:S01]  /*fe60*/  LDL R10, [R1+0x1c] ;  /* 0x00001c00010a7983 */ /* 0x000ee20000100800 */
[----:B------:R-:W1:Y:S01]  /*fe70*/  LDC R5, c[0x0][0x43c] ;  /* 0x00010f00ff057b82 */ /* 0x000e620000000800 */
[----:B------:R-:W-:Y:S02]  /*fe80*/  ULDC.64 UR6, c[0x0][0x428] ;  /* 0x00010a0000067ab9 */ /* 0x000fe40000000a00 */
[----:B------:R-:W4:Y:S01]  /*fe90*/  LDL R9, [R1+0x10] ;  /* 0x0000100001097983 */ /* 0x000f220000100800 */
        /* <DEDUP_REMOVED lines=8> */
[----:B---3--:R-:W-:-:S04]  /*ff20*/  IMAD R4, R10, UR6, RZ ;  /* 0x000000060a047c24 */ /* 0x008fc8000f8e02ff */
[C---:B----4-:R-:W-:Y:S02]  /*ff30*/  IMAD R4, R9.reuse, UR7, R4 ;  /* 0x0000000709047c24 */ /* 0x050fe4000f8e0204 */
[----:B------:R-:W-:-:S04]  /*ff40*/  IMAD.WIDE.U32 R2, R9, UR6, R2 ;  /* 0x0000000609027c25 */ /* 0x000fc8000f8e0002 */
[----:B------:R-:W-:Y:S01]  /*ff50*/  IMAD.IADD R3, R4, 0x1, R3 ;  /* 0x0000000104037824 */ /* 0x000fe200078e0203 */
[----:B------:R-:W-:-:S04]  /*ff60*/  LEA R4, P0, R2, UR4, 0x2 ;  /* 0x0000000402047c11 */ /* 0x000fc8000f8010ff */
[----:B------:R-:W-:-:S05]  /*ff70*/  LEA.HI.X R5, R2, UR5, R3, 0x2, P0 ;  /* 0x0000000502057c11 */ /* 0x000fca00080f1403 */
[----:B------:R-:W3:Y:S04]  /*ff80*/  LDG.E R2, desc[UR38][R4.64] ;  /* 0x0000002604027981 */ /* 0x000ee8000c1e1900 */
[----:B---3--:R1:W-:Y:S02]  /*ff90*/  STL [R1], R2 ;  /* 0x0000000201007387 */ /* 0x0083e40000100800 */
.L_x_1144:
[----:B-1----:R-:W3:Y:S01]  /*ffa0*/  LDL R2, [R1+0x4] ;  /* 0x0000040001027983 */ /* 0x002ee20000100800 */
[----:B------:R-:W1:Y:S02]  /*ffb0*/  S2R R3, SR_TID.X ;  /* 0x0000000000037919 */ /* 0x000e640000002100 */
[----:B-1----:R-:W-:Y:S01]  /*ffc0*/  LOP3.LUT R4, R3, 0x7f, RZ, 0xc0, !PT ;  /* 0x0000007f03047812 */ /* 0x002fe200078ec0ff */
[----:B------:R-:W-:Y:S03]  /*ffd0*/  BSSY B3, `(.L_x_1145) ;  /* 0x0000006000037945 */ /* 0x000fe60003800000 */
[----:B------:R-:W-:Y:S01]  /*ffe0*/  ISETP.NE.AND P1, PT, R4, RZ, PT ;  /* 0x000000ff0400720c */ /* 0x000fe20003f25270 */
[----:B---3--:R-:W-:Y:S01]  /*fff0*/  IMAD R3, R8, 0x8, R2 ;  /* 0x0000000808037824 */ /* 0x008fe200078e0202 */
[----:B------:R-:W-:-:S04]  /*10000*/  SHF.L.U32 R2, R7, 0x1f, RZ ;  /* 0x0000001f07027819 */ /* 0x000fc800000006ff */
[----:B------:R-:W1:Y:S02]  /*10010*/  SYNCS.PHASECHK.TRANS64.TRYWAIT P0, [R3+URZ+0x38840], R2 ;  /* 0x03884002030075a7 */ /* 0x000e64000800017f */
[----:B-1----:R-:W-:Y:S05]  /*10020*/  @!P0 BRA `(.L_x_1146) ;  /* 0x0000004c00788947 */ /* 0x002fea0003800000 */
.L_x_1259:
[----:B------:R-:W-:Y:S05]  /*10030*/  BSYNC B3 ;  /* 0x0000000000037941 */ /* 0x000fea0003800000 */
.L_x_1145:
[----:B------:R-:W-:Y:S04]  /*10040*/  BSSY B3, `(.L_x_1147) ;  /* 0x0000009000037945 */ /* 0x000fe80003800000 */
[----:B------:R-:W-:Y:S05]  /*10050*/  @P1 BRA `(.L_x_1148) ;  /* 0x00000000001c1947 */ /* 0x000fea0003800000 */
[----:B------:R-:W3:Y:S02]  /*10060*/  S2R R4, SR_TID.X ;  /* 0x0000000000047919 */ /* 0x000ee40000002100 */
[----:B---3--:R-:W-:Y:S01]  /*10070*/  LOP3.LUT R5, R4, 0x1f, RZ, 0xc0, !PT ;  /* 0x0000001f04057812 */ /* 0x008fe200078ec0ff */
[----:B------:R-:W-:-:S03]  /*10080*/  IMAD.MOV.U32 R4, RZ, RZ, 0x2000 ;  /* 0x00002000ff047424 */ /* 0x000fc600078e00ff */
[----:B------:R-:W-:Y:S01]  /*10090*/  ISETP.NE.AND P0, PT, R5, RZ, PT ;  /* 0x000000ff0500720c */ /* 0x000fe20003f05270 */
[----:B------:R3:W-:-:S12]  /*100a0*/  SYNCS.ARRIVE.TRANS64 RZ, [R3+URZ+0x38830], R4 ;  /* 0x0388300403ff79a7 */ /* 0x0007d8000800003f */
[----:B---3--:R-:W-:Y:S05]  /*100b0*/  @!P0 BRA `(.L_x_1148) ;  /* 0x0000000000048947 */ /* 0x008fea0003800000 */
[----:B------:R-:W-:Y:S01]  /*100c0*/  BPT.TRAP 0x1 ;  /* 0x000000040000795c */ /* 0x000fe20000300000 */
.L_x_1148:
[----:B------:R-:W-:Y:S05]  /*100d0*/  BSYNC B3 ;  /* 0x0000000000037941 */ /* 0x000fea0003800000 */
.L_x_1147:
[----:B0-----:R-:W3:Y:S04]  /*100e0*/  LDL R8, [R1+0x4] ;  /* 0x0000040001087983 */ /* 0x001ee80000100800 */
[----:B------:R-:W3:Y:S04]  /*100f0*/  LDL R4, [R1+0xc] ;  /* 0x00000c0001047983 */ /* 0x000ee80000100800 */
[----:B------:R-:W4:Y:S01]  /*10100*/  LDL R5, [R1+0x20] ;  /* 0x0000200001057983 */ /* 0x000f220000100800 */
[----:B------:R-:W-:Y:S01]  /*10110*/  IMAD.MOV.U32 R7, RZ, RZ, RZ ;  /* 0x000000ffff077224 */ /* 0x000fe200078e00ff */
[----:B------:R-:W-:Y:S01]  /*10120*/  UIADD3 UR4, UP0, UR40, 0x370, URZ ;  /* 0x0000037028047890 */ /* 0x000fe2000ff1e03f */
[----:B------:R-:W-:Y:S01]  /*10130*/  PLOP3.LUT P0, PT, PT, PT, PT, 0x80, 0x0 ;  /* 0x000000000000781c */ /* 0x000fe20003f0f070 */
[----:B------:R-:W-:Y:S01]  /*10140*/  UMOV UR6, 0x0 ;  /* 0x0000000000067882 */ /* 0x000fe20000000000 */
[----:B------:R-:W-:Y:S01]  /*10150*/  UMOV UR7, 0x14f00000 ;  /* 0x14f0000000077882 */ /* 0x000fe20000000000 */
[----:B------:R-:W-:Y:S01]  /*10160*/  R2UR UR10, R7 ;  /* 0x00000000070a72ca */ /* 0x000fe200000e0000 */
[----:B------:R-:W-:Y:S01]  /*10170*/  UIADD3.X UR5, URZ, UR41, URZ, UP0, !UPT ;  /* 0x000000293f057290 */ /* 0x000fe200087fe43f */
[----:B---3--:R-:W-:-:S02]  /*10180*/  IMAD R4, R4, 0x2000, R8 ;  /* 0x0000200004047824 */ /* 0x008fc400078e0208 */
[----:B----4-:R-:W-:Y:S02]  /*10190*/  IMAD R0, R0, 0x40, R5 ;  /* 0x0000004000007824 */ /* 0x010fe400078e0205 */
[----:B------:R-:W-:Y:S02]  /*101a0*/  VIADD R4, R4, 0x22400 ;  /* 0x0002240004047836 */ /* 0x000fe40000000000 */
[----:B------:R-:W-:-:S07]  /*101b0*/  VIADD R5, R3, 0x38830 ;  /* 0x0003883003057836 */ /* 0x000fce0000000000 */
.L_x_1149:
        /* <DEDUP_REMOVED lines=11> */
[----:B------:R-:W0:Y:S01]  /*10270*/  SYNCS.PHASECHK.TRANS64.TRYWAIT P0, [R3+URZ+0x38860], R2 ;  /* 0x03886002030075a7 */ /* 0x000e22000800017f */
[----:B------:R-:W-:Y:S04]  /*10280*/  BSSY B3, `(.L_x_1150) ;  /* 0x0000002000037945 */ /* 0x000fe80003800000 */
[----:B0-----:R-:W-:Y:S05]  /*10290*/  @!P0 BRA `(.L_x_1151) ;  /* 0x0000004800f08947 */ /* 0x001fea0003800000 */
.L_x_1260:
[----:B------:R-:W-:Y:S05]  /*102a0*/  BSYNC B3 ;  /* 0x0000000000037941 */ /* 0x000fea0003800000 */
.L_x_1150:
[----:B------:R-:W-:Y:S01]  /*102b0*/  BSSY B3, `(.L_x_1152) ;  /* 0x000000b000037945 */ /* 0x000fe20003800000 */
[----:B------:R-:W-:Y:S02]  /*102c0*/  IMAD.MOV.U32 R8, RZ, RZ, 0x0 ;  /* 0x00000000ff087424 */ /* 0x000fe400078e00ff */
[----:B------:R-:W-:Y:S01]  /*102d0*/  IMAD.MOV.U32 R9, RZ, RZ, 0x14f00000 ;  /* 0x14f00000ff097424 */ /* 0x000fe200078e00ff */
[----:B------:R-:W-:Y:S06]  /*102e0*/  @P1 BRA `(.L_x_1153) ;  /* 0x00000000001c1947 */ /* 0x000fec0003800000 */
[----:B------:R-:W3:Y:S01]  /*102f0*/  S2R R4, SR_TID.X ;  /* 0x0000000000047919 */ /* 0x000ee20000002100 */
[----:B01----:R-:W-:-:S04]  /*10300*/  IMAD.MOV.U32 R2, RZ, RZ, 0x10000 ;  /* 0x00010000ff027424 */ /* 0x003fc800078e00ff */
[----:B------:R4:W-:Y:S01]  /*10310*/  SYNCS.ARRIVE.TRANS64 RZ, [R3+URZ+0x38850], R2 ;  /* 0x0388500203ff79a7 */ /* 0x0009e2000800003f */
[----:B---3--:R-:W-:-:S04]  /*10320*/  LOP3.LUT R4, R4, 0x1f, RZ, 0xc0, !PT ;  /* 0x0000001f04047812 */ /* 0x008fc800078ec0ff */
[----:B------:R-:W-:-:S13]  /*10330*/  ISETP.NE.AND P0, PT, R4, RZ, PT ;  /* 0x000000ff0400720c */ /* 0x000fda0003f05270 */
[----:B----4-:R-:W-:Y:S05]  /*10340*/  @!P0 BRA `(.L_x_1153) ;  /* 0x0000000000048947 */ /* 0x010fea0003800000 */
[----:B------:R-:W-:Y:S01]  /*10350*/  BPT.TRAP 0x1 ;  /* 0x000000040000795c */ /* 0x000fe20000300000 */
.L_x_1153:
[----:B------:R-:W-:Y:S05]  /*10360*/  BSYNC B3 ;  /* 0x0000000000037941 */ /* 0x000fea0003800000 */
.L_x_1152:
[----:B------:R-:W3:Y:S04]  /*10370*/  LDL R4, [R1+0x4] ;  /* 0x0000040001047983 */ /* 0x000ee80000100800 */
[----:B01----:R-:W3:Y:S01]  /*10380*/  LDL R2, [R1+0xc] ;  /* 0x00000c0001027983 */ /* 0x003ee20000100800 */
        /* <DEDUP_REMOVED lines=9> */
.L_x_1154:
        /* <DEDUP_REMOVED lines=16> */
.L_x_1155:
        /* <DEDUP_REMOVED lines=16> */
.L_x_1156:
        /* <DEDUP_REMOVED lines=16> */
.L_x_1157:
        /* <DEDUP_REMOVED lines=16> */
.L_x_1158:
        /* <DEDUP_REMOVED lines=16> */
.L_x_1159:
        /* <DEDUP_REMOVED lines=16> */
.L_x_1160:
        /* <DEDUP_REMOVED lines=16> */
.L_x_1161:
        /* <DEDUP_REMOVED lines=10> */
[----:B-1----:R-:W-:Y:S05]  /*10bc0*/  @P0 BRA.U.ANY `(.L_x_1161) ;  /* 0xfffffffd00d40947 */ /* 0x002fea000393ffff */
.L_x_1143:
[----:B------:R-:W-:Y:S05]  /*10bd0*/  BSYNC B1 ;  /* 0x0000000000017941 */ /* 0x000fea0003800000 */
.L_x_1142:
[----:B------:R-:W3:Y:S02]  /*10be0*/  LDL.LU R4, [R1+0x30] ;  /* 0x0000300001047983 */ /* 0x000ee40000300800 */
[----:B---3--:R-:W-:-:S07]  /*10bf0*/  VIADD R0, R4, 0xfffffffd ;  /* 0xfffffffd04007836 */ /* 0x008fce0000000000 */
.L_x_1141:
[----:B------:R-:W-:Y:S05]  /*10c00*/  BSYNC B2 ;  /* 0x0000000000027941 */ /* 0x000fea0003800000 */
.L_x_1140:
[----:B------:R-:W3:Y:S01]  /*10c10*/  LDL.LU R2, [R1+0x2c] ;  /* 0x00002c0001027983 */ /* 0x000ee20000300800 */
[----:B------:R-:W-:-:S05]  /*10c20*/  IMAD.MOV R6, RZ, RZ, -R6 ;  /* 0x000000ffff067224 */ /* 0x000fca00078e0a06 */
[----:B---3--:R-:W-:-:S13]  /*10c30*/  ISETP.NE.AND P0, PT, R2, R6, PT ;  /* 0x000000060200720c */ /* 0x008fda0003f05270 */
[----:B------:R-:W-:Y:S05]  /*10c40*/  @!P0 BRA `(.L_x_1139) ;  /* 0x0000001c00488947 */ /* 0x000fea0003800000 */
.L_x_1202:
[----:B------:R-:W3:Y:S04]  /*10c50*/  LDL R4, [R1+0x8] ;  /* 0x0000080001047983 */ /* 0x000ee80000100800 */
[----:B0-----:R-:W0:Y:S04]  /*10c60*/  LDL.LU R3, [R1+0xc] ;  /* 0x00000c0001037983 */ /* 0x001e280000300800 */
[----:B------:R-:W4:Y:S01]  /*10c70*/  LDL.LU R2, [R1+0x18] ;  /* 0x0000180001027983 */ /* 0x000f220000300800 */
[----:B------:R-:W-:Y:S05]  /*10c80*/  YIELD ;  /* 0x0000000000007946 */ /* 0x000fea0003800000 */
[----:B------:R-:W-:Y:S01]  /*10c90*/  BSSY B1, `(.L_x_1162) ;  /* 0x00000e2000017945 */ /* 0x000fe20003800000 */
[----:B---3--:R-:W-:Y:S01]  /*10ca0*/  LOP3.LUT P1, RZ, R4, 0x1, RZ, 0xc0, !PT ;  /* 0x0000000104ff7812 */ /* 0x008fe2000782c0ff */
[----:B0-----:R-:W-:-:S05]  /*10cb0*/  VIADD R7, R3, 0x1 ;  /* 0x0000000103077836 */ /* 0x001fca0000000000 */
[----:B------:R-:W-:-:S04]  /*10cc0*/  ISETP.NE.AND P0, PT, R7, 0x2, PT ;  /* 0x000000020700780c */ /* 0x000fc80003f05270 */
[----:B------:R-:W-:Y:S02]  /*10cd0*/  SEL R6, RZ, 0x1, P0 ;  /* 0x00000001ff067807 */ /* 0x000fe40000000000 */
[----:B------:R-:W-:Y:S02]  /*10ce0*/  SEL R7, R7, RZ, P0 ;  /* 0x000000ff07077207 */ /* 0x000fe40000000000 */
[----:B----4-:R-:W-:Y:S01]  /*10cf0*/  LOP3.LUT R6, R2, R6, RZ, 0x3c, !PT ;  /* 0x0000000602067212 */ /* 0x010fe200078e3cff */
[----:B------:R-:W-:Y:S06]  /*10d00*/  @!P1 BRA `(.L_x_1163) ;  /* 0x0000000c00689947 */ /* 0x000fec0003800000 */
[----:B------:R-:W-:Y:S01]  /*10d10*/  ULDC.64 UR4, c[0x0][0x418] ;  /* 0x0001060000047ab9 */ /* 0x000fe20000000a00 */
[----:B------:R-:W-:Y:S01]  /*10d20*/  IMAD.MOV.U32 R8, RZ, RZ, R0 ;  /* 0x000000ffff087224 */ /* 0x000fe200078e0000 */
[----:B------:R-:W-:-:S04]  /*10d30*/  ISETP.NE.U32.AND P0, PT, RZ, UR4, PT ;  /* 0x00000004ff007c0c */ /* 0x000fc8000bf05070 */
[----:B------:R-:W-:-:S13]  /*10d40*/  ISETP.NE.AND.EX P0, PT, RZ, UR5, PT, P0 ;  /* 0x00000005ff007c0c */ /* 0x000fda000bf05300 */
[----:B------:R-:W-:Y:S05]  /*10d50*/  @!P0 BRA `(.L_x_1164) ;  /* 0x0000000000508947 */ /* 0x000fea0003800000 */
[----:B------:R-:W3:Y:S01]  /*10d60*/  LDL R9, [R1+0x1c] ;  /* 0x00001c0001097983 */ /* 0x000ee20000100800 */
[----:B------:R-:W0:Y:S01]  /*10d70*/  LDC R8, c[0x0][0x43c] ;  /* 0x00010f00ff087b82 */ /* 0x000e220000000800 */
[----:B------:R-:W-:Y:S02]  /*10d80*/  ULDC.64 UR6, c[0x0][0x428] ;  /* 0x00010a0000067ab9 */ /* 0x000fe40000000a00 */
[----:B------:R-:W4:Y:S01]  /*10d90*/  LDL R5, [R1+0x10] ;  /* 0x0000100001057983 */ /* 0x000f220000100800 */
        /* <DEDUP_REMOVED lines=16> */
.L_x_1164:
[----:B0-----:R-:W3:Y:S01]  /*10ea0*/  LDL R2, [R1+0x4] ;  /* 0x0000040001027983 */ /* 0x001ee20000100800 */
[----:B------:R-:W0:Y:S01]  /*10eb0*/  S2R R3, SR_TID.X ;  /* 0x0000000000037919 */ /* 0x000e220000002100 */
[----:B------:R-:W-:Y:S01]  /*10ec0*/  BSSY B2, `(.L_x_1165) ;  /* 0x0000007000027945 */ /* 0x000fe20003800000 */
[----:B0-----:R-:W-:-:S04]  /*10ed0*/  LOP3.LUT R3, R3, 0x7f, RZ, 0xc0, !PT ;  /* 0x0000007f03037812 */ /* 0x001fc800078ec0ff */
[----:B------:R-:W-:Y:S01]  /*10ee0*/  ISETP.NE.AND P1, PT, R3, RZ, PT ;  /* 0x000000ff0300720c */ /* 0x000fe20003f25270 */
[----:B---3--:R-:W-:Y:S01]  /*10ef0*/  IMAD R4, R7, 0x8, R2 ;  /* 0x0000000807047824 */ /* 0x008fe200078e0202 */
[----:B------:R-:W-:-:S04]  /*10f00*/  SHF.L.U32 R2, R6, 0x1f, RZ ;  /* 0x0000001f06027819 */ /* 0x000fc800000006ff */
[----:B------:R-:W0:Y:S02]  /*10f10*/  SYNCS.PHASECHK.TRANS64.TRYWAIT P0, [R4+URZ+0x38840], R2 ;  /* 0x03884002040075a7 */ /* 0x000e24000800017f */
[----:B0-----:R-:W-:Y:S05]  /*10f20*/  @!P0 BRA `(.L_x_1166) ;  /* 0x0000003c00e08947 */ /* 0x001fea0003800000 */
.L_x_1261:
[----:B------:R-:W-:Y:S05]  /*10f30*/  BSYNC B2 ;  /* 0x0000000000027941 */ /* 0x000fea0003800000 */
.L_x_1165:
        /* <DEDUP_REMOVED lines=9> */
.L_x_1168:
[----:B------:R-:W-:Y:S05]  /*10fd0*/  BSYNC B2 ;  /* 0x0000000000027941 */ /* 0x000fea0003800000 */
.L_x_1167:
        /* <DEDUP_REMOVED lines=13> */
.L_x_1169:
        /* <DEDUP_REMOVED lines=11> */
[----:B------:R-:W1:Y:S01]  /*11160*/  SYNCS.PHASECHK.TRANS64.TRYWAIT P0, [R4+URZ+0x38860], R2 ;  /* 0x03886002040075a7 */ /* 0x000e62000800017f */
[----:B------:R-:W-:Y:S04]  /*11170*/  BSSY B2, `(.L_x_1170) ;  /* 0x0000002000027945 */ /* 0x000fe80003800000 */
[----:B-1----:R-:W-:Y:S05]  /*11180*/  @!P0 BRA `(.L_x_1171) ;  /* 0x0000003c005c8947 */ /* 0x002fea0003800000 */
.L_x_1262:
[----:B------:R-:W-:Y:S05]  /*11190*/  BSYNC B2 ;  /* 0x0000000000027941 */ /* 0x000fea0003800000 */
.L_x_1170:
        /* <DEDUP_REMOVED lines=11> */
.L_x_1173:
[----:B------:R-:W-:Y:S05]  /*11250*/  BSYNC B2 ;  /* 0x0000000000027941 */ /* 0x000fea0003800000 */
.L_x_1172:
[----:B------:R-:W3:Y:S01]  /*11260*/  LDL R5, [R1+0x4] ;  /* 0x0000040001057983 */ /* 0x000ee20000100800 */
        /* <DEDUP_REMOVED lines=9> */
.L_x_1174:
        /* <DEDUP_REMOVED lines=16> */
.L_x_1175:
        /* <DEDUP_REMOVED lines=16> */
.L_x_1176:
        /* <DEDUP_REMOVED lines=16> */
.L_x_1177:
        /* <DEDUP_REMOVED lines=16> */
.L_x_1178:
        /* <DEDUP_REMOVED lines=16> */
.L_x_1179:
        /* <DEDUP_REMOVED lines=16> */
.L_x_1180:
        /* <DEDUP_REMOVED lines=16> */
.L_x_1181:
        /* <DEDUP_REMOVED lines=11> */
.L_x_1163:
[----:B------:R-:W-:Y:S05]  /*11ab0*/  BSYNC B1 ;  /* 0x0000000000017941 */ /* 0x000fea0003800000 */
.L_x_1162:
[----:B------:R-:W3:Y:S01]  /*11ac0*/  LDL R2, [R1+0x8] ;  /* 0x0000080001027983 */ /* 0x000ee20000100800 */
[----:B------:R-:W-:Y:S01]  /*11ad0*/  VIADD R7, R7, 0x1 ;  /* 0x0000000107077836 */ /* 0x000fe20000000000 */
[----:B------:R-:W-:Y:S04]  /*11ae0*/  BSSY B1, `(.L_x_1182) ;  /* 0x00000e5000017945 */ /* 0x000fe80003800000 */
[----:B------:R-:W-:-:S04]  /*11af0*/  ISETP.NE.AND P0, PT, R7, 0x2, PT ;  /* 0x000000020700780c */ /* 0x000fc80003f05270 */
[----:B------:R-:W-:Y:S02]  /*11b00*/  SEL R9, R7, RZ, P0 ;  /* 0x000000ff07097207 */ /* 0x000fe40000000000 */
[----:B---3--:R-:W-:Y:S02]  /*11b10*/  LOP3.LUT P2, RZ, R2, 0x1, RZ, 0xc0, !PT ;  /* 0x0000000102ff7812 */ /* 0x008fe4000784c0ff */
        /* <DEDUP_REMOVED lines=30> */
.L_x_1184:
[----:B-1----:R-:W3:Y:S01]  /*11d00*/  LDL R2, [R1+0x4] ;  /* 0x0000040001027983 */ /* 0x002ee20000100800 */
[----:B------:R-:W1:Y:S01]  /*11d10*/  S2R R3, SR_TID.X ;  /* 0x0000000000037919 */ /* 0x000e620000002100 */
[----:B------:R-:W-:Y:S01]  /*11d20*/  BSSY B2, `(.L_x_1185) ;  /* 0x0000007000027945 */ /* 0x000fe20003800000 */
[----:B-1----:R-:W-:-:S04]  /*11d30*/  LOP3.LUT R3, R3, 0x7f, RZ, 0xc0, !PT ;  /* 0x0000007f03037812 */ /* 0x002fc800078ec0ff */
[----:B------:R-:W-:Y:S01]  /*11d40*/  ISETP.NE.AND P1, PT, R3, RZ, PT ;  /* 0x000000ff0300720c */ /* 0x000fe20003f25270 */
[----:B---3--:R-:W-:Y:S01]  /*11d50*/  IMAD R4, R9, 0x8, R2 ;  /* 0x0000000809047824 */ /* 0x008fe200078e0202 */
[----:B------:R-:W-:-:S04]  /*11d60*/  SHF.L.U32 R2, R8, 0x1f, RZ ;  /* 0x0000001f08027819 */ /* 0x000fc800000006ff */
[----:B------:R-:W1:Y:S02]  /*11d70*/  SYNCS.PHASECHK.TRANS64.TRYWAIT P0, [R4+URZ+0x38840], R2 ;  /* 0x03884002040075a7 */ /* 0x000e64000800017f */
[----:B-1----:R-:W-:Y:S05]  /*11d80*/  @!P0 BRA `(.L_x_1186) ;  /* 0x0000003000708947 */ /* 0x002fea0003800000 */
.L_x_1263:
[----:B------:R-:W-:Y:S05]  /*11d90*/  BSYNC B2 ;  /* 0x0000000000027941 */ /* 0x000fea0003800000 */
.L_x_1185:
        /* <DEDUP_REMOVED lines=9> */
.L_x_1188:
[----:B------:R-:W-:Y:S05]  /*11e30*/  BSYNC B2 ;  /* 0x0000000000027941 */ /* 0x000fea0003800000 */
.L_x_1187:
        /* <DEDUP_REMOVED lines=14> */
.L_x_1189:
        /* <DEDUP_REMOVED lines=14> */
.L_x_1264:
[----:B------:R-:W-:Y:S05]  /*12000*/  BSYNC B2 ;  /* 0x0000000000027941 */ /* 0x000fea0003800000 */
.L_x_1190:
        /* <DEDUP_REMOVED lines=11> */
.L_x_1193:
[----:B------:R-:W-:Y:S05]  /*120c0*/  BSYNC B2 ;  /* 0x0000000000027941 */ /* 0x000fea0003800000 */
.L_x_1192:
[----:B------:R-:W3:Y:S04]  /*120d0*/  LDL R8, [R1+0x4] ;  /* 0x0000040001087983 */ /* 0x000ee80000100800 */
        /* <DEDUP_REMOVED lines=10> */
.L_x_1194:
        /* <DEDUP_REMOVED lines=16> */
.L_x_1195:
        /* <DEDUP_REMOVED lines=16> */
.L_x_1196:
        /* <DEDUP_REMOVED lines=16> */
.L_x_1197:
        /* <DEDUP_REMOVED lines=16> */
.L_x_1198:
        /* <DEDUP_REMOVED lines=16> */
.L_x_1199:
        /* <DEDUP_REMOVED lines=16> */
.L_x_1200:
        /* <DEDUP_REMOVED lines=16> */
.L_x_1201:
        /* <DEDUP_REMOVED lines=11> */
.L_x_1183:
[----:B------:R-:W-:Y:S05]  /*12930*/  BSYNC B1 ;  /* 0x0000000000017941 */ /* 0x000fea0003800000 */
.L_x_1182:
[C---:B------:R-:W-:Y:S01]  /*12940*/  ISETP.GT.AND P0, PT, R0.reuse, 0x1, PT ;  /* 0x000000010000780c */ /* 0x040fe20003f04270 */
[----:B------:R-:W-:-:S12]  /*12950*/  VIADD R0, R0, 0xfffffffe ;  /* 0xfffffffe00007836 */ /* 0x000fd80000000000 */
[----:B------:R-:W-:Y:S05]  /*12960*/  @P0 BRA `(.L_x_1202) ;  /* 0xffffffe000b80947 */ /* 0x000fea000383ffff */
.L_x_1139:
[----:B------:R-:W-:Y:S05]  /*12970*/  BSYNC B0 ;  /* 0x0000000000007941 */ /* 0x000fea0003800000 */
.L_x_1138:
[----:B------:R-:W3:Y:S04]  /*12980*/  LDL.LU R4, [R1+0xc] ;  /* 0x00000c0001047983 */ /* 0x000ee80000300800 */
[----:B------:R-:W4:Y:S01]  /*12990*/  LDL.LU R3, [R1+0x18] ;  /* 0x0000180001037983 */ /* 0x000f220000300800 */
[----:B------:R-:W1:Y:S01]  /*129a0*/  S2R R2, SR_TID.X ;  /* 0x0000000000027919 */ /* 0x000e620000002100 */
[----:B------:R-:W-:Y:S01]  /*129b0*/  BSSY B0, `(.L_x_1203) ;  /* 0x0000015000007945 */ /* 0x000fe20003800000 */
[----:B-1----:R-:W-:-:S04]  /*129c0*/  LOP3.LUT R2, R2, 0x7f, RZ, 0xc0, !PT ;  /* 0x0000007f02027812 */ /* 0x002fc800078ec0ff */
[----:B------:R-:W-:Y:S01]  /*129d0*/  ISETP.NE.AND P1, PT, R2, RZ, PT ;  /* 0x000000ff0200720c */ /* 0x000fe20003f25270 */
[----:B---3--:R-:W-:-:S05]  /*129e0*/  VIADD R0, R4, 0x1 ;  /* 0x0000000104007836 */ /* 0x008fca0000000000 */
[----:B------:R-:W-:-:S04]  /*129f0*/  ISETP.NE.AND P0, PT, R0, 0x2, PT ;  /* 0x000000020000780c */ /* 0x000fc80003f05270 */
[----:B------:R-:W-:-:S04]  /*12a00*/  SEL R2, RZ, 0x1, P0 ;  /* 0x00000001ff027807 */ /* 0x000fc80000000000 */
[----:B----4-:R-:W-:-:S05]  /*12a10*/  LOP3.LUT R3, R3, R2, RZ, 0x3c, !PT ;  /* 0x0000000203037212 */ /* 0x010fca00078e3cff */
[----:B------:R1:W-:Y:S01]  /*12a20*/  STL [R1+0x18], R3 ;  /* 0x0000180301007387 */ /* 0x0003e20000100800 */
[----:B------:R-:W-:Y:S05]  /*12a30*/  @P1 BRA `(.L_x_1204) ;  /* 0x0000000000301947 */ /* 0x000fea0003800000 */
[----:B-1----:R-:W1:Y:S01]  /*12a40*/  S2R R3, SR_LANEID ;  /* 0x0000000000037919 */ /* 0x002e620000000000 */
[----:B------:R-:W-:Y:S01]  /*12a50*/  VOTEU.ANY UR4, UPT, PT ;  /* 0x0000000000047886 */ /* 0x000fe200038e0100 */
[----:B------:R-:W3:Y:S01]  /*12a60*/  LDC.64 R4, c[0x0][0xd60] ;  /* 0x00035800ff047b82 */ /* 0x000ee20000000a00 */
[----:B------:R-:W1:Y:S02]  /*12a70*/  FLO.U32 R2, UR4 ;  /* 0x0000000400027d00 */ /* 0x000e6400080e0000 */
[----:B-1----:R-:W-:-:S06]  /*12a80*/  ISETP.EQ.U32.AND P1, PT, R2, R3, PT ;  /* 0x000000030200720c */ /* 0x002fcc0003f22070 */
[----:B------:R-:W3:Y:S07]  /*12a90*/  POPC R3, UR4 ;  /* 0x0000000400037d09 */ /* 0x000eee0008000000 */
[----:B---3--:R-:W3:Y:S04]  /*12aa0*/  @P1 ATOMG.E.ADD.STRONG.GPU PT, R3, desc[UR38][R4.64], R3 ;  /* 0x00000003040319a8 */ /* 0x008ee800081ee1e6 */
[----:B---3--:R1:W3:Y:S02]  /*12ab0*/  SHFL.IDX PT, R3, R3, R2, 0x1f ;  /* 0x00001f0203037589 */ /* 0x0082e400000e0000 */
[----:B-1----:R-:W1:Y:S02]  /*12ac0*/  S2R R2, SR_LTMASK ;  /* 0x0000000000027919 */ /* 0x002e640000003900 */
[----:B-1----:R-:W-:-:S06]  /*12ad0*/  LOP3.LUT R2, R2, UR4, RZ, 0xc0, !PT ;  /* 0x0000000402027c12 */ /* 0x002fcc000f8ec0ff */
[----:B------:R-:W3:Y:S02]  /*12ae0*/  POPC R2, R2 ;  /* 0x0000000200027309 */ /* 0x000ee40000000000 */
[----:B---3--:R-:W-:-:S07]  /*12af0*/  IADD3 R16, R3, UR36, R2 ;  /* 0x0000002403107c10 */ /* 0x008fce000fffe002 */
.L_x_1204:
[----:B------:R-:W-:Y:S05]  /*12b00*/  BSYNC B0 ;  /* 0x0000000000007941 */ /* 0x000fea0003800000 */
.L_x_1203:
[----:B------:R-:W-:-:S05]  /*12b10*/  SEL R0, R0, RZ, P0 ;  /* 0x000000ff00007207 */ /* 0x000fca0000000000 */
[----:B------:R3:W-:Y:S02]  /*12b20*/  STL [R1+0xc], R0 ;  /* 0x00000c0001007387 */ /* 0x0007e40000100800 */
.L_x_1100:
[----:B------:R-:W-:Y:S05]  /*12b30*/  BSYNC B7 ;  /* 0x0000000000077941 */ /* 0x000fea0003800000 */
.L_x_1098:
[----:B---3--:R-:W3:Y:S02]  /*12b40*/  LDL R0, [R1+0x8] ;  /* 0x0000080001007983 */ /* 0x008ee40000100800 */
[----:B---3--:R-:W-:-:S13]  /*12b50*/  LOP3.LUT P0, RZ, R0, 0x40, RZ, 0xc0, !PT ;  /* 0x0000004000ff7812 */ /* 0x008fda000780c0ff */
[----:B------:R-:W-:Y:S05]  /*12b60*/  @!P0 BRA `(.L_x_1205) ;  /* 0x0000000000288947 */ /* 0x000fea0003800000 */
[----:B------:R-:W-:Y:S05]  /*12b70*/  WARPSYNC.ALL ;  /* 0x0000000000007948 */ /* 0x000fea0003800000 */
[----:B------:R-:W3:Y:S08]  /*12b80*/  S2UR UR5, SR_CgaCtaId ;  /* 0x00000000000579c3 */ /* 0x000ef00000008800 */
[----:B------:R-:W-:Y:S06]  /*12b90*/  BAR.SYNC.DEFER_BLOCKING 0x5, 0x180 ;  /* 0x0146000000007b1d */ /* 0x000fec0000010000 */
[----:B------:R-:W-:-:S02]  /*12ba0*/  UMOV UR4, 0x400 ;  /* 0x0000040000047882 */ /* 0x000fc40000000000 */
[----:B---3--:R-:W-:-:S06]  /*12bb0*/  ULEA UR4, UR5, UR4, 0x18 ;  /* 0x0000000405047291 */ /* 0x008fcc000f8ec03f */
[----:B------:R-:W-:-:S05]  /*12bc0*/  IMAD.U32 R0, RZ, RZ, UR4 ;  /* 0x00000004ff007e24 */ /* 0x000fca000f8e00ff */
[----:B------:R3:W4:Y:S04]  /*12bd0*/  LDS.128 R16, [R0+0x388d0] ;  /* 0x0388d00000107984 */ /* 0x0007280000000c00 */
[----:B------:R3:W-:Y:S01]  /*12be0*/  STL [R1+0x4], R0 ;  /* 0x0000040001007387 */ /* 0x0007e20000100800 */
[----:B------:R-:W-:Y:S06]  /*12bf0*/  BAR.ARV 0x4, 0x180 ;  /* 0x0106000000007b1d */ /* 0x000fec0000002000 */
[----:B------:R-:W-:Y:S05]  /*12c00*/  BRA `(.L_x_1206) ;  /* 0x0000000800487947 */ /* 0x000fea0003800000 */
.L_x_1205:
[----:B------:R-:W0:Y:S01]  /*12c10*/  S2R R0, SR_TID.X ;  /* 0x0000000000007919 */ /* 0x000e220000002100 */
[----:B------:R-:W-:Y:S01]  /*12c20*/  UMOV UR4, 0xffffffff ;  /* 0xffffffff00047882 */ /* 0x000fe20000000000 */
[----:B01----:R-:W-:-:S04]  /*12c30*/  LOP3.LUT R7, R0, 0x1f, RZ, 0xc0, !PT ;  /* 0x0000001f00077812 */ /* 0x003fc800078ec0ff */
[----:B------:R-:W-:Y:S01]  /*12c40*/  ISETP.NE.AND P0, PT, R7, 0x1f, PT ;  /* 0x0000001f0700780c */ /* 0x000fe20003f05270 */
[----:B------:R-:W-:-:S12]  /*12c50*/  BRA.DIV UR4, `(.L_x_1207) ;  /* 0x0000002204e47947 */ /* 0x000fd8000b800000 */
[----:B------:R-:W-:Y:S01]  /*12c60*/  IMAD.IADD R0, R19, 0x1, R7 ;  /* 0x0000000113007824 */ /* 0x000fe200078e0207 */
[----:B------:R-:W-:-:S04]  /*12c70*/  ULDC UR4, c[0x0][0xd3c] ;  /* 0x00034f0000047ab9 */ /* 0x000fc80000000800 */
[----:B------:R-:W-:-:S13]  /*12c80*/  ISETP.GE.OR P1, PT, R0, UR4, !P0 ;  /* 0x0000000400007c0c */ /* 0x000fda000c726670 */
[----:B------:R-:W0:Y:S02]  /*12c90*/  @!P1 LDC.64 R2, c[0x0][0xd80] ;  /* 0x00036000ff029b82 */ /* 0x000e240000000a00 */
[----:B0-----:R-:W-:-:S06]  /*12ca0*/  @!P1 IMAD.WIDE R2, R0, 0x4, R2 ;  /* 0x0000000400029825 */ /* 0x001fcc00078e0202 */
[----:B------:R0:W3:Y:S01]  /*12cb0*/  @!P1 LDG.E R3, desc[UR38][R2.64] ;  /* 0x0000002602039981 */ /* 0x0000e2000c1e1900 */
[C---:B------:R-:W-:Y:S02]  /*12cc0*/  ISETP.GE.U32.AND P2, PT, R7.reuse, 0x2, PT ;  /* 0x000000020700780c */ /* 0x040fe40003f46070 */
[C---:B------:R-:W-:Y:S01]  /*12cd0*/  ISETP.GE.U32.AND P3, PT, R7.reuse, 0x4, PT ;  /* 0x000000040700780c */ /* 0x040fe20003f66070 */
[----:B------:R-:W-:Y:S01]  /*12ce0*/  SHFL.IDX PT, R0, R16, RZ, 0x1f ;  /* 0x00001fff10007589 */ /* 0x000fe200000e0000 */
[C---:B------:R-:W-:Y:S02]  /*12cf0*/  ISETP.GE.U32.AND P4, PT, R7.reuse, 0x8, PT ;  /* 0x000000080700780c */ /* 0x040fe40003f86070 */
[C---:B------:R-:W-:Y:S01]  /*12d00*/  ISETP.GE.U32.AND P5, PT, R7.reuse, 0x10, PT ;  /* 0x000000100700780c */ /* 0x040fe20003fa6070 */
[----:B------:R-:W-:Y:S01]  /*12d10*/  SHFL.IDX PT, R4, R16, 0x1, 0x1f ;  /* 0x00201f0010047f89 */ /* 0x000fe200000e0000 */
[----:B0-----:R-:W-:Y:S02]  /*12d20*/  IMAD.MOV.U32 R2, RZ, RZ, RZ ;  /* 0x000000ffff027224 */ /* 0x001fe400078e00ff */
[----:B---3--:R-:W-:Y:S01]  /*12d30*/  @!P1 IMAD.MOV.U32 R2, RZ, RZ, R3 ;  /* 0x000000ffff029224 */ /* 0x008fe200078e0003 */
        /* <DEDUP_REMOVED lines=17> */
.L_x_1274:
[----:B------:R-:W-:Y:S02]  /*12e50*/  ULDC UR4, c[0x0][0xd38] ;  /* 0x00034e0000047ab9 */ /* 0x000fe40000000800 */
[----:B------:R-:W-:-:S04]  /*12e60*/  IMAD.U32 R16, RZ, RZ, UR4 ;  /* 0x00000004ff107e24 */ /* 0x000fc8000f8e00ff */
[----:B-1----:R-:W-:-:S04]  /*12e70*/  IMAD R6, R6, R16, RZ ;  /* 0x0000001006067224 */ /* 0x002fc800078e02ff */
[----:B------:R-:W-:-:S05]  /*12e80*/  IMAD.IADD R4, R4, 0x1, R6 ;  /* 0x0000000104047824 */ /* 0x000fca00078e0206 */
[----:B------:R-:W-:-:S13]  /*12e90*/  ISETP.GT.AND P6, PT, R4, R0, PT ;  /* 0x000000000400720c */ /* 0x000fda0003fc4270 */
[----:B------:R-:W-:Y:S05]  /*12ea0*/  @P6 BRA `(.L_x_1208) ;  /* 0x00000000009c6947 */ /* 0x000fea0003800000 */
.L_x_1213:
[----:B------:R-:W1:Y:S01]  /*12eb0*/  LDC R2, c[0x0][0xd3c] ;  /* 0x00034f00ff027b82 */ /* 0x000e620000000800 */
[----:B------:R-:W-:-:S05]  /*12ec0*/  VIADD R19, R19, 0x1f ;  /* 0x0000001f13137836 */ /* 0x000fca0000000000 */
[----:B-1----:R-:W-:-:S13]  /*12ed0*/  ISETP.GE.AND P6, PT, R19, R2, PT ;  /* 0x000000021300720c */ /* 0x002fda0003fc6270 */
[----:B------:R-:W-:Y:S05]  /*12ee0*/  @P6 BRA `(.L_x_1209) ;  /* 0x0000000400446947 */ /* 0x000fea0003800000 */
[----:B0-----:R-:W0:Y:S01]  /*12ef0*/  S2R R3, SR_TID.X ;  /* 0x0000000000037919 */ /* 0x001e220000002100 */
        /* <DEDUP_REMOVED lines=9> */
.L_x_1211:
[----:B------:R-:W-:Y:S05]  /*12f90*/  BSYNC B0 ;  /* 0x0000000000007941 */ /* 0x000fea0003800000 */
.L_x_1210:
[----:B------:R-:W-:-:S03]  /*12fa0*/  UMOV UR4, 0xffffffff ;  /* 0xffffffff00047882 */ /* 0x000fc60000000000 */
[----:B------:R-:W-:Y:S05]  /*12fb0*/  BRA.DIV UR4, `(.L_x_1212) ;  /* 0x0000002604487947 */ /* 0x000fea000b800000 */
        /* <DEDUP_REMOVED lines=16> */
.L_x_1282:
[----:B------:R-:W-:Y:S02]  /*130c0*/  ULDC UR4, c[0x0][0xd38] ;  /* 0x00034e0000047ab9 */ /* 0x000fe40000000800 */
[----:B------:R-:W-:-:S04]  /*130d0*/  IMAD.U32 R16, RZ, RZ, UR4 ;  /* 0x00000004ff107e24 */ /* 0x000fc8000f8e00ff */
[----:B-1----:R-:W-:-:S04]  /*130e0*/  IMAD R6, R6, R16, RZ ;  /* 0x0000001006067224 */ /* 0x002fc800078e02ff */
[----:B------:R-:W-:-:S05]  /*130f0*/  IMAD.IADD R4, R6, 0x1, R4 ;  /* 0x0000000106047824 */ /* 0x000fca00078e0204 */
[----:B------:R-:W-:-:S13]  /*13100*/  ISETP.GT.AND P6, PT, R4, R0, PT ;  /* 0x000000000400720c */ /* 0x000fda0003fc4270 */
[----:B------:R-:W-:Y:S05]  /*13110*/  @!P6 BRA `(.L_x_1213) ;  /* 0xfffffffc0064e947 */ /* 0x000fea000383ffff */
.L_x_1208:
[----:B------:R-:W-:Y:S01]  /*13120*/  IMAD.IADD R6, R4, 0x1, -R6 ;  /* 0x0000000104067824 */ /* 0x000fe200078e0a06 */
[----:B------:R-:W-:-:S03]  /*13130*/  UMOV UR4, 0xffffffff ;  /* 0xffffffff00047882 */ /* 0x000fc60000000000 */
[----:B------:R-:W-:-:S05]  /*13140*/  IMAD R4, R3, R16, R6 ;  /* 0x0000001003047224 */ /* 0x000fca00078e0206 */
[----:B------:R-:W-:Y:S01]  /*13150*/  ISETP.GT.AND P6, PT, R4, R0, PT ;  /* 0x000000000400720c */ /* 0x000fe20003fc4270 */
[----:B------:R-:W-:-:S12]  /*13160*/  BRA.DIV UR4, `(.L_x_1214) ;  /* 0x0000002604b47947 */ /* 0x000fd8000b800000 */
[----:B------:R-:W-:-:S04]  /*13170*/  VOTE.ANY R5, PT, !P6 ;  /* 0x0000000000057806 */ /* 0x000fc800070e0100 */
[----:B------:R-:W1:Y:S02]  /*13180*/  POPC R4, R5 ;  /* 0x0000000500047309 */ /* 0x000e640000000000 */
[----:B-1----:R1:W3:Y:S02]  /*13190*/  SHFL.IDX PT, R17, R2, R4, 0x1f ;  /* 0x00001f0402117589 */ /* 0x0022e400000e0000 */
.L_x_1286:
[----:B------:R-:W-:Y:S01]  /*131a0*/  ISETP.NE.AND P0, PT, R5, RZ, PT ;  /* 0x000000ff0500720c */ /* 0x000fe20003f05270 */
[----:B-1----:R-:W-:-:S12]  /*131b0*/  IMAD.MOV.U32 R2, RZ, RZ, RZ ;  /* 0x000000ffff027224 */ /* 0x002fd800078e00ff */
[----:B------:R-:W-:Y:S05]  /*131c0*/  @!P0 BRA `(.L_x_1215) ;  /* 0x0000000000108947 */ /* 0x000fea0003800000 */
[----:B------:R-:W-:Y:S01]  /*131d0*/  UMOV UR4, 0xffffffff ;  /* 0xffffffff00047882 */ /* 0x000fe20000000000 */
[----:B------:R-:W-:Y:S02]  /*131e0*/  VIADD R12, R4, 0xffffffff ;  /* 0xffffffff040c7836 */ /* 0x000fe40000000000 */
[----:B------:R-:W-:Y:S05]  /*131f0*/  BRA.DIV UR4, `(.L_x_1216) ;  /* 0x0000002604d87947 */ /* 0x000fea000b800000 */
[----:B------:R1:W4:Y:S02]  /*13200*/  SHFL.IDX PT, R2, R3, R12, 0x1f ;  /* 0x00001f0c03027589 */ /* 0x00032400000e0000 */
.L_x_1215:
[----:B---3--:R-:W-:Y:S01]  /*13210*/  IABS R5, R17 ;  /* 0x0000001100057213 */ /* 0x008fe20000000000 */
[----:B----4-:R-:W-:Y:S02]  /*13220*/  IMAD R16, R2, R16, R6 ;  /* 0x0000001002107224 */ /* 0x010fe400078e0206 */
[----:B------:R-:W-:Y:S01]  /*13230*/  IMAD.IADD R19, R4, 0x1, R19 ;  /* 0x0000000104137824 */ /* 0x000fe200078e0213 */
[----:B------:R-:W3:Y:S01]  /*13240*/  I2F.RP R2, R5 ;  /* 0x0000000500027306 */ /* 0x000ee20000209400 */
[----:B------:R-:W-:-:S07]  /*13250*/  IMAD.IADD R0, R0, 0x1, -R16 ;  /* 0x0000000100007824 */ /* 0x000fce00078e0a10 */
[----:B---3--:R-:W3:Y:S02]  /*13260*/  MUFU.RCP R2, R2 ;  /* 0x0000000200027308 */ /* 0x008ee40000001000 */
[----:B---3--:R-:W-:-:S06]  /*13270*/  VIADD R2, R2, 0xffffffe ;  /* 0x0ffffffe02027836 */ /* 0x008fcc0000000000 */
        /* <DEDUP_REMOVED lines=24> */
.L_x_1209:
[----:B------:R-:W-:Y:S01]  /*13400*/  UMOV UR4, URZ ;  /* 0x0000003f00047c82 */ /* 0x000fe20008000000 */
[----:B------:R-:W-:Y:S01]  /*13410*/  UMOV UR5, URZ ;  /* 0x0000003f00057c82 */ /* 0x000fe20008000000 */
[----:B------:R-:W-:Y:S01]  /*13420*/  ULDC UR6, c[0x0][0xd3c] ;  /* 0x00034f0000067ab9 */ /* 0x000fe20000000800 */
[----:B------:R-:W-:Y:S02]  /*13430*/  IMAD.MOV.U32 R16, RZ, RZ, R0 ;  /* 0x000000ffff107224 */ /* 0x000fe400078e0000 */
[----:B------:R-:W-:Y:S02]  /*13440*/  IMAD.U32 R17, RZ, RZ, UR4 ;  /* 0x00000004ff117e24 */ /* 0x000fe4000f8e00ff */
[----:B------:R-:W-:Y:S02]  /*13450*/  IMAD.U32 R18, RZ, RZ, UR5 ;  /* 0x00000005ff127e24 */ /* 0x000fe4000f8e00ff */
[----:B------:R-:W-:-:S07]  /*13460*/  IMAD.U32 R19, RZ, RZ, UR6 ;  /* 0x00000006ff137e24 */ /* 0x000fce000f8e00ff */
.L_x_1217:
[----:B0-----:R0:W3:Y:S01]  /*13470*/  LDL R3, [R1+0x4] ;  /* 0x0000040001037983 */ /* 0x0010e20000100800 */
[----:B------:R-:W1:Y:S01]  /*13480*/  S2R R0, SR_TID.X ;  /* 0x0000000000007919 */ /* 0x000e620000002100 */
[----:B------:R-:W-:Y:S05]  /*13490*/  WARPSYNC.ALL ;  /* 0x0000000000007948 */ /* 0x000fea0003800000 */
[----:B-1----:R-:W-:Y:S01]  /*134a0*/  LOP3.LUT R0, R0, 0x1f, RZ, 0xc0, !PT ;  /* 0x0000001f00007812 */ /* 0x002fe200078ec0ff */
[----:B------:R-:W-:Y:S03]  /*134b0*/  BAR.SYNC.DEFER_BLOCKING 0x4, 0x180 ;  /* 0x0106000000007b1d */ /* 0x000fe60000010000 */
[----:B------:R-:W-:-:S13]  /*134c0*/  ISETP.NE.AND P0, PT, R0, RZ, PT ;  /* 0x000000ff0000720c */ /* 0x000fda0003f05270 */
[----:B------:R-:W3:Y:S01]  /*134d0*/  @!P0 S2R R0, SR_CgaCtaId ;  /* 0x0000000000008919 */ /* 0x000ee20000008800 */
[----:B------:R-:W-:-:S04]  /*134e0*/  @!P0 MOV R2, 0x400 ;  /* 0x0000040000028802 */ /* 0x000fc80000000f00 */
[----:B---3--:R-:W-:-:S05]  /*134f0*/  @!P0 LEA R3, R0, R2, 0x18 ;  /* 0x0000000200038211 */ /* 0x008fca00078ec0ff */
[----:B------:R0:W-:Y:S04]  /*13500*/  @!P0 STS.128 [R3+0x388d0], R16 ;  /* 0x0388d01003008388 */ /* 0x0001e80000000c00 */
[----:B------:R0:W-:Y:S01]  /*13510*/  @!P0 STL [R1+0x4], R3 ;  /* 0x0000040301008387 */ /* 0x0001e20000100800 */
[----:B------:R-:W-:Y:S06]  /*13520*/  BAR.ARV 0x5, 0x180 ;  /* 0x0146000000007b1d */ /* 0x000fec0000002000 */
.L_x_1206:
[----:B------:R-:W-:Y:S02]  /*13530*/  ULDC UR4, c[0x0][0xd3c] ;  /* 0x00034f0000047ab9 */ /* 0x000fe40000000800 */
[----:B----4-:R-:W-:-:S13]  /*13540*/  ISETP.GE.AND P0, PT, R19, UR4, PT ;  /* 0x0000000413007c0c */ /* 0x010fda000bf06270 */
[----:B------:R-:W-:Y:S05]  /*13550*/  @!P0 BRA `(.L_x_1218) ;  /* 0xffffff9000508947 */ /* 0x000fea000383ffff */
[----:B------:R-:W-:Y:S05]  /*13560*/  BSYNC B8 ;  /* 0x0000000000087941 */ /* 0x000fea0003800000 */
.L_x_1094:
[----:B---3--:R-:W3:Y:S01]  /*13570*/  LDL.LU R0, [R1+0x5c] ;  /* 0x00005c0001007983 */ /* 0x008ee20000300800 */
[----:B------:R-:W-:Y:S01]  /*13580*/  BSSY B0, `(.L_x_1219) ;  /* 0x000000b000007945 */ /* 0x000fe20003800000 */
[----:B------:R-:W4:Y:S01]  /*13590*/  S2R R5, SR_CgaCtaId ;  /* 0x0000000000057919 */ /* 0x000f220000008800 */
[----:B---3--:R-:W-:-:S05]  /*135a0*/  VIADD R0, R0, 0x1 ;  /* 0x0000000100007836 */ /* 0x008fca0000000000 */
[----:B------:R-:W-:-:S04]  /*135b0*/  LEA.HI R2, R0, R0, RZ, 0x1 ;  /* 0x0000000000027211 */ /* 0x000fc800078f08ff */
[----:B01----:R-:W-:Y:S02]  /*135c0*/  LOP3.LUT R3, R2, 0xfffffffe, RZ, 0xc0, !PT ;  /* 0xfffffffe02037812 */ /* 0x003fe400078ec0ff */
[----:B------:R-:W-:-:S03]  /*135d0*/  MOV R2, 0x400 ;  /* 0x0000040000027802 */ /* 0x000fc60000000f00 */
[----:B------:R-:W-:Y:S01]  /*135e0*/  IMAD.IADD R0, R0, 0x1, -R3 ;  /* 0x0000000100007824 */ /* 0x000fe200078e0a03 */
[----:B----4-:R-:W-:-:S04]  /*135f0*/  LEA R9, R5, R2, 0x18 ;  /* 0x0000000205097211 */ /* 0x010fc800078ec0ff */
[----:B------:R-:W-:-:S04]  /*13600*/  SHF.L.U32 R0, R0, 0x1f, RZ ;  /* 0x0000001f00007819 */ /* 0x000fc800000006ff */
[----:B------:R-:W0:Y:S02]  /*13610*/  SYNCS.PHASECHK.TRANS64.TRYWAIT P0, [R9+URZ+0x38820], R0 ;  /* 0x03882000090075a7 */ /* 0x000e24000800017f */
[----:B0-----:R-:W-:Y:S05]  /*13620*/  @!P0 BRA `(.L_x_1220) ;  /* 0x0000002000f48947 */ /* 0x001fea0003800000 */
.L_x_1289:
[----:B------:R-:W-:Y:S05]  /*13630*/  BSYNC B0 ;  /* 0x0000000000007941 */ /* 0x000fea0003800000 */
.L_x_1219:
[----:B------:R-:W-:-:S03]  /*13640*/  UMOV UR4, 0xffffffff ;  /* 0xffffffff00047882 */ /* 0x000fc60000000000 */
[----:B------:R-:W-:Y:S05]  /*13650*/  BRA.DIV UR4, `(.L_x_1221) ;  /* 0x0000002204fc7947 */ /* 0x000fea000b800000 */
[----:B0-----:R-:W0:Y:S02]  /*13660*/  S2R R0, SR_TID.X ;  /* 0x0000000000007919 */ /* 0x001e240000002100 */
[----:B0-----:R-:W-:-:S04]  /*13670*/  SHF.R.U32.HI R0, RZ, 0x5, R0 ;  /* 0x00000005ff007819 */ /* 0x001fc80000011600 */
[----:B------:R-:W-:-:S05]  /*13680*/  LOP3.LUT R0, R0, 0x3, RZ, 0xc0, !PT ;  /* 0x0000000300007812 */ /* 0x000fca00078ec0ff */
[----:B------:R0:W1:Y:S02]  /*13690*/  SHFL.IDX PT, R14, R0, RZ, 0x1f ;  /* 0x00001fff000e7589 */ /* 0x00006400000e0000 */
.L_x_1292:
[----:B-1----:R-:W-:Y:S01]  /*136a0*/  ISETP.NE.AND P0, PT, R14, RZ, PT ;  /* 0x000000ff0e00720c */ /* 0x002fe20003f05270 */
[----:B------:R-:W-:-:S12]  /*136b0*/  BSSY B0, `(.L_x_1222) ;  /* 0x0000020000007945 */ /* 0x000fd80003800000 */
[----:B------:R-:W-:Y:S05]  /*136c0*/  @P0 BRA `(.L_x_1223) ;  /* 0x0000000000780947 */ /* 0x000fea0003800000 */
[----:B------:R-:W-:-:S03]  /*136d0*/  UMOV UR4, 0xffffffff ;  /* 0xffffffff00047882 */ /* 0x000fc60000000000 */
[----:B------:R-:W-:Y:S05]  /*136e0*/  BRA.DIV UR4, `(.L_x_1224) ;  /* 0x00000026040c7947 */ /* 0x000fea000b800000 */
[----:B------:R-:W-:-:S13]  /*136f0*/  ELECT P6, URZ, PT ;  /* 0x00000000003f782f */ /* 0x000fda00038c0000 */
.L_x_1295:
[----:B------:R-:W-:Y:S05]  /*13700*/  @!P6 BRA `(.L_x_1223) ;  /* 0x000000000068e947 */ /* 0x000fea0003800000 */
[----:B------:R-:W3:Y:S04]  /*13710*/  LDL R2, [R1+0xc] ;  /* 0x00000c0001027983 */ /* 0x000ee80000100800 */
[----:B------:R-:W4:Y:S01]  /*13720*/  LDL.LU R6, [R1+0x18] ;  /* 0x0000180001067983 */ /* 0x000f220000300800 */
[----:B0-----:R-:W-:-:S04]  /*13730*/  VIADD R0, R9, 0x38840 ;  /* 0x0003884009007836 */ /* 0x001fc80000000000 */
[C---:B---3--:R-:W-:Y:S02]  /*13740*/  IMAD R5, R2.reuse, 0x8, R0 ;  /* 0x0000000802057824 */ /* 0x048fe400078e0200 */
[----:B------:R-:W-:Y:S01]  /*13750*/  VIADD R2, R2, 0x1 ;  /* 0x0000000102027836 */ /* 0x000fe20000000000 */
[----:B----4-:R-:W-:-:S04]  /*13760*/  SHF.L.U32 R4, R6, 0x1f, RZ ;  /* 0x0000001f06047819 */ /* 0x010fc800000006ff */
[----:B------:R-:W-:Y:S01]  /*13770*/  ISETP.NE.AND P1, PT, R2, 0x2, PT ;  /* 0x000000020200780c */ /* 0x000fe20003f25270 */
[----:B------:R-:W0:Y:S03]  /*13780*/  SYNCS.PHASECHK.TRANS64.TRYWAIT P0, [R5+URZ], R4 ;  /* 0x00000004050075a7 */ /* 0x000e26000800017f */
[----:B------:R-:W-:-:S04]  /*13790*/  SEL R3, RZ, 0x1, P1 ;  /* 0x00000001ff037807 */ /* 0x000fc80000800000 */
[----:B------:R-:W-:Y:S02]  /*137a0*/  LOP3.LUT R6, R6, R3, RZ, 0x3c, !PT ;  /* 0x0000000306067212 */ /* 0x000fe400078e3cff */
[----:B------:R-:W-:Y:S02]  /*137b0*/  SEL R3, R2, RZ, P1 ;  /* 0x000000ff02037207 */ /* 0x000fe40000800000 */
[----:B------:R-:W-:-:S03]  /*137c0*/  SHF.L.U32 R2, R6, 0x1f, RZ ;  /* 0x0000001f06027819 */ /* 0x000fc600000006ff */
[----:B------:R-:W-:Y:S01]  /*137d0*/  IMAD R7, R3, 0x8, R0 ;  /* 0x0000000803077824 */ /* 0x000fe200078e0200 */
[----:B0-----:R-:W-:Y:S06]  /*137e0*/  @!P0 BRA `(.L_x_1225) ;  /* 0x0000002000ec8947 */ /* 0x001fec0003800000 */
.L_x_1296:
[----:B------:R-:W0:Y:S01]  /*137f0*/  LDL.LU R6, [R1+0xc] ;  /* 0x00000c0001067983 */ /* 0x000e220000300800 */
[----:B------:R-:W1:Y:S01]  /*13800*/  SYNCS.PHASECHK.TRANS64.TRYWAIT P0, [R7+URZ], R2 ;  /* 0x00000002070075a7 */ /* 0x000e62000800017f */
[----:B------:R-:W-:-:S04]  /*13810*/  VIADD R0, R9, 0x38860 ;  /* 0x0003886009007836 */ /* 0x000fc80000000000 */
[----:B0-----:R-:W-:Y:S01]  /*13820*/  IMAD R5, R6, 0x8, R0 ;  /* 0x0000000806057824 */ /* 0x001fe200078e0200 */
[----:B-1----:R-:W-:Y:S06]  /*13830*/  @!P0 BRA `(.L_x_1226) ;  /* 0x0000002000ec8947 */ /* 0x002fec0003800000 */
.L_x_1297:
[----:B------:R-:W1:Y:S02]  /*13840*/  SYNCS.PHASECHK.TRANS64.TRYWAIT P0, [R5+URZ], R4 ;  /* 0x00000004050075a7 */ /* 0x000e64000800017f */
[----:B-1----:R-:W-:Y:S05]  /*13850*/  @!P0 BRA `(.L_x_1227) ;  /* 0x0000002000f88947 */ /* 0x002fea0003800000 */
.L_x_1298:
[----:B------:R-:W-:-:S07]  /*13860*/  IMAD R3, R3, 0x8, R0 ;  /* 0x0000000803037824 */ /* 0x000fce00078e0200 */
.L_x_1228:
[----:B---3--:R3:W4:Y:S02]  /*13870*/  SYNCS.PHASECHK.TRANS64.TRYWAIT P0, [R3+URZ], R2 ;  /* 0x00000002030075a7 */ /* 0x008724000800017f */
[----:B----4-:R-:W-:Y:S05]  /*13880*/  @!P0 NANOSLEEP.SYNCS 0x989680 ;  /* 0x009896800000895d */ /* 0x010fea0003900000 */
[----:B------:R-:W4:Y:S02]  /*13890*/  @!P0 SYNCS.PHASECHK.TRANS64 P0, [R3+URZ], R2 ;  /* 0x00000002030085a7 */ /* 0x000f24000800007f */
[----:B----4-:R-:W-:Y:S05]  /*138a0*/  @!P0 BRA `(.L_x_1228) ;  /* 0xfffffffc00f08947 */ /* 0x010fea000383ffff */
.L_x_1223:
[----:B------:R-:W-:Y:S05]  /*138b0*/  BSYNC B0 ;  /* 0x0000000000007941 */ /* 0x000fea0003800000 */
.L_x_1222:
[----:B------:R-:W-:Y:S05]  /*138c0*/  EXIT ;  /* 0x000000000000794d */ /* 0x000fea0003800000 */
.L_x_1052:
[----:B0-----:R-:W-:-:S04]  /*138d0*/  IMAD.U32 R0, RZ, RZ, UR37 ;  /* 0x00000025ff007e24 */ /* 0x001fc8000f8e00ff */
[----:B------:R0:W1:Y:S03]  /*138e0*/  SYNCS.PHASECHK.TRANS64.TRYWAIT P1, [R0+URZ+0x38800], R3 ;  /* 0x03880003000075a7 */ /* 0x000066000802017f */
[----:B-1----:R-:W-:Y:S05]  /*138f0*/  @!P1 NANOSLEEP.SYNCS 0x989680 ;  /* 0x009896800000995d */ /* 0x002fea0003900000 */
[----:B------:R-:W1:Y:S02]  /*13900*/  @!P1 SYNCS.PHASECHK.TRANS64 P1, [R0+URZ+0x38800], R3 ;  /* 0x03880003000095a7 */ /* 0x000e64000802007f */
[----:B-1----:R-:W-:Y:S05]  /*13910*/  @!P1 BRA `(.L_x_1052) ;  /* 0xfffffffc00ec9947 */ /* 0x002fea000383ffff */
[----:B------:R-:W-:Y:S05]  /*13920*/  BRA `(.L_x_1229) ;  /* 0xfffffef8001c7947 */ /* 0x000fea000383ffff */
.L_x_1056:
[----:B--2---:R2:W3:Y:S02]  /*13930*/  SYNCS.PHASECHK.TRANS64.TRYWAIT P1, [R4+URZ+0x38830], R5 ;  /* 0x03883005040075a7 */ /* 0x0044e4000802017f */
[----:B---3--:R-:W-:Y:S05]  /*13940*/  @!P1 NANOSLEEP.SYNCS 0x989680 ;  /* 0x009896800000995d */ /* 0x008fea0003900000 */
[----:B------:R-:W3:Y:S02]  /*13950*/  @!P1 SYNCS.PHASECHK.TRANS64 P1, [R4+URZ+0x38830], R5 ;  /* 0x03883005040095a7 */ /* 0x000ee4000802007f */
[----:B---3--:R-:W-:Y:S05]  /*13960*/  @!P1 BRA `(.L_x_1056) ;  /* 0xfffffffc00f09947 */ /* 0x008fea000383ffff */
[----:B------:R-:W-:Y:S05]  /*13970*/  BRA `(.L_x_1055) ;  /* 0xfffffef800347947 */ /* 0x000fea000383ffff */
.L_x_1057:
[----:B0-----:R-:W-:-:S04]  /*13980*/  IMAD.U32 R6, RZ, RZ, UR37 ;  /* 0x00000025ff067e24 */ /* 0x001fc8000f8e00ff */
[----:B------:R0:W3:Y:S03]  /*13990*/  SYNCS.PHASECHK.TRANS64.TRYWAIT P1, [R6+URZ+0x38810], R3 ;  /* 0x03881003060075a7 */ /* 0x0000e6000802017f */
[----:B---3--:R-:W-:Y:S05]  /*139a0*/  @!P1 NANOSLEEP.SYNCS 0x989680 ;  /* 0x009896800000995d */ /* 0x008fea0003900000 */
[----:B------:R-:W3:Y:S02]  /*139b0*/  @!P1 SYNCS.PHASECHK.TRANS64 P1, [R6+URZ+0x38810], R3 ;  /* 0x03881003060095a7 */ /* 0x000ee4000802007f */
[----:B---3--:R-:W-:Y:S05]  /*139c0*/  @!P1 BRA `(.L_x_1057) ;  /* 0xfffffffc00ec9947 */ /* 0x008fea000383ffff */
[----:B------:R-:W-:Y:S05]  /*139d0*/  BRA `(.L_x_1230) ;  /* 0xfffffef800bc7947 */ /* 0x000fea000383ffff */
.L_x_1061:
[----:B----4-:R4:W0:Y:S02]  /*139e0*/  SYNCS.PHASECHK.TRANS64.TRYWAIT P1, [R4+URZ+0x38850], R5 ;  /* 0x03885005040075a7 */ /* 0x010824000802017f */
[----:B0-----:R-:W-:Y:S05]  /*139f0*/  @!P1 NANOSLEEP.SYNCS 0x989680 ;  /* 0x009896800000995d */ /* 0x001fea0003900000 */
[----:B------:R-:W0:Y:S02]  /*13a00*/  @!P1 SYNCS.PHASECHK.TRANS64 P1, [R4+URZ+0x38850], R5 ;  /* 0x03885005040095a7 */ /* 0x000e24000802007f */
[----:B0-----:R-:W-:Y:S05]  /*13a10*/  @!P1 BRA `(.L_x_1061) ;  /* 0xfffffffc00f09947 */ /* 0x001fea000383ffff */
[----:B------:R-:W-:Y:S05]  /*13a20*/  BRA `(.L_x_1060) ;  /* 0xfffffef800c87947 */ /* 0x000fea000383ffff */
.L_x_1066:
[----:B-1----:R-:W-:-:S04]  /*13a30*/  IMAD.U32 R10, RZ, RZ, UR5 ;  /* 0x00000005ff0a7e24 */ /* 0x002fc8000f8e00ff */
[----:B------:R1:W2:Y:S03]  /*13a40*/  SYNCS.PHASECHK.TRANS64.TRYWAIT P3, [R10+URZ+0x38830], R3 ;  /* 0x038830030a0075a7 */ /* 0x0002a6000806017f */
[----:B--2---:R-:W-:Y:S05]  /*13a50*/  @!P3 NANOSLEEP.SYNCS 0x989680 ;  /* 0x009896800000b95d */ /* 0x004fea0003900000 */
[----:B------:R-:W2:Y:S02]  /*13a60*/  @!P3 SYNCS.PHASECHK.TRANS64 P3, [R10+URZ+0x38830], R3 ;  /* 0x038830030a00b5a7 */ /* 0x000ea4000806007f */
[----:B--2---:R-:W-:Y:S05]  /*13a70*/  @!P3 BRA `(.L_x_1066) ;  /* 0xfffffffc00ecb947 */ /* 0x004fea000383ffff */
[----:B------:R-:W-:Y:S05]  /*13a80*/  BRA `(.L_x_1065) ;  /* 0xffffff1c00487947 */ /* 0x000fea000383ffff */
.L_x_1070:
[----:B-1----:R-:W-:-:S04]  /*13a90*/  IMAD.U32 R10, RZ, RZ, UR5 ;  /* 0x00000005ff0a7e24 */ /* 0x002fc8000f8e00ff */
[----:B------:R1:W3:Y:S03]  /*13aa0*/  SYNCS.PHASECHK.TRANS64.TRYWAIT P3, [R10+URZ+0x38850], R3 ;  /* 0x038850030a0075a7 */ /* 0x0002e6000806017f */
[----:B---3--:R-:W-:Y:S05]  /*13ab0*/  @!P3 NANOSLEEP.SYNCS 0x989680 ;  /* 0x009896800000b95d */ /* 0x008fea0003900000 */
[----:B------:R-:W3:Y:S02]  /*13ac0*/  @!P3 SYNCS.PHASECHK.TRANS64 P3, [R10+URZ+0x38850], R3 ;  /* 0x038850030a00b5a7 */ /* 0x000ee4000806007f */
[----:B---3--:R-:W-:Y:S05]  /*13ad0*/  @!P3 BRA `(.L_x_1070) ;  /* 0xfffffffc00ecb947 */ /* 0x008fea000383ffff */
[----:B------:R-:W-:Y:S05]  /*13ae0*/  BRA `(.L_x_1069) ;  /* 0xffffff1c00b87947 */ /* 0x000fea000383ffff */
.L_x_1106:
        /* <DEDUP_REMOVED lines=11> */
.L_x_1232:
[----:B------:R-:W-:Y:S05]  /*13ba0*/  BSYNC B0 ;  /* 0x0000000000007941 */ /* 0x000fea0003800000 */
.L_x_1231:
[----:B------:R-:W-:Y:S05]  /*13bb0*/  BRA `(.L_x_1233) ;  /* 0xffffff94009c7947 */ /* 0x000fea000383ffff */
.L_x_1108:
[----:B------:R-:W-:Y:S01]  /*13bc0*/  BSSY B0, `(.L_x_1234) ;  /* 0x0000006000007945 */ /* 0x000fe20003800000 */
[----:B------:R-:W-:-:S07]  /*13bd0*/  IMAD.MOV.U32 R15, RZ, RZ, -0x1 ;  /* 0xffffffffff0f7424 */ /* 0x000fce00078e00ff */
[----:B01----:R-:W-:Y:S05]  /*13be0*/  WARPSYNC.COLLECTIVE R15, `(.L_x_1235) ;  /* 0x000000000f0c7348 */ /* 0x003fea0003c00000 */
[----:B------:R-:W-:Y:S02]  /*13bf0*/  ELECT P6, UR62, PT ;  /* 0x00000000003e782f */ /* 0x000fe400038c0000 */
[----:B------:R-:W-:Y:S01]  /*13c00*/  MOV R14, UR62 ;  /* 0x0000003e000e7c02 */ /* 0x000fe20008000f00 */
[----:B01----:R-:W-:Y:S10]  /*13c10*/  ENDCOLLECTIVE ;  /* 0x000000000000791b */ /* 0x003ff40003800000 */
.L_x_1235:
[----:B------:R-:W-:Y:S05]  /*13c20*/  BSYNC B0 ;  /* 0x0000000000007941 */ /* 0x000fea0003800000 */
.L_x_1234:
[----:B------:R-:W-:Y:S05]  /*13c30*/  BRA `(.L_x_1236) ;  /* 0xffffff9400a87947 */ /* 0x000fea000383ffff */
.L_x_1110:
[----:B-1----:R1:W2:Y:S02]  /*13c40*/  SYNCS.PHASECHK.TRANS64.TRYWAIT P0, [R0+URZ+0x38840], R2 ;  /* 0x03884002000075a7 */ /* 0x0022a4000800017f */
[----:B--2---:R-:W-:Y:S05]  /*13c50*/  @!P0 NANOSLEEP.SYNCS 0x989680 ;  /* 0x009896800000895d */ /* 0x004fea0003900000 */
[----:B------:R-:W2:Y:S02]  /*13c60*/  @!P0 SYNCS.PHASECHK.TRANS64 P0, [R0+URZ+0x38840], R2 ;  /* 0x03884002000085a7 */ /* 0x000ea4000800007f */
[----:B--2---:R-:W-:Y:S05]  /*13c70*/  @!P0 BRA `(.L_x_1110) ;  /* 0xfffffffc00f08947 */ /* 0x004fea000383ffff */
[----:B------:R-:W-:Y:S05]  /*13c80*/  BRA `(.L_x_1237) ;  /* 0xffffff9800147947 */ /* 0x000fea000383ffff */
.L_x_1114:
[----:B------:R0:W5:Y:S01]  /*13c90*/  LDL R6, [R1+0x38] ;  /* 0x0000380001067983 */ /* 0x0001620000100800 */
[----:B------:R-:W-:Y:S02]  /*13ca0*/  IMAD.MOV.U32 R13, RZ, RZ, R2 ;  /* 0x000000ffff0d7224 */ /* 0x000fe400078e0002 */
[----:B------:R-:W-:Y:S02]  /*13cb0*/  IMAD.MOV.U32 R12, RZ, RZ, RZ ;  /* 0x000000ffff0c7224 */ /* 0x000fe400078e00ff */
[----:B------:R-:W-:Y:S02]  /*13cc0*/  IMAD.MOV.U32 R11, RZ, RZ, 0x181f ;  /* 0x0000181fff0b7424 */ /* 0x000fe400078e00ff */
[----:B------:R-:W-:Y:S02]  /*13cd0*/  IMAD.MOV.U32 R15, RZ, RZ, -0x1 ;  /* 0xffffffffff0f7424 */ /* 0x000fe400078e00ff */
[----:B0-----:R-:W-:-:S07]  /*13ce0*/  IMAD R17, R17, 0x40, R8 ;  /* 0x0000004011117824 */ /* 0x001fce00078e0208 */
[----:B-----5:R-:W-:Y:S05]  /*13cf0*/  WARPSYNC.COLLECTIVE R15, `(.L_x_1238) ;  /* 0x000000000f087348 */ /* 0x020fea0003c00000 */
[----:B------:R0:W1:Y:S02]  /*13d00*/  SHFL.IDX P6, R14, R13, R12, R11 ;  /* 0x0000000c0d0e7389 */ /* 0x00006400000c000b */
[----:B01---5:R-:W-:Y:S01]  /*13d10*/  ENDCOLLECTIVE ;  /* 0x000000000000791b */ /* 0x023fe20003800000 */
.L_x_1238:
[----:B------:R-:W-:Y:S02]  /*13d20*/  IMAD.MOV.U32 R13, RZ, RZ, R3 ;  /* 0x000000ffff0d7224 */ /* 0x000fe400078e0003 */
[----:B------:R-:W-:-:S07]  /*13d30*/  IMAD.MOV.U32 R4, RZ, RZ, R14 ;  /* 0x000000ffff047224 */ /* 0x000fce00078e000e */
[----:B------:R-:W-:Y:S05]  /*13d40*/  WARPSYNC.COLLECTIVE R15, `(.L_x_1239) ;  /* 0x000000000f087348 */ /* 0x000fea0003c00000 */
[----:B------:R0:W1:Y:S02]  /*13d50*/  SHFL.IDX P6, R14, R13, R12, R11 ;  /* 0x0000000c0d0e7389 */ /* 0x00006400000c000b */
[----:B01----:R-:W-:Y:S01]  /*13d60*/  ENDCOLLECTIVE ;  /* 0x000000000000791b */ /* 0x003fe20003800000 */
.L_x_1239:
[----:B------:R-:W-:Y:S02]  /*13d70*/  IMAD.MOV.U32 R13, RZ, RZ, R2 ;  /* 0x000000ffff0d7224 */ /* 0x000fe400078e0002 */
[----:B------:R-:W-:Y:S02]  /*13d80*/  IMAD.MOV.U32 R12, RZ, RZ, 0x1 ;  /* 0x00000001ff0c7424 */ /* 0x000fe400078e00ff */
[----:B------:R-:W-:-:S07]  /*13d90*/  IMAD.MOV.U32 R5, RZ, RZ, R14 ;  /* 0x000000ffff057224 */ /* 0x000fce00078e000e */
[----:B------:R-:W-:Y:S05]  /*13da0*/  WARPSYNC.COLLECTIVE R15, `(.L_x_1240) ;  /* 0x000000000f087348 */ /* 0x000fea0003c00000 */
[----:B------:R0:W1:Y:S02]  /*13db0*/  SHFL.IDX P6, R14, R13, R12, R11 ;  /* 0x0000000c0d0e7389 */ /* 0x00006400000c000b */
[----:B01----:R-:W-:Y:S01]  /*13dc0*/  ENDCOLLECTIVE ;  /* 0x000000000000791b */ /* 0x003fe20003800000 */
.L_x_1240:
[----:B------:R-:W-:Y:S02]  /*13dd0*/  IMAD.MOV.U32 R13, RZ, RZ, R3 ;  /* 0x000000ffff0d7224 */ /* 0x000fe400078e0003 */
[----:B------:R-:W-:Y:S02]  /*13de0*/  IMAD R0, R6, R7, RZ ;  /* 0x0000000706007224 */ /* 0x000fe400078e02ff */
[----:B------:R-:W-:-:S07]  /*13df0*/  IMAD.MOV.U32 R6, RZ, RZ, R14 ;  /* 0x000000ffff067224 */ /* 0x000fce00078e000e */
[----:B------:R-:W-:Y:S05]  /*13e00*/  WARPSYNC.COLLECTIVE R15, `(.L_x_1241) ;  /* 0x000000000f087348 */ /* 0x000fea0003c00000 */
[----:B------:R0:W1:Y:S02]  /*13e10*/  SHFL.IDX P6, R14, R13, R12, R11 ;  /* 0x0000000c0d0e7389 */ /* 0x00006400000c000b */
[----:B01----:R-:W-:Y:S01]  /*13e20*/  ENDCOLLECTIVE ;  /* 0x000000000000791b */ /* 0x003fe20003800000 */
.L_x_1241:
[C---:B------:R-:W-:Y:S01]  /*13e30*/  ISETP.GE.AND P1, PT, R17.reuse, R0, PT ;  /* 0x000000001100720c */ /* 0x040fe20003f26270 */
[----:B------:R-:W-:-:S05]  /*13e40*/  VIADD R7, R17, 0x10 ;  /* 0x0000001011077836 */ /* 0x000fca0000000000 */
[----:B------:R0:W-:Y:S07]  /*13e50*/  STL [R1+0x4c], R7 ;  /* 0x00004c0701007387 */ /* 0x0001ee0000100800 */
[----:B------:R-:W-:Y:S01]  /*13e60*/  @!P1 LEA R5, P2, R10, R5, 0x1 ;  /* 0x000000050a059211 */ /* 0x000fe200078408ff */
[----:B------:R-:W-:Y:S02]  /*13e70*/  IMAD.MOV.U32 R13, RZ, RZ, R2 ;  /* 0x000000ffff0d7224 */ /* 0x000fe400078e0002 */
[----:B------:R-:W-:-:S02]  /*13e80*/  IMAD.MOV.U32 R12, RZ, RZ, 0x2 ;  /* 0x00000002ff0c7424 */ /* 0x000fc400078e00ff */
[----:B------:R-:W-:-:S05]  /*13e90*/  @!P1 IMAD.X R4, RZ, RZ, R4, P2 ;  /* 0x000000ffff049224 */ /* 0x000fca00010e0604 */
[----:B------:R-:W-:-:S04]  /*13ea0*/  @!P1 LOP3.LUT R5, R5, R4, RZ, 0x3c, !PT ;  /* 0x0000000405059212 */ /* 0x000fc800078e3cff */
[----:B------:R-:W-:-:S04]  /*13eb0*/  @!P1 LOP3.LUT R4, R5, R4, RZ, 0x3c, !PT ;  /* 0x0000000405049212 */ /* 0x000fc800078e3cff */
[----:B------:R-:W-:-:S05]  /*13ec0*/  @!P1 LOP3.LUT R5, R5, R4, RZ, 0x3c, !PT ;  /* 0x0000000405059212 */ /* 0x000fca00078e3cff */
[----:B------:R-:W-:Y:S01]  /*13ed0*/  @!PT LDS RZ, [RZ] ;  /* 0x00000000fffff984 */ /* 0x000fe20000000800 */
[----:B------:R-:W-:Y:S01]  /*13ee0*/  @!PT LDS RZ, [RZ] ;  /* 0x00000000fffff984 */ /* 0x000fe20000000800 */
[----:B------:R-:W-:Y:S01]  /*13ef0*/  @!PT LDS RZ, [RZ] ;  /* 0x00000000fffff984 */ /* 0x000fe20000000800 */
[----:B------:R1:W-:Y:S01]  /*13f00*/  @!P1 LDGSTS.E.BYPASS.LTC128B.128 [R9+0x20400], desc[UR38][R4.64], !P0 ;  /* 0x2040000004099fae */ /* 0x0003e2000c101d66 */
[----:B------:R-:W-:Y:S01]  /*13f10*/  ISETP.GE.AND P1, PT, R7, R0, PT ;  /* 0x000000000700720c */ /* 0x000fe20003f26270 */
[----:B0-----:R-:W-:-:S05]  /*13f20*/  VIADD R7, R17, 0x20 ;  /* 0x0000002011077836 */ /* 0x001fca0000000000 */
[----:B------:R0:W-:Y:S01]  /*13f30*/  STL [R1+0x58], R7 ;  /* 0x0000580701007387 */ /* 0x0001e20000100800 */
[----:B-1----:R-:W-:-:S07]  /*13f40*/  IMAD.MOV.U32 R4, RZ, RZ, R14 ;  /* 0x000000ffff047224 */ /* 0x002fce00078e000e */
[----:B0-----:R-:W-:Y:S05]  /*13f50*/  WARPSYNC.COLLECTIVE R15, `(.L_x_1242) ;  /* 0x000000000f087348 */ /* 0x001fea0003c00000 */
[----:B------:R1:W2:Y:S02]  /*13f60*/  SHFL.IDX P6, R14, R13, R12, R11 ;  /* 0x0000000c0d0e7389 */ /* 0x0002a400000c000b */
[----:B012---:R-:W-:Y:S01]  /*13f70*/  ENDCOLLECTIVE ;  /* 0x000000000000791b */ /* 0x007fe20003800000 */
.L_x_1242:
        /* <DEDUP_REMOVED lines=10> */
.L_x_1243:
        /* <DEDUP_REMOVED lines=11> */
.L_x_1244:
        /* <DEDUP_REMOVED lines=14> */
.L_x_1245:
[----:B------:R-:W-:Y:S01]  /*141b0*/  IMAD.MOV.U32 R3, RZ, RZ, R14 ;  /* 0x000000ffff037224 */ /* 0x000fe200078e000e */
[----:B------:R-:W-:Y:S06]  /*141c0*/  BRA `(.L_x_1246) ;  /* 0xffffff9c007c7947 */ /* 0x000fec000383ffff */
.L_x_1118:
[----:B------:R-:W2:Y:S04]  /*141d0*/  LDL.LU R12, [R1+0x38] ;  /* 0x00003800010c7983 */ /* 0x000ea80000300800 */
[----:B------:R-:W3:Y:S04]  /*141e0*/  LDL.LU R11, [R1+0x4c] ;  /* 0x00004c00010b7983 */ /* 0x000ee80000300800 */
[----:B------:R-:W4:Y:S04]  /*141f0*/  LDL.LU R9, [R1+0x58] ;  /* 0x0000580001097983 */ /* 0x000f280000300800 */
[----:B------:R-:W5:Y:S01]  /*14200*/  LDL.LU R8, [R1+0x8] ;  /* 0x0000080001087983 */ /* 0x000f620000300800 */
[----:B------:R-:W-:Y:S01]  /*14210*/  BSSY B0, `(.L_x_1247) ;  /* 0x0000017000007945 */ /* 0x000fe20003800000 */
[----:B------:R-:W-:-:S02]  /*14220*/  IMAD.MOV.U32 R13, RZ, RZ, R4 ;  /* 0x000000ffff0d7224 */ /* 0x000fc400078e0004 */
[----:B------:R-:W-:Y:S02]  /*14230*/  IMAD.MOV.U32 R15, RZ, RZ, -0x1 ;  /* 0xffffffffff0f7424 */ /* 0x000fe400078e00ff */
[----:B--2---:R-:W-:Y:S02]  /*14240*/  IMAD R7, R12, R7, RZ ;  /* 0x000000070c077224 */ /* 0x004fe400078e02ff */
[----:B------:R-:W-:-:S03]  /*14250*/  IMAD.MOV.U32 R12, RZ, RZ, RZ ;  /* 0x000000ffff0c7224 */ /* 0x000fc600078e00ff */
[-C--:B------:R-:W-:Y:S02]  /*14260*/  ISETP.GE.AND P2, PT, R17, R7.reuse, PT ;  /* 0x000000071100720c */ /* 0x080fe40003f46270 */
[-C--:B---3--:R-:W-:Y:S01]  /*14270*/  ISETP.GE.AND P3, PT, R11, R7.reuse, PT ;  /* 0x000000070b00720c */ /* 0x088fe20003f66270 */
[----:B------:R-:W-:Y:S01]  /*14280*/  IMAD.MOV.U32 R11, RZ, RZ, 0x181f ;  /* 0x0000181fff0b7424 */ /* 0x000fe200078e00ff */
[----:B----4-:R-:W-:Y:S02]  /*14290*/  ISETP.GE.AND P4, PT, R9, R7, PT ;  /* 0x000000070900720c */ /* 0x010fe40003f86270 */
[----:B-----5:R-:W-:-:S07]  /*142a0*/  LOP3.LUT R8, R8, 0xffffffdf, RZ, 0xc0, !PT ;  /* 0xffffffdf08087812 */ /* 0x020fce00078ec0ff */
[----:B------:R-:W-:-:S04]  /*142b0*/  @!P2 LOP3.LUT R2, R5, 0x40, RZ, 0xc0, !PT ;  /* 0x000000400502a812 */ /* 0x000fc800078ec0ff */
[----:B------:R-:W-:-:S04]  /*142c0*/  @!P2 SHF.R.U32.HI R2, RZ, 0x2, R2 ;  /* 0x00000002ff02a819 */ /* 0x000fc80000011602 */
[----:B------:R-:W-:Y:S02]  /*142d0*/  @!P2 ISETP.NE.U32.AND P6, PT, R2, RZ, PT ;  /* 0x000000ff0200a20c */ /* 0x000fe40003fc5070 */
[----:B------:R-:W-:-:S04]  /*142e0*/  @!P2 LOP3.LUT R2, R6, 0x80, RZ, 0xc0, !PT ;  /* 0x000000800602a812 */ /* 0x000fc800078ec0ff */
[----:B------:R-:W-:-:S07]  /*142f0*/  @!P2 SHF.R.U32.HI R2, RZ, 0x3, R2 ;  /* 0x00000003ff02a819 */ /* 0x000fce0000011602 */
[----:B------:R-:W-:Y:S02]  /*14300*/  @P6 LOP3.LUT R8, R8, 0x20, RZ, 0xfc, !PT ;  /* 0x0000002008086812 */ /* 0x000fe400078efcff */
[----:B------:R-:W-:Y:S02]  /*14310*/  @!P2 ISETP.NE.U32.AND P6, PT, R2, RZ, PT ;  /* 0x000000ff0200a20c */ /* 0x000fe40003fc5070 */
[----:B------:R-:W-:-:S11]  /*14320*/  LOP3.LUT R8, R8, 0xffffffef, RZ, 0xc0, !PT ;  /* 0xffffffef08087812 */ /* 0x000fd600078ec0ff */
[----:B------:R-:W-:-:S05]  /*14330*/  @P6 LOP3.LUT R8, R8, 0x10, RZ, 0xfc, !PT ;  /* 0x0000001008086812 */ /* 0x000fca00078efcff */
[----:B------:R0:W-:Y:S02]  /*14340*/  STL [R1+0x8], R8 ;  /* 0x0000080801007387 */ /* 0x0001e40000100800 */
[----:B0-----:R-:W-:Y:S05]  /*14350*/  WARPSYNC.COLLECTIVE R15, `(.L_x_1248) ;  /* 0x000000000f087348 */ /* 0x001fea0003c00000 */
[----:B------:R1:W2:Y:S02]  /*14360*/  SHFL.IDX P6, R14, R13, R12, R11 ;  /* 0x0000000c0d0e7389 */ /* 0x0002a400000c000b */
[----:B012---:R-:W-:Y:S01]  /*14370*/  ENDCOLLECTIVE ;  /* 0x000000000000791b */ /* 0x007fe20003800000 */
.L_x_1248:
[----:B------:R-:W-:Y:S05]  /*14380*/  BSYNC B0 ;  /* 0x0000000000007941 */ /* 0x000fea0003800000 */
.L_x_1247:
[----:B------:R0:W-:Y:S04]  /*14390*/  STL [R1+0x68], R7 ;  /* 0x0000680701007387 */ /* 0x0001e80000100800 */
[----:B0-----:R0:W5:Y:S04]  /*143a0*/  LDL.LU R7, [R1+0x8] ;  /* 0x0000080001077983 */ /* 0x0011680000300800 */
[----:B------:R0:W5:Y:S01]  /*143b0*/  LDL R17, [R1+0x14] ;  /* 0x0000140001117983 */ /* 0x0001620000100800 */
[----:B------:R-:W-:Y:S02]  /*143c0*/  IMAD.MOV.U32 R13, RZ, RZ, R0 ;  /* 0x000000ffff0d7224 */ /* 0x000fe400078e0000 */
[----:B------:R-:W-:-:S02]  /*143d0*/  IMAD.MOV.U32 R12, RZ, RZ, RZ ;  /* 0x000000ffff0c7224 */ /* 0x000fc400078e00ff */
[----:B------:R-:W-:Y:S02]  /*143e0*/  IMAD.MOV.U32 R11, RZ, RZ, 0x181f ;  /* 0x0000181fff0b7424 */ /* 0x000fe400078e00ff */
[----:B------:R-:W-:Y:S02]  /*143f0*/  IMAD.MOV.U32 R15, RZ, RZ, -0x1 ;  /* 0xffffffffff0f7424 */ /* 0x000fe400078e00ff */
[----:B0-----:R-:W-:-:S07]  /*14400*/  IMAD.MOV.U32 R2, RZ, RZ, R14 ;  /* 0x000000ffff027224 */ /* 0x001fce00078e000e */
[----:B-----5:R-:W-:Y:S05]  /*14410*/  WARPSYNC.COLLECTIVE R15, `(.L_x_1249) ;  /* 0x000000000f087348 */ /* 0x020fea0003c00000 */
[----:B------:R0:W1:Y:S02]  /*14420*/  SHFL.IDX P6, R14, R13, R12, R11 ;  /* 0x0000000c0d0e7389 */ /* 0x00006400000c000b */
[----:B01---5:R-:W-:Y:S01]  /*14430*/  ENDCOLLECTIVE ;  /* 0x000000000000791b */ /* 0x023fe20003800000 */
.L_x_1249:
[----:B------:R-:W-:Y:S02]  /*14440*/  IMAD.MOV.U32 R13, RZ, RZ, R4 ;  /* 0x000000ffff0d7224 */ /* 0x000fe400078e0004 */
[----:B------:R-:W-:Y:S02]  /*14450*/  IMAD.MOV.U32 R12, RZ, RZ, 0x1 ;  /* 0x00000001ff0c7424 */ /* 0x000fe400078e00ff */
[----:B------:R-:W-:-:S05]  /*14460*/  IMAD.MOV.U32 R3, RZ, RZ, R14 ;  /* 0x000000ffff037224 */ /* 0x000fca00078e000e */
[----:B------:R-:W-:-:S05]  /*14470*/  @!P2 LEA R3, P6, R10, R3, 0x1 ;  /* 0x000000030a03a211 */ /* 0x000fca00078c08ff */
[----:B------:R-:W-:-:S05]  /*14480*/  @!P2 IMAD.X R2, RZ, RZ, R2, P6 ;  /* 0x000000ffff02a224 */ /* 0x000fca00030e0602 */
[----:B------:R-:W-:-:S04]  /*14490*/  @!P2 LOP3.LUT R3, R3, R2, RZ, 0x3c, !PT ;  /* 0x000000020303a212 */ /* 0x000fc800078e3cff */
[----:B------:R-:W-:-:S04]  /*144a0*/  @!P2 LOP3.LUT R2, R3, R2, RZ, 0x3c, !PT ;  /* 0x000000020302a212 */ /* 0x000fc800078e3cff */
[----:B------:R-:W-:Y:S02]  /*144b0*/  @!P2 LOP3.LUT R3, R3, R2, RZ, 0x3c, !PT ;  /* 0x000000020303a212 */ /* 0x000fe400078e3cff */
[----:B------:R-:W-:-:S04]  /*144c0*/  LOP3.LUT R7, R7, 0xffff7fff, RZ, 0xc0, !PT ;  /* 0xffff7fff07077812 */ /* 0x000fc800078ec0ff */
[----:B------:R-:W-:-:S04]  /*144d0*/  @P0 LOP3.LUT R7, R7, 0x8000, RZ, 0xfc, !PT ;  /* 0x0000800007070812 */ /* 0x000fc800078efcff */
[C---:B------:R-:W-:Y:S02]  /*144e0*/  LOP3.LUT P0, RZ, R7.reuse, 0x8, RZ, 0xc0, !PT ;  /* 0x0000000807ff7812 */ /* 0x040fe4000780c0ff */
[----:B------:R-:W-:-:S04]  /*144f0*/  LOP3.LUT R7, R7, 0xffffbfff, RZ, 0xc0, !PT ;  /* 0xffffbfff07077812 */ /* 0x000fc800078ec0ff */
[----:B------:R-:W-:-:S04]  /*14500*/  @P1 LOP3.LUT R7, R7, 0x4000, RZ, 0xfc, !PT ;  /* 0x0000400007071812 */ /* 0x000fc800078efcff */
[C---:B------:R-:W-:Y:S02]  /*14510*/  LOP3.LUT P1, RZ, R7.reuse, 0x4, RZ, 0xc0, !PT ;  /* 0x0000000407ff7812 */ /* 0x040fe4000782c0ff */
[----:B------:R-:W-:Y:S01]  /*14520*/  LOP3.LUT R7, R7, 0xffffdfff, RZ, 0xc0, !PT ;  /* 0xffffdfff07077812 */ /* 0x000fe200078ec0ff */
[----:B------:R-:W-:Y:S01]  /*14530*/  @!PT LDS RZ, [RZ] ;  /* 0x00000000fffff984 */ /* 0x000fe20000000800 */
[----:B------:R-:W-:Y:S01]  /*14540*/  @!PT LDS RZ, [RZ] ;  /* 0x00000000fffff984 */ /* 0x000fe20000000800 */
[----:B------:R-:W-:Y:S01]  /*14550*/  @!PT LDS RZ, [RZ] ;  /* 0x00000000fffff984 */ /* 0x000fe20000000800 */
[----:B------:R0:W-:Y:S03]  /*14560*/  @!P2 LDGSTS.E.BYPASS.LTC128B.128 [R17+0x26400], desc[UR38][R2.64], !P0 ;  /* 0x264000000211afae */ /* 0x0001e6000c101d66 */
[----:B------:R-:W-:-:S04]  /*14570*/  @P3 LOP3.LUT R7, R7, 0x2000, RZ, 0xfc, !PT ;  /* 0x0000200007073812 */ /* 0x000fc800078efcff */
[C---:B------:R-:W-:Y:S02]  /*14580*/  LOP3.LUT P3, RZ, R7.reuse, 0x2, RZ, 0xc0, !PT ;  /* 0x0000000207ff7812 */ /* 0x040fe4000786c0ff */
[----:B------:R-:W-:Y:S01]  /*14590*/  LOP3.LUT R7, R7, 0xfffffbff, RZ, 0xc0, !PT ;  /* 0xfffffbff07077812 */ /* 0x000fe200078ec0ff */
[----:B------:R0:W-:Y:S03]  /*145a0*/  @!P2 LDGSTS.E.BYPASS.LTC128B.128 [R17+0x28400], desc[UR38][R2.64+0x80], !P1 ;  /* 0x284000800211afae */ /* 0x0001e6000c901d66 */
[----:B------:R-:W-:-:S04]  /*145b0*/  @P4 LOP3.LUT R7, R7, 0x400, RZ, 0xfc, !PT ;  /* 0x0000040007074812 */ /* 0x000fc800078efcff */
[C---:B------:R-:W-:Y:S02]  /*145c0*/  LOP3.LUT P0, RZ, R7.reuse, 0x8000, RZ, 0xc0, !PT ;  /* 0x0000800007ff7812 */ /* 0x040fe4000780c0ff */
[C---:B------:R-:W-:Y:S01]  /*145d0*/  LOP3.LUT P1, RZ, R7.reuse, 0x4000, RZ, 0xc0, !PT ;  /* 0x0000400007ff7812 */ /* 0x040fe2000782c0ff */
[----:B------:R0:W-:Y:S01]  /*145e0*/  @!P2 LDGSTS.E.BYPASS.LTC128B.128 [R17+0x2a400], desc[UR38][R2.64+0x100], !P3 ;  /* 0x2a4001000211afae */ /* 0x0001e2000d901d66 */
[C---:B------:R-:W-:Y:S02]  /*145f0*/  LOP3.LUT P6, RZ, R7.reuse, 0x20, RZ, 0xc0, !PT ;  /* 0x0000002007ff7812 */ /* 0x040fe400078cc0ff */
[C---:B------:R-:W-:Y:S01]  /*14600*/  LOP3.LUT P3, RZ, R7.reuse, 0x2000, RZ, 0xc0, !PT ;  /* 0x0000200007ff7812 */ /* 0x040fe2000786c0ff */
[----:B------:R0:W-:Y:S01]  /*14610*/  @!P2 LDGSTS.E.BYPASS.LTC128B.128 [R17+0x2c400], desc[UR38][R2.64+0x180], !P5 ;  /* 0x2c4001800211afae */ /* 0x0001e2000e901d66 */
[C---:B------:R-:W-:Y:S02]  /*14620*/  LOP3.LUT P4, RZ, R7.reuse, 0x10, RZ, 0xc0, !PT ;  /* 0x0000001007ff7812 */ /* 0x040fe4000788c0ff */
[----:B------:R-:W-:-:S03]  /*14630*/  LOP3.LUT R7, R7, 0xfffff7ff, RZ, 0xc0, !PT ;  /* 0xfffff7ff07077812 */ /* 0x000fc600078ec0ff */
[----:B------:R0:W-:Y:S01]  /*14640*/  @!P2 LDGSTS.E.BYPASS.LTC128B.128 [R17+0x2e400], desc[UR38][R2.64+0x200], !P0 ;  /* 0x2e4002000211afae */ /* 0x0001e2000c101d66 */
[----:B------:R-:W-:-:S03]  /*14650*/  @P5 LOP3.LUT R7, R7, 0x800, RZ, 0xfc, !PT ;  /* 0x0000080007075812 */ /* 0x000fc600078efcff */
[----:B------:R0:W-:Y:S01]  /*14660*/  @!P2 LDGSTS.E.BYPASS.LTC128B.128 [R17+0x30400], desc[UR38][R2.64+0x280], !P1 ;  /* 0x304002800211afae */ /* 0x0001e2000c901d66 */
[----:B------:R-:W-:Y:S02]  /*14670*/  LOP3.LUT P5, RZ, R7, 0x4, RZ, 0xc0, !PT ;  /* 0x0000000407ff7812 */ /* 0x000fe400078ac0ff */
[----:B------:R-:W-:Y:S01]  /*14680*/  @!P3 LOP3.LUT R8, R5, 0x40, RZ, 0xc0, !PT ;  /* 0x000000400508b812 */ /* 0x000fe200078ec0ff */
[----:B------:R0:W-:Y:S01]  /*14690*/  @!P2 LDGSTS.E.BYPASS.LTC128B.128 [R17+0x32400], desc[UR38][R2.64+0x300], P6 ;  /* 0x324003000211afae */ /* 0x0001e2000b101d66 */
[----:B------:R-:W-:Y:S02]  /*146a0*/  LOP3.LUT R7, R7, 0xffffefff, RZ, 0xc0, !PT ;  /* 0xffffefff07077812 */ /* 0x000fe400078ec0ff */
[----:B------:R-:W-:-:S07]  /*146b0*/  @!P3 SHF.R.U32.HI R8, RZ, 0x2, R8 ;  /* 0x00000002ff08b819 */ /* 0x000fce0000011608 */
[----:B0-----:R-:W-:Y:S05]  /*146c0*/  WARPSYNC.COLLECTIVE R15, `(.L_x_1250) ;  /* 0x000000000f087348 */ /* 0x001fea0003c00000 */
[----:B------:R1:W2:Y:S02]  /*146d0*/  SHFL.IDX P6, R14, R13, R12, R11 ;  /* 0x0000000c0d0e7389 */ /* 0x0002a400000c000b */
[----:B012---:R-:W-:Y:S01]  /*146e0*/  ENDCOLLECTIVE ;  /* 0x000000000000791b */ /* 0x007fe20003800000 */
.L_x_1250:
[----:B------:R-:W-:Y:S01]  /*146f0*/  @!PT LDS RZ, [RZ] ;  /* 0x00000000fffff984 */ /* 0x000fe20000000800 */
[----:B------:R-:W-:Y:S01]  /*14700*/  @!PT LDS RZ, [RZ] ;  /* 0x00000000fffff984 */ /* 0x000fe20000000800 */
[----:B------:R-:W-:Y:S01]  /*14710*/  @!PT LDS RZ, [RZ] ;  /* 0x00000000fffff984 */ /* 0x000fe20000000800 */
[----:B------:R0:W-:Y:S01]  /*14720*/  @!P2 LDGSTS.E.BYPASS.LTC128B.128 [R17+0x34400], desc[UR38][R2.64+0x380], P4 ;  /* 0x344003800211afae */ /* 0x0001e2000a101d66 */
[----:B------:R-:W-:Y:S02]  /*14730*/  @!P3 ISETP.NE.U32.AND P2, PT, R8, RZ, PT ;  /* 0x000000ff0800b20c */ /* 0x000fe40003f45070 */
[----:B------:R-:W-:Y:S02]  /*14740*/  @P5 LOP3.LUT R7, R7, 0x1000, RZ, 0xfc, !PT ;  /* 0x0000100007075812 */ /* 0x000fe400078efcff */
[----:B------:R-:W-:Y:S02]  /*14750*/  @!P3 LOP3.LUT R8, R6, 0x80, RZ, 0xc0, !PT ;  /* 0x000000800608b812 */ /* 0x000fe400078ec0ff */
[C---:B------:R-:W-:Y:S02]  /*14760*/  LOP3.LUT P5, RZ, R7.reuse, 0x8, RZ, 0xc0, !PT ;  /* 0x0000000807ff7812 */ /* 0x040fe400078ac0ff */
[----:B------:R-:W-:Y:S01]  /*14770*/  LOP3.LUT R7, R7, 0xffffffdf, RZ, 0xc0, !PT ;  /* 0xffffffdf07077812 */ /* 0x000fe200078ec0ff */
[----:B------:R-:W-:Y:S01]  /*14780*/  IMAD.MOV.U32 R13, RZ, RZ, R0 ;  /* 0x000000ffff0d7224 */ /* 0x000fe200078e0000 */
[----:B------:R-:W-:-:S03]  /*14790*/  @!P3 SHF.R.U32.HI R8, RZ, 0x3, R8 ;  /* 0x00000003ff08b819 */ /* 0x000fc60000011608 */
[----:B------:R-:W-:Y:S02]  /*147a0*/  @P2 LOP3.LUT R7, R7, 0x20, RZ, 0xfc, !PT ;  /* 0x0000002007072812 */ /* 0x000fe400078efcff */
[----:B------:R-:W-:Y:S02]  /*147b0*/  @!P3 ISETP.NE.U32.AND P4, PT, R8, RZ, PT ;  /* 0x000000ff0800b20c */ /* 0x000fe40003f85070 */
[----:B------:R-:W1:Y:S01]  /*147c0*/  S2R R8, SR_TID.X ;  /* 0x0000000000087919 */ /* 0x000e620000002100 */
[----:B0-----:R-:W-:-:S10]  /*147d0*/  IMAD.MOV.U32 R9, RZ, RZ, R14 ;  /* 0x000000ffff097224 */ /* 0x001fd400078e000e */
[----:B-1----:R-:W-:Y:S05]  /*147e0*/  WARPSYNC.COLLECTIVE R15, `(.L_x_1251) ;  /* 0x000000000f087348 */ /* 0x002fea0003c00000 */
[----:B------:R0:W2:Y:S02]  /*147f0*/  SHFL.IDX P6, R14, R13, R12, R11 ;  /* 0x0000000c0d0e7389 */ /* 0x0000a400000c000b */
[----:B012---:R-:W-:Y:S01]  /*14800*/  ENDCOLLECTIVE ;  /* 0x000000000000791b */ /* 0x007fe20003800000 */
.L_x_1251:
[----:B------:R-:W-:Y:S02]  /*14810*/  IMAD.MOV.U32 R13, RZ, RZ, R4 ;  /* 0x000000ffff0d7224 */ /* 0x000fe400078e0004 */
[----:B------:R-:W-:Y:S01]  /*14820*/  IMAD.MOV.U32 R12, RZ, RZ, 0x2 ;  /* 0x00000002ff0c7424 */ /* 0x000fe200078e00ff */
[----:B------:R-:W-:Y:S02]  /*14830*/  @!P3 LEA R10, P2, R10, R14, 0x1 ;  /* 0x0000000e0a0ab211 */ /* 0x000fe400078408ff */
[----:B------:R-:W-:-:S03]  /*14840*/  LOP3.LUT P6, RZ, R7, 0x20, RZ, 0xc0, !PT ;  /* 0x0000002007ff7812 */ /* 0x000fc600078cc0ff */
[----:B------:R-:W-:Y:S01]  /*14850*/  @!P3 IMAD.X R9, RZ, RZ, R9, P2 ;  /* 0x000000ffff09b224 */ /* 0x000fe200010e0609 */
[----:B------:R-:W-:Y:S01]  /*14860*/  LOP3.LUT P2, RZ, R7, 0x2, RZ, 0xc0, !PT ;  /* 0x0000000207ff7812 */ /* 0x000fe2000784c0ff */
[----:B------:R-:W-:Y:S02]  /*14870*/  @!P3 IMAD.MOV.U32 R2, RZ, RZ, R10 ;  /* 0x000000ffff02b224 */ /* 0x000fe400078e000a */
[----:B------:R-:W-:-:S05]  /*14880*/  @!P3 IMAD.MOV.U32 R3, RZ, RZ, R9 ;  /* 0x000000ffff03b224 */ /* 0x000fca00078e0009 */
[----:B------:R-:W-:Y:S01]  /*14890*/  @!PT LDS RZ, [RZ] ;  /* 0x00000000fffff984 */ /* 0x000fe20000000800 */
[----:B------:R-:W-:Y:S01]  /*148a0*/  @!PT LDS RZ, [RZ] ;  /* 0x00000000fffff984 */ /* 0x000fe20000000800 */
[----:B------:R-:W-:Y:S01]  /*148b0*/  @!PT LDS RZ, [RZ] ;  /* 0x00000000fffff984 */ /* 0x000fe20000000800 */
[----:B------:R0:W-:Y:S01]  /*148c0*/  @!P3 LDGSTS.E.BYPASS.LTC128B.128 [R17+0x26c00], desc[UR38][R2.64], !P5 ;  /* 0x26c000000211bfae */ /* 0x0001e2000e901d66 */
[----:B------:R-:W-:-:S13]  /*148d0*/  LOP3.LUT P5, RZ, R7, 0x1000, RZ, 0xc0, !PT ;  /* 0x0000100007ff7812 */ /* 0x000fda00078ac0ff */
[----:B------:R0:W-:Y:S01]  /*148e0*/  @!P3 LDGSTS.E.BYPASS.LTC128B.128 [R17+0x28c00], desc[UR38][R2.64+0x80], !P5 ;  /* 0x28c000800211bfae */ /* 0x0001e2000e901d66 */
[C---:B------:R-:W-:Y:S02]  /*148f0*/  LOP3.LUT P5, RZ, R7.reuse, 0x800, RZ, 0xc0, !PT ;  /* 0x0000080007ff7812 */ /* 0x040fe400078ac0ff */
[----:B------:R-:W-:Y:S01]  /*14900*/  LOP3.LUT R7, R7, 0xffffff7f, RZ, 0xc0, !PT ;  /* 0xffffff7f07077812 */ /* 0x000fe200078ec0ff */
[----:B------:R0:W-:Y:S03]  /*14910*/  @!P3 LDGSTS.E.BYPASS.LTC128B.128 [R17+0x2ac00], desc[UR38][R2.64+0x100], !P2 ;  /* 0x2ac001000211bfae */ /* 0x0001e6000d101d66 */
[----:B------:R-:W-:-:S04]  /*14920*/  @P2 LOP3.LUT R7, R7, 0x80, RZ, 0xfc, !PT ;  /* 0x0000008007072812 */ /* 0x000fc800078efcff */
[C---:B------:R-:W-:Y:S02]  /*14930*/  LOP3.LUT P2, RZ, R7.reuse, 0x4, RZ, 0xc0, !PT ;  /* 0x0000000407ff7812 */ /* 0x040fe4000784c0ff */
[----:B------:R-:W-:Y:S01]  /*14940*/  LOP3.LUT R7, R7, 0xfffffeff, RZ, 0xc0, !PT ;  /* 0xfffffeff07077812 */ /* 0x000fe200078ec0ff */
[----:B------:R0:W-:Y:S04]  /*14950*/  @!P3 LDGSTS.E.BYPASS.LTC128B.128 [R17+0x2cc00], desc[UR38][R2.64+0x180], !P5 ;  /* 0x2cc001800211bfae */ /* 0x0001e8000e901d66 */
[----:B------:R0:W-:Y:S04]  /*14960*/  @!P3 LDGSTS.E.BYPASS.LTC128B.128 [R17+0x2ec00], desc[UR38][R2.64+0x200], !P0 ;  /* 0x2ec002000211bfae */ /* 0x0001e8000c101d66 */
[----:B------:R0:W-:Y:S02]  /*14970*/  @!P3 LDGSTS.E.BYPASS.LTC128B.128 [R17+0x30c00], desc[UR38][R2.64+0x280], !P1 ;  /* 0x30c002800211bfae */ /* 0x0001e4000c901d66 */
[----:B------:R-:W-:-:S02]  /*14980*/  @P2 LOP3.LUT R7, R7, 0x100, RZ, 0xfc, !PT ;  /* 0x0000010007072812 */ /* 0x000fc400078efcff */
[----:B------:R0:W-:Y:S02]  /*14990*/  @!P3 LDGSTS.E.BYPASS.LTC128B.128 [R17+0x32c00], desc[UR38][R2.64+0x300], P6 ;  /* 0x32c003000211bfae */ /* 0x0001e4000b101d66 */
[----:B------:R-:W-:-:S13]  /*149a0*/  LOP3.LUT P2, RZ, R7, 0x8, RZ, 0xc0, !PT ;  /* 0x0000000807ff7812 */ /* 0x000fda000784c0ff */
[----:B0-----:R-:W-:Y:S05]  /*149b0*/  WARPSYNC.COLLECTIVE R15, `(.L_x_1252) ;  /* 0x000000000f087348 */ /* 0x001fea0003c00000 */
[----:B------:R1:W2:Y:S02]  /*149c0*/  SHFL.IDX P6, R14, R13, R12, R11 ;  /* 0x0000000c0d0e7389 */ /* 0x0002a400000c000b */
[----:B012---:R-:W-:Y:S01]  /*149d0*/  ENDCOLLECTIVE ;  /* 0x000000000000791b */ /* 0x007fe20003800000 */
.L_x_1252:
[----:B------:R-:W-:Y:S01]  /*149e0*/  LOP3.LUT R7, R7, 0xfffffdff, RZ, 0xc0, !PT ;  /* 0xfffffdff07077812 */ /* 0x000fe200078ec0ff */
[----:B------:R-:W-:Y:S01]  /*149f0*/  @!PT LDS RZ, [RZ] ;  /* 0x00000000fffff984 */ /* 0x000fe20000000800 */
[----:B------:R-:W-:Y:S01]  /*14a00*/  @!PT LDS RZ, [RZ] ;  /* 0x00000000fffff984 */ /* 0x000fe20000000800 */
[----:B------:R-:W-:Y:S01]  /*14a10*/  @!PT LDS RZ, [RZ] ;  /* 0x00000000fffff984 */ /* 0x000fe20000000800 */
[----:B------:R0:W-:Y:S03]  /*14a20*/  @!P3 LDGSTS.E.BYPASS.LTC128B.128 [R17+0x34c00], desc[UR38][R2.64+0x380], P4 ;  /* 0x34c003800211bfae */ /* 0x0001e6000a101d66 */
[----:B------:R-:W-:Y:S01]  /*14a30*/  @P2 LOP3.LUT R7, R7, 0x200, RZ, 0xfc, !PT ;  /* 0x0000020007072812 */ /* 0x000fe200078efcff */
[----:B------:R-:W-:-:S03]  /*14a40*/  IMAD.MOV.U32 R13, RZ, RZ, R0 ;  /* 0x000000ffff0d7224 */ /* 0x000fc600078e0000 */
[----:B------:R-:W-:Y:S01]  /*14a50*/  LOP3.LUT P4, RZ, R7, 0x400, RZ, 0xc0, !PT ;  /* 0x0000040007ff7812 */ /* 0x000fe2000788c0ff */
[----:B------:R0:W-:Y:S01]  /*14a60*/  STL [R1+0x8], R7 ;  /* 0x0000080701007387 */ /* 0x0001e20000100800 */
[----:B------:R-:W-:-:S11]  /*14a70*/  IMAD.MOV.U32 R10, RZ, RZ, R14 ;  /* 0x000000ffff0a7224 */ /* 0x000fd600078e000e */
[----:B0-----:R-:W-:Y:S05]  /*14a80*/  WARPSYNC.COLLECTIVE R15, `(.L_x_1253) ;  /* 0x000000000f087348 */ /* 0x001fea0003c00000 */
[----:B------:R1:W2:Y:S02]  /*14a90*/  SHFL.IDX P6, R14, R13, R12, R11 ;  /* 0x0000000c0d0e7389 */ /* 0x0002a400000c000b */
[----:B012---:R-:W-:Y:S01]  /*14aa0*/  ENDCOLLECTIVE ;  /* 0x000000000000791b */ /* 0x007fe20003800000 */
.L_x_1253:
[----:B------:R-:W-:-:S04]  /*14ab0*/  @!P4 LOP3.LUT R2, R5, 0x40, RZ, 0xc0, !PT ;  /* 0x000000400502c812 */ /* 0x000fc800078ec0ff */
[----:B------:R-:W-:Y:S01]  /*14ac0*/  @!P4 SHF.R.U32.HI R9, RZ, 0x2, R2 ;  /* 0x00000002ff09c819 */ /* 0x000fe20000011602 */
[----:B------:R-:W-:Y:S01]  /*14ad0*/  IMAD.SHL.U32 R15, R8, 0x8, RZ ;  /* 0x00000008080f7824 */ /* 0x000fe200078e00ff */
[----:B------:R-:W-:-:S04]  /*14ae0*/  @!P4 LOP3.LUT R8, R6, 0x80, RZ, 0xc0, !PT ;  /* 0x000000800608c812 */ /* 0x000fc800078ec0ff */
[----:B------:R-:W-:Y:S02]  /*14af0*/  @!P4 SHF.R.U32.HI R8, RZ, 0x3, R8 ;  /* 0x00000003ff08c819 */ /* 0x000fe40000011608 */
[----:B------:R-:W-:Y:S02]  /*14b00*/  LOP3.LUT R15, R15, 0x38, RZ, 0xc0, !PT ;  /* 0x000000380f0f7812 */ /* 0x000fe400078ec0ff */
[----:B------:R-:W-:Y:S01]  /*14b10*/  @!P4 ISETP.NE.U32.AND P3, PT, R8, RZ, PT ;  /* 0x000000ff0800c20c */ /* 0x000fe20003f65070 */
[----:B------:R-:W-:Y:S01]  /*14b20*/  IMAD.MOV.U32 R3, RZ, RZ, R14 ;  /* 0x000000ffff037224 */ /* 0x000fe200078e000e */
[----:B------:R-:W-:-:S04]  /*14b30*/  @!P4 ISETP.NE.U32.AND P6, PT, R9, RZ, PT ;  /* 0x000000ff0900c20c */ /* 0x000fc80003fc5070 */
[----:B------:R-:W-:-:S05]  /*14b40*/  @!P4 LEA R8, P2, R15, R3, 0x1 ;  /* 0x000000030f08c211 */ /* 0x000fca00078408ff */
[----:B------:R-:W-:Y:S01]  /*14b50*/  @!P4 IMAD.X R3, RZ, RZ, R10, P2 ;  /* 0x000000ffff03c224 */ /* 0x000fe200010e060a */
[----:B------:R-:W-:Y:S01]  /*14b60*/  LOP3.LUT P2, RZ, R7, 0x200, RZ, 0xc0, !PT ;  /* 0x0000020007ff7812 */ /* 0x000fe2000784c0ff */
[----:B------:R-:W-:-:S12]  /*14b70*/  @!P4 IMAD.MOV.U32 R2, RZ, RZ, R8 ;  /* 0x000000ffff02c224 */ /* 0x000fd800078e0008 */
[----:B------:R-:W-:Y:S01]  /*14b80*/  @!PT LDS RZ, [RZ] ;  /* 0x00000000fffff984 */ /* 0x000fe20000000800 */
[----:B------:R-:W-:Y:S01]  /*14b90*/  @!PT LDS RZ, [RZ] ;  /* 0x00000000fffff984 */ /* 0x000fe20000000800 */
[----:B------:R-:W-:Y:S01]  /*14ba0*/  @!PT LDS RZ, [RZ] ;  /* 0x00000000fffff984 */ /* 0x000fe20000000800 */
[----:B------:R0:W-:Y:S01]  /*14bb0*/  @!P4 LDGSTS.E.BYPASS.LTC128B.128 [R17+0x27400], desc[UR38][R2.64], !P2 ;  /* 0x274000000211cfae */ /* 0x0001e2000d101d66 */
[----:B------:R-:W-:-:S13]  /*14bc0*/  LOP3.LUT P2, RZ, R7, 0x100, RZ, 0xc0, !PT ;  /* 0x0000010007ff7812 */ /* 0x000fda000784c0ff */
[----:B------:R0:W-:Y:S01]  /*14bd0*/  @!P4 LDGSTS.E.BYPASS.LTC128B.128 [R17+0x29400], desc[UR38][R2.64+0x80], !P2 ;  /* 0x294000800211cfae */ /* 0x0001e2000d101d66 */
[----:B------:R-:W-:-:S03]  /*14be0*/  LOP3.LUT P2, RZ, R7, 0x80, RZ, 0xc0, !PT ;  /* 0x0000008007ff7812 */ /* 0x000fc6000784c0ff */
[----:B------:R0:W5:Y:S01]  /*14bf0*/  LDL.LU R7, [R1+0x68] ;  /* 0x0000680001077983 */ /* 0x0001620000300800 */
[----:B------:R-:W-:Y:S02]  /*14c00*/  IMAD.MOV.U32 R13, RZ, RZ, R4 ;  /* 0x000000ffff0d7224 */ /* 0x000fe400078e0004 */
[----:B------:R-:W-:Y:S02]  /*14c10*/  IMAD.MOV.U32 R12, RZ, RZ, 0x3 ;  /* 0x00000003ff0c7424 */ /* 0x000fe400078e00ff */
[----:B------:R-:W-:-:S05]  /*14c20*/  IMAD.MOV.U32 R15, RZ, RZ, -0x1 ;  /* 0xffffffffff0f7424 */ /* 0x000fca00078e00ff */
[----:B------:R0:W-:Y:S04]  /*14c30*/  @!P4 LDGSTS.E.BYPASS.LTC128B.128 [R17+0x2b400], desc[UR38][R2.64+0x100], !P2 ;  /* 0x2b4001000211cfae */ /* 0x0001e8000d101d66 */
[----:B------:R0:W-:Y:S04]  /*14c40*/  @!P4 LDGSTS.E.BYPASS.LTC128B.128 [R17+0x2d400], desc[UR38][R2.64+0x180], !P5 ;  /* 0x2d4001800211cfae */ /* 0x0001e8000e901d66 */
[----:B------:R0:W-:Y:S04]  /*14c50*/  @!P4 LDGSTS.E.BYPASS.LTC128B.128 [R17+0x2f400], desc[UR38][R2.64+0x200], !P0 ;  /* 0x2f4002000211cfae */ /* 0x0001e8000c101d66 */
[----:B------:R0:W-:Y:S04]  /*14c60*/  @!P4 LDGSTS.E.BYPASS.LTC128B.128 [R17+0x31400], desc[UR38][R2.64+0x280], !P1 ;  /* 0x314002800211cfae */ /* 0x0001e8000c901d66 */
[----:B------:R0:W-:Y:S02]  /*14c70*/  @!P4 LDGSTS.E.BYPASS.LTC128B.128 [R17+0x33400], desc[UR38][R2.64+0x300], P6 ;  /* 0x334003000211cfae */ /* 0x0001e4000b101d66 */
[----:B0----5:R-:W-:Y:S05]  /*14c80*/  WARPSYNC.COLLECTIVE R15, `(.L_x_1254) ;  /* 0x000000000f087348 */ /* 0x021fea0003c00000 */
[----:B------:R1:W2:Y:S02]  /*14c90*/  SHFL.IDX P6, R14, R13, R12, R11 ;  /* 0x0000000c0d0e7389 */ /* 0x0002a400000c000b */
[----:B012--5:R-:W-:Y:S01]  /*14ca0*/  ENDCOLLECTIVE ;  /* 0x000000000000791b */ /* 0x027fe20003800000 */
.L_x_1254:
[----:B------:R-:W-:Y:S01]  /*14cb0*/  @!PT LDS RZ, [RZ] ;  /* 0x00000000fffff984 */ /* 0x000fe20000000800 */
[----:B------:R-:W-:Y:S01]  /*14cc0*/  @!PT LDS RZ, [RZ] ;  /* 0x00000000fffff984 */ /* 0x000fe20000000800 */
[----:B------:R-:W-:Y:S01]  /*14cd0*/  @!PT LDS RZ, [RZ] ;  /* 0x00000000fffff984 */ /* 0x000fe20000000800 */
[----:B------:R0:W-:Y:S01]  /*14ce0*/  @!P4 LDGSTS.E.BYPASS.LTC128B.128 [R17+0x35400], desc[UR38][R2.64+0x380], P3 ;  /* 0x354003800211cfae */ /* 0x0001e20009901d66 */
[----:B------:R-:W-:Y:S02]  /*14cf0*/  IMAD.MOV.U32 R13, RZ, RZ, R0 ;  /* 0x000000ffff0d7224 */ /* 0x000fe400078e0000 */
[----:B------:R-:W-:-:S07]  /*14d00*/  IMAD.MOV.U32 R4, RZ, RZ, R14 ;  /* 0x000000ffff047224 */ /* 0x000fce00078e000e */
[----:B0-----:R-:W-:Y:S05]  /*14d10*/  WARPSYNC.COLLECTIVE R15, `(.L_x_1255) ;  /* 0x000000000f087348 */ /* 0x001fea0003c00000 */
[----:B------:R1:W2:Y:S02]  /*14d20*/  SHFL.IDX P6, R14, R13, R12, R11 ;  /* 0x0000000c0d0e7389 */ /* 0x0002a400000c000b */
[----:B012---:R-:W-:Y:S01]  /*14d30*/  ENDCOLLECTIVE ;  /* 0x000000000000791b */ /* 0x007fe20003800000 */
.L_x_1255:
[----:B------:R-:W-:Y:S01]  /*14d40*/  IMAD.MOV.U32 R0, RZ, RZ, R14 ;  /* 0x000000ffff007224 */ /* 0x000fe200078e000e */
[----:B------:R-:W-:Y:S06]  /*14d50*/  BRA `(.L_x_1256) ;  /* 0xffffffa000547947 */ /* 0x000fec000383ffff */
.L_x_1123:
[----:B0-----:R-:W3:Y:S02]  /*14d60*/  LDL R2, [R1+0x4] ;  /* 0x0000040001027983 */ /* 0x001ee40000100800 */
[----:B---3--:R0:W3:Y:S02]  /*14d70*/  SYNCS.PHASECHK.TRANS64.TRYWAIT P0, [R2+URZ+0x38820], R0 ;  /* 0x03882000020075a7 */ /* 0x0080e4000800017f */
[----:B---3--:R-:W-:Y:S05]  /*14d80*/  @!P0 NANOSLEEP.SYNCS 0x989680 ;  /* 0x009896800000895d */ /* 0x008fea0003900000 */
[----:B------:R-:W3:Y:S02]  /*14d90*/  @!P0 SYNCS.PHASECHK.TRANS64 P0, [R2+URZ+0x38820], R0 ;  /* 0x03882000020085a7 */ /* 0x000ee4000800007f */
[----:B---3--:R-:W-:Y:S05]  /*14da0*/  @!P0 BRA `(.L_x_1123) ;  /* 0xfffffffc00ec8947 */ /* 0x008fea000383ffff */
[----:B------:R-:W-:Y:S05]  /*14db0*/  BRA `(.L_x_1257) ;  /* 0xffffffa400147947 */ /* 0x000fea000383ffff */
.L_x_1127:
[----:B0-----:R0:W1:Y:S02]  /*14dc0*/  SYNCS.PHASECHK.TRANS64.TRYWAIT P0, [R3+URZ+0x38860], R0 ;  /* 0x03886000030075a7 */ /* 0x001064000800017f */
[----:B-1----:R-:W-:Y:S05]  /*14dd0*/  @!P0 NANOSLEEP.SYNCS 0x989680 ;  /* 0x009896800000895d */ /* 0x002fea0003900000 */
[----:B------:R-:W1:Y:S02]  /*14de0*/  @!P0 SYNCS.PHASECHK.TRANS64 P0, [R3+URZ+0x38860], R0 ;  /* 0x03886000030085a7 */ /* 0x000e64000800007f */
[----:B-1----:R-:W-:Y:S05]  /*14df0*/  @!P0 BRA `(.L_x_1127) ;  /* 0xfffffffc00f08947 */ /* 0x002fea000383ffff */
[----:B------:R-:W-:Y:S05]  /*14e00*/  BRA `(.L_x_1258) ;  /* 0xffffffa400447947 */ /* 0x000fea000383ffff */
.L_x_1146:
[----:B-1----:R1:W3:Y:S02]  /*14e10*/  SYNCS.PHASECHK.TRANS64.TRYWAIT P0, [R3+URZ+0x38840], R2 ;  /* 0x03884002030075a7 */ /* 0x0022e4000800017f */
[----:B---3--:R-:W-:Y:S05]  /*14e20*/  @!P0 NANOSLEEP.SYNCS 0x989680 ;  /* 0x009896800000895d */ /* 0x008fea0003900000 */
[----:B------:R-:W3:Y:S02]  /*14e30*/  @!P0 SYNCS.PHASECHK.TRANS64 P0, [R3+URZ+0x38840], R2 ;  /* 0x03884002030085a7 */ /* 0x000ee4000800007f */
[----:B---3--:R-:W-:Y:S05]  /*14e40*/  @!P0 BRA `(.L_x_1146) ;  /* 0xfffffffc00f08947 */ /* 0x008fea000383ffff */
[----:B------:R-:W-:Y:S05]  /*14e50*/  BRA `(.L_x_1259) ;  /* 0xffffffb000747947 */ /* 0x000fea000383ffff */
.L_x_1151:
[----:B0-----:R0:W3:Y:S02]  /*14e60*/  SYNCS.PHASECHK.TRANS64.TRYWAIT P0, [R3+URZ+0x38860], R2 ;  /* 0x03886002030075a7 */ /* 0x0010e4000800017f */
[----:B---3--:R-:W-:Y:S05]  /*14e70*/  @!P0 NANOSLEEP.SYNCS 0x989680 ;  /* 0x009896800000895d */ /* 0x008fea0003900000 */
[----:B------:R-:W3:Y:S02]  /*14e80*/  @!P0 SYNCS.PHASECHK.TRANS64 P0, [R3+URZ+0x38860], R2 ;  /* 0x03886002030085a7 */ /* 0x000ee4000800007f */
[----:B---3--:R-:W-:Y:S05]  /*14e90*/  @!P0 BRA `(.L_x_1151) ;  /* 0xfffffffc00f08947 */ /* 0x008fea000383ffff */
[----:B------:R-:W-:Y:S05]  /*14ea0*/  BRA `(.L_x_1260) ;  /* 0xffffffb000fc7947 */ /* 0x000fea000383ffff */
.L_x_1166:
[----:B0-----:R0:W1:Y:S02]  /*14eb0*/  SYNCS.PHASECHK.TRANS64.TRYWAIT P0, [R4+URZ+0x38840], R2 ;  /* 0x03884002040075a7 */ /* 0x001064000800017f */
[----:B-1----:R-:W-:Y:S05]  /*14ec0*/  @!P0 NANOSLEEP.SYNCS 0x989680 ;  /* 0x009896800000895d */ /* 0x002fea0003900000 */
[----:B------:R-:W1:Y:S02]  /*14ed0*/  @!P0 SYNCS.PHASECHK.TRANS64 P0, [R4+URZ+0x38840], R2 ;  /* 0x03884002040085a7 */ /* 0x000e64000800007f */
[----:B-1----:R-:W-:Y:S05]  /*14ee0*/  @!P0 BRA `(.L_x_1166) ;  /* 0xfffffffc00f08947 */ /* 0x002fea000383ffff */
[----:B------:R-:W-:Y:S05]  /*14ef0*/  BRA `(.L_x_1261) ;  /* 0xffffffc0000c7947 */ /* 0x000fea000383ffff */
.L_x_1171:
[----:B-1----:R1:W3:Y:S02]  /*14f00*/  SYNCS.PHASECHK.TRANS64.TRYWAIT P0, [R4+URZ+0x38860], R2 ;  /* 0x03886002040075a7 */ /* 0x0022e4000800017f */
[----:B---3--:R-:W-:Y:S05]  /*14f10*/  @!P0 NANOSLEEP.SYNCS 0x989680 ;  /* 0x009896800000895d */ /* 0x008fea0003900000 */
[----:B------:R-:W3:Y:S02]  /*14f20*/  @!P0 SYNCS.PHASECHK.TRANS64 P0, [R4+URZ+0x38860], R2 ;  /* 0x03886002040085a7 */ /* 0x000ee4000800007f */
[----:B---3--:R-:W-:Y:S05]  /*14f30*/  @!P0 BRA `(.L_x_1171) ;  /* 0xfffffffc00f08947 */ /* 0x008fea000383ffff */
[----:B------:R-:W-:Y:S05]  /*14f40*/  BRA `(.L_x_1262) ;  /* 0xffffffc000907947 */ /* 0x000fea000383ffff */
.L_x_1186:
[----:B-1----:R1:W3:Y:S02]  /*14f50*/  SYNCS.PHASECHK.TRANS64.TRYWAIT P0, [R4+URZ+0x38840], R2 ;  /* 0x03884002040075a7 */ /* 0x0022e4000800017f */
[----:B---3--:R-:W-:Y:S05]  /*14f60*/  @!P0 NANOSLEEP.SYNCS 0x989680 ;  /* 0x009896800000895d */ /* 0x008fea0003900000 */
[----:B------:R-:W3:Y:S02]  /*14f70*/  @!P0 SYNCS.PHASECHK.TRANS64 P0, [R4+URZ+0x38840], R2 ;  /* 0x03884002040085a7 */ /* 0x000ee4000800007f */
[----:B---3--:R-:W-:Y:S05]  /*14f80*/  @!P0 BRA `(.L_x_1186) ;  /* 0xfffffffc00f08947 */ /* 0x008fea000383ffff */
[----:B------:R-:W-:Y:S05]  /*14f90*/  BRA `(.L_x_1263) ;  /* 0xffffffcc007c7947 */ /* 0x000fea000383ffff */
.L_x_1191:
[----:B0-----:R0:W3:Y:S02]  /*14fa0*/  SYNCS.PHASECHK.TRANS64.TRYWAIT P0, [R4+URZ+0x38860], R2 ;  /* 0x03886002040075a7 */ /* 0x0010e4000800017f */
[----:B---3--:R-:W-:Y:S05]  /*14fb0*/  @!P0 NANOSLEEP.SYNCS 0x989680 ;  /* 0x009896800000895d */ /* 0x008fea0003900000 */
[----:B------:R-:W3:Y:S02]  /*14fc0*/  @!P0 SYNCS.PHASECHK.TRANS64 P0, [R4+URZ+0x38860], R2 ;  /* 0x03886002040085a7 */ /* 0x000ee4000800007f */
[----:B---3--:R-:W-:Y:S05]  /*14fd0*/  @!P0 BRA `(.L_x_1191) ;  /* 0xfffffffc00f08947 */ /* 0x008fea000383ffff */
[----:B------:R-:W-:Y:S05]  /*14fe0*/  BRA `(.L_x_1264) ;  /* 0xffffffd000047947 */ /* 0x000fea000383ffff */
.L_x_1207:
[----:B------:R-:W-:Y:S01]  /*14ff0*/  BSSY B0, `(.L_x_1265) ;  /* 0x0000008000007945 */ /* 0x000fe20003800000 */
[----:B------:R-:W-:Y:S02]  /*15000*/  IMAD.MOV.U32 R13, RZ, RZ, R16 ;  /* 0x000000ffff0d7224 */ /* 0x000fe400078e0010 */
[----:B------:R-:W-:Y:S02]  /*15010*/  IMAD.MOV.U32 R12, RZ, RZ, RZ ;  /* 0x000000ffff0c7224 */ /* 0x000fe400078e00ff */
[----:B------:R-:W-:Y:S02]  /*15020*/  IMAD.MOV.U32 R11, RZ, RZ, 0x1f ;  /* 0x0000001fff0b7424 */ /* 0x000fe400078e00ff */
[----:B------:R-:W-:-:S07]  /*15030*/  IMAD.MOV.U32 R15, RZ, RZ, -0x1 ;  /* 0xffffffffff0f7424 */ /* 0x000fce00078e00ff */
[----:B--2---:R-:W-:Y:S05]  /*15040*/  WARPSYNC.COLLECTIVE R15, `(.L_x_1266) ;  /* 0x000000000f087348 */ /* 0x004fea0003c00000 */
[----:B------:R0:W1:Y:S02]  /*15050*/  SHFL.IDX P6, R14, R13, R12, R11 ;  /* 0x0000000c0d0e7389 */ /* 0x00006400000c000b */
[----:B012---:R-:W-:Y:S01]  /*15060*/  ENDCOLLECTIVE ;  /* 0x000000000000791b */ /* 0x007fe20003800000 */
.L_x_1266:
[----:B------:R-:W-:Y:S05]  /*15070*/  BSYNC B0 ;  /* 0x0000000000007941 */ /* 0x000fea0003800000 */
.L_x_1265:
        /* <DEDUP_REMOVED lines=9> */
.L_x_1267:
        /* <DEDUP_REMOVED lines=18> */
.L_x_1268:
        /* <DEDUP_REMOVED lines=8> */
.L_x_1269:
        /* <DEDUP_REMOVED lines=8> */
.L_x_1270:
        /* <DEDUP_REMOVED lines=8> */
.L_x_1271:
        /* <DEDUP_REMOVED lines=8> */
.L_x_1272:
        /* <DEDUP_REMOVED lines=9> */
.L_x_1273:
[----:B------:R-:W-:Y:S01]  /*154c0*/  IMAD.MOV.U32 R6, RZ, RZ, R14 ;  /* 0x000000ffff067224 */ /* 0x000fe200078e000e */
[----:B------:R-:W-:Y:S06]  /*154d0*/  BRA `(.L_x_1274) ;  /* 0xffffffd8005c7947 */ /* 0x000fec000383ffff */
.L_x_1212:
[----:B------:R-:W-:Y:S01]  /*154e0*/  BSSY B0, `(.L_x_1275) ;  /* 0x0000008000007945 */ /* 0x000fe20003800000 */
[----:B-----5:R-:W-:Y:S02]  /*154f0*/  IMAD.MOV.U32 R13, RZ, RZ, R2 ;  /* 0x000000ffff0d7224 */ /* 0x020fe400078e0002 */
[----:B------:R-:W-:Y:S02]  /*15500*/  IMAD.MOV.U32 R12, RZ, RZ, 0x1 ;  /* 0x00000001ff0c7424 */ /* 0x000fe400078e00ff */
[----:B------:R-:W-:Y:S02]  /*15510*/  IMAD.MOV.U32 R11, RZ, RZ, RZ ;  /* 0x000000ffff0b7224 */ /* 0x000fe400078e00ff */
[----:B------:R-:W-:-:S07]  /*15520*/  IMAD.MOV.U32 R15, RZ, RZ, -0x1 ;  /* 0xffffffffff0f7424 */ /* 0x000fce00078e00ff */
[----:B0-2---:R-:W-:Y:S05]  /*15530*/  WARPSYNC.COLLECTIVE R15, `(.L_x_1276) ;  /* 0x000000000f087348 */ /* 0x005fea0003c00000 */
[----:B------:R1:W3:Y:S02]  /*15540*/  SHFL.UP P6, R14, R13, R12, R11 ;  /* 0x0400000c0d0e7389 */ /* 0x0002e400000c000b */
[----:B0123--:R-:W-:Y:S01]  /*15550*/  ENDCOLLECTIVE ;  /* 0x000000000000791b */ /* 0x00ffe20003800000 */
.L_x_1276:
[----:B------:R-:W-:Y:S05]  /*15560*/  BSYNC B0 ;  /* 0x0000000000007941 */ /* 0x000fea0003800000 */
.L_x_1275:
[----:B------:R-:W-:Y:S02]  /*15570*/  IMAD.MOV.U32 R3, RZ, RZ, R14 ;  /* 0x000000ffff037224 */ /* 0x000fe400078e000e */
[----:B------:R-:W-:Y:S02]  /*15580*/  IMAD.MOV.U32 R12, RZ, RZ, 0x2 ;  /* 0x00000002ff0c7424 */ /* 0x000fe400078e00ff */
[----:B------:R-:W-:Y:S01]  /*15590*/  IMAD.MOV.U32 R11, RZ, RZ, RZ ;  /* 0x000000ffff0b7224 */ /* 0x000fe200078e00ff */
[----:B------:R-:W-:Y:S01]  /*155a0*/  SEL R3, R3, RZ, P1 ;  /* 0x000000ff03037207 */ /* 0x000fe20000800000 */
[----:B------:R-:W-:-:S04]  /*155b0*/  IMAD.MOV.U32 R15, RZ, RZ, -0x1 ;  /* 0xffffffffff0f7424 */ /* 0x000fc800078e00ff */
[----:B------:R-:W-:-:S04]  /*155c0*/  IMAD.IADD R3, R2, 0x1, R3 ;  /* 0x0000000102037824 */ /* 0x000fc800078e0203 */
[----:B------:R-:W-:-:S07]  /*155d0*/  IMAD.MOV.U32 R13, RZ, RZ, R3 ;  /* 0x000000ffff0d7224 */ /* 0x000fce00078e0003 */
[----:B------:R-:W-:Y:S05]  /*155e0*/  WARPSYNC.COLLECTIVE R15, `(.L_x_1277) ;  /* 0x000000000f087348 */ /* 0x000fea0003c00000 */
[----:B------:R0:W1:Y:S02]  /*155f0*/  SHFL.UP P6, R14, R13, R12, R11 ;  /* 0x0400000c0d0e7389 */ /* 0x00006400000c000b */
[----:B01----:R-:W-:Y:S01]  /*15600*/  ENDCOLLECTIVE ;  /* 0x000000000000791b */ /* 0x003fe20003800000 */
.L_x_1277:
        /* <DEDUP_REMOVED lines=8> */
.L_x_1278:
        /* <DEDUP_REMOVED lines=8> */
.L_x_1279:
        /* <DEDUP_REMOVED lines=8> */
.L_x_1280:
        /* <DEDUP_REMOVED lines=9> */
.L_x_1281:
[----:B------:R-:W-:Y:S01]  /*15820*/  IMAD.MOV.U32 R6, RZ, RZ, R14 ;  /* 0x000000ffff067224 */ /* 0x000fe200078e000e */
[----:B------:R-:W-:Y:S06]  /*15830*/  BRA `(.L_x_1282) ;  /* 0xffffffd800207947 */ /* 0x000fec000383ffff */
.L_x_1214:
[----:B------:R-:W-:Y:S01]  /*15840*/  BSSY B0, `(.L_x_1283) ;  /* 0x0000006000007945 */ /* 0x000fe20003800000 */
[----:B------:R-:W-:Y:S01]  /*15850*/  PLOP3.LUT P6, PT, P6, PT, PT, 0x8, 0x0 ;  /* 0x000000000000781c */ /* 0x000fe200037ce170 */
[----:B------:R-:W-:-:S12]  /*15860*/  IMAD.MOV.U32 R15, RZ, RZ, -0x1 ;  /* 0xffffffffff0f7424 */ /* 0x000fd800078e00ff */
[----:B0-2---:R-:W-:Y:S05]  /*15870*/  WARPSYNC.COLLECTIVE R15, `(.L_x_1284) ;  /* 0x000000000f087348 */ /* 0x005fea0003c00000 */
[----:B------:R-:W-:Y:S01]  /*15880*/  VOTE.ANY R14, PT, P6 ;  /* 0x00000000000e7806 */ /* 0x000fe200030e0100 */
[----:B0-2---:R-:W-:Y:S06]  /*15890*/  ENDCOLLECTIVE ;  /* 0x000000000000791b */ /* 0x005fec0003800000 */
.L_x_1284:
[----:B------:R-:W-:Y:S05]  /*158a0*/  BSYNC B0 ;  /* 0x0000000000007941 */ /* 0x000fea0003800000 */
.L_x_1283:
        /* <DEDUP_REMOVED lines=9> */
.L_x_1285:
[----:B------:R-:W-:Y:S01]  /*15940*/  IMAD.MOV.U32 R17, RZ, RZ, R14 ;  /* 0x000000ffff117224 */ /* 0x000fe200078e000e */
[----:B------:R-:W-:Y:S06]  /*15950*/  BRA `(.L_x_1286) ;  /* 0xffffffd800107947 */ /* 0x000fec000383ffff */
.L_x_1216:
[----:B------:R-:W-:Y:S01]  /*15960*/  BSSY B0, `(.L_x_1287) ;  /* 0x0000007000007945 */ /* 0x000fe20003800000 */
[----:B------:R-:W-:Y:S02]  /*15970*/  IMAD.MOV.U32 R13, RZ, RZ, R3 ;  /* 0x000000ffff0d7224 */ /* 0x000fe400078e0003 */
[----:B------:R-:W-:Y:S02]  /*15980*/  IMAD.MOV.U32 R11, RZ, RZ, 0x1f ;  /* 0x0000001fff0b7424 */ /* 0x000fe400078e00ff */
[----:B------:R-:W-:-:S07]  /*15990*/  IMAD.MOV.U32 R15, RZ, RZ, -0x1 ;  /* 0xffffffffff0f7424 */ /* 0x000fce00078e00ff */
[----:B0-23--:R-:W-:Y:S05]  /*159a0*/  WARPSYNC.COLLECTIVE R15, `(.L_x_1288) ;  /* 0x000000000f087348 */ /* 0x00dfea0003c00000 */
[----:B------:R1:W4:Y:S02]  /*159b0*/  SHFL.IDX P6, R14, R13, R12, R11 ;  /* 0x0000000c0d0e7389 */ /* 0x00032400000c000b */
[----:B01234-:R-:W-:Y:S01]  /*159c0*/  ENDCOLLECTIVE ;  /* 0x000000000000791b */ /* 0x01ffe20003800000 */
.L_x_1288:
[----:B------:R-:W-:Y:S05]  /*159d0*/  BSYNC B0 ;  /* 0x0000000000007941 */ /* 0x000fea0003800000 */
.L_x_1287:
[----:B------:R-:W-:Y:S01]  /*159e0*/  IMAD.MOV.U32 R2, RZ, RZ, R14 ;  /* 0x000000ffff027224 */ /* 0x000fe200078e000e */
[----:B------:R-:W-:Y:S06]  /*159f0*/  BRA `(.L_x_1215) ;  /* 0xffffffd800047947 */ /* 0x000fec000383ffff */
.L_x_1220:
[----:B0-----:R0:W1:Y:S02]  /*15a00*/  SYNCS.PHASECHK.TRANS64.TRYWAIT P0, [R9+URZ+0x38820], R0 ;  /* 0x03882000090075a7 */ /* 0x001064000800017f */
[----:B-1----:R-:W-:Y:S05]  /*15a10*/  @!P0 NANOSLEEP.SYNCS 0x989680 ;  /* 0x009896800000895d */ /* 0x002fea0003900000 */
[----:B------:R-:W1:Y:S02]  /*15a20*/  @!P0 SYNCS.PHASECHK.TRANS64 P0, [R9+URZ+0x38820], R0 ;  /* 0x03882000090085a7 */ /* 0x000e64000800007f */
[----:B-1----:R-:W-:Y:S05]  /*15a30*/  @!P0 BRA `(.L_x_1220) ;  /* 0xfffffffc00f08947 */ /* 0x002fea000383ffff */
[----:B------:R-:W-:Y:S05]  /*15a40*/  BRA `(.L_x_1289) ;  /* 0xffffffd800f87947 */ /* 0x000fea000383ffff */
.L_x_1221:
        /* <DEDUP_REMOVED lines=8> */
[----:B0-2---:R-:W-:Y:S05]  /*15ad0*/  WARPSYNC.COLLECTIVE R15, `(.L_x_1291) ;  /* 0x000000000f087348 */ /* 0x005fea0003c00000 */
[----:B------:R1:W3:Y:S02]  /*15ae0*/  SHFL.IDX P6, R14, R13, R12, R11 ;  /* 0x0000000c0d0e7389 */ /* 0x0002e400000c000b */
[----:B0123--:R-:W-:Y:S01]  /*15af0*/  ENDCOLLECTIVE ;  /* 0x000000000000791b */ /* 0x00ffe20003800000 */
.L_x_1291:
[----:B------:R-:W-:Y:S05]  /*15b00*/  BSYNC B0 ;  /* 0x0000000000007941 */ /* 0x000fea0003800000 */
.L_x_1290:
[----:B------:R-:W-:Y:S05]  /*15b10*/  BRA `(.L_x_1292) ;  /* 0xffffffd800e07947 */ /* 0x000fea000383ffff */
.L_x_1224:
[----:B------:R-:W-:Y:S01]  /*15b20*/  BSSY B1, `(.L_x_1293) ;  /* 0x0000006000017945 */ /* 0x000fe20003800000 */
[----:B------:R-:W-:-:S07]  /*15b30*/  IMAD.MOV.U32 R15, RZ, RZ, -0x1 ;  /* 0xffffffffff0f7424 */ /* 0x000fce00078e00ff */
[----:B0-2---:R-:W-:Y:S05]  /*15b40*/  WARPSYNC.COLLECTIVE R15, `(.L_x_1294) ;  /* 0x000000000f0c7348 */ /* 0x005fea0003c00000 */
[----:B------:R-:W-:Y:S02]  /*15b50*/  ELECT P6, UR62, PT ;  /* 0x00000000003e782f */ /* 0x000fe400038c0000 */
[----:B------:R-:W-:Y:S01]  /*15b60*/  MOV R14, UR62 ;  /* 0x0000003e000e7c02 */ /* 0x000fe20008000f00 */
[----:B0-2---:R-:W-:Y:S10]  /*15b70*/  ENDCOLLECTIVE ;  /* 0x000000000000791b */ /* 0x005ff40003800000 */
.L_x_1294:
[----:B------:R-:W-:Y:S05]  /*15b80*/  BSYNC B1 ;  /* 0x0000000000017941 */ /* 0x000fea0003800000 */
.L_x_1293:
[----:B------:R-:W-:Y:S05]  /*15b90*/  BRA `(.L_x_1295) ;  /* 0xffffffd800d87947 */ /* 0x000fea000383ffff */
.L_x_1225:
[----:B0-----:R0:W1:Y:S02]  /*15ba0*/  SYNCS.PHASECHK.TRANS64.TRYWAIT P0, [R5+URZ], R4 ;  /* 0x00000004050075a7 */ /* 0x001064000800017f */
[----:B-1----:R-:W-:Y:S05]  /*15bb0*/  @!P0 NANOSLEEP.SYNCS 0x989680 ;  /* 0x009896800000895d */ /* 0x002fea0003900000 */
[----:B------:R-:W1:Y:S02]  /*15bc0*/  @!P0 SYNCS.PHASECHK.TRANS64 P0, [R5+URZ], R4 ;  /* 0x00000004050085a7 */ /* 0x000e64000800007f */
[----:B-1----:R-:W-:Y:S05]  /*15bd0*/  @!P0 BRA `(.L_x_1225) ;  /* 0xfffffffc00f08947 */ /* 0x002fea000383ffff */
[----:B------:R-:W-:Y:S05]  /*15be0*/  BRA `(.L_x_1296) ;  /* 0xffffffdc00007947 */ /* 0x000fea000383ffff */
.L_x_1226:
[----:B0-----:R0:W1:Y:S02]  /*15bf0*/  SYNCS.PHASECHK.TRANS64.TRYWAIT P0, [R7+URZ], R2 ;  /* 0x00000002070075a7 */ /* 0x001064000800017f */
[----:B-1----:R-:W-:Y:S05]  /*15c00*/  @!P0 NANOSLEEP.SYNCS 0x989680 ;  /* 0x009896800000895d */ /* 0x002fea0003900000 */
[----:B------:R-:W1:Y:S02]  /*15c10*/  @!P0 SYNCS.PHASECHK.TRANS64 P0, [R7+URZ], R2 ;  /* 0x00000002070085a7 */ /* 0x000e64000800007f */
[----:B-1----:R-:W-:Y:S05]  /*15c20*/  @!P0 BRA `(.L_x_1226) ;  /* 0xfffffffc00f08947 */ /* 0x002fea000383ffff */
[----:B------:R-:W-:Y:S05]  /*15c30*/  BRA `(.L_x_1297) ;  /* 0xffffffdc00007947 */ /* 0x000fea000383ffff */
.L_x_1227:
[----:B-1----:R1:W3:Y:S02]  /*15c40*/  SYNCS.PHASECHK.TRANS64.TRYWAIT P0, [R5+URZ], R4 ;  /* 0x00000004050075a7 */ /* 0x0022e4000800017f */
[----:B---3--:R-:W-:Y:S05]  /*15c50*/  @!P0 NANOSLEEP.SYNCS 0x989680 ;  /* 0x009896800000895d */ /* 0x008fea0003900000 */
[----:B------:R-:W3:Y:S02]  /*15c60*/  @!P0 SYNCS.PHASECHK.TRANS64 P0, [R5+URZ], R4 ;  /* 0x00000004050085a7 */ /* 0x000ee4000800007f */
[----:B---3--:R-:W-:Y:S05]  /*15c70*/  @!P0 BRA `(.L_x_1227) ;  /* 0xfffffffc00f08947 */ /* 0x008fea000383ffff */
[----:B------:R-:W-:Y:S05]  /*15c80*/  BRA `(.L_x_1298) ;  /* 0xffffffd800f47947 */ /* 0x000fea000383ffff */
.L_x_1299:
        /* <DEDUP_REMOVED lines=15> */
.L_x_5871:


//--------------------- .text._ZN7cutlass13device_kernelIN5flash11enable_sm90INS1_16FlashAttnFwdSm90INS1_25CollectiveMainloopFwdSm90ILi2EN4cute5tupleIJNS5_1CILi1EEES8_S8_EEENS6_IJNS7_ILi64EEESA_SA_EEELi512ENS_10bfloat16_tEfNS_4arch4Sm90ELb0ELb0ELb0ELb1ELb0ELb1ELb1ELb0ELb0ELb1ELb0ELb0EEENS1_21CollectiveEpilogueFwdINS6_IJSA_NS7_ILi512EEESA_EEES9_SC_SE_Li256ELb1ELb1ELb0ELb0EEENS1_36VarlenDynamicPersistentTileSchedulerILi64ELi64ELi256ELi128ELb0ELb1ELb1ELb0ELb1ELb1EEEEEEEEEvNT_6ParamsE --------------------------
	.section	.text._ZN7cutlass13device_kernelIN5flash11enable_sm90INS1_16FlashAttnFwdSm90INS1_25CollectiveMainloopFwdSm90ILi2EN4cute5tupleIJNS5_1CILi1EEES8_S8_EEENS6_IJNS7_ILi64EEESA_SA_EEELi512ENS_10bfloat16_tEfNS_4arch4Sm90ELb0ELb0ELb0ELb1ELb0ELb1ELb1ELb0ELb0ELb1ELb0ELb0EEENS1_21CollectiveEpilogueFwdINS6_IJSA_NS7_ILi512EEESA_EEES9_SC_SE_Li256ELb1ELb1ELb0ELb0EEENS1_36VarlenDynamicPersistentTileSchedulerILi64ELi64ELi256ELi128ELb0ELb1ELb1ELb0ELb1ELb1EEEEEEEEEvNT_6ParamsE,"ax",@progbits
	.align	128
.text._ZN7cutlass13device_kernelIN5flash11enable_sm90INS1_16FlashAttnFwdSm90INS1_25CollectiveMainloopFwdSm90ILi2EN4cute5tupleIJNS5_1CILi1EEES8_S8_EEENS6_IJNS7_ILi64EEESA_SA_EEELi512ENS_10bfloat16_tEfNS_4arch4Sm90ELb0ELb0ELb0ELb1ELb0ELb1ELb1ELb0ELb0ELb1ELb0ELb0EEENS1_21CollectiveEpilogueFwdINS6_IJSA_NS7_ILi512EEESA_EEES9_SC_SE_Li256ELb1ELb1ELb0ELb0EEENS1_36VarlenDynamicPersistentTileSchedulerILi64ELi64ELi256ELi128ELb0ELb1ELb1ELb0ELb1ELb1EEEEEEEEEvNT_6ParamsE:
        .type           _ZN7cutlass13device_kernelIN5flash11enable_sm90INS1_16FlashAttnFwdSm90INS1_25CollectiveMainloopFwdSm90ILi2EN4cute5tupleIJNS5_1CILi1EEES8_S8_EEENS6_IJNS7_ILi64EEESA_SA_EEELi512ENS_10bfloat16_tEfNS_4arch4Sm90ELb0ELb0ELb0ELb1ELb0ELb1ELb1ELb0ELb0ELb1ELb0ELb0EEENS1_21CollectiveEpilogueFwdINS6_IJSA_NS7_ILi512EEESA_EEES9_SC_SE_Li256ELb1ELb1ELb0ELb0EEENS1_36VarlenDynamicPersistentTileSchedulerILi64ELi64ELi256ELi128ELb0ELb1ELb1ELb0ELb1ELb1EEEEEEEEEvNT_6ParamsE,@function
        .size           _ZN7cutlass13device_kernelIN5flash11enable_sm90INS1_16FlashAttnFwdSm90INS1_25CollectiveMainloopFwdSm90ILi2EN4cute5tupleIJNS5_1CILi1EEES8_S8_EEENS6_IJNS7_ILi64EEESA_SA_EEELi512ENS_10bfloat16_tEfNS_4arch4Sm90ELb0ELb0ELb0ELb1ELb0ELb1ELb1ELb0ELb0ELb1ELb0ELb0EEENS1_21CollectiveEpilogueFwdINS6_IJSA_NS7_ILi512EEESA_EEES9_SC_SE_Li256ELb1ELb1ELb0ELb0EEENS1_36VarlenDynamicPersistentTileSchedulerILi64ELi64ELi256ELi128ELb0ELb1ELb1ELb0ELb1ELb1EEEEEEEEEvNT_6ParamsE,(.L_x_5872 - _ZN7cutlass13device_kernelIN5flash11enable_sm90INS1_16FlashAttnFwdSm90INS1_25CollectiveMainloopFwdSm90ILi2EN4cute5tupleIJNS5_1CILi1EEES8_S8_EEENS6_IJNS7_ILi64EEESA_SA_EEELi512ENS_10bfloat16_tEfNS_4arch4Sm90ELb0ELb0ELb0ELb1ELb0ELb1ELb1ELb0ELb0ELb1ELb0ELb0EEENS1_21CollectiveEpilogueFwdINS6_IJSA_NS7_ILi512EEESA_EEES9_SC_SE_Li256ELb1ELb1ELb0ELb0EEENS1_36VarlenDynamicPersistentTileSchedulerILi64ELi64ELi256ELi128ELb0ELb1ELb1ELb0ELb1ELb1EEEEEEEEEvNT_6ParamsE)
        .other          _ZN7cutlass13device_kernelIN5flash11enable_sm90INS1_16FlashAttnFwdSm90INS1_25CollectiveMainloopFwdSm90ILi2EN4cute5tupleIJNS5_1CILi1EEES8_S8_EEENS6_IJNS7_ILi64EEESA_SA_EEELi512ENS_10bfloat16_tEfNS_4arch4Sm90ELb0ELb0ELb0ELb1ELb0ELb1ELb1ELb0ELb0ELb1ELb0ELb0EEENS1_21CollectiveEpilogueFwdINS6_IJSA_NS7_ILi512EEESA_EEES9_SC_SE_Li256ELb1ELb1ELb0ELb0EEENS1_36VarlenDynamicPersistentTileSchedulerILi64ELi64ELi256ELi128ELb0ELb1ELb1ELb0ELb1ELb1EEEEEEEEEvNT_6ParamsE,@"STO_CUDA_ENTRY STV_DEFAULT"
_ZN7cutlass13device_kernelIN5flash11enable_sm90INS1_16FlashAttnFwdSm90INS1_25CollectiveMainloopFwdSm90ILi2EN4cute5tupleIJNS5_1CILi1EEES8_S8_EEENS6_IJNS7_ILi64EEESA_SA_EEELi512ENS_10bfloat16_tEfNS_4arch4Sm90ELb0ELb0ELb0ELb1ELb0ELb1ELb1ELb0ELb0ELb1ELb0ELb0EEENS1_21CollectiveEpilogueFwdINS6_IJSA_NS7_ILi512EEESA_EEES9_SC_SE_Li256ELb1ELb1ELb0ELb0EEENS1_36VarlenDynamicPersistentTileSchedulerILi64ELi64ELi256ELi128ELb0ELb1ELb1ELb0ELb1ELb1EEEEEEEEEvNT_6ParamsE:
        /* <DEDUP_REMOVED lines=23> */
.L_x_1301:
[----:B------:R-:W-:Y:S05]  /*0170*/  BSYNC B0 ;  /* 0x0000000000007941 */ /* 0x000fea0003800000 */
.L_x_1300:
        /* <DEDUP_REMOVED lines=14> */
[----:B-1----:R0:W-:Y:S01]  /*0260*/  STL [R1+0x4], R3 ;  /* 0x0000040301007387 */ /* 0x0021e20000100800 */
        /* <DEDUP_REMOVED lines=24> */
.L_x_1302:
        /* <DEDUP_REMOVED lines=22> */
.L_x_1303:
        /* <DEDUP_REMOVED lines=18> */
.L_x_1304:
        /* <DEDUP_REMOVED lines=22> */
.L_x_1305:
        /* <DEDUP_REMOVED lines=22> */
.L_x_1306:
        /* <DEDUP_REMOVED lines=9> */
.L_x_1309:
        /* <DEDUP_REMOVED lines=25> */
[----:B------:R-:W-:Y:S02]  /*0b50*/  LEA.HI R6, R0, R15, RZ, 0x4 ;  /* 0x0000000f00067211 */ /* 0x000fe400078f20ff */
[----:B------:R-:W-:Y:S02]  /*0b60*/  LOP3.LUT R4, R3, 0xffffff80, RZ, 0xc0, !PT ;  /* 0xffffff8003047812 */ /* 0x000fe400078ec0ff */
[----:B------:R-:W-:-:S03]  /*0b70*/  LOP3.LUT R5, R6, 0xfffffff0, RZ, 0xc0, !PT ;  /* 0xfffffff006057812 */ /* 0x000fc600078ec0ff */
[C---:B------:R-:W-:Y:S01]  /*0b80*/  IMAD.IADD R4, R15.reuse, 0x1, -R4 ;  /* 0x000000010f047824 */ /* 0x040fe200078e0a04 */
[----:B------:R-:W-:Y:S01]  /*0b90*/  LEA.HI R7, R0, R15, RZ, 0x5 ;  /* 0x0000000f00077211 */ /* 0x000fe200078f28ff */
[----:B------:R-:W-:Y:S01]  /*0ba0*/  IMAD.IADD R9, R15, 0x1, -R5 ;  /* 0x000000010f097824 */ /* 0x000fe200078e0a05 */
[----:B------:R-:W-:Y:S02]  /*0bb0*/  SHF.R.S32.HI R11, RZ, 0x4, R6 ;  /* 0x00000004ff0b7819 */ /* 0x000fe40000011406 */
[----:B------:R-:W-:Y:S02]  /*0bc0*/  SHF.R.S32.HI R5, RZ, 0x1f, R4 ;  /* 0x0000001fff057819 */ /* 0x000fe40000011404 */
[--C-:B------:R-:W-:Y:S02]  /*0bd0*/  SHF.R.S32.HI R192, RZ, 0x5, R7.reuse ;  /* 0x00000005ffc07819 */ /* 0x100fe40000011407 */
[----:B------:R-:W-:Y:S02]  /*0be0*/  SHF.R.S32.HI R13, RZ, 0x1f, R7 ;  /* 0x0000001fff0d7819 */ /* 0x000fe40000011407 */
[----:B------:R-:W-:-:S02]  /*0bf0*/  SHF.R.S32.HI R8, RZ, 0x1f, R9 ;  /* 0x0000001fff087819 */ /* 0x000fc40000011409 */
[----:B------:R-:W-:Y:S02]  /*0c00*/  LEA.HI R7, R6, R11, RZ, 0x1 ;  /* 0x0000000b06077211 */ /* 0x000fe400078f08ff */
[----:B------:R-:W-:Y:S02]  /*0c10*/  LEA.HI R6, R5, R4, RZ, 0x2 ;  /* 0x0000000405067211 */ /* 0x000fe400078f10ff */
[----:B------:R-:W-:Y:S02]  /*0c20*/  LEA.HI R10, R8, R9, RZ, 0x3 ;  /* 0x00000009080a7211 */ /* 0x000fe400078f18ff */
[----:B------:R-:W-:Y:S02]  /*0c30*/  LOP3.LUT R14, R7, 0x1ffffffe, RZ, 0xc0, !PT ;  /* 0x1ffffffe070e7812 */ /* 0x000fe400078ec0ff */
[--C-:B------:R-:W-:Y:S02]  /*0c40*/  SHF.R.S32.HI R7, RZ, 0x2, R6.reuse ;  /* 0x00000002ff077819 */ /* 0x100fe40000011406 */
[----:B------:R-:W-:Y:S01]  /*0c50*/  SHF.R.S32.HI R8, RZ, 0x1f, R6 ;  /* 0x0000001fff087819 */ /* 0x000fe20000011406 */
[----:B------:R-:W-:-:S03]  /*0c60*/  IMAD.IADD R14, R11, 0x1, -R14 ;  /* 0x000000010b0e7824 */ /* 0x000fc600078e0a0e */
[----:B------:R-:W-:Y:S02]  /*0c70*/  LEA.HI R8, R8, R7, RZ, 0x3 ;  /* 0x0000000708087211 */ /* 0x000fe400078f18ff */
[----:B------:R-:W-:Y:S02]  /*0c80*/  LEA.HI R5, R5, R4, RZ, 0x5 ;  /* 0x0000000405057211 */ /* 0x000fe400078f28ff */
[----:B------:R-:W-:Y:S02]  /*0c90*/  LOP3.LUT R8, R8, 0xfffffff8, RZ, 0xc0, !PT ;  /* 0xfffffff808087812 */ /* 0x000fe400078ec0ff */
[----:B------:R-:W-:Y:S02]  /*0ca0*/  LOP3.LUT R11, R6, 0x7ffffffc, RZ, 0xc0, !PT ;  /* 0x7ffffffc060b7812 */ /* 0x000fe400078ec0ff */
[----:B------:R-:W-:Y:S01]  /*0cb0*/  SHF.R.S32.HI R5, RZ, 0x5, R5 ;  /* 0x00000005ff057819 */ /* 0x000fe20000011405 */
[----:B------:R-:W-:Y:S02]  /*0cc0*/  IMAD.IADD R8, R7, 0x1, -R8 ;  /* 0x0000000107087824 */ /* 0x000fe400078e0a08 */
[----:B------:R-:W-:Y:S01]  /*0cd0*/  IMAD.IADD R11, R4, 0x1, -R11 ;  /* 0x00000001040b7824 */ /* 0x000fe200078e0a0b */
[----:B------:R-:W-:Y:S01]  /*0ce0*/  LEA.HI R4, R0, R15, RZ, 0x2 ;  /* 0x0000000f00047211 */ /* 0x000fe200078f10ff */
[----:B------:R-:W-:Y:S01]  /*0cf0*/  IMAD R191, R5, 0x10, R8 ;  /* 0x0000001005bf7824 */ /* 0x000fe200078e0208 */
[----:B------:R-:W-:-:S02]  /*0d00*/  LEA.HI R13, R13, R192, RZ, 0x2 ;  /* 0x000000c00d0d7211 */ /* 0x000fc400078f10ff */
[----:B------:R-:W-:Y:S02]  /*0d10*/  LOP3.LUT R12, R10, 0xfffffff8, RZ, 0xc0, !PT ;  /* 0xfffffff80a0c7812 */ /* 0x000fe400078ec0ff */
[----:B------:R-:W-:Y:S02]  /*0d20*/  LOP3.LUT R5, R4, 0xfffffffc, RZ, 0xc0, !PT ;  /* 0xfffffffc04057812 */ /* 0x000fe400078ec0ff */
[----:B------:R-:W-:Y:S01]  /*0d30*/  SHF.R.S32.HI R224, RZ, 0x7, R3 ;  /* 0x00000007ffe07819 */ /* 0x000fe20000011403 */
[----:B------:R-:W-:Y:S01]  /*0d40*/  IMAD.IADD R12, R9, 0x1, -R12 ;  /* 0x00000001090c7824 */ /* 0x000fe200078e0a0c */
[----:B------:R-:W-:Y:S01]  /*0d50*/  LOP3.LUT R13, R13, 0x3ffffc, RZ, 0xc0, !PT ;  /* 0x003ffffc0d0d7812 */ /* 0x000fe200078ec0ff */
[----:B------:R-:W-:Y:S01]  /*0d60*/  IMAD.IADD R5, R15, 0x1, -R5 ;  /* 0x000000010f057824 */ /* 0x000fe200078e0a05 */
[----:B------:R-:W-:Y:S01]  /*0d70*/  LEA.HI R0, R0, R15, RZ, 0x3 ;  /* 0x0000000f00007211 */ /* 0x000fe200078f18ff */
[----:B------:R-:W-:Y:S02]  /*0d80*/  IMAD R16, R224, 0x100, R9 ;  /* 0x00000100e0107824 */ /* 0x000fe400078e0209 */
[----:B------:R-:W-:Y:S01]  /*0d90*/  IMAD.IADD R13, R192, 0x1, -R13 ;  /* 0x00000001c00d7824 */ /* 0x000fe200078e0a0d */
[----:B------:R-:W-:Y:S01]  /*0da0*/  SHF.R.S32.HI R222, RZ, 0x3, R0 ;  /* 0x00000003ffde7819 */ /* 0x000fe20000011400 */
[----:B------:R-:W-:Y:S01]  /*0db0*/  IMAD.SHL.U32 R9, R12, 0x40, RZ ;  /* 0x000000400c097824 */ /* 0x000fe200078e00ff */
[----:B------:R-:W-:-:S02]  /*0dc0*/  LOP3.LUT R221, R0, 0xfffffff8, RZ, 0xc0, !PT ;  /* 0xfffffff800dd7812 */ /* 0x000fc400078ec0ff */
[----:B------:R-:W-:Y:S02]  /*0dd0*/  SHF.R.S32.HI R19, RZ, 0x2, R4 ;  /* 0x00000002ff137819 */ /* 0x000fe40000011404 */
[----:B------:R-:W-:Y:S01]  /*0de0*/  LEA.HI R0, R5, R5, RZ, 0x1 ;  /* 0x0000000505007211 */ /* 0x000fe200078f08ff */
[----:B------:R-:W-:Y:S01]  /*0df0*/  IMAD R13, R13, 0x10, R16 ;  /* 0x000000100d0d7824 */ /* 0x000fe200078e0210 */
[----:B------:R-:W-:Y:S01]  /*0e00*/  LOP3.LUT R9, R9, 0x1c0, RZ, 0xc0, !PT ;  /* 0x000001c009097812 */ /* 0x000fe200078ec0ff */
[----:B------:R-:W-:Y:S01]  /*0e10*/  IMAD.SHL.U32 R14, R14, 0x8, RZ ;  /* 0x000000080e0e7824 */ /* 0x000fe200078e00ff */
[----:B------:R-:W-:Y:S01]  /*0e20*/  LOP3.LUT R0, R0, 0x1ffffffe, RZ, 0xc0, !PT ;  /* 0x1ffffffe00007812 */ /* 0x000fe200078ec0ff */
[----:B------:R-:W-:Y:S02]  /*0e30*/  IMAD.SHL.U32 R10, R10, 0x40, RZ ;  /* 0x000000400a0a7824 */ /* 0x000fe400078e00ff */
[----:B------:R-:W-:Y:S02]  /*0e40*/  VIADD R234, R19, 0x20 ;  /* 0x0000002013ea7836 */ /* 0x000fe40000000000 */
[--C-:B------:R-:W-:Y:S01]  /*0e50*/  IMAD.U32 R233, R13, 0x40, R14.reuse ;  /* 0x000000400de97824 */ /* 0x100fe200078e000e */
[----:B------:R-:W-:Y:S01]  /*0e60*/  LOP3.LUT R14, R9, 0x8, R14, 0xf8, !PT ;  /* 0x00000008090e7812 */ /* 0x000fe200078ef80e */
[C---:B------:R-:W-:Y:S01]  /*0e70*/  IMAD.SHL.U32 R16, R5.reuse, 0x8, RZ ;  /* 0x0000000805107824 */ /* 0x040fe200078e00ff */
[----:B------:R-:W-:Y:S01]  /*0e80*/  SHF.R.U32.HI R9, RZ, 0x3, R9 ;  /* 0x00000003ff097819 */ /* 0x000fe20000011609 */
[C---:B------:R-:W-:Y:S01]  /*0e90*/  IMAD.IADD R0, R5.reuse, 0x1, -R0 ;  /* 0x0000000105007824 */ /* 0x040fe200078e0a00 */
[----:B------:R-:W-:Y:S01]  /*0ea0*/  LOP3.LUT R7, R10, 0x7ffffe00, RZ, 0xc0, !PT ;  /* 0x7ffffe000a077812 */ /* 0x000fe200078ec0ff */
[----:B------:R-:W-:Y:S01]  /*0eb0*/  IMAD.SHL.U32 R184, R5, 0x4, RZ ;  /* 0x0000000405b87824 */ /* 0x000fe200078e00ff */
[----:B------:R-:W-:-:S02]  /*0ec0*/  SHF.R.S32.HI R4, RZ, 0x1f, R4 ;  /* 0x0000001fff047819 */ /* 0x000fc40000011404 */
[----:B------:R-:W-:Y:S01]  /*0ed0*/  SHF.R.S32.HI R5, RZ, 0x1f, R234 ;  /* 0x0000001fff057819 */ /* 0x000fe200000114ea */
[----:B------:R-:W-:Y:S01]  /*0ee0*/  IMAD R7, R192, 0x400, R7 ;  /* 0x00000400c0077824 */ /* 0x000fe200078e0207 */
[----:B------:R-:W-:Y:S01]  /*0ef0*/  LOP3.LUT R14, R14, R9, RZ, 0x3c, !PT ;  /* 0x000000090e0e7212 */ /* 0x000fe200078e3cff */
[----:B------:R-:W-:Y:S01]  /*0f00*/  IMAD.SHL.U32 R230, R234, 0x40, RZ ;  /* 0x00000040eae67824 */ /* 0x000fe200078e00ff */
[----:B------:R-:W-:Y:S02]  /*0f10*/  LEA.HI R4, R4, R19, RZ, 0x3 ;  /* 0x0000001304047211 */ /* 0x000fe400078f18ff */
[----:B------:R-:W-:Y:S01]  /*0f20*/  LEA.HI R5, R5, R234, RZ, 0x3 ;  /* 0x000000ea05057211 */ /* 0x000fe200078f18ff */
[----:B------:R-:W-:Y:S01]  /*0f30*/  IMAD.IADD R7, R7, 0x1, R14 ;  /* 0x0000000107077824 */ /* 0x000fe200078e020e */
[----:B------:R-:W-:Y:S01]  /*0f40*/  R2P PR, R12, 0x6 ;  /* 0x000000060c007804 */ /* 0x000fe20000000000 */
[----:B------:R-:W-:Y:S01]  /*0f50*/  IMAD.IADD R221, R15, 0x1, -R221 ;  /* 0x000000010fdd7824 */ /* 0x000fe200078e0add */
[----:B------:R-:W-:Y:S01]  /*0f60*/  LEA.HI R3, R3, R224, RZ, 0x1 ;  /* 0x000000e003037211 */ /* 0x000fe200078f08ff */
[----:B------:R-:W-:Y:S01]  /*0f70*/  IMAD.SHL.U32 R5, R5, 0x40, RZ ;  /* 0x0000004005057824 */ /* 0x000fe200078e00ff */
[----:B------:R-:W-:Y:S01]  /*0f80*/  LOP3.LUT R4, R4, 0xfffffff8, RZ, 0xc0, !PT ;  /* 0xfffffff804047812 */ /* 0x000fe200078ec0ff */
[----:B------:R-:W-:Y:S01]  /*0f90*/  IMAD R195, R7, 0x2, R2 ;  /* 0x0000000207c37824 */ /* 0x000fe200078e0202 */
[----:B------:R-:W-:Y:S01]  /*0fa0*/  LOP3.LUT R230, R230, 0x1c0, RZ, 0xc0, !PT ;  /* 0x000001c0e6e67812 */ /* 0x000fe200078ec0ff */
[----:B------:R-:W-:Y:S01]  /*0fb0*/  IMAD.MOV.U32 R208, RZ, RZ, 0x40 ;  /* 0x00000040ffd07424 */ /* 0x000fe200078e00ff */
[----:B------:R-:W-:Y:S01]  /*0fc0*/  LOP3.LUT R3, R3, 0xfffffe, RZ, 0xc0, !PT ;  /* 0x00fffffe03037812 */ /* 0x000fe200078ec0ff */
[----:B------:R-:W-:Y:S01]  /*0fd0*/  IMAD.SHL.U32 R189, R221, 0x8, RZ ;  /* 0x00000008ddbd7824 */ /* 0x000fe200078e00ff */
[----:B------:R-:W-:Y:S01]  /*0fe0*/  SHF.R.U32.HI R6, RZ, 0x3, R230 ;  /* 0x00000003ff067819 */ /* 0x000fe200000116e6 */
[----:B------:R-:W-:Y:S01]  /*0ff0*/  IMAD.IADD R188, R19, 0x1, -R4 ;  /* 0x0000000113bc7824 */ /* 0x000fe200078e0a04 */
[----:B------:R-:W-:Y:S01]  /*1000*/  LOP3.LUT R4, R230, 0x38, R16, 0xf8, !PT ;  /* 0x00000038e6047812 */ /* 0x000fe200078ef810 */
[----:B------:R-:W-:Y:S01]  /*1010*/  VIADD R190, R184, 0x10 ;  /* 0x00000010b8be7836 */ /* 0x000fe20000000000 */
[----:B------:R-:W-:Y:S01]  /*1020*/  LOP3.LUT R231, R5, 0xfffffe00, RZ, 0xc0, !PT ;  /* 0xfffffe0005e77812 */ /* 0x000fe200078ec0ff */
[----:B------:R-:W-:Y:S01]  /*1030*/  VIADD R209, R195, 0x36400 ;  /* 0x00036400c3d17836 */ /* 0x000fe20000000000 */
[----:B------:R-:W-:Y:S01]  /*1040*/  SEL R208, R208, 0xffffffc0, !P2 ;  /* 0xffffffc0d0d07807 */ /* 0x000fe20005000000 */
[----:B------:R-:W-:Y:S01]  /*1050*/  IMAD.IADD R3, R224, 0x1, -R3 ;  /* 0x00000001e0037824 */ /* 0x000fe200078e0a03 */
[----:B------:R-:W-:Y:S01]  /*1060*/  LOP3.LUT R229, R231, R4, R6, 0xf6, !PT ;  /* 0x00000004e7e57212 */ /* 0x000fe200078ef606 */
[----:B------:R-:W-:-:S02]  /*1070*/  VIADD R218, R189, 0x40 ;  /* 0x00000040bdda7836 */ /* 0x000fc40000000000 */
[C---:B------:R-:W-:Y:S01]  /*1080*/  VIADD R217, R189.reuse, 0x80 ;  /* 0x00000080bdd97836 */ /* 0x040fe20000000000 */
[----:B------:R-:W-:Y:S01]  /*1090*/  SHF.R.S32.HI R227, RZ, 0x1f, R190 ;  /* 0x0000001fffe37819 */ /* 0x000fe200000114be */
[C---:B------:R-:W-:Y:S02]  /*10a0*/  VIADD R216, R189.reuse, 0xc0 ;  /* 0x000000c0bdd87836 */ /* 0x040fe40000000000 */
[C---:B------:R-:W-:Y:S02]  /*10b0*/  VIADD R215, R189.reuse, 0x100 ;  /* 0x00000100bdd77836 */ /* 0x040fe40000000000 */
[C---:B------:R-:W-:Y:S02]  /*10c0*/  VIADD R214, R189.reuse, 0x140 ;  /* 0x00000140bdd67836 */ /* 0x040fe40000000000 */
[C---:B------:R-:W-:Y:S02]  /*10d0*/  VIADD R226, R189.reuse, 0x180 ;  /* 0x00000180bde27836 */ /* 0x040fe40000000000 */
[----:B------:R-:W-:-:S02]  /*10e0*/  VIADD R225, R189, 0x1c0 ;  /* 0x000001c0bde17836 */ /* 0x000fc40000000000 */
[----:B------:R-:W-:Y:S02]  /*10f0*/  VIADD R196, R195, 0x36420 ;  /* 0x00036420c3c47836 */ /* 0x000fe40000000000 */
[----:B------:R-:W-:Y:S01]  /*1100*/  @P1 VIADD R196, R209, 0xffffffe0 ;  /* 0xffffffe0d1c41836 */ /* 0x000fe20000000000 */
[----:B------:R-:W-:Y:S01]  /*1110*/  SHF.R.S32.HI R8, RZ, 0x1f, R218 ;  /* 0x0000001fff087819 */ /* 0x000fe200000114da */
[----:B------:R-:W-:Y:S01]  /*1120*/  IMAD.SHL.U32 R194, R3, 0x100, RZ ;  /* 0x0000010003c27824 */ /* 0x000fe200078e00ff */
[----:B------:R-:W-:Y:S01]  /*1130*/  SHF.R.S32.HI R3, RZ, 0x1f, R217 ;  /* 0x0000001fff037819 */ /* 0x000fe200000114d9 */
[----:B------:R-:W-:Y:S01]  /*1140*/  IMAD.IADD R209, R209, 0x1, R208 ;  /* 0x00000001d1d17824 */ /* 0x000fe200078e02d0 */
[----:B------:R-:W-:Y:S01]  /*1150*/  CS2R R22, SRZ ;  /* 0x0000000000167805 */ /* 0x000fe2000001ff00 */
[----:B------:R-:W-:Y:S01]  /*1160*/  IMAD.MOV.U32 R186, RZ, RZ, RZ ;  /* 0x000000ffffba7224 */ /* 0x000fe200078e00ff */
[----:B------:R-:W-:Y:S01]  /*1170*/  SHF.R.S32.HI R8, RZ, 0x1f, R216 ;  /* 0x0000001fff087819 */ /* 0x000fe200000114d8 */
[----:B------:R-:W-:Y:S01]  /*1180*/  IMAD.MOV.U32 R219, RZ, RZ, RZ ;  /* 0x000000ffffdb7224 */ /* 0x000fe200078e00ff */
[----:B------:R-:W-:Y:S01]  /*1190*/  SHF.R.S32.HI R3, RZ, 0x1f, R215 ;  /* 0x0000001fff037819 */ /* 0x000fe200000114d7 */
[----:B------:R-:W-:Y:S01]  /*11a0*/  IMAD.SHL.U32 R228, R190, 0x2, RZ ;  /* 0x00000002bee47824 */ /* 0x000fe200078e00ff */
[----:B------:R-:W-:Y:S01]  /*11b0*/  SHF.R.S32.HI R237, RZ, 0x1f, R214 ;  /* 0x0000001fffed7819 */ /* 0x000fe200000114d6 */
[----:B------:R-:W-:Y:S01]  /*11c0*/  IMAD.SHL.U32 R193, R11, 0x2, RZ ;  /* 0x000000020bc17824 */ /* 0x000fe200078e00ff */
[----:B------:R-:W-:Y:S01]  /*11d0*/  SHF.R.S32.HI R236, RZ, 0x1f, R226 ;  /* 0x0000001fffec7819 */ /* 0x000fe200000114e2 */
[----:B------:R-:W-:Y:S01]  /*11e0*/  IMAD R229, R229, 0x2, R2 ;  /* 0x00000002e5e57824 */ /* 0x000fe200078e0202 */
[----:B------:R-:W-:Y:S01]  /*11f0*/  SHF.R.S32.HI R235, RZ, 0x1f, R225 ;  /* 0x0000001fffeb7819 */ /* 0x000fe200000114e1 */
[----:B------:R-:W-:Y:S01]  /*1200*/  IMAD R232, R0, 0x8, R191 ;  /* 0x0000000800e87824 */ /* 0x000fe200078e02bf */
[----:B------:R-:W-:Y:S01]  /*1210*/  SHF.L.U64.HI R227, R190, 0x1, R227 ;  /* 0x00000001bee37819 */ /* 0x000fe200000102e3 */
[----:B------:R-:W-:Y:S01]  /*1220*/  IMAD.IADD R208, R208, 0x1, R196 ;  /* 0x00000001d0d07824 */ /* 0x000fe200078e02c4 */
[----:B--2---:R-:W-:Y:S01]  /*1230*/  LOP3.LUT R187, R18, 0x1, RZ, 0xfc, !PT ;  /* 0x0000000112bb7812 */ /* 0x004fe200078efcff */
[----:B------:R-:W-:-:S07]  /*1240*/  IMAD.MOV.U32 R18, RZ, RZ, RZ ;  /* 0x000000ffff127224 */ /* 0x000fce00078e00ff */
.L_x_1423:
        /* <DEDUP_REMOVED lines=52> */
.L_x_1311:
[----:B------:R-:W-:Y:S02]  /*1590*/  IMAD.U32 R46, RZ, RZ, UR5 ;  /* 0x00000005ff2e7e24 */ /* 0x000fe4000f8e00ff */
[----:B------:R-:W-:Y:S01]  /*15a0*/  IMAD.U32 R28, RZ, RZ, UR4 ;  /* 0x00000004ff1c7e24 */ /* 0x000fe2000f8e00ff */
[----:B------:R-:W-:Y:S06]  /*15b0*/  @!P2 BRA `(.L_x_1312) ;  /* 0x000000000010a947 */ /* 0x000fec0003800000 */
[----:B------:R-:W-:-:S04]  /*15c0*/  IADD3 R4, P0, R211, UR8, RZ ;  /* 0x00000008d3047c10 */ /* 0x000fc8000ff1e0ff */
[----:B------:R-:W-:-:S05]  /*15d0*/  IADD3.X R5, R212, UR9, RZ, P0, !PT ;  /* 0x00000009d4057c10 */ /* 0x000fca00087fe4ff */
[----:B------:R0:W5:Y:S01]  /*15e0*/  LDG.E R28, desc[UR40][R4.64] ;  /* 0x00000028041c7981 */ /* 0x000162000c1e1900 */
[----:B------:R-:W-:Y:S05]  /*15f0*/  BRA `(.L_x_1313) ;  /* 0x0000000000107947 */ /* 0x000fea0003800000 */
.L_x_1312:
[----:B------:R-:W-:Y:S05]  /*1600*/  @!P0 BRA `(.L_x_1313) ;  /* 0x00000000000c8947 */ /* 0x000fea0003800000 */
[----:B------:R-:W2:Y:S04]  /*1610*/  LDG.E R5, desc[UR40][R8.64] ;  /* 0x0000002808057981 */ /* 0x000ea8000c1e1900 */
[----:B------:R-:W2:Y:S02]  /*1620*/  LDG.E R28, desc[UR40][R8.64+0x4] ;  /* 0x00000428081c7981 */ /* 0x000ea4000c1e1900 */
[----:B--2---:R-:W-:-:S07]  /*1630*/  IMAD.IADD R28, R28, 0x1, -R5 ;  /* 0x000000011c1c7824 */ /* 0x004fce00078e0a05 */
.L_x_1313:
        /* <DEDUP_REMOVED lines=55> */
.L_x_1316:
[----:B------:R-:W-:Y:S05]  /*19b0*/  BSYNC B6 ;  /* 0x0000000000067941 */ /* 0x000fea0003800000 */
.L_x_1315:
        /* <DEDUP_REMOVED lines=20> */
.L_x_1318:
[----:B------:R-:W-:Y:S05]  /*1b00*/  BSYNC B6 ;  /* 0x0000000000067941 */ /* 0x000fea0003800000 */
.L_x_1317:
        /* <DEDUP_REMOVED lines=110> */
.L_x_1348:
        /* <DEDUP_REMOVED lines=57> */
.L_x_1323:
[----:B------:R-:W-:Y:S05]  /*2580*/  BSYNC B1 ;  /* 0x0000000000017941 */ /* 0x000fea0003800000 */
.L_x_1322:
        /* <DEDUP_REMOVED lines=19> */
.L_x_1324:
[----:B------:R-:W-:Y:S01]  /*26c0*/  IMAD R66, R22, 0x8, R2 ;  /* 0x0000000816427824 */ /* 0x000fe200078e0202 */
[----:B------:R-:W-:Y:S01]  /*26d0*/  SHF.L.U32 R75, R186, 0x1f, RZ ;  /* 0x0000001fba4b7819 */ /* 0x000fe200000006ff */
[----:B------:R-:W-:Y:S03]  /*26e0*/  BSSY B1, `(.L_x_1325) ;  /* 0x0000003000017945 */ /* 0x000fe60003800000 */
[----:B------:R-:W0:Y:S02]  /*26f0*/  SYNCS.PHASECHK.TRANS64.TRYWAIT P5, [R66+URZ+0x38890], R75 ;  /* 0x0388904b420075a7 */ /* 0x000e2400080a017f */
[----:B0-----:R-:W-:Y:S05]  /*2700*/  @!P5 BRA `(.L_x_1326) ;  /* 0x00000194003cd947 */ /* 0x001fea0003800000 */
.L_x_1614:
[----:B------:R-:W-:Y:S05]  /*2710*/  BSYNC B1 ;  /* 0x0000000000017941 */ /* 0x000fea0003800000 */
.L_x_1325:
        /* <DEDUP_REMOVED lines=53> */
.L_x_1331:
[----:B------:R-:W-:Y:S05]  /*2a70*/  BSYNC B2 ;  /* 0x0000000000027941 */ /* 0x000fea0003800000 */
.L_x_1330:
[----:B--2---:R1:W-:Y:S02]  /*2a80*/  STG.E.128 desc[UR40][R12.64], R4 ;  /* 0x000000040c007986 */ /* 0x0043e4000c101d28 */
.L_x_1329:
[----:B------:R-:W-:Y:S05]  /*2a90*/  BSYNC B1 ;  /* 0x0000000000017941 */ /* 0x000fea0003800000 */
.L_x_1328:
        /* <DEDUP_REMOVED lines=56> */
.L_x_1333:
[----:B------:R-:W-:Y:S05]  /*2e20*/  BSYNC B1 ;  /* 0x0000000000017941 */ /* 0x000fea0003800000 */
.L_x_1332:
[----:B-1----:R1:W-:Y:S01]  /*2e30*/  STG.E.128 desc[UR40][R12.64+0x40], R4 ;  /* 0x000040040c007986 */ /* 0x0023e2000c101d28 */
[----:B------:R-:W-:Y:S05]  /*2e40*/  BRA `(.L_x_1327) ;  /* 0x0000000c00387947 */ /* 0x000fea0003800000 */
.L_x_1321:
        /* <DEDUP_REMOVED lines=41> */
.L_x_1334:
[----:B------:R-:W-:Y:S01]  /*30e0*/  IMAD R66, R22, 0x8, R2 ;  /* 0x0000000816427824 */ /* 0x000fe200078e0202 */
[----:B------:R-:W-:Y:S01]  /*30f0*/  SHF.L.U32 R75, R186, 0x1f, RZ ;  /* 0x0000001fba4b7819 */ /* 0x000fe200000006ff */
[----:B------:R-:W-:Y:S03]  /*3100*/  BSSY B1, `(.L_x_1335) ;  /* 0x0000003000017945 */ /* 0x000fe60003800000 */
[----:B------:R-:W0:Y:S02]  /*3110*/  SYNCS.PHASECHK.TRANS64.TRYWAIT P5, [R66+URZ+0x38890], R75 ;  /* 0x0388904b420075a7 */ /* 0x000e2400080a017f */
[----:B0-----:R-:W-:Y:S05]  /*3120*/  @!P5 BRA `(.L_x_1336) ;  /* 0x0000018800c8d947 */ /* 0x001fea0003800000 */
.L_x_1615:
[----:B------:R-:W-:Y:S05]  /*3130*/  BSYNC B1 ;  /* 0x0000000000017941 */ /* 0x000fea0003800000 */
.L_x_1335:
        /* <DEDUP_REMOVED lines=124> */
.L_x_1338:
[----:B------:R-:W-:Y:S05]  /*3900*/  BSYNC B1 ;  /* 0x0000000000017941 */ /* 0x000fea0003800000 */
.L_x_1337:
        /* <DEDUP_REMOVED lines=10> */
.L_x_1320:
[----:B------:R-:W-:-:S13]  /*39b0*/  ISETP.NE.AND P3, PT, R187, 0x3, PT ;  /* 0x00000003bb00780c */ /* 0x000fda0003f65270 */
[----:B------:R-:W-:Y:S05]  /*39c0*/  @!P3 BRA `(.L_x_1339) ;  /* 0x000000000004b947 */ /* 0x000fea0003800000 */
[----:B------:R-:W-:Y:S01]  /*39d0*/  BPT.TRAP 0x1 ;  /* 0x000000040000795c */ /* 0x000fe20000300000 */
.L_x_1339:
        /* <DEDUP_REMOVED lines=8> */
.L_x_1616:
[----:B------:R-:W-:Y:S05]  /*3a60*/  BSYNC B1 ;  /* 0x0000000000017941 */ /* 0x000fea0003800000 */
.L_x_1340:
        /* <DEDUP_REMOVED lines=12> */
.L_x_1327:
[----:B------:R-:W-:Y:S05]  /*3b30*/  BSYNC B0 ;  /* 0x0000000000007941 */ /* 0x000fea0003800000 */
.L_x_1319:
        /* <DEDUP_REMOVED lines=17> */
.L_x_1343:
[----:B------:R-:W-:Y:S05]  /*3c50*/  BSYNC B0 ;  /* 0x0000000000007941 */ /* 0x000fea0003800000 */
.L_x_1342:
[----:B------:R-:W5:Y:S01]  /*3c60*/  SYNCS.PHASECHK.TRANS64.TRYWAIT P5, [R66+URZ+0x388b0], R75 ;  /* 0x0388b04b420075a7 */ /* 0x000f6200080a017f */
[----:B------:R-:W-:Y:S01]  /*3c70*/  BSSY B0, `(.L_x_1344) ;  /* 0x0000003000007945 */ /* 0x000fe20003800000 */
[----:B------:R-:W-:-:S03]  /*3c80*/  ISETP.GE.AND P3, PT, R19, R68, PT ;  /* 0x000000441300720c */ /* 0x000fc60003f66270 */
[----:B-----5:R-:W-:Y:S10]  /*3c90*/  @!P5 BRA `(.L_x_1345) ;  /* 0x000001800014d947 */ /* 0x020ff40003800000 */
.L_x_1617:
[----:B------:R-:W-:Y:S05]  /*3ca0*/  BSYNC B0 ;  /* 0x0000000000007941 */ /* 0x000fea0003800000 */
.L_x_1344:
        /* <DEDUP_REMOVED lines=81> */
.L_x_1347:
[----:B------:R-:W-:Y:S05]  /*41c0*/  BSYNC B0 ;  /* 0x0000000000007941 */ /* 0x000fea0003800000 */
.L_x_1346:
        /* <DEDUP_REMOVED lines=17> */
.L_x_1314:
[----:B------:R-:W2:Y:S01]  /*42e0*/  LDL R4, [R1+0x4] ;  /* 0x0000040001047983 */ /* 0x000ea20000100800 */
        /* <DEDUP_REMOVED lines=35> */
[----:B------:R-:W-:Y:S02]  /*4520*/  CS2R R36, SRZ ;  /* 0x0000000000247805 */ /* 0x000fe4000001ff00 */
[----:B------:R-:W-:Y:S02]  /*4530*/  CS2R R88, SRZ ;  /* 0x0000000000587805 */ /* 0x000fe4000001ff00 */
[----:B------:R-:W-:-:S02]  /*4540*/  CS2R R86, SRZ ;  /* 0x0000000000567805 */ /* 0x000fc4000001ff00 */
[----:B------:R-:W-:Y:S02]  /*4550*/  CS2R R152, SRZ ;  /* 0x0000000000987805 */ /* 0x000fe4000001ff00 */
[----:B------:R-:W-:Y:S02]  /*4560*/  CS2R R82, SRZ ;  /* 0x0000000000527805 */ /* 0x000fe4000001ff00 */
[----:B------:R-:W-:Y:S02]  /*4570*/  CS2R R154, SRZ ;  /* 0x00000000009a7805 */ /* 0x000fe4000001ff00 */
[----:B---3--:R-:W-:Y:S02]  /*4580*/  CS2R R78, SRZ ;  /* 0x00000000004e7805 */ /* 0x008fe4000001ff00 */
[----:B------:R-:W-:Y:S02]  /*4590*/  CS2R R156, SRZ ;  /* 0x00000000009c7805 */ /* 0x000fe4000001ff00 */
[----:B------:R-:W-:-:S02]  /*45a0*/  CS2R R74, SRZ ;  /* 0x00000000004a7805 */ /* 0x000fc4000001ff00 */
[----:B------:R-:W-:Y:S01]  /*45b0*/  CS2R R158, SRZ ;  /* 0x00000000009e7805 */ /* 0x000fe2000001ff00 */
[----:B------:R-:W-:Y:S01]  /*45c0*/  IMAD.MOV.U32 R71, RZ, RZ, RZ ;  /* 0x000000ffff477224 */ /* 0x000fe200078e00ff */
        /* <DEDUP_REMOVED lines=11> */
[----:B----4-:R-:W-:Y:S01]  /*4680*/  CS2R R50, SRZ ;  /* 0x0000000000327805 */ /* 0x010fe2000001ff00 */
[----:B------:R-:W-:Y:S01]  /*4690*/  IMAD.MOV.U32 R9, RZ, RZ, RZ ;  /* 0x000000ffff097224 */ /* 0x000fe200078e00ff */
[----:B------:R-:W-:Y:S01]  /*46a0*/  CS2R R170, SRZ ;  /* 0x0000000000aa7805 */ /* 0x000fe2000001ff00 */
[----:B------:R-:W-:Y:S01]  /*46b0*/  IMAD.MOV.U32 R169, RZ, RZ, RZ ;  /* 0x000000ffffa97224 */ /* 0x000fe200078e00ff */
[----:B------:R-:W-:-:S02]  /*46c0*/  CS2R R46, SRZ ;  /* 0x00000000002e7805 */ /* 0x000fc4000001ff00 */
[----:B------:R-:W-:Y:S02]  /*46d0*/  CS2R R32, SRZ ;  /* 0x0000000000207805 */ /* 0x000fe4000001ff00 */
[----:B------:R-:W-:Y:S02]  /*46e0*/  CS2R R176, SRZ ;  /* 0x0000000000b07805 */ /* 0x000fe4000001ff00 */
[----:B------:R-:W-:Y:S02]  /*46f0*/  CS2R R38, SRZ ;  /* 0x0000000000267805 */ /* 0x000fe4000001ff00 */
[----:B------:R-:W-:Y:S01]  /*4700*/  CS2R R178, SRZ ;  /* 0x0000000000b27805 */ /* 0x000fe2000001ff00 */
[----:B------:R-:W-:Y:S01]  /*4710*/  IMAD.MOV.U32 R35, RZ, RZ, RZ ;  /* 0x000000ffff237224 */ /* 0x000fe200078e00ff */
[----:B--2---:R-:W-:Y:S01]  /*4720*/  CS2R R28, SRZ ;  /* 0x00000000001c7805 */ /* 0x004fe2000001ff00 */
[----:B------:R-:W-:Y:S01]  /*4730*/  IMAD.MOV.U32 R31, RZ, RZ, RZ ;  /* 0x000000ffff1f7224 */ /* 0x000fe200078e00ff */
[----:B------:R-:W-:Y:S01]  /*4740*/  CS2R R6, SRZ ;  /* 0x0000000000067805 */ /* 0x000fe2000001ff00 */
[----:B------:R-:W-:-:S02]  /*4750*/  IMAD.MOV.U32 R0, RZ, RZ, RZ ;  /* 0x000000ffff007224 */ /* 0x000fc400078e00ff */
[----:B------:R-:W-:Y:S01]  /*4760*/  IMAD.MOV.U32 R5, RZ, RZ, RZ ;  /* 0x000000ffff057224 */ /* 0x000fe200078e00ff */
[----:B------:R-:W-:Y:S01]  /*4770*/  ISETP.NE.AND P0, PT, R4, 0x1, PT ;  /* 0x000000010400780c */ /* 0x000fe20003f05270 */
[----:B------:R-:W-:-:S12]  /*4780*/  @P3 BRA `(.L_x_1350) ;  /* 0x0000000000083947 */ /* 0x000fd80003800000 */
[----:B------:R-:W0:Y:S02]  /*4790*/  FENCE.VIEW.ASYNC.G ;  /* 0x00000000000073c6 */ /* 0x000e240000000100 */
[----:B0-----:R-:W-:Y:S06]  /*47a0*/  BAR.ARV 0xc, 0x180 ;  /* 0x0306000000007b1d */ /* 0x001fec0000002000 */
.L_x_1350:
[----:B------:R-:W-:Y:S05]  /*47b0*/  BSYNC B0 ;  /* 0x0000000000007941 */ /* 0x000fea0003800000 */
.L_x_1349:
        /* <DEDUP_REMOVED lines=8> */
[----:B------:R-:W-:Y:S01]  /*4840*/  IMAD.MOV.U32 R9, RZ, RZ, 0x40000040 ;  /* 0x40000040ff097424 */ /* 0x000fe200078e00ff */
[----:B------:R-:W-:Y:S01]  /*4850*/  ISETP.GE.AND P0, PT, R168, 0x41, PT ;  /* 0x00000041a800780c */ /* 0x000fe20003f06270 */
[----:B------:R-:W-:Y:S01]  /*4860*/  IMAD.MOV.U32 R11, RZ, RZ, 0x40000040 ;  /* 0x40000040ff0b7424 */ /* 0x000fe200078e00ff */
[----:B------:R-:W-:Y:S01]  /*4870*/  BAR.SYNC.DEFER_BLOCKING 0xe, 0x100 ;  /* 0x0384000000007b1d */ /* 0x000fe20000010000 */
[----:B------:R-:W-:Y:S01]  /*4880*/  IMAD.MOV.U32 R7, RZ, RZ, 0x40000040 ;  /* 0x40000040ff077424 */ /* 0x000fe200078e00ff */
[----:B------:R-:W-:Y:S01]  /*4890*/  R2UR UR5, R9 ;  /* 0x00000000090572ca */ /* 0x000fe200000e0000 */
[----:B------:R-:W-:Y:S01]  /*48a0*/  IMAD.MOV.U32 R5, RZ, RZ, 0x40000040 ;  /* 0x40000040ff057424 */ /* 0x000fe200078e00ff */
[----:B------:R-:W-:Y:S01]  /*48b0*/  R2UR UR7, R11 ;  /* 0x000000000b0772ca */ /* 0x000fe200000e0000 */
[----:B------:R-:W-:Y:S01]  /*48c0*/  IMAD.MOV.U32 R13, RZ, RZ, 0x40000040 ;  /* 0x40000040ff0d7424 */ /* 0x000fe200078e00ff */
[----:B------:R-:W-:Y:S01]  /*48d0*/  BSSY B0, `(.L_x_1354) ;  /* 0x00000f5000007945 */ /* 0x000fe20003800000 */
[----:B------:R-:W-:Y:S01]  /*48e0*/  IMAD.MOV.U32 R11, RZ, RZ, 0x40000040 ;  /* 0x40000040ff0b7424 */ /* 0x000fe200078e00ff */
[----:B------:R-:W1:Y:S01]  /*48f0*/  S2R R20, SR_TID.X ;  /* 0x0000000000147919 */ /* 0x000e620000002100 */
[----:B0-----:R-:W-:-:S04]  /*4900*/  LEA.HI R3, R0, R0, RZ, 0x1 ;  /* 0x0000000000037211 */ /* 0x001fc800078f08ff */
[----:B------:R-:W-:Y:S01]  /*4910*/  LOP3.LUT R3, R3, 0x1fffe, RZ, 0xc0, !PT ;  /* 0x0001fffe03037812 */ /* 0x000fe200078ec0ff */
[----:B-----5:R-:W-:-:S04]  /*4920*/  WARPGROUP.ARRIVE ;  /* 0x00000000000079c5 */ /* 0x020fc80000000000 */
[----:B------:R-:W-:Y:S02]  /*4930*/  IMAD.IADD R3, R0, 0x1, -R3 ;  /* 0x0000000100037824 */ /* 0x000fe400078e0a03 */
[----:B------:R-:W-:Y:S02]  /*4940*/  VIADD R0, R2, 0x36400 ;  /* 0x0003640002007836 */ /* 0x000fe40000000000 */
[----:B------:R-:W-:-:S03]  /*4950*/  IMAD R3, R3, 0x8000, R2 ;  /* 0x0000800003037824 */ /* 0x000fc600078e0202 */
[----:B------:R-:W-:Y:S01]  /*4960*/  SHF.R.U32.HI R0, RZ, 0x4, R0 ;  /* 0x00000004ff007819 */ /* 0x000fe20000011600 */
[----:B------:R-:W-:-:S03]  /*4970*/  VIADD R3, R3, 0x400 ;  /* 0x0000040003037836 */ /* 0x000fc60000000000 */
[----:B------:R-:W-:Y:S02]  /*4980*/  LOP3.LUT R0, R0, 0x3fff, RZ, 0xc0, !PT ;  /* 0x00003fff00007812 */ /* 0x000fe400078ec0ff */
[----:B------:R-:W-:Y:S02]  /*4990*/  SHF.R.U32.HI R3, RZ, 0x4, R3 ;  /* 0x00000004ff037819 */ /* 0x000fe40000011603 */
[----:B------:R-:W-:Y:S02]  /*49a0*/  LOP3.LUT R8, R0, 0x10000, RZ, 0xfc, !PT ;  /* 0x0001000000087812 */ /* 0x000fe400078efcff */
[----:B------:R-:W-:Y:S02]  /*49b0*/  LOP3.LUT R3, R3, 0x3fff, RZ, 0xc0, !PT ;  /* 0x00003fff03037812 */ /* 0x000fe400078ec0ff */
[C---:B------:R-:W-:Y:S01]  /*49c0*/  R2UR UR4, R8.reuse ;  /* 0x00000000080472ca */ /* 0x040fe200000e0000 */
[----:B------:R-:W-:Y:S01]  /*49d0*/  VIADD R6, R8, 0x2 ;  /* 0x0000000208067836 */ /* 0x000fe20000000000 */
[----:B------:R-:W-:-:S02]  /*49e0*/  LOP3.LUT R21, R3, 0x2000000, RZ, 0xfc, !PT ;  /* 0x0200000003157812 */ /* 0x000fc400078efcff */
[----:B-1----:R-:W-:-:S03]  /*49f0*/  LOP3.LUT R20, R20, 0x7f, RZ, 0xc0, !PT ;  /* 0x0000007f14147812 */ /* 0x002fc600078ec0ff */
[----:B------:R-:W-:Y:S01]  /*4a00*/  IMAD R10, R18, 0x1000, R21 ;  /* 0x00001000120a7824 */ /* 0x000fe200078e0215 */
[----:B------:R-:W-:-:S03]  /*4a10*/  ISETP.NE.AND P2, PT, R20, RZ, PT ;  /* 0x000000ff1400720c */ /* 0x000fc60003f45270 */
[C---:B------:R-:W-:Y:S01]  /*4a20*/  VIADD R4, R10.reuse, 0x80 ;  /* 0x000000800a047836 */ /* 0x040fe20000000000 */
[C---:B------:R-:W-:Y:S01]  /*4a30*/  R2UR UR6, R10.reuse ;  /* 0x000000000a0672ca */ /* 0x040fe200000e0000 */
[----:B------:R-:W-:-:S08]  /*4a40*/  VIADD R12, R10, 0x100 ;  /* 0x000001000a0c7836 */ /* 0x000fd00000000000 */
[----:B------:R-:W-:-:S04]  /*4a50*/  @!P2 IMAD R0, R18, 0x8, R2 ;  /* 0x000000081200a824 */ /* 0x000fc800078e0202 */
[----:B------:R-:W-:Y:S01]  /*4a60*/  HGMMA.64x256x16.F32.BF16 R24, gdesc[UR4].tnspB, RZ, !UPT, gsb0 ;  /* 0x43e00000041879f0 */ /* 0x000fe2000c0018ff */
[----:B------:R-:W-:Y:S01]  /*4a70*/  R2UR UR4, R6 ;  /* 0x00000000060472ca */ /* 0x000fe200000e0000 */
[----:B------:R-:W-:Y:S01]  /*4a80*/  @!P2 VIADD R0, R0, 0x38860 ;  /* 0x000388600000a836 */ /* 0x000fe20000000000 */
[----:B------:R-:W-:Y:S02]  /*4a90*/  R2UR UR5, R7 ;  /* 0x00000000070572ca */ /* 0x000fe400000e0000 */
[----:B------:R-:W-:Y:S01]  /*4aa0*/  R2UR UR6, R4 ;  /* 0x00000000040672ca */ /* 0x000fe200000e0000 */
[----:B------:R-:W-:Y:S01]  /*4ab0*/  VIADD R4, R8, 0x4 ;  /* 0x0000000408047836 */ /* 0x000fe20000000000 */
[----:B------:R-:W-:Y:S01]  /*4ac0*/  R2UR UR7, R5 ;  /* 0x00000000050772ca */ /* 0x000fe200000e0000 */
[----:B------:R-:W-:Y:S01]  /*4ad0*/  IMAD.MOV.U32 R5, RZ, RZ, 0x40000040 ;  /* 0x40000040ff057424 */ /* 0x000fe200078e00ff */
[----:B------:R-:W-:Y:S01]  /*4ae0*/  @!P2 PRMT R0, RZ, 0x654, R0 ;  /* 0x00000654ff00a816 */ /* 0x000fe20000000000 */
[----:B------:R-:W-:-:S02]  /*4af0*/  WARPGROUP.DEPBAR.LE gsb0, 0x0 ;  /* 0x00008000000079c5 */ /* 0x000fc40000010000 */
[----:B------:R-:W-:-:S15]  /*4b00*/  WARPGROUP.ARRIVE ;  /* 0x00000000000079c5 */ /* 0x000fde0000000000 */
[----:B------:R-:W-:-:S01]  /*4b10*/  NOP ;  /* 0x0000000000007918 */ /* 0x000fc20000000000 */
[----:B------:R-:W-:Y:S01]  /*4b20*/  HGMMA.64x256x16.F32.BF16 R24, gdesc[UR4].tnspB, R24, gsb0 ;  /* 0x43e00000041879f0 */ /* 0x000fe20008001818 */
[----:B------:R-:W-:Y:S02]  /*4b30*/  R2UR UR4, R4 ;  /* 0x00000000040472ca */ /* 0x000fe400000e0000 */
[----:B------:R-:W-:Y:S02]  /*4b40*/  R2UR UR5, R5 ;  /* 0x00000000050572ca */ /* 0x000fe400000e0000 */
[----:B------:R-:W-:Y:S01]  /*4b50*/  R2UR UR6, R12 ;  /* 0x000000000c0672ca */ /* 0x000fe200000e0000 */
[----:B------:R-:W-:Y:S01]  /*4b60*/  VIADD R12, R10, 0x180 ;  /* 0x000001800a0c7836 */ /* 0x000fe20000000000 */
[----:B------:R-:W-:Y:S01]  /*4b70*/  R2UR UR7, R13 ;  /* 0x000000000d0772ca */ /* 0x000fe200000e0000 */
[----:B------:R-:W-:Y:S02]  /*4b80*/  VIADD R10, R8, 0x6 ;  /* 0x00000006080a7836 */ /* 0x000fe40000000000 */
[----:B------:R-:W-:Y:S01]  /*4b90*/  IMAD.MOV.U32 R13, RZ, RZ, 0x40000040 ;  /* 0x40000040ff0d7424 */ /* 0x000fe200078e00ff */
[----:B------:R-:W-:-:S02]  /*4ba0*/  WARPGROUP.DEPBAR.LE gsb0, 0x0 ;  /* 0x00008000000079c5 */ /* 0x000fc40000010000 */
[----:B------:R-:W-:-:S15]  /*4bb0*/  WARPGROUP.ARRIVE ;  /* 0x00000000000079c5 */ /* 0x000fde0000000000 */
        /* <DEDUP_REMOVED lines=12> */
[----:B------:R-:W-:Y:S05]  /*4c80*/  @!P0 BRA `(.L_x_1355) ;  /* 0x0000000800e48947 */ /* 0x000fea0003800000 */
[----:B------:R-:W-:-:S07]  /*4c90*/  VIADD R180, R180, 0xfffffffe ;  /* 0xfffffffeb4b47836 */ /* 0x000fce0000000000 */
.L_x_1356:
[----:B------:R-:W-:Y:S01]  /*4ca0*/  BAR.SYNC.DEFER_BLOCKING 0xe, 0x100 ;  /* 0x0384000000007b1d */ /* 0x000fe20000010000 */
[----:B------:R-:W-:Y:S01]  /*4cb0*/  IMAD R3, R18, 0x40, R191 ;  /* 0x0000004012037824 */ /* 0x000fe200078e02bf */
[----:B------:R-:W-:Y:S01]  /*4cc0*/  R2UR UR4, R8 ;  /* 0x00000000080472ca */ /* 0x000fe200000e0000 */
[----:B------:R-:W-:Y:S01]  /*4cd0*/  VIADD R18, R18, 0x1 ;  /* 0x0000000112127836 */ /* 0x000fe20000000000 */
[----:B------:R-:W-:Y:S01]  /*4ce0*/  R2UR UR5, R9 ;  /* 0x00000000090572ca */ /* 0x000fe200000e0000 */
[----:B------:R-:W-:Y:S01]  /*4cf0*/  IMAD R3, R3, 0x4, R2 ;  /* 0x0000000403037824 */ /* 0x000fe200078e0202 */
[----:B------:R-:W-:Y:S01]  /*4d00*/  ISETP.GT.AND P1, PT, R180, RZ, PT ;  /* 0x000000ffb400720c */ /* 0x000fe20003f24270 */
[----:B------:R-:W-:Y:S01]  /*4d10*/  IMAD.MOV.U32 R13, RZ, RZ, 0x40000040 ;  /* 0x40000040ff0d7424 */ /* 0x000fe200078e00ff */
[----:B------:R-:W-:Y:S01]  /*4d20*/  ISETP.NE.AND P0, PT, R18, 0x2, PT ;  /* 0x000000021200780c */ /* 0x000fe20003f05270 */
[----:B------:R-:W-:Y:S02]  /*4d30*/  IMAD.MOV.U32 R15, RZ, RZ, 0x40000040 ;  /* 0x40000040ff0f7424 */ /* 0x000fe400078e00ff */
[----:B------:R-:W-:Y:S01]  /*4d40*/  VIADD R180, R180, 0xffffffff ;  /* 0xffffffffb4b47836 */ /* 0x000fe20000000000 */
[----:B------:R-:W-:-:S02]  /*4d50*/  SEL R18, R18, RZ, P0 ;  /* 0x000000ff12127207 */ /* 0x000fc40000000000 */
[----:B------:R-:W-:Y:S01]  /*4d60*/  R2UR UR7, R13 ;  /* 0x000000000d0772ca */ /* 0x000fe200000e0000 */
[----:B------:R-:W-:Y:S02]  /*4d70*/  IMAD.MOV.U32 R13, RZ, RZ, 0x40000040 ;  /* 0x40000040ff0d7424 */ /* 0x000fe400078e00ff */
[----:B------:R-:W-:-:S05]  /*4d80*/  IMAD R12, R18, 0x1000, R21 ;  /* 0x00001000120c7824 */ /* 0x000fca00078e0215 */
[----:B------:R-:W-:Y:S01]  /*4d90*/  R2UR UR6, R12 ;  /* 0x000000000c0672ca */ /* 0x000fe200000e0000 */
        /* <DEDUP_REMOVED lines=130> */
[----:B------:R-:W-:-:S02]  /*55c0*/  VIADD R14, R12, 0x80 ;  /* 0x000000800c0e7836 */ /* 0x000fc40000000000 */
[----:B------:R-:W-:-:S03]  /*55d0*/  @!P2 IMAD R0, R18, 0x8, R2 ;  /* 0x000000081200a824 */ /* 0x000fc600078e0202 */
[----:B------:R-:W-:Y:S01]  /*55e0*/  WARPGROUP.ARRIVE ;  /* 0x00000000000079c5 */ /* 0x000fe20000000000 */
[----:B------:R-:W-:-:S05]  /*55f0*/  @!P2 VIADD R0, R0, 0x38860 ;  /* 0x000388600000a836 */ /* 0x000fca0000000000 */
[----:B------:R-:W-:Y:S01]  /*5600*/  HGMMA.64x256x16.F32.BF16 R24, gdesc[UR4].tnspB, R24, gsb0 ;  /* 0x43e00000041879f0 */ /* 0x000fe20008001818 */
[----:B------:R-:W-:Y:S02]  /*5610*/  R2UR UR4, R6 ;  /* 0x00000000060472ca */ /* 0x000fe400000e0000 */
[----:B------:R-:W-:Y:S02]  /*5620*/  R2UR UR5, R7 ;  /* 0x00000000070572ca */ /* 0x000fe400000e0000 */
[----:B------:R-:W-:Y:S01]  /*5630*/  R2UR UR6, R14 ;  /* 0x000000000e0672ca */ /* 0x000fe200000e0000 */
[C---:B------:R-:W-:Y:S01]  /*5640*/  VIADD R14, R12.reuse, 0x100 ;  /* 0x000001000c0e7836 */ /* 0x040fe20000000000 */
[----:B------:R-:W-:Y:S01]  /*5650*/  R2UR UR7, R15 ;  /* 0x000000000f0772ca */ /* 0x000fe200000e0000 */
[----:B------:R-:W-:Y:S01]  /*5660*/  IMAD.MOV.U32 R15, RZ, RZ, 0x40000040 ;  /* 0x40000040ff0f7424 */ /* 0x000fe200078e00ff */
[----:B------:R-:W-:Y:S01]  /*5670*/  @!P2 PRMT R0, RZ, 0x654, R0 ;  /* 0x00000654ff00a816 */ /* 0x000fe20000000000 */
[----:B------:R-:W-:Y:S01]  /*5680*/  VIADD R12, R12, 0x180 ;  /* 0x000001800c0c7836 */ /* 0x000fe20000000000 */
        /* <DEDUP_REMOVED lines=21> */
[----:B------:R0:W-:Y:S02]  /*57e0*/  @!P2 SYNCS.ARRIVE.TRANS64.RED.A1T0 RZ, [R0+URZ], RZ ;  /* 0x000000ff00ffa9a7 */ /* 0x0001e4000810043f */
[----:B0-----:R-:W-:-:S04]  /*57f0*/  SEL R0, RZ, 0x1, P0 ;  /* 0x00000001ff007807 */ /* 0x001fc80000000000 */
[----:B------:R-:W-:Y:S01]  /*5800*/  LOP3.LUT R23, R23, R0, RZ, 0x3c, !PT ;  /* 0x0000000017177212 */ /* 0x000fe200078e3cff */
[----:B------:R-:W-:Y:S06]  /*5810*/  @P1 BRA `(.L_x_1356) ;  /* 0xfffffff400201947 */ /* 0x000fec000383ffff */
.L_x_1355:
[----:B------:R-:W-:Y:S05]  /*5820*/  BSYNC B0 ;  /* 0x0000000000007941 */ /* 0x000fea0003800000 */
.L_x_1354:
[----:B------:R-:W-:Y:S01]  /*5830*/  BAR.SYNC.DEFER_BLOCKING 0xe, 0x100 ;  /* 0x0384000000007b1d */ /* 0x000fe20000010000 */
[C---:B------:R-:W-:Y:S01]  /*5840*/  IMAD R3, R18.reuse, 0x40, R191 ;  /* 0x0000004012037824 */ /* 0x040fe200078e02bf */
[----:B------:R-:W-:Y:S01]  /*5850*/  PLOP3.LUT P0, PT, PT, PT, PT, 0x8, 0x0 ;  /* 0x000000000000781c */ /* 0x000fe20003f0e170 */
[----:B------:R-:W-:Y:S02]  /*5860*/  VIADD R18, R18, 0x1 ;  /* 0x0000000112127836 */ /* 0x000fe40000000000 */
        /* <DEDUP_REMOVED lines=11> */
[----:B-1----:R-:W-:Y:S01]  /*5920*/  FMUL.FTZ R33, R42, R2 ;  /* 0x000000022a217220 */ /* 0x002fe20000410000 */
        /* <DEDUP_REMOVED lines=125> */
.L_x_1352:
        /* <DEDUP_REMOVED lines=31> */
.L_x_1358:
[----:B------:R-:W-:Y:S05]  /*62f0*/  BSYNC B6 ;  /* 0x0000000000067941 */ /* 0x000fea0003800000 */
.L_x_1357:
        /* <DEDUP_REMOVED lines=12> */
.L_x_1362:
[----:B-1----:R1:W2:Y:S02]  /*63c0*/  SYNCS.PHASECHK.TRANS64.TRYWAIT P0, [R2+URZ+0x38800], R3 ;  /* 0x03880003020075a7 */ /* 0x0022a4000800017f */
[----:B--2---:R-:W-:Y:S05]  /*63d0*/  @!P0 NANOSLEEP.SYNCS 0x989680 ;  /* 0x009896800000895d */ /* 0x004fea0003900000 */
[----:B------:R-:W2:Y:S02]  /*63e0*/  @!P0 SYNCS.PHASECHK.TRANS64 P0, [R2+URZ+0x38800], R3 ;  /* 0x03880003020085a7 */ /* 0x000ea4000800007f */
[----:B--2---:R-:W-:Y:S05]  /*63f0*/  @!P0 BRA `(.L_x_1362) ;  /* 0xfffffffc00f08947 */ /* 0x004fea000383ffff */
.L_x_1361:
[----:B------:R-:W-:Y:S05]  /*6400*/  BSYNC B0 ;  /* 0x0000000000007941 */ /* 0x000fea0003800000 */
.L_x_1360:
[----:B------:R-:W-:Y:S05]  /*6410*/  BRA `(.L_x_1363) ;  /* 0x0000002000847947 */ /* 0x000fea0003800000 */
.L_x_1359:
        /* <DEDUP_REMOVED lines=37> */
.L_x_1365:
[----:B------:R-:W-:Y:S05]  /*6670*/  BSYNC B6 ;  /* 0x0000000000067941 */ /* 0x000fea0003800000 */
.L_x_1364:
        /* <DEDUP_REMOVED lines=11> */
.L_x_1623:
[----:B------:R-:W-:Y:S01]  /*6730*/  ULDC UR4, c[0x0][0x448] ;  /* 0x0001120000047ab9 */ /* 0x000fe20000000800 */
[----:B------:R-:W-:Y:S01]  /*6740*/  LEA.HI R5, R219, R219, RZ, 0x1 ;  /* 0x000000dbdb057211 */ /* 0x000fe200078f08ff */
[----:B------:R-:W-:Y:S01]  /*6750*/  IMAD R24, R24, UR4, RZ ;  /* 0x0000000418187c24 */ /* 0x000fe2000f8e02ff */
[----:B------:R-:W-:Y:S01]  /*6760*/  BSSY B1, `(.L_x_1369) ;  /* 0x0000020000017945 */ /* 0x000fe20003800000 */
[----:B------:R-:W-:Y:S02]  /*6770*/  CS2R R8, SRZ ;  /* 0x0000000000087805 */ /* 0x000fe4000001ff00 */
[----:B------:R-:W-:Y:S01]  /*6780*/  LOP3.LUT R12, R5, 0xfffffffe, RZ, 0xc0, !PT ;  /* 0xfffffffe050c7812 */ /* 0x000fe200078ec0ff */
[----:B------:R-:W-:Y:S01]  /*6790*/  IMAD.SHL.U32 R5, R188, 0x40, RZ ;  /* 0x00000040bc057824 */ /* 0x000fe200078e00ff */
[----:B------:R-:W-:Y:S02]  /*67a0*/  ISETP.GE.AND P0, PT, R6, R24, PT ;  /* 0x000000180600720c */ /* 0x000fe40003f06270 */
[----:B------:R-:W-:-:S02]  /*67b0*/  CS2R R6, SRZ ;  /* 0x0000000000067805 */ /* 0x000fc4000001ff00 */
[----:B------:R-:W-:Y:S01]  /*67c0*/  CS2R R10, SRZ ;  /* 0x00000000000a7805 */ /* 0x000fe2000001ff00 */
[----:B------:R-:W-:Y:S01]  /*67d0*/  IMAD.IADD R12, R219, 0x1, -R12 ;  /* 0x00000001db0c7824 */ /* 0x000fe200078e0a0c */
[----:B------:R-:W-:Y:S02]  /*67e0*/  LOP3.LUT R13, R5, 0x1c0, RZ, 0xc0, !PT ;  /* 0x000001c0050d7812 */ /* 0x000fe400078ec0ff */
        /* <DEDUP_REMOVED lines=23> */
.L_x_1370:
[----:B------:R-:W-:Y:S05]  /*6960*/  BSYNC B1 ;  /* 0x0000000000017941 */ /* 0x000fea0003800000 */
.L_x_1369:
        /* <DEDUP_REMOVED lines=9> */
[----:B------:R-:W-:Y:S01]  /*6a00*/  SHF.R.U64 R24, R20, 0x10, R21 ;  /* 0x0000001014187819 */ /* 0x000fe20000001215 */
[----:B------:R-:W-:Y:S01]  /*6a10*/  IMAD.MOV.U32 R4, RZ, RZ, R11 ;  /* 0x000000ffff047224 */ /* 0x000fe200078e000b */
[----:B------:R-:W-:Y:S01]  /*6a20*/  SHF.R.U32.HI R25, RZ, 0x10, R21 ;  /* 0x00000010ff197819 */ /* 0x000fe20000011615 */
[----:B------:R-:W-:Y:S01]  /*6a30*/  IMAD.MOV.U32 R10, RZ, RZ, R6 ;  /* 0x000000ffff0a7224 */ /* 0x000fe200078e0006 */
[----:B------:R-:W-:Y:S01]  /*6a40*/  SHF.R.U32.HI R27, RZ, 0x10, R11 ;  /* 0x00000010ff1b7819 */ /* 0x000fe2000001160b */
[--C-:B------:R-:W-:Y:S01]  /*6a50*/  IMAD.MOV.U32 R11, RZ, RZ, R7.reuse ;  /* 0x000000ffff0b7224 */ /* 0x100fe200078e0007 */
[--C-:B------:R-:W-:Y:S01]  /*6a60*/  SHF.R.U64 R21, R6, 0x10, R7.reuse ;  /* 0x0000001006157819 */ /* 0x100fe20000001207 */
[----:B------:R-:W-:Y:S01]  /*6a70*/  IMAD.MOV.U32 R6, RZ, RZ, R8 ;  /* 0x000000ffff067224 */ /* 0x000fe200078e0008 */
[----:B------:R-:W-:Y:S01]  /*6a80*/  SHF.R.U32.HI R20, RZ, 0x10, R7 ;  /* 0x00000010ff147819 */ /* 0x000fe20000011607 */
[--C-:B------:R-:W-:Y:S01]  /*6a90*/  IMAD.MOV.U32 R7, RZ, RZ, R9.reuse ;  /* 0x000000ffff077224 */ /* 0x100fe200078e0009 */
[--C-:B------:R-:W-:Y:S01]  /*6aa0*/  SHF.R.U64 R15, R8, 0x10, R9.reuse ;  /* 0x00000010080f7819 */ /* 0x100fe20000001209 */
[----:B------:R-:W-:Y:S01]  /*6ab0*/  BSSY B1, `(.L_x_1371) ;  /* 0x000000f000017945 */ /* 0x000fe20003800000 */
[----:B------:R-:W-:Y:S01]  /*6ac0*/  SHF.R.U32.HI R8, RZ, 0x10, R9 ;  /* 0x00000010ff087819 */ /* 0x000fe20000011609 */
[----:B------:R-:W-:Y:S01]  /*6ad0*/  IMAD R9, R192, 0x200, R29 ;  /* 0x00000200c0097824 */ /* 0x000fe200078e021d */
[----:B------:R-:W-:-:S02]  /*6ae0*/  PRMT R29, R3, 0x5410, R26 ;  /* 0x00005410031d7816 */ /* 0x000fc4000000001a */
[----:B------:R-:W-:Y:S01]  /*6af0*/  VIMNMX R36, R0, 0x40, PT ;  /* 0x0000004000247848 */ /* 0x000fe20003fe0100 */
[----:B------:R-:W-:Y:S01]  /*6b00*/  IMAD R3, R9, 0x2, R2 ;  /* 0x0000000209037824 */ /* 0x000fe200078e0202 */
[----:B------:R-:W-:Y:S02]  /*6b10*/  PRMT R27, R4, 0x5410, R27 ;  /* 0x00005410041b7816 */ /* 0x000fe4000000001b */
[----:B------:R-:W-:Y:S01]  /*6b20*/  LOP3.LUT P2, RZ, R188, 0x4, RZ, 0xc0, !PT ;  /* 0x00000004bcff7812 */ /* 0x000fe2000784c0ff */
[----:B------:R-:W-:Y:S01]  /*6b30*/  VIADD R4, R3, 0x20400 ;  /* 0x0002040003047836 */ /* 0x000fe20000000000 */
[----:B------:R-:W-:Y:S01]  /*6b40*/  ISETP.GE.AND P1, PT, R19, R36, PT ;  /* 0x000000241300720c */ /* 0x000fe20003f26270 */
[----:B------:R-:W-:Y:S01]  /*6b50*/  VIADD R0, R3, 0x20440 ;  /* 0x0002044003007836 */ /* 0x000fe20000000000 */
[----:B------:R-:W-:Y:S02]  /*6b60*/  PRMT R30, R13, 0x5410, R24 ;  /* 0x000054100d1e7816 */ /* 0x000fe40000000018 */
[----:B------:R-:W-:-:S02]  /*6b70*/  PRMT R31, R14, 0x5410, R25 ;  /* 0x000054100e1f7816 */ /* 0x000fc40000000019 */
[----:B------:R-:W-:Y:S01]  /*6b80*/  PRMT R32, R10, 0x5410, R21 ;  /* 0x000054100a207816 */ /* 0x000fe20000000015 */
[----:B------:R-:W-:Y:S06]  /*6b90*/  @!P0 BRA `(.L_x_1372) ;  /* 0x0000015000d88947 */ /* 0x000fec0003800000 */
.L_x_1624:
[----:B------:R-:W-:Y:S05]  /*6ba0*/  BSYNC B1 ;  /* 0x0000000000017941 */ /* 0x000fea0003800000 */
.L_x_1371:
        /* <DEDUP_REMOVED lines=49> */
.L_x_1376:
[----:B------:R-:W-:Y:S05]  /*6ec0*/  BSYNC B2 ;  /* 0x0000000000027941 */ /* 0x000fea0003800000 */
.L_x_1375:
        /* <DEDUP_REMOVED lines=39> */
.L_x_1374:
[----:B------:R-:W-:Y:S05]  /*7140*/  BSYNC B1 ;  /* 0x0000000000017941 */ /* 0x000fea0003800000 */
.L_x_1373:
        /* <DEDUP_REMOVED lines=21> */
[C---:B------:R-:W-:Y:S01]  /*72a0*/  FMUL.FTZ R13, R24.reuse, R4 ;  /* 0x00000004180d7220 */ /* 0x040fe20000410000 */
[C---:B------:R-:W-:Y:S01]  /*72b0*/  IMAD.U32 R11, R7.reuse, 0x10000, RZ ;  /* 0x00010000070b7824 */ /* 0x040fe200078e00ff */
[----:B------:R-:W-:Y:S01]  /*72c0*/  LOP3.LUT R7, R7, 0xffff0000, RZ, 0xc0, !PT ;  /* 0xffff000007077812 */ /* 0x000fe200078ec0ff */
[-C--:B------:R-:W-:Y:S01]  /*72d0*/  FFMA.FTZ R15, R24, R8.reuse, R15 ;  /* 0x00000008180f7223 */ /* 0x080fe2000001000f */
[----:B------:R-:W-:Y:S01]  /*72e0*/  FFMA.FTZ R4, R20, R8, -R13 ;  /* 0x0000000814047223 */ /* 0x000fe2000001080d */
[----:B------:R-:W-:-:S02]  /*72f0*/  IMAD.U32 R24, R27, 0x10000, RZ ;  /* 0x000100001b187824 */ /* 0x000fc400078e00ff */
[-C--:B------:R-:W-:Y:S01]  /*7300*/  FMUL.FTZ R14, R21, R5.reuse ;  /* 0x00000005150e7220 */ /* 0x080fe20000410000 */
[----:B------:R-:W-:Y:S01]  /*7310*/  FMUL.FTZ R8, R29, R5 ;  /* 0x000000051d087220 */ /* 0x000fe20000410000 */
[----:B------:R-:W-:Y:S01]  /*7320*/  LOP3.LUT R27, R27, 0xffff0000, RZ, 0xc0, !PT ;  /* 0xffff00001b1b7812 */ /* 0x000fe200078ec0ff */
[-C--:B------:R-:W-:Y:S01]  /*7330*/  FMUL.FTZ R13, R24, R6.reuse ;  /* 0x00000006180d7220 */ /* 0x080fe20000410000 */
[-C--:B------:R-:W-:Y:S01]  /*7340*/  FFMA.FTZ R5, R29, R9.reuse, -R14 ;  /* 0x000000091d057223 */ /* 0x080fe2000001080e */
[----:B------:R-:W-:Y:S01]  /*7350*/  FFMA.FTZ R8, R21, R9, R8 ;  /* 0x0000000915087223 */ /* 0x000fe20000010008 */
[C---:B------:R-:W-:Y:S01]  /*7360*/  FMUL.FTZ R9, R26.reuse, R6 ;  /* 0x000000061a097220 */ /* 0x040fe20000410000 */
[-C--:B------:R-:W-:Y:S01]  /*7370*/  FMUL.FTZ R14, R33, R7.reuse ;  /* 0x00000007210e7220 */ /* 0x080fe20000410000 */
[C---:B------:R-:W-:Y:S01]  /*7380*/  FMUL.FTZ R20, R27.reuse, R7 ;  /* 0x000000071b147220 */ /* 0x040fe20000410000 */
[-C--:B------:R-:W-:Y:S01]  /*7390*/  FFMA.FTZ R13, R26, R10.reuse, R13 ;  /* 0x0000000a1a0d7223 */ /* 0x080fe2000001000d */
[----:B------:R-:W-:Y:S01]  /*73a0*/  FFMA.FTZ R6, R24, R10, -R9 ;  /* 0x0000000a18067223 */ /* 0x000fe20000010809 */
[-C--:B------:R-:W-:Y:S01]  /*73b0*/  FFMA.FTZ R7, R27, R11.reuse, -R14 ;  /* 0x0000000b1b077223 */ /* 0x080fe2000001080e */
[----:B------:R-:W-:Y:S01]  /*73c0*/  FFMA.FTZ R20, R33, R11, R20 ;  /* 0x0000000b21147223 */ /* 0x000fe20000010014 */
[----:B------:R-:W-:-:S02]  /*73d0*/  F2FP.BF16.F32.PACK_AB R4, R15, R4 ;  /* 0x000000040f04723e */ /* 0x000fc400000010ff */
[----:B------:R-:W-:Y:S02]  /*73e0*/  F2FP.BF16.F32.PACK_AB R5, R8, R5 ;  /* 0x000000050805723e */ /* 0x000fe400000010ff */
[----:B------:R-:W-:Y:S02]  /*73f0*/  F2FP.BF16.F32.PACK_AB R6, R13, R6 ;  /* 0x000000060d06723e */ /* 0x000fe400000010ff */
[----:B------:R-:W-:-:S05]  /*7400*/  F2FP.BF16.F32.PACK_AB R7, R20, R7 ;  /* 0x000000071407723e */ /* 0x000fca00000010ff */
[----:B------:R0:W-:Y:S02]  /*7410*/  STS.128 [R3+0x21400], R4 ;  /* 0x0214000403007388 */ /* 0x0001e40000000c00 */
.L_x_1379:
[----:B------:R-:W-:Y:S05]  /*7420*/  BSYNC B1 ;  /* 0x0000000000017941 */ /* 0x000fea0003800000 */
.L_x_1378:
[----:B------:R-:W-:Y:S05]  /*7430*/  @P1 BRA `(.L_x_1377) ;  /* 0x0000001000581947 */ /* 0x000fea0003800000 */
[----:B0-----:R-:W0:Y:S01]  /*7440*/  LDS.128 R4, [R0+0x1000] ;  /* 0x0010000000047984 */ /* 0x001e220000000c00 */
[C---:B------:R-:W-:Y:S01]  /*7450*/  IMAD.U32 R15, R34.reuse, 0x10000, RZ ;  /* 0x00010000220f7824 */ /* 0x040fe200078e00ff */
[----:B------:R-:W-:Y:S01]  /*7460*/  LOP3.LUT R34, R34, 0xffff0000, RZ, 0xc0, !PT ;  /* 0xffff000022227812 */ /* 0x000fe200078ec0ff */
[C---:B------:R-:W-:Y:S01]  /*7470*/  IMAD.U32 R13, R30.reuse, 0x10000, RZ ;  /* 0x000100001e0d7824 */ /* 0x040fe200078e00ff */
[----:B------:R-:W-:Y:S01]  /*7480*/  LOP3.LUT R30, R30, 0xffff0000, RZ, 0xc0, !PT ;  /* 0xffff00001e1e7812 */ /* 0x000fe200078ec0ff */
[C---:B------:R-:W-:Y:S01]  /*7490*/  IMAD.U32 R21, R35.reuse, 0x10000, RZ ;  /* 0x0001000023157824 */ /* 0x040fe200078e00ff */
[----:B------:R-:W-:Y:S02]  /*74a0*/  LOP3.LUT R26, R35, 0xffff0000, RZ, 0xc0, !PT ;  /* 0xffff0000231a7812 */ /* 0x000fe400078ec0ff */
        /* <DEDUP_REMOVED lines=11> */
[----:B------:R-:W-:Y:S01]  /*7560*/  FMUL.FTZ R11, R34, R5 ;  /* 0x00000005220b7220 */ /* 0x000fe20000410000 */
[-C--:B------:R-:W-:Y:S01]  /*7570*/  FFMA.FTZ R4, R13, R3.reuse, -R14 ;  /* 0x000000030d047223 */ /* 0x080fe2000001080e */
[----:B------:R-:W-:Y:S01]  /*7580*/  FFMA.FTZ R3, R15, R3, R20 ;  /* 0x000000030f037223 */ /* 0x000fe20000010014 */
[----:B------:R-:W-:Y:S01]  /*7590*/  FMUL.FTZ R13, R30, R5 ;  /* 0x000000051e0d7220 */ /* 0x000fe20000410000 */
[----:B------:R-:W-:-:S02]  /*75a0*/  IMAD.U32 R15, R31, 0x10000, RZ ;  /* 0x000100001f0f7824 */ /* 0x000fc400078e00ff */
        /* <DEDUP_REMOVED lines=16> */
.L_x_1367:
        /* <DEDUP_REMOVED lines=8> */
.L_x_1630:
        /* <DEDUP_REMOVED lines=23> */
.L_x_1382:
[----:B------:R-:W-:Y:S05]  /*78a0*/  BSYNC B1 ;  /* 0x0000000000017941 */ /* 0x000fea0003800000 */
.L_x_1381:
[----:B------:R-:W2:Y:S01]  /*78b0*/  SYNCS.PHASECHK.TRANS64.TRYWAIT P1, [R2+URZ+0x38800], R13 ;  /* 0x0388000d020075a7 */ /* 0x000ea2000802017f */
[----:B------:R-:W-:Y:S01]  /*78c0*/  IMAD R0, R25, -0x40, R0 ;  /* 0xffffffc019007824 */ /* 0x000fe200078e0200 */
[--C-:B-----5:R-:W-:Y:S01]  /*78d0*/  SHF.R.U64 R26, R8, 0x10, R9.reuse ;  /* 0x00000010081a7819 */ /* 0x120fe20000001209 */
[----:B-1----:R-:W-:Y:S01]  /*78e0*/  IMAD.MOV.U32 R15, RZ, RZ, R8 ;  /* 0x000000ffff0f7224 */ /* 0x002fe200078e0008 */
[--C-:B------:R-:W-:Y:S01]  /*78f0*/  SHF.R.U32.HI R27, RZ, 0x10, R9.reuse ;  /* 0x00000010ff1b7819 */ /* 0x100fe20000011609 */
[----:B------:R-:W-:Y:S01]  /*7900*/  IMAD.MOV.U32 R20, RZ, RZ, R9 ;  /* 0x000000ffff147224 */ /* 0x000fe200078e0009 */
[--C-:B------:R-:W-:Y:S01]  /*7910*/  SHF.R.U64 R24, R10, 0x10, R11.reuse ;  /* 0x000000100a187819 */ /* 0x100fe2000000120b */
[----:B------:R-:W-:Y:S01]  /*7920*/  IMAD.MOV.U32 R3, RZ, RZ, R10 ;  /* 0x000000ffff037224 */ /* 0x000fe200078e000a */
[--C-:B------:R-:W-:Y:S01]  /*7930*/  SHF.R.U32.HI R25, RZ, 0x10, R11.reuse ;  /* 0x00000010ff197819 */ /* 0x100fe2000001160b */
[----:B----4-:R-:W-:Y:S01]  /*7940*/  IMAD.MOV.U32 R14, RZ, RZ, R11 ;  /* 0x000000ffff0e7224 */ /* 0x010fe200078e000b */
        /* <DEDUP_REMOVED lines=22> */
.L_x_1631:
[----:B------:R-:W-:Y:S05]  /*7ab0*/  BSYNC B1 ;  /* 0x0000000000017941 */ /* 0x000fea0003800000 */
.L_x_1383:
[----:B------:R-:W-:Y:S04]  /*7ac0*/  BSSY B1, `(.L_x_1385) ;  /* 0x000005a000017945 */ /* 0x000fe80003800000 */
[----:B------:R-:W-:Y:S05]  /*7ad0*/  @P2 BRA `(.L_x_1386) ;  /* 0x0000000400602947 */ /* 0x000fea0003800000 */
[----:B------:R-:W-:Y:S01]  /*7ae0*/  IMAD.SHL.U32 R4, R188, 0x40, RZ ;  /* 0x00000040bc047824 */ /* 0x000fe200078e00ff */
[C---:B------:R-:W-:Y:S01]  /*7af0*/  LOP3.LUT R27, R41.reuse, 0xffff0000, RZ, 0xc0, !PT ;  /* 0xffff0000291b7812 */ /* 0x040fe200078ec0ff */
        /* <DEDUP_REMOVED lines=14> */
[----:B------:R-:W0:Y:S01]  /*7be0*/  LDS.128 R4, [R36+0x20400] ;  /* 0x0204000024047984 */ /* 0x000e220000000c00 */
[C---:B-1----:R-:W-:Y:S01]  /*7bf0*/  IMAD.U32 R21, R8.reuse, 0x10000, RZ ;  /* 0x0001000008157824 */ /* 0x042fe200078e00ff */
[----:B------:R-:W-:Y:S01]  /*7c00*/  LOP3.LUT R8, R8, 0xffff0000, RZ, 0xc0, !PT ;  /* 0xffff000008087812 */ /* 0x000fe200078ec0ff */
[C---:B------:R-:W-:Y:S01]  /*7c10*/  IMAD.U32 R25, R10.reuse, 0x10000, RZ ;  /* 0x000100000a197824 */ /* 0x040fe200078e00ff */
[----:B------:R-:W-:Y:S01]  /*7c20*/  LOP3.LUT R10, R10, 0xffff0000, RZ, 0xc0, !PT ;  /* 0xffff00000a0a7812 */ /* 0x000fe200078ec0ff */
[----:B0-----:R-:W-:Y:S02]  /*7c30*/  IMAD.U32 R13, R4, 0x10000, RZ ;  /* 0x00010000040d7824 */ /* 0x001fe400078e00ff */
[C---:B------:R-:W-:Y:S01]  /*7c40*/  FMUL.FTZ R32, R21.reuse, R30 ;  /* 0x0000001e15207220 */ /* 0x040fe20000410000 */
[-C--:B------:R-:W-:Y:S01]  /*7c50*/  FMUL.FTZ R34, R21, R28.reuse ;  /* 0x0000001c15227220 */ /* 0x080fe20000410000 */
[----:B------:R-:W-:Y:S01]  /*7c60*/  LOP3.LUT R21, R39, 0xffff0000, RZ, 0xc0, !PT ;  /* 0xffff000027157812 */ /* 0x000fe200078ec0ff */
[----:B------:R-:W-:Y:S01]  /*7c70*/  FMUL.FTZ R29, R8, R27 ;  /* 0x0000001b081d7220 */ /* 0x000fe20000410000 */
[----:B------:R-:W-:Y:S01]  /*7c80*/  LOP3.LUT R4, R4, 0xffff0000, RZ, 0xc0, !PT ;  /* 0xffff000004047812 */ /* 0x000fe200078ec0ff */
[----:B------:R-:W-:Y:S01]  /*7c90*/  FFMA.FTZ R31, R13, R28, -R32 ;  /* 0x0000001c0d1f7223 */ /* 0x000fe20000010820 */
[----:B------:R-:W-:-:S02]  /*7ca0*/  IMAD.U32 R32, R43, 0x10000, RZ ;  /* 0x000100002b207824 */ /* 0x000fc400078e00ff */
[----:B------:R-:W-:Y:S01]  /*7cb0*/  FFMA.FTZ R34, R13, R30, R34 ;  /* 0x0000001e0d227223 */ /* 0x000fe20000010022 */
[----:B------:R-:W-:Y:S02]  /*7cc0*/  IMAD.U32 R28, R40, 0x10000, RZ ;  /* 0x00010000281c7824 */ /* 0x000fe400078e00ff */
[-C--:B------:R-:W-:Y:S01]  /*7cd0*/  FMUL.FTZ R13, R8, R21.reuse ;  /* 0x00000015080d7220 */ /* 0x080fe20000410000 */
[----:B------:R-:W-:Y:S01]  /*7ce0*/  FFMA.FTZ R30, R4, R21, -R29 ;  /* 0x00000015041e7223 */ /* 0x000fe2000001081d */
[----:B------:R-:W-:Y:S01]  /*7cf0*/  FMUL.FTZ R8, R25, R32 ;  /* 0x0000002019087220 */ /* 0x000fe20000410000 */
[C---:B------:R-:W-:Y:S01]  /*7d00*/  IMAD.U32 R15, R6.reuse, 0x10000, RZ ;  /* 0x00010000060f7824 */ /* 0x040fe200078e00ff */
[----:B------:R-:W-:Y:S01]  /*7d10*/  LOP3.LUT R29, R43, 0xffff0000, RZ, 0xc0, !PT ;  /* 0xffff00002b1d7812 */ /* 0x000fe200078ec0ff */
[-C--:B------:R-:W-:Y:S01]  /*7d20*/  FMUL.FTZ R25, R25, R28.reuse ;  /* 0x0000001c19197220 */ /* 0x080fe20000410000 */
[----:B------:R-:W-:Y:S01]  /*7d30*/  LOP3.LUT R6, R6, 0xffff0000, RZ, 0xc0, !PT ;  /* 0xffff000006067812 */ /* 0x000fe200078ec0ff */
[C---:B------:R-:W-:Y:S01]  /*7d40*/  FFMA.FTZ R28, R15.reuse, R28, -R8 ;  /* 0x0000001c0f1c7223 */ /* 0x040fe20000010808 */
[----:B------:R-:W-:Y:S01]  /*7d50*/  LOP3.LUT R21, R40, 0xffff0000, RZ, 0xc0, !PT ;  /* 0xffff000028157812 */ /* 0x000fe200078ec0ff */
[----:B------:R-:W-:Y:S01]  /*7d60*/  FFMA.FTZ R32, R15, R32, R25 ;  /* 0x000000200f207223 */ /* 0x000fe20000010019 */
[----:B------:R-:W-:-:S02]  /*7d70*/  IMAD.U32 R24, R9, 0x10000, RZ ;  /* 0x0001000009187824 */ /* 0x000fc400078e00ff */
[----:B------:R-:W-:Y:S01]  /*7d80*/  FMUL.FTZ R15, R10, R29 ;  /* 0x0000001d0a0f7220 */ /* 0x000fe20000410000 */
[----:B------:R-:W-:Y:S02]  /*7d90*/  IMAD.U32 R25, R42, 0x10000, RZ ;  /* 0x000100002a197824 */ /* 0x000fe400078e00ff */
[----:B------:R-:W-:Y:S01]  /*7da0*/  FFMA.FTZ R27, R4, R27, R13 ;  /* 0x0000001b041b7223 */ /* 0x000fe2000001000d */
[----:B------:R-:W-:Y:S02]  /*7db0*/  IMAD.U32 R14, R5, 0x10000, RZ ;  /* 0x00010000050e7824 */ /* 0x000fe400078e00ff */
[-C--:B------:R-:W-:Y:S01]  /*7dc0*/  FMUL.FTZ R37, R10, R21.reuse ;  /* 0x000000150a257220 */ /* 0x080fe20000410000 */
[----:B------:R-:W-:Y:S02]  /*7dd0*/  IMAD.U32 R13, R0, 0x10000, RZ ;  /* 0x00010000000d7824 */ /* 0x000fe400078e00ff */
[----:B------:R-:W-:Y:S01]  /*7de0*/  FFMA.FTZ R35, R6, R21, -R15 ;  /* 0x0000001506237223 */ /* 0x000fe2000001080f */
[----:B------:R-:W-:Y:S01]  /*7df0*/  FMUL.FTZ R33, R24, R25 ;  /* 0x0000001918217220 */ /* 0x000fe20000410000 */
[----:B------:R-:W-:-:S02]  /*7e00*/  IMAD.U32 R26, R11, 0x10000, RZ ;  /* 0x000100000b1a7824 */ /* 0x000fc400078e00ff */
[----:B------:R-:W-:Y:S01]  /*7e10*/  FMUL.FTZ R24, R24, R13 ;  /* 0x0000000d18187220 */ /* 0x000fe20000410000 */
[----:B------:R-:W-:Y:S02]  /*7e20*/  IMAD.U32 R21, R44, 0x10000, RZ ;  /* 0x000100002c157824 */ /* 0x000fe400078e00ff */
[----:B------:R-:W-:Y:S01]  /*7e30*/  FFMA.FTZ R37, R6, R29, R37 ;  /* 0x0000001d06257223 */ /* 0x000fe20000010025 */
[----:B------:R-:W-:Y:S02]  /*7e40*/  IMAD.U32 R15, R3, 0x10000, RZ ;  /* 0x00010000030f7824 */ /* 0x000fe400078e00ff */
[----:B------:R-:W-:Y:S01]  /*7e50*/  FFMA.FTZ R33, R14, R13, -R33 ;  /* 0x0000000d0e217223 */ /* 0x000fe20000010821 */
[----:B------:R-:W-:Y:S01]  /*7e60*/  IMAD.U32 R20, R7, 0x10000, RZ ;  /* 0x0001000007147824 */ /* 0x000fe200078e00ff */
[----:B------:R-:W-:Y:S01]  /*7e70*/  LOP3.LUT R9, R9, 0xffff0000, RZ, 0xc0, !PT ;  /* 0xffff000009097812 */ /* 0x000fe200078ec0ff */
[C---:B------:R-:W-:Y:S01]  /*7e80*/  FMUL.FTZ R29, R26.reuse, R21 ;  /* 0x000000151a1d7220 */ /* 0x040fe20000410000 */
[----:B------:R-:W-:Y:S01]  /*7e90*/  LOP3.LUT R11, R11, 0xffff0000, RZ, 0xc0, !PT ;  /* 0xffff00000b0b7812 */ /* 0x000fe200078ec0ff */
[----:B------:R-:W-:Y:S01]  /*7ea0*/  FMUL.FTZ R13, R26, R15 ;  /* 0x0000000f1a0d7220 */ /* 0x000fe20000410000 */
[----:B------:R-:W-:Y:S01]  /*7eb0*/  LOP3.LUT R8, R42, 0xffff0000, RZ, 0xc0, !PT ;  /* 0xffff00002a087812 */ /* 0x000fe200078ec0ff */
[----:B------:R-:W-:Y:S01]  /*7ec0*/  FFMA.FTZ R24, R14, R25, R24 ;  /* 0x000000190e187223 */ /* 0x000fe20000010018 */
[----:B------:R-:W-:Y:S01]  /*7ed0*/  LOP3.LUT R10, R44, 0xffff0000, RZ, 0xc0, !PT ;  /* 0xffff00002c0a7812 */ /* 0x000fe200078ec0ff */
[----:B------:R-:W-:Y:S01]  /*7ee0*/  FFMA.FTZ R29, R20, R15, -R29 ;  /* 0x0000000f141d7223 */ /* 0x000fe2000001081d */
[----:B------:R-:W-:Y:S01]  /*7ef0*/  LOP3.LUT R4, R0, 0xffff0000, RZ, 0xc0, !PT ;  /* 0xffff000000047812 */ /* 0x000fe200078ec0ff */
[----:B------:R-:W-:Y:S01]  /*7f00*/  FFMA.FTZ R13, R20, R21, R13 ;  /* 0x00000015140d7223 */ /* 0x000fe2000001000d */
[----:B------:R-:W-:Y:S01]  /*7f10*/  LOP3.LUT R6, R3, 0xffff0000, RZ, 0xc0, !PT ;  /* 0xffff000003067812 */ /* 0x000fe200078ec0ff */
[----:B------:R-:W-:Y:S01]  /*7f20*/  FMUL.FTZ R14, R9, R8 ;  /* 0x00000008090e7220 */ /* 0x000fe20000410000 */
[----:B------:R-:W-:Y:S01]  /*7f30*/  LOP3.LUT R5, R5, 0xffff0000, RZ, 0xc0, !PT ;  /* 0xffff000005057812 */ /* 0x000fe200078ec0ff */
[----:B------:R-:W-:Y:S01]  /*7f40*/  FMUL.FTZ R20, R11, R10 ;  /* 0x0000000a0b147220 */ /* 0x000fe20000410000 */
[----:B------:R-:W-:Y:S01]  /*7f50*/  LOP3.LUT R7, R7, 0xffff0000, RZ, 0xc0, !PT ;  /* 0xffff000007077812 */ /* 0x000fe200078ec0ff */
[----:B------:R-:W-:Y:S01]  /*7f60*/  FMUL.FTZ R9, R9, R4 ;  /* 0x0000000409097220 */ /* 0x000fe20000410000 */
[----:B------:R-:W-:Y:S01]  /*7f70*/  FMUL.FTZ R11, R11, R6 ;  /* 0x000000060b0b7220 */ /* 0x000fe20000410000 */
[----:B------:R-:W-:Y:S01]  /*7f80*/  FFMA.FTZ R14, R5, R4, -R14 ;  /* 0x00000004050e7223 */ /* 0x000fe2000001080e */
[----:B------:R-:W-:Y:S01]  /*7f90*/  F2FP.BF16.F32.PACK_AB R4, R30, R31 ;  /* 0x0000001f1e04723e */ /* 0x000fe200000010ff */
[----:B------:R-:W-:Y:S01]  /*7fa0*/  FFMA.FTZ R20, R7, R6, -R20 ;  /* 0x0000000607147223 */ /* 0x000fe20000010814 */
[----:B------:R-:W-:Y:S01]  /*7fb0*/  FFMA.FTZ R9, R5, R8, R9 ;  /* 0x0000000805097223 */ /* 0x000fe20000010009 */
[----:B------:R-:W-:Y:S01]  /*7fc0*/  FFMA.FTZ R26, R7, R10, R11 ;  /* 0x0000000a071a7223 */ /* 0x000fe2000001000b */
[----:B------:R-:W-:-:S02]  /*7fd0*/  F2FP.BF16.F32.PACK_AB R6, R35, R28 ;  /* 0x0000001c2306723e */ /* 0x000fc400000010ff */
[----:B------:R-:W-:Y:S02]  /*7fe0*/  F2FP.BF16.F32.PACK_AB R5, R14, R33 ;  /* 0x000000210e05723e */ /* 0x000fe400000010ff */
[----:B------:R-:W-:Y:S02]  /*7ff0*/  F2FP.BF16.F32.PACK_AB R7, R20, R29 ;  /* 0x0000001d1407723e */ /* 0x000fe400000010ff */
[----:B------:R-:W-:Y:S02]  /*8000*/  F2FP.BF16.F32.PACK_AB R8, R27, R34 ;  /* 0x000000221b08723e */ /* 0x000fe400000010ff */
[----:B------:R-:W-:Y:S01]  /*8010*/  F2FP.BF16.F32.PACK_AB R10, R37, R32 ;  /* 0x00000020250a723e */ /* 0x000fe200000010ff */
[----:B------:R1:W-:Y:S01]  /*8020*/  STS.128 [R36+0x20400], R4 ;  /* 0x0204000424007388 */ /* 0x0003e20000000c00 */
[----:B------:R-:W-:Y:S02]  /*8030*/  F2FP.BF16.F32.PACK_AB R9, R9, R24 ;  /* 0x000000180909723e */ /* 0x000fe400000010ff */
[----:B------:R-:W-:-:S05]  /*8040*/  F2FP.BF16.F32.PACK_AB R11, R26, R13 ;  /* 0x0000000d1a0b723e */ /* 0x000fca00000010ff */
[----:B------:R1:W-:Y:S02]  /*8050*/  STS.128 [R38+0x20400], R8 ;  /* 0x0204000826007388 */ /* 0x0003e40000000c00 */
.L_x_1386:
[----:B------:R-:W-:Y:S05]  /*8060*/  BSYNC B1 ;  /* 0x0000000000017941 */ /* 0x000fea0003800000 */
.L_x_1385:
[----:B------:R-:W-:Y:S05]  /*8070*/  @P0 BRA `(.L_x_1377) ;  /* 0x0000000400480947 */ /* 0x000fea0003800000 */
[----:B------:R-:W-:Y:S01]  /*8080*/  IMAD.IADD R45, R16, 0x1, R45 ;  /* 0x00000001102d7824 */ /* 0x000fe200078e022d */
[----:B-1----:R-:W-:Y:S01]  /*8090*/  SHF.R.U32.HI R5, RZ, 0x3, R230 ;  /* 0x00000003ff057819 */ /* 0x002fe200000116e6 */
[C---:B------:R-:W-:Y:S01]  /*80a0*/  IMAD.U32 R30, R41.reuse, 0x10000, RZ ;  /* 0x00010000291e7824 */ /* 0x040fe200078e00ff */
[----:B------:R-:W-:Y:S01]  /*80b0*/  LOP3.LUT R32, R41, 0xffff0000, RZ, 0xc0, !PT ;  /* 0xffff000029207812 */ /* 0x000fe200078ec0ff */
[----:B------:R-:W-:Y:S01]  /*80c0*/  IMAD.U32 R28, R39, 0x10000, RZ ;  /* 0x00010000271c7824 */ /* 0x000fe200078e00ff */
[----:B------:R-:W-:Y:S01]  /*80d0*/  LOP3.LUT R4, R230, 0x38, R45, 0xf8, !PT ;  /* 0x00000038e6047812 */ /* 0x000fe200078ef82d */
[----:B------:R-:W-:Y:S01]  /*80e0*/  IMAD.U32 R37, R0, 0x10000, RZ ;  /* 0x0001000000257824 */ /* 0x000fe200078e00ff */
[----:B------:R-:W-:Y:S02]  /*80f0*/  LOP3.LUT R41, R44, 0xffff0000, RZ, 0xc0, !PT ;  /* 0xffff00002c297812 */ /* 0x000fe400078ec0ff */
[----:B------:R-:W-:-:S05]  /*8100*/  LOP3.LUT R4, R4, R5, RZ, 0x3c, !PT ;  /* 0x0000000504047212 */ /* 0x000fca00078e3cff */
[----:B------:R-:W-:Y:S02]  /*8110*/  IMAD.IADD R9, R231, 0x1, R4 ;  /* 0x00000001e7097824 */ /* 0x000fe400078e0204 */
[----:B------:R-:W1:Y:S02]  /*8120*/  LDS.128 R4, [R229+0x20400] ;  /* 0x02040000e5047984 */ /* 0x000e640000000c00 */
[----:B0-----:R-:W-:-:S05]  /*8130*/  IMAD R13, R9, 0x2, R2 ;  /* 0x00000002090d7824 */ /* 0x001fca00078e0202 */
        /* <DEDUP_REMOVED lines=15> */
[----:B------:R-:W-:Y:S01]  /*8230*/  LOP3.LUT R24, R39, 0xffff0000, RZ, 0xc0, !PT ;  /* 0xffff000027187812 */ /* 0x000fe200078ec0ff */
[----:B------:R-:W-:Y:S01]  /*8240*/  FMUL.FTZ R33, R32, R8 ;  /* 0x0000000820217220 */ /* 0x000fe20000410000 */
[----:B------:R-:W-:-:S02]  /*8250*/  IMAD.U32 R39, R42, 0x10000, RZ ;  /* 0x000100002a277824 */ /* 0x000fc400078e00ff */
[-C--:B------:R-:W-:Y:S01]  /*8260*/  FFMA.FTZ R29, R28, R14.reuse, -R29 ;  /* 0x0000000e1c1d7223 */ /* 0x080fe2000001081d */
[----:B------:R-:W-:Y:S01]  /*8270*/  FFMA.FTZ R31, R30, R14, R31 ;  /* 0x0000000e1e1f7223 */ /* 0x000fe2000001001f */
[C---:B------:R-:W-:Y:S01]  /*8280*/  FMUL.FTZ R35, R24.reuse, R8 ;  /* 0x0000000818237220 */ /* 0x040fe20000410000 */
[-C--:B------:R-:W-:Y:S01]  /*8290*/  FFMA.FTZ R8, R24, R4.reuse, -R33 ;  /* 0x0000000418087223 */ /* 0x080fe20000010821 */
[-C--:B------:R-:W-:Y:S01]  /*82a0*/  FMUL.FTZ R24, R39, R25.reuse ;  /* 0x0000001927187220 */ /* 0x080fe20000410000 */
[----:B------:R-:W-:Y:S01]  /*82b0*/  FMUL.FTZ R28, R37, R25 ;  /* 0x00000019251c7220 */ /* 0x000fe20000410000 */
[----:B------:R-:W-:Y:S02]  /*82c0*/  IMAD.U32 R26, R10, 0x10000, RZ ;  /* 0x000100000a1a7824 */ /* 0x000fe400078e00ff */
[----:B------:R-:W-:Y:S01]  /*82d0*/  FFMA.FTZ R14, R32, R4, R35 ;  /* 0x00000004200e7223 */ /* 0x000fe20000010023 */
[----:B------:R-:W-:Y:S01]  /*82e0*/  IMAD.U32 R30, R43, 0x10000, RZ ;  /* 0x000100002b1e7824 */ /* 0x000fe200078e00ff */
[----:B------:R-:W-:Y:S01]  /*82f0*/  LOP3.LUT R10, R10, 0xffff0000, RZ, 0xc0, !PT ;  /* 0xffff00000a0a7812 */ /* 0x000fe200078ec0ff */
[----:B------:R-:W-:-:S02]  /*8300*/  IMAD.U32 R4, R40, 0x10000, RZ ;  /* 0x0001000028047824 */ /* 0x000fc400078e00ff */
[-C--:B------:R-:W-:Y:S01]  /*8310*/  FFMA.FTZ R24, R37, R15.reuse, -R24 ;  /* 0x0000000f25187223 */ /* 0x080fe20000010818 */
[----:B------:R-:W-:Y:S01]  /*8320*/  FFMA.FTZ R28, R39, R15, R28 ;  /* 0x0000000f271c7223 */ /* 0x000fe2000001001c */
[----:B------:R-:W-:Y:S01]  /*8330*/  LOP3.LUT R40, R40, 0xffff0000, RZ, 0xc0, !PT ;  /* 0xffff000028287812 */ /* 0x000fe200078ec0ff */
[-C--:B------:R-:W-:Y:S01]  /*8340*/  FMUL.FTZ R15, R30, R26.reuse ;  /* 0x0000001a1e0f7220 */ /* 0x080fe20000410000 */
[----:B------:R-:W-:Y:S01]  /*8350*/  LOP3.LUT R32, R43, 0xffff0000, RZ, 0xc0, !PT ;  /* 0xffff00002b207812 */ /* 0x000fe200078ec0ff */
[----:B------:R-:W-:Y:S02]  /*8360*/  IMAD.U32 R27, R11, 0x10000, RZ ;  /* 0x000100000b1b7824 */ /* 0x000fe400078e00ff */
[----:B------:R-:W-:Y:S01]  /*8370*/  FMUL.FTZ R25, R4, R26 ;  /* 0x0000001a04197220 */ /* 0x000fe20000410000 */
[----:B------:R-:W-:Y:S02]  /*8380*/  IMAD.U32 R39, R44, 0x10000, RZ ;  /* 0x000100002c277824 */ /* 0x000fe400078e00ff */
[----:B------:R-:W-:Y:S01]  /*8390*/  FFMA.FTZ R15, R4, R20, -R15 ;  /* 0x00000014040f7223 */ /* 0x000fe2000001080f */
[-C--:B------:R-:W-:Y:S01]  /*83a0*/  FMUL.FTZ R33, R32, R10.reuse ;  /* 0x0000000a20217220 */ /* 0x080fe20000410000 */
[----:B------:R-:W-:Y:S01]  /*83b0*/  FMUL.FTZ R35, R40, R10 ;  /* 0x0000000a28237220 */ /* 0x000fe20000410000 */
[----:B------:R-:W-:-:S02]  /*83c0*/  IMAD.U32 R37, R3, 0x10000, RZ ;  /* 0x0001000003257824 */ /* 0x000fc400078e00ff */
[-C--:B------:R-:W-:Y:S01]  /*83d0*/  FMUL.FTZ R4, R39, R27.reuse ;  /* 0x0000001b27047220 */ /* 0x080fe20000410000 */
[----:B------:R-:W-:Y:S01]  /*83e0*/  FFMA.FTZ R10, R30, R20, R25 ;  /* 0x000000141e0a7223 */ /* 0x000fe20000010019 */
[-C--:B------:R-:W-:Y:S01]  /*83f0*/  FFMA.FTZ R20, R40, R6.reuse, -R33 ;  /* 0x0000000628147223 */ /* 0x080fe20000010821 */
[----:B------:R-:W-:Y:S01]  /*8400*/  FFMA.FTZ R35, R32, R6, R35 ;  /* 0x0000000620237223 */ /* 0x000fe20000010023 */
[C---:B------:R-:W-:Y:S01]  /*8410*/  FMUL.FTZ R6, R37.reuse, R27 ;  /* 0x0000001b25067220 */ /* 0x040fe20000410000 */
[-C--:B------:R-:W-:Y:S01]  /*8420*/  FFMA.FTZ R25, R37, R21.reuse, -R4 ;  /* 0x0000001525197223 */ /* 0x080fe20000010804 */
[----:B------:R-:W-:Y:S02]  /*8430*/  LOP3.LUT R37, R42, 0xffff0000, RZ, 0xc0, !PT ;  /* 0xffff00002a257812 */ /* 0x000fe400078ec0ff */
[----:B------:R-:W-:Y:S01]  /*8440*/  LOP3.LUT R11, R11, 0xffff0000, RZ, 0xc0, !PT ;  /* 0xffff00000b0b7812 */ /* 0x000fe200078ec0ff */
[----:B------:R-:W-:Y:S01]  /*8450*/  FFMA.FTZ R21, R39, R21, R6 ;  /* 0x0000001527157223 */ /* 0x000fe20000010006 */
[----:B------:R-:W-:Y:S01]  /*8460*/  LOP3.LUT R27, R0, 0xffff0000, RZ, 0xc0, !PT ;  /* 0xffff0000001b7812 */ /* 0x000fe200078ec0ff */
[----:B------:R-:W-:Y:S01]  /*8470*/  FMUL.FTZ R0, R37, R9 ;  /* 0x0000000925007220 */ /* 0x000fe20000410000 */
[----:B------:R-:W-:Y:S01]  /*8480*/  LOP3.LUT R33, R3, 0xffff0000, RZ, 0xc0, !PT ;  /* 0xffff000003217812 */ /* 0x000fe200078ec0ff */
[----:B------:R-:W-:Y:S01]  /*8490*/  FMUL.FTZ R6, R41, R11 ;  /* 0x0000000b29067220 */ /* 0x000fe20000410000 */
[----:B------:R-:W-:Y:S01]  /*84a0*/  F2FP.BF16.F32.PACK_AB R10, R35, R10 ;  /* 0x0000000a230a723e */ /* 0x000fe200000010ff */
[C---:B------:R-:W-:Y:S01]  /*84b0*/  FMUL.FTZ R4, R27.reuse, R9 ;  /* 0x000000091b047220 */ /* 0x040fe20000410000 */
[----:B------:R-:W-:Y:S01]  /*84c0*/  FFMA.FTZ R3, R27, R5, -R0 ;  /* 0x000000051b037223 */ /* 0x000fe20000010800 */
[C---:B------:R-:W-:Y:S01]  /*84d0*/  FMUL.FTZ R26, R33.reuse, R11 ;  /* 0x0000000b211a7220 */ /* 0x040fe20000410000 */
[----:B------:R-:W-:Y:S01]  /*84e0*/  FFMA.FTZ R0, R33, R7, -R6 ;  /* 0x0000000721007223 */ /* 0x000fe20000010806 */
[----:B------:R-:W-:Y:S01]  /*84f0*/  FFMA.FTZ R9, R37, R5, R4 ;  /* 0x0000000525097223 */ /* 0x000fe20000010004 */
[----:B------:R-:W-:Y:S01]  /*8500*/  F2FP.BF16.F32.PACK_AB R6, R20, R15 ;  /* 0x0000000f1406723e */ /* 0x000fe200000010ff */
[----:B------:R-:W-:Y:S01]  /*8510*/  FFMA.FTZ R26, R41, R7, R26 ;  /* 0x00000007291a7223 */ /* 0x000fe2000001001a */
[----:B------:R-:W-:-:S02]  /*8520*/  F2FP.BF16.F32.PACK_AB R4, R8, R29 ;  /* 0x0000001d0804723e */ /* 0x000fc400000010ff */
[----:B------:R-:W-:Y:S02]  /*8530*/  F2FP.BF16.F32.PACK_AB R5, R3, R24 ;  /* 0x000000180305723e */ /* 0x000fe400000010ff */
[----:B------:R-:W-:Y:S02]  /*8540*/  F2FP.BF16.F32.PACK_AB R7, R0, R25 ;  /* 0x000000190007723e */ /* 0x000fe400000010ff */
[----:B------:R-:W-:Y:S02]  /*8550*/  F2FP.BF16.F32.PACK_AB R8, R14, R31 ;  /* 0x0000001f0e08723e */ /* 0x000fe400000010ff */
[----:B------:R-:W-:Y:S01]  /*8560*/  F2FP.BF16.F32.PACK_AB R9, R9, R28 ;  /* 0x0000001c0909723e */ /* 0x000fe200000010ff */
[----:B------:R3:W-:Y:S01]  /*8570*/  STS.128 [R229+0x20400], R4 ;  /* 0x02040004e5007388 */ /* 0x0007e20000000c00 */
[----:B------:R-:W-:-:S05]  /*8580*/  F2FP.BF16.F32.PACK_AB R11, R26, R21 ;  /* 0x000000151a0b723e */ /* 0x000fca00000010ff */
[----:B------:R3:W-:Y:S02]  /*8590*/  STS.128 [R13+0x20400], R8 ;  /* 0x020400080d007388 */ /* 0x0007e40000000c00 */
.L_x_1377:
[----:B------:R-:W-:Y:S05]  /*85a0*/  BSYNC B0 ;  /* 0x0000000000007941 */ /* 0x000fea0003800000 */
.L_x_1366:
        /* <DEDUP_REMOVED lines=8> */
.L_x_1363:
[----:B------:R-:W-:-:S13]  /*8630*/  ISETP.NE.AND P0, PT, R187, 0x3, PT ;  /* 0x00000003bb00780c */ /* 0x000fda0003f05270 */
[----:B------:R-:W-:Y:S05]  /*8640*/  @!P0 BRA `(.L_x_1387) ;  /* 0x0000000000048947 */ /* 0x000fea0003800000 */
[----:B------:R-:W-:Y:S01]  /*8650*/  BPT.TRAP 0x1 ;  /* 0x000000040000795c */ /* 0x000fe20000300000 */
.L_x_1387:
[----:B------:R-:W-:Y:S01]  /*8660*/  IMAD R20, R18, 0x8, R2 ;  /* 0x0000000812147824 */ /* 0x000fe200078e0202 */
[----:B0--3--:R-:W-:-:S04]  /*8670*/  SHF.L.U32 R13, R23, 0x1f, RZ ;  /* 0x0000001f170d7819 */ /* 0x009fc800000006ff */
[----:B------:R0:W3:Y:S01]  /*8680*/  SYNCS.PHASECHK.TRANS64.TRYWAIT P1, [R20+URZ+0x38830], R13 ;  /* 0x0388300d140075a7 */ /* 0x0000e2000802017f */
[----:B------:R-:W-:Y:S05]  /*8690*/  @!P0 BRA `(.L_x_1388) ;  /* 0x0000000000048947 */ /* 0x000fea0003800000 */
[----:B------:R-:W-:Y:S01]  /*86a0*/  BPT.TRAP 0x1 ;  /* 0x000000040000795c */ /* 0x000fe20000300000 */
.L_x_1388:
[C---:B-12---:R-:W-:Y:S02]  /*86b0*/  VIADD R0, R2.reuse, 0x22400 ;  /* 0x0002240002007836 */ /* 0x046fe40000000000 */
[----:B------:R-:W-:-:S03]  /*86c0*/  VIADD R3, R2, 0x20400 ;  /* 0x0002040002037836 */ /* 0x000fc60000000000 */
[----:B------:R-:W-:Y:S02]  /*86d0*/  SHF.R.U32.HI R0, RZ, 0x4, R0 ;  /* 0x00000004ff007819 */ /* 0x000fe40000011600 */
[----:B------:R-:W-:Y:S02]  /*86e0*/  SHF.R.U32.HI R3, RZ, 0x4, R3 ;  /* 0x00000004ff037819 */ /* 0x000fe40000011603 */
[----:B------:R-:W-:Y:S02]  /*86f0*/  LOP3.LUT R0, R0, 0x3fff, RZ, 0xc0, !PT ;  /* 0x00003fff00007812 */ /* 0x000fe400078ec0ff */
[----:B------:R-:W-:Y:S02]  /*8700*/  LOP3.LUT R8, R3, 0x3fff, RZ, 0xc0, !PT ;  /* 0x00003fff03087812 */ /* 0x000fe400078ec0ff */
[----:B------:R-:W-:Y:S01]  /*8710*/  LOP3.LUT R3, R0, 0x10000, RZ, 0xfc, !PT ;  /* 0x0001000000037812 */ /* 0x000fe200078efcff */
[----:B---3--:R-:W-:Y:S06]  /*8720*/  @P1 BRA `(.L_x_1389) ;  /* 0x0000000000081947 */ /* 0x008fec0003800000 */
[----:B------:R-:W1:Y:S02]  /*8730*/  SYNCS.PHASECHK.TRANS64.TRYWAIT P1, [R20+URZ+0x38830], R13 ;  /* 0x0388300d140075a7 */ /* 0x000e64000802017f */
[----:B-1----:R-:W-:Y:S05]  /*8740*/  @!P1 BRA `(.L_x_1390) ;  /* 0x00000138008c9947 */ /* 0x002fea0003800000 */
.L_x_1389:
[----:B------:R-:W-:Y:S01]  /*8750*/  IMAD R10, R18, 0x200, R3 ;  /* 0x00000200120a7824 */ /* 0x000fe200078e0203 */
        /* <DEDUP_REMOVED lines=12> */
[----:B------:R-:W-:Y:S01]  /*8820*/  BSSY B0, `(.L_x_1391) ;  /* 0x0000024000007945 */ /* 0x000fe20003800000 */
        /* <DEDUP_REMOVED lines=14> */
[----:B------:R-:W-:Y:S02]  /*8910*/  WARPGROUP.DEPBAR.LE gsb0, 0x0 ;  /* 0x00008000000079c5 */ /* 0x000fe40000010000 */
[----:B------:R-:W-:-:S07]  /*8920*/  WARPGROUP.ARRIVE ;  /* 0x00000000000079c5 */ /* 0x000fce0000000000 */
        /* <DEDUP_REMOVED lines=10> */
[----:B------:R-:W-:Y:S02]  /*89d0*/  R2UR UR6, R10 ;  /* 0x000000000a0672ca */ /* 0x000fe400000e0000 */
[----:B------:R-:W-:Y:S02]  /*89e0*/  R2UR UR7, R11 ;  /* 0x000000000b0772ca */ /* 0x000fe400000e0000 */
[----:B------:R-:W-:Y:S01]  /*89f0*/  SHF.L.U32 R11, R12, 0x1f, RZ ;  /* 0x0000001f0c0b7819 */ /* 0x000fe200000006ff */
[----:B------:R-:W-:-:S02]  /*8a00*/  WARPGROUP.DEPBAR.LE gsb0, 0x0 ;  /* 0x00008000000079c5 */ /* 0x000fc40000010000 */
[----:B------:R-:W-:-:S08]  /*8a10*/  WARPGROUP.ARRIVE ;  /* 0x00000000000079c5 */ /* 0x000fd00000000000 */
[----:B------:R-:W-:Y:S03]  /*8a20*/  HGMMA.64x64x16.F32.BF16 R24, gdesc[UR4], R24, gsb0 ;  /* 0x00e00000041879f0 */ /* 0x000fe60008001818 */
[----:B------:R-:W-:Y:S02]  /*8a30*/  WARPGROUP.DEPBAR.LE gsb0, 0x0 ;  /* 0x00008000000079c5 */ /* 0x000fe40000010000 */
[----:B------:R-:W2:Y:S02]  /*8a40*/  SYNCS.PHASECHK.TRANS64.TRYWAIT P1, [R2+URZ+0x38810], R11 ;  /* 0x0388100b020075a7 */ /* 0x000ea4000802017f */
[----:B--2---:R-:W-:Y:S05]  /*8a50*/  @!P1 BRA `(.L_x_1392) ;  /* 0x0000013400dc9947 */ /* 0x004fea0003800000 */
.L_x_1632:
[----:B------:R-:W-:Y:S05]  /*8a60*/  BSYNC B0 ;  /* 0x0000000000007941 */ /* 0x000fea0003800000 */
.L_x_1391:
[----:B------:R-:W-:Y:S05]  /*8a70*/  @!P0 BRA `(.L_x_1393) ;  /* 0x0000000000048947 */ /* 0x000fea0003800000 */
[----:B------:R-:W-:Y:S01]  /*8a80*/  BPT.TRAP 0x1 ;  /* 0x000000040000795c */ /* 0x000fe20000300000 */
.L_x_1393:
[----:B------:R3:W4:Y:S01]  /*8a90*/  SYNCS.PHASECHK.TRANS64.TRYWAIT P1, [R20+URZ+0x38850], R13 ;  /* 0x0388500d140075a7 */ /* 0x000722000802017f */
[----:B------:R-:W-:Y:S05]  /*8aa0*/  @!P0 BRA `(.L_x_1394) ;  /* 0x0000000000048947 */ /* 0x000fea0003800000 */
[----:B------:R-:W-:Y:S01]  /*8ab0*/  BPT.TRAP 0x1 ;  /* 0x000000040000795c */ /* 0x000fe20000300000 */
.L_x_1394:
[C---:B------:R-:W-:Y:S01]  /*8ac0*/  VIADD R0, R2.reuse, 0x400 ;  /* 0x0000040002007836 */ /* 0x040fe20000000000 */
[----:B------:R-:W-:Y:S01]  /*8ad0*/  BSSY B0, `(.L_x_1395) ;  /* 0x000000a000007945 */ /* 0x000fe20003800000 */
[----:B------:R-:W-:-:S03]  /*8ae0*/  VIADD R10, R2, 0x26400 ;  /* 0x00026400020a7836 */ /* 0x000fc60000000000 */
[----:B------:R-:W-:Y:S02]  /*8af0*/  SHF.R.U32.HI R0, RZ, 0x4, R0 ;  /* 0x00000004ff007819 */ /* 0x000fe40000011600 */
[----:B------:R-:W-:Y:S02]  /*8b00*/  SHF.R.U32.HI R10, RZ, 0x4, R10 ;  /* 0x00000004ff0a7819 */ /* 0x000fe4000001160a */
[----:B------:R-:W-:Y:S02]  /*8b10*/  LOP3.LUT R0, R0, 0x3fff, RZ, 0xc0, !PT ;  /* 0x00003fff00007812 */ /* 0x000fe400078ec0ff */
[----:B--2---:R-:W-:Y:S02]  /*8b20*/  LOP3.LUT R11, R10, 0x3fff, RZ, 0xc0, !PT ;  /* 0x00003fff0a0b7812 */ /* 0x004fe400078ec0ff */
[----:B------:R-:W-:Y:S01]  /*8b30*/  LOP3.LUT R10, R0, 0x10000, RZ, 0xfc, !PT ;  /* 0x00010000000a7812 */ /* 0x000fe200078efcff */
[----:B----4-:R-:W-:Y:S06]  /*8b40*/  @P1 BRA `(.L_x_1396) ;  /* 0x0000000000081947 */ /* 0x010fec0003800000 */
[----:B------:R-:W2:Y:S02]  /*8b50*/  SYNCS.PHASECHK.TRANS64.TRYWAIT P1, [R20+URZ+0x38850], R13 ;  /* 0x0388500d140075a7 */ /* 0x000ea4000802017f */
[----:B--2---:R-:W-:Y:S05]  /*8b60*/  @!P1 BRA `(.L_x_1397) ;  /* 0x0000013400ac9947 */ /* 0x004fea0003800000 */
.L_x_1396:
[----:B------:R-:W-:Y:S05]  /*8b70*/  BSYNC B0 ;  /* 0x0000000000007941 */ /* 0x000fea0003800000 */
.L_x_1395:
[----:B------:R-:W-:Y:S01]  /*8b80*/  LOP3.LUT R0, R11, 0x10000, RZ, 0xfc, !PT ;  /* 0x000100000b007812 */ /* 0x000fe200078efcff */
[----:B------:R-:W-:Y:S01]  /*8b90*/  IMAD R12, R18, 0x1000, R10 ;  /* 0x00001000120c7824 */ /* 0x000fe200078e020a */
[----:B------:R-:W-:Y:S05]  /*8ba0*/  WARPSYNC.ALL ;  /* 0x0000000000007948 */ /* 0x000fea0003800000 */
[----:B------:R-:W-:Y:S01]  /*8bb0*/  IMAD.MOV.U32 R14, RZ, RZ, R0 ;  /* 0x000000ffff0e7224 */ /* 0x000fe200078e0000 */
[----:B------:R-:W-:Y:S01]  /*8bc0*/  R2UR UR6, R12 ;  /* 0x000000000c0672ca */ /* 0x000fe200000e0000 */
[----:B------:R-:W-:Y:S01]  /*8bd0*/  IMAD.MOV.U32 R15, RZ, RZ, 0x40000040 ;  /* 0x40000040ff0f7424 */ /* 0x000fe200078e00ff */
[----:B------:R-:W-:Y:S01]  /*8be0*/  WARPGROUP.ARRIVE ;  /* 0x00000000000079c5 */ /* 0x000fe20000000000 */
[----:B0123--:R-:W-:Y:S01]  /*8bf0*/  IMAD.MOV.U32 R13, RZ, RZ, 0x40000040 ;  /* 0x40000040ff0d7424 */ /* 0x00ffe200078e00ff */
        /* <DEDUP_REMOVED lines=9> */
[----:B------:R-:W-:Y:S01]  /*8c90*/  VIADD R62, R12, 0x800 ;  /* 0x000008000c3e7836 */ /* 0x000fe20000000000 */
[----:B------:R-:W1:Y:S01]  /*8ca0*/  S2R R65, SR_TID.X ;  /* 0x0000000000417919 */ /* 0x000e620000002100 */
[----:B------:R-:W-:-:S02]  /*8cb0*/  VIADD R60, R0, 0x800 ;  /* 0x00000800003c7836 */ /* 0x000fc40000000000 */
[----:B------:R-:W-:Y:S02]  /*8cc0*/  IMAD.MOV.U32 R57, RZ, RZ, 0xa00 ;  /* 0x00000a00ff397424 */ /* 0x000fe400078e00ff */
[----:B------:R-:W-:Y:S02]  /*8cd0*/  IMAD.MOV.U32 R61, RZ, RZ, 0x40000040 ;  /* 0x40000040ff3d7424 */ /* 0x000fe400078e00ff */
[----:B------:R-:W-:Y:S01]  /*8ce0*/  HGMMA.64x64x16.F32.BF16 R24, gdesc[UR4], R24, gsb0 ;  /* 0x00e00000041879f0 */ /* 0x000fe20008001818 */
[----:B------:R-:W-:Y:S01]  /*8cf0*/  R2UR UR4, R58 ;  /* 0x000000003a0472ca */ /* 0x000fe200000e0000 */
[----:B------:R-:W-:Y:S01]  /*8d00*/  VIADD R58, R0, 0x4 ;  /* 0x00000004003a7836 */ /* 0x000fe20000000000 */
[----:B------:R-:W-:Y:S01]  /*8d10*/  R2UR UR5, R59 ;  /* 0x000000003b0572ca */ /* 0x000fe200000e0000 */
[----:B------:R-:W-:Y:S01]  /*8d20*/  IMAD.MOV.U32 R59, RZ, RZ, 0x40000040 ;  /* 0x40000040ff3b7424 */ /* 0x000fe200078e00ff */
[----:B------:R-:W-:Y:S01]  /*8d30*/  R2UR UR6, R14 ;  /* 0x000000000e0672ca */ /* 0x000fe200000e0000 */
[----:B------:R-:W-:Y:S01]  /*8d40*/  VIADD R14, R12, 0x4 ;  /* 0x000000040c0e7836 */ /* 0x000fe20000000000 */
[----:B------:R-:W-:Y:S01]  /*8d50*/  R2UR UR7, R15 ;  /* 0x000000000f0772ca */ /* 0x000fe200000e0000 */
[----:B------:R-:W-:-:S02]  /*8d60*/  IMAD.MOV.U32 R15, RZ, RZ, 0x40000040 ;  /* 0x40000040ff0f7424 */ /* 0x000fc400078e00ff */
[----:B------:R-:W-:Y:S01]  /*8d70*/  IMAD.MOV.U32 R63, RZ, RZ, 0x40000040 ;  /* 0x40000040ff3f7424 */ /* 0x000fe200078e00ff */
[----:B0-----:R-:W-:Y:S02]  /*8d80*/  SHF.R.U32.HI R21, RZ, 0x7, R21 ;  /* 0x00000007ff157819 */ /* 0x001fe40000011615 */
[----:B-1----:R-:W-:-:S03]  /*8d90*/  LOP3.LUT R65, R65, 0x7f, RZ, 0xc0, !PT ;  /* 0x0000007f41417812 */ /* 0x002fc600078ec0ff */
[----:B------:R0:W1:Y:S02]  /*8da0*/  SHFL.IDX PT, R11, R21, RZ, 0x1f ;  /* 0x00001fff150b7589 */ /* 0x00006400000e0000 */
[----:B0-----:R-:W-:Y:S01]  /*8db0*/  IMAD.MOV.U32 R21, RZ, RZ, 0x4 ;  /* 0x00000004ff157424 */ /* 0x001fe200078e00ff */
[----:B-1----:R-:W-:-:S04]  /*8dc0*/  ISETP.GT.AND P1, PT, R11, 0x7f, PT ;  /* 0x0000007f0b00780c */ /* 0x002fc80003f24270 */
[----:B------:R-:W-:Y:S02]  /*8dd0*/  SEL R11, RZ, 0x2, !P1 ;  /* 0x00000002ff0b7807 */ /* 0x000fe40004800000 */
[C---:B------:R-:W-:Y:S02]  /*8de0*/  SEL R13, R21.reuse, 0x2, P1 ;  /* 0x00000002150d7807 */ /* 0x040fe40000800000 */
[----:B------:R-:W-:Y:S02]  /*8df0*/  SEL R21, R21, 0x6, !P1 ;  /* 0x0000000615157807 */ /* 0x000fe40004800000 */
[----:B------:R-:W-:-:S04]  /*8e00*/  SEL R57, R57, 0x980, P1 ;  /* 0x0000098039397807 */ /* 0x000fc80000800000 */
[----:B------:R-:W-:Y:S01]  /*8e10*/  LOP3.LUT R57, R57, 0xa00, RZ, 0xc0, !PT ;  /* 0x00000a0039397812 */ /* 0x000fe200078ec0ff */
[----:B------:R-:W-:Y:S02]  /*8e20*/  WARPGROUP.DEPBAR.LE gsb0, 0x0 ;  /* 0x00008000000079c5 */ /* 0x000fe40000010000 */
[----:B------:R-:W-:-:S06]  /*8e30*/  WARPGROUP.ARRIVE ;  /* 0x00000000000079c5 */ /* 0x000fcc0000000000 */
        /* <DEDUP_REMOVED lines=8> */
[----:B------:R-:W-:Y:S01]  /*8ec0*/  IMAD.MOV.U32 R15, RZ, RZ, 0x40000040 ;  /* 0x40000040ff0f7424 */ /* 0x000fe200078e00ff */
[----:B------:R-:W-:Y:S02]  /*8ed0*/  WARPGROUP.DEPBAR.LE gsb0, 0x0 ;  /* 0x00008000000079c5 */ /* 0x000fe40000010000 */
[----:B------:R-:W-:-:S09]  /*8ee0*/  WARPGROUP.ARRIVE ;  /* 0x00000000000079c5 */ /* 0x000fd20000000000 */
        /* <DEDUP_REMOVED lines=134> */
[----:B------:R-:W-:Y:S01]  /*9750*/  IMAD.IADD R58, R11, 0x1, R62 ;  /* 0x000000010b3a7824 */ /* 0x000fe200078e023e */
[----:B------:R-:W-:Y:S01]  /*9760*/  R2UR UR5, R59 ;  /* 0x000000003b0572ca */ /* 0x000fe200000e0000 */
[----:B------:R-:W-:Y:S01]  /*9770*/  IMAD.MOV.U32 R59, RZ, RZ, 0x40000040 ;  /* 0x40000040ff3b7424 */ /* 0x000fe200078e00ff */
[----:B------:R-:W-:Y:S01]  /*9780*/  R2UR UR6, R14 ;  /* 0x000000000e0672ca */ /* 0x000fe200000e0000 */
[----:B------:R-:W-:Y:S01]  /*9790*/  IMAD.IADD R14, R11, 0x1, R60 ;  /* 0x000000010b0e7824 */ /* 0x000fe200078e023c */
[----:B------:R-:W-:Y:S01]  /*97a0*/  R2UR UR7, R15 ;  /* 0x000000000f0772ca */ /* 0x000fe200000e0000 */
[----:B------:R-:W-:Y:S01]  /*97b0*/  IMAD.MOV.U32 R15, RZ, RZ, 0x40000040 ;  /* 0x40000040ff0f7424 */ /* 0x000fe200078e00ff */
[----:B------:R-:W-:Y:S02]  /*97c0*/  WARPGROUP.DEPBAR.LE gsb0, 0x0 ;  /* 0x00008000000079c5 */ /* 0x000fe40000010000 */
[----:B------:R-:W-:-:S09]  /*97d0*/  WARPGROUP.ARRIVE ;  /* 0x00000000000079c5 */ /* 0x000fd20000000000 */
[----:B------:R-:W-:Y:S01]  /*97e0*/  HGMMA.64x64x16.F32.BF16 R24, gdesc[UR4], R24, gsb0 ;  /* 0x00e00000041879f0 */ /* 0x000fe20008001818 */
[----:B------:R-:W-:Y:S01]  /*97f0*/  R2UR UR6, R58 ;  /* 0x000000003a0672ca */ /* 0x000fe200000e0000 */
[--C-:B------:R-:W-:Y:S01]  /*9800*/  IMAD.IADD R58, R62, 0x1, R13.reuse ;  /* 0x000000013e3a7824 */ /* 0x100fe200078e020d */
        /* <DEDUP_REMOVED lines=21> */
[----:B------:R-:W-:Y:S01]  /*9960*/  IMAD.MOV.U32 R14, RZ, RZ, 0x28 ;  /* 0x00000028ff0e7424 */ /* 0x000fe200078e00ff */
[----:B------:R-:W-:Y:S02]  /*9970*/  R2UR UR5, R15 ;  /* 0x000000000f0572ca */ /* 0x000fe400000e0000 */
[----:B------:R-:W-:Y:S02]  /*9980*/  R2UR UR6, R58 ;  /* 0x000000003a0672ca */ /* 0x000fe400000e0000 */
[----:B------:R-:W-:Y:S01]  /*9990*/  R2UR UR7, R59 ;  /* 0x000000003b0772ca */ /* 0x000fe200000e0000 */
[----:B------:R-:W-:Y:S01]  /*99a0*/  IMAD.MOV.U32 R59, RZ, RZ, 0x40000040 ;  /* 0x40000040ff3b7424 */ /* 0x000fe200078e00ff */
[----:B------:R-:W-:-:S04]  /*99b0*/  SEL R14, R14, 0x26, P1 ;  /* 0x000000260e0e7807 */ /* 0x000fc80000800000 */
[----:B------:R-:W-:-:S04]  /*99c0*/  LOP3.LUT R15, R14, 0x6, RZ, 0xc0, !PT ;  /* 0x000000060e0f7812 */ /* 0x000fc800078ec0ff */
[CC--:B------:R-:W-:Y:S02]  /*99d0*/  IADD3 R58, R15.reuse, R57.reuse, R0 ;  /* 0x000000390f3a7210 */ /* 0x0c0fe40007ffe000 */
[----:B------:R-:W-:Y:S01]  /*99e0*/  IADD3 R14, R15, R57, R12 ;  /* 0x000000390f0e7210 */ /* 0x000fe20007ffe00c */
[----:B------:R-:W-:Y:S02]  /*99f0*/  IMAD.MOV.U32 R15, RZ, RZ, 0x40000040 ;  /* 0x40000040ff0f7424 */ /* 0x000fe400078e00ff */
[----:B------:R-:W-:-:S05]  /*9a00*/  IMAD.MOV.U32 R57, RZ, RZ, 0xc00 ;  /* 0x00000c00ff397424 */ /* 0x000fca00078e00ff */
        /* <DEDUP_REMOVED lines=12> */
[C---:B------:R-:W-:Y:S02]  /*9ad0*/  IMAD.IADD R62, R11.reuse, 0x1, R58 ;  /* 0x000000010b3e7824 */ /* 0x040fe400078e023a */
[----:B------:R-:W-:-:S02]  /*9ae0*/  IMAD.IADD R60, R11, 0x1, R14 ;  /* 0x000000010b3c7824 */ /* 0x000fc400078e020e */
[----:B------:R-:W-:Y:S01]  /*9af0*/  IMAD.MOV.U32 R15, RZ, RZ, 0x40000040 ;  /* 0x40000040ff0f7424 */ /* 0x000fe200078e00ff */
[----:B------:R-:W-:Y:S02]  /*9b00*/  WARPGROUP.DEPBAR.LE gsb0, 0x0 ;  /* 0x00008000000079c5 */ /* 0x000fe40000010000 */
[----:B------:R-:W-:-:S06]  /*9b10*/  WARPGROUP.ARRIVE ;  /* 0x00000000000079c5 */ /* 0x000fcc0000000000 */
        /* <DEDUP_REMOVED lines=8> */
[----:B------:R-:W-:Y:S02]  /*9ba0*/  IMAD.MOV.U32 R63, RZ, RZ, 0x40000040 ;  /* 0x40000040ff3f7424 */ /* 0x000fe400078e00ff */
[----:B------:R-:W-:-:S02]  /*9bb0*/  IMAD.IADD R14, R21, 0x1, R14 ;  /* 0x00000001150e7824 */ /* 0x000fc400078e020e */
[----:B------:R-:W-:Y:S01]  /*9bc0*/  IMAD.IADD R58, R21, 0x1, R58 ;  /* 0x00000001153a7824 */ /* 0x000fe200078e023a */
[----:B------:R-:W-:Y:S02]  /*9bd0*/  WARPGROUP.DEPBAR.LE gsb0, 0x0 ;  /* 0x00008000000079c5 */ /* 0x000fe40000010000 */
[----:B------:R-:W-:-:S06]  /*9be0*/  WARPGROUP.ARRIVE ;  /* 0x00000000000079c5 */ /* 0x000fcc0000000000 */
[----:B------:R-:W-:Y:S01]  /*9bf0*/  HGMMA.64x64x16.F32.BF16 R24, gdesc[UR4], R24, gsb0 ;  /* 0x00e00000041879f0 */ /* 0x000fe20008001818 */
[----:B------:R-:W-:Y:S02]  /*9c00*/  R2UR UR4, R60 ;  /* 0x000000003c0472ca */ /* 0x000fe400000e0000 */
[----:B------:R-:W-:Y:S01]  /*9c10*/  R2UR UR5, R61 ;  /* 0x000000003d0572ca */ /* 0x000fe200000e0000 */
[----:B------:R-:W-:Y:S01]  /*9c20*/  IMAD.MOV.U32 R61, RZ, RZ, 0x40000040 ;  /* 0x40000040ff3d7424 */ /* 0x000fe200078e00ff */
[----:B------:R-:W-:Y:S02]  /*9c30*/  R2UR UR6, R62 ;  /* 0x000000003e0672ca */ /* 0x000fe400000e0000 */
        /* <DEDUP_REMOVED lines=48> */
[----:B------:R-:W-:Y:S01]  /*9f40*/  R2UR UR4, R60 ;  /* 0x000000003c0472ca */ /* 0x000fe200000e0000 */
[----:B------:R-:W-:Y:S01]  /*9f50*/  VIADD R60, R12, 0xe00 ;  /* 0x00000e000c3c7836 */ /* 0x000fe20000000000 */
[----:B------:R-:W-:Y:S02]  /*9f60*/  R2UR UR5, R61 ;  /* 0x000000003d0572ca */ /* 0x000fe400000e0000 */
        /* <DEDUP_REMOVED lines=17> */
[----:B------:R-:W-:Y:S01]  /*a080*/  IMAD.MOV.U32 R15, RZ, RZ, 0x40000040 ;  /* 0x40000040ff0f7424 */ /* 0x000fe200078e00ff */
        /* <DEDUP_REMOVED lines=8> */
[----:B------:R-:W-:Y:S01]  /*a110*/  IMAD.IADD R14, R11, 0x1, R58 ;  /* 0x000000010b0e7824 */ /* 0x000fe200078e023a */
[----:B------:R-:W-:Y:S01]  /*a120*/  R2UR UR7, R15 ;  /* 0x000000000f0772ca */ /* 0x000fe200000e0000 */
        /* <DEDUP_REMOVED lines=17> */
[----:B------:R-:W-:-:S04]  /*a240*/  LOP3.LUT R13, R13, 0x1e00, RZ, 0xc0, !PT ;  /* 0x00001e000d0d7812 */ /* 0x000fc800078ec0ff */
[----:B------:R-:W-:Y:S01]  /*a250*/  IADD3 R12, R11, R13, R12 ;  /* 0x0000000d0b0c7210 */ /* 0x000fe20007ffe00c */
[----:B------:R-:W-:Y:S02]  /*a260*/  WARPGROUP.DEPBAR.LE gsb0, 0x0 ;  /* 0x00008000000079c5 */ /* 0x000fe40000010000 */
[----:B------:R-:W-:-:S06]  /*a270*/  WARPGROUP.ARRIVE ;  /* 0x00000000000079c5 */ /* 0x000fcc0000000000 */
[----:B------:R-:W-:Y:S01]  /*a280*/  HGMMA.64x64x16.F32.BF16 R24, gdesc[UR4], R24, gsb0 ;  /* 0x00e00000041879f0 */ /* 0x000fe20008001818 */
[----:B------:R-:W-:Y:S02]  /*a290*/  R2UR UR4, R62 ;  /* 0x000000003e0472ca */ /* 0x000fe400000e0000 */
[----:B------:R-:W-:Y:S02]  /*a2a0*/  R2UR UR5, R63 ;  /* 0x000000003f0572ca */ /* 0x000fe400000e0000 */
[----:B------:R-:W-:Y:S01]  /*a2b0*/  R2UR UR6, R14 ;  /* 0x000000000e0672ca */ /* 0x000fe200000e0000 */
[----:B------:R-:W-:Y:S01]  /*a2c0*/  IMAD.IADD R14, R21, 0x1, R58 ;  /* 0x00000001150e7824 */ /* 0x000fe200078e023a */
[----:B------:R-:W-:Y:S01]  /*a2d0*/  R2UR UR7, R15 ;  /* 0x000000000f0772ca */ /* 0x000fe200000e0000 */
[----:B------:R-:W-:Y:S02]  /*a2e0*/  IMAD.IADD R58, R21, 0x1, R60 ;  /* 0x00000001153a7824 */ /* 0x000fe400078e023c */
[----:B------:R-:W-:Y:S01]  /*a2f0*/  IMAD.MOV.U32 R15, RZ, RZ, 0x40000040 ;  /* 0x40000040ff0f7424 */ /* 0x000fe200078e00ff */
[----:B------:R-:W-:-:S02]  /*a300*/  WARPGROUP.DEPBAR.LE gsb0, 0x0 ;  /* 0x00008000000079c5 */ /* 0x000fc40000010000 */
[----:B------:R-:W-:-:S07]  /*a310*/  WARPGROUP.ARRIVE ;  /* 0x00000000000079c5 */ /* 0x000fce0000000000 */
[----:B------:R-:W-:Y:S01]  /*a320*/  HGMMA.64x64x16.F32.BF16 R24, gdesc[UR4], R24, gsb0 ;  /* 0x00e00000041879f0 */ /* 0x000fe20008001818 */
[----:B------:R-:W-:Y:S02]  /*a330*/  R2UR UR4, R14 ;  /* 0x000000000e0472ca */ /* 0x000fe400000e0000 */
[----:B------:R-:W-:Y:S01]  /*a340*/  R2UR UR5, R15 ;  /* 0x000000000f0572ca */ /* 0x000fe200000e0000 */
[----:B------:R-:W-:Y:S01]  /*a350*/  IMAD.MOV.U32 R15, RZ, RZ, 0x40000040 ;  /* 0x40000040ff0f7424 */ /* 0x000fe200078e00ff */
[----:B------:R-:W-:Y:S02]  /*a360*/  R2UR UR6, R58 ;  /* 0x000000003a0672ca */ /* 0x000fe400000e0000 */
[----:B------:R-:W-:Y:S02]  /*a370*/  R2UR UR7, R59 ;  /* 0x000000003b0772ca */ /* 0x000fe400000e0000 */
[----:B------:R-:W-:Y:S01]  /*a380*/  IADD3 R14, R11, R13, R0 ;  /* 0x0000000d0b0e7210 */ /* 0x000fe20007ffe000 */
[----:B------:R-:W-:Y:S01]  /*a390*/  IMAD.MOV.U32 R13, RZ, RZ, 0x40000040 ;  /* 0x40000040ff0d7424 */ /* 0x000fe200078e00ff */
[----:B------:R-:W-:-:S02]  /*a3a0*/  WARPGROUP.DEPBAR.LE gsb0, 0x0 ;  /* 0x00008000000079c5 */ /* 0x000fc40000010000 */
[----:B------:R-:W-:-:S07]  /*a3b0*/  WARPGROUP.ARRIVE ;  /* 0x00000000000079c5 */ /* 0x000fce0000000000 */
        /* <DEDUP_REMOVED lines=70> */
[----:B------:R-:W-:Y:S02]  /*a820*/  FMNMX.FTZ R11, R26, R27, !PT ;  /* 0x0000001b1a0b7209 */ /* 0x000fe40007810000 */
[----:B------:R-:W-:Y:S01]  /*a830*/  FSEL R48, R47, -INF , P6 ;  /* 0xff8000002f307808 */ /* 0x000fe20003000000 */
[----:B------:R-:W0:Y:S01]  /*a840*/  SHFL.BFLY PT, R12, R15, 0x2, 0x1f ;  /* 0x0c401f000f0c7f89 */ /* 0x000e2200000e0000 */
[----:B------:R-:W-:Y:S02]  /*a850*/  FMNMX.FTZ R11, R30, R11, !PT ;  /* 0x0000000b1e0b7209 */ /* 0x000fe40007810000 */
[----:B------:R-:W-:Y:S02]  /*a860*/  FSEL R50, R50, -INF , P5 ;  /* 0xff80000032327808 */ /* 0x000fe40002800000 */
[----:B------:R-:W-:Y:S02]  /*a870*/  FMNMX.FTZ R11, R14, R11, !PT ;  /* 0x0000000b0e0b7209 */ /* 0x000fe40007810000 */
[----:B------:R-:W-:-:S02]  /*a880*/  FSEL R54, R54, -INF , P3 ;  /* 0xff80000036367808 */ /* 0x000fc40001800000 */
[----:B------:R-:W-:Y:S02]  /*a890*/  FMNMX.FTZ R11, R34, R11, !PT ;  /* 0x0000000b220b7209 */ /* 0x000fe40007810000 */
[----:B------:R-:W-:Y:S02]  /*a8a0*/  FSEL R78, R55, -INF , P2 ;  /* 0xff800000374e7808 */ /* 0x000fe40001000000 */
[----:B------:R-:W-:Y:S02]  /*a8b0*/  FMNMX.FTZ R11, R36, R11, !PT ;  /* 0x0000000b240b7209 */ /* 0x000fe40007810000 */
[----:B------:R-:W-:Y:S02]  /*a8c0*/  ISETP.GE.AND P2, PT, R168, 0x41, PT ;  /* 0x00000041a800780c */ /* 0x000fe40003f46270 */
[----:B------:R-:W-:Y:S01]  /*a8d0*/  FMNMX.FTZ R13, R38, R11, !PT ;  /* 0x0000000b260d7209 */ /* 0x000fe20007810000 */
[----:B------:R-:W-:-:S03]  /*a8e0*/  IMAD.U32 R11, RZ, RZ, UR4 ;  /* 0x00000004ff0b7e24 */ /* 0x000fc6000f8e00ff */
[----:B------:R-:W-:Y:S02]  /*a8f0*/  FMNMX.FTZ R13, R40, R13, !PT ;  /* 0x0000000d280d7209 */ /* 0x000fe40007810000 */
[----:B0-----:R-:W-:Y:S02]  /*a900*/  FMNMX.FTZ R21, R15, R12, !PT ;  /* 0x0000000c0f157209 */ /* 0x001fe40007810000 */
[----:B------:R-:W-:-:S03]  /*a910*/  FMNMX.FTZ R13, R42, R13, !PT ;  /* 0x0000000d2a0d7209 */ /* 0x000fc60007810000 */
[----:B------:R-:W0:Y:S01]  /*a920*/  SHFL.BFLY PT, R12, R21, 0x1, 0x1f ;  /* 0x0c201f00150c7f89 */ /* 0x000e2200000e0000 */
[----:B------:R-:W-:-:S04]  /*a930*/  FMNMX.FTZ R13, R44, R13, !PT ;  /* 0x0000000d2c0d7209 */ /* 0x000fc80007810000 */
[----:B------:R-:W-:-:S04]  /*a940*/  FMNMX.FTZ R13, R46, R13, !PT ;  /* 0x0000000d2e0d7209 */ /* 0x000fc80007810000 */
[----:B------:R-:W-:-:S04]  /*a950*/  FMNMX.FTZ R13, R48, R13, !PT ;  /* 0x0000000d300d7209 */ /* 0x000fc80007810000 */
[----:B------:R-:W-:Y:S02]  /*a960*/  FMNMX.FTZ R13, R50, R13, !PT ;  /* 0x0000000d320d7209 */ /* 0x000fe40007810000 */
[----:B0-----:R-:W-:-:S04]  /*a970*/  FMNMX.FTZ R12, R21, R12, !PT ;  /* 0x0000000c150c7209 */ /* 0x001fc80007810000 */
        /* <DEDUP_REMOVED lines=24> */
[----:B------:R-:W-:Y:S01]  /*ab00*/  FFMA.FTZ R199, R80, R11, -R15 ;  /* 0x0000000b50c77223 */ /* 0x000fe2000001080f */
[----:B------:R1:W-:Y:S08]  /*ab10*/  MUFU.EX2 R29, R25 ;  /* 0x00000019001d7308 */ /* 0x0003f00000000800 */
[----:B------:R-:W-:Y:S01]  /*ab20*/  MUFU.EX2 R31, R31 ;  /* 0x0000001f001f7308 */ /* 0x000fe20000000800 */
[----:B-1----:R-:W-:-:S05]  /*ab30*/  IMAD.MOV.U32 R25, RZ, RZ, 0x40000040 ;  /* 0x40000040ff197424 */ /* 0x002fca00078e00ff */
[----:B------:R-:W-:Y:S02]  /*ab40*/  R2UR UR11, R25 ;  /* 0x00000000190b72ca */ /* 0x000fe400000e0000 */
[----:B------:R-:W1:Y:S01]  /*ab50*/  MUFU.EX2 R58, R58 ;  /* 0x0000003a003a7308 */ /* 0x000e620000000800 */
[----:B0-----:R-:W-:-:S07]  /*ab60*/  FMNMX.FTZ R28, R13, R28, !PT ;  /* 0x0000001c0d1c7209 */ /* 0x001fce0007810000 */
[----:B------:R-:W-:Y:S01]  /*ab70*/  MUFU.EX2 R32, R32 ;  /* 0x0000002000207308 */ /* 0x000fe20000000800 */
[----:B------:R-:W0:Y:S07]  /*ab80*/  SHFL.BFLY PT, R21, R28, 0x1, 0x1f ;  /* 0x0c201f001c157f89 */ /* 0x000e2e00000e0000 */
[----:B------:R-:W2:Y:S01]  /*ab90*/  MUFU.EX2 R33, R60 ;  /* 0x0000003c00217308 */ /* 0x000ea20000000800 */
[----:B-1----:R-:W-:-:S07]  /*aba0*/  F2FP.BF16.F32.PACK_AB R154, R58, R31 ;  /* 0x0000001f3a9a723e */ /* 0x002fce00000010ff */
[----:B------:R-:W-:Y:S08]  /*abb0*/  MUFU.EX2 R62, R62 ;  /* 0x0000003e003e7308 */ /* 0x000ff00000000800 */
[----:B------:R-:W1:Y:S01]  /*abc0*/  MUFU.EX2 R35, R64 ;  /* 0x0000004000237308 */ /* 0x000e620000000800 */
[----:B0-----:R-:W-:Y:S01]  /*abd0*/  FMNMX.FTZ R21, R28, R21, !PT ;  /* 0x000000151c157209 */ /* 0x001fe20007810000 */
[----:B------:R-:W-:Y:S01]  /*abe0*/  FADD.FTZ R28, R152, R29 ;  /* 0x0000001d981c7221 */ /* 0x000fe20000010000 */
[----:B------:R-:W-:-:S02]  /*abf0*/  F2FP.BF16.F32.PACK_AB R152, R29, R152 ;  /* 0x000000981d98723e */ /* 0x000fc400000010ff */
[C---:B------:R-:W-:Y:S01]  /*ac00*/  FSETP.NEU.FTZ.AND P1, PT, R21.reuse, -INF , PT ;  /* 0xff8000001500780b */ /* 0x040fe20003f3d000 */
[----:B------:R-:W-:Y:S01]  /*ac10*/  FMUL.FTZ R13, R21, R11 ;  /* 0x0000000b150d7220 */ /* 0x000fe20000410000 */
[----:B------:R-:W-:Y:S01]  /*ac20*/  FADD.FTZ R37, R31, R28 ;  /* 0x0000001c1f257221 */ /* 0x000fe20000010000 */
[----:B------:R-:W-:Y:S01]  /*ac30*/  MUFU.EX2 R169, R169 ;  /* 0x000000a900a97308 */ /* 0x000fe20000000800 */
[----:B--2---:R-:W-:Y:S02]  /*ac40*/  F2FP.BF16.F32.PACK_AB R156, R33, R32 ;  /* 0x00000020219c723e */ /* 0x004fe400000010ff */
[----:B------:R-:W-:Y:S01]  /*ac50*/  FSEL R15, R13, RZ, P1 ;  /* 0x000000ff0d0f7208 */ /* 0x000fe20000800000 */
[----:B------:R-:W-:Y:S01]  /*ac60*/  FADD.FTZ R37, R58, R37 ;  /* 0x000000253a257221 */ /* 0x000fe20000010000 */
[----:B------:R-:W-:-:S03]  /*ac70*/  ISETP.NE.AND P1, PT, R65, RZ, PT ;  /* 0x000000ff4100720c */ /* 0x000fc60003f25270 */
[-CC-:B------:R-:W-:Y:S01]  /*ac80*/  FFMA.FTZ R26, R26, R11.reuse, -R15.reuse ;  /* 0x0000000b1a1a7223 */ /* 0x180fe2000001080f */
[-CC-:B------:R-:W-:Y:S01]  /*ac90*/  FFMA.FTZ R27, R27, R11.reuse, -R15.reuse ;  /* 0x0000000b1b1b7223 */ /* 0x180fe2000001080f */
[-CC-:B------:R-:W-:Y:S01]  /*aca0*/  FFMA.FTZ R30, R30, R11.reuse, -R15.reuse ;  /* 0x0000000b1e1e7223 */ /* 0x180fe2000001080f */
[-CC-:B------:R-:W-:Y:S01]  /*acb0*/  FFMA.FTZ R14, R14, R11.reuse, -R15.reuse ;  /* 0x0000000b0e0e7223 */ /* 0x180fe2000001080f */
[-CC-:B------:R-:W-:Y:S01]  /*acc0*/  FFMA.FTZ R34, R34, R11.reuse, -R15.reuse ;  /* 0x0000000b22227223 */ /* 0x180fe2000001080f */
[-CC-:B------:R-:W-:Y:S01]  /*acd0*/  FFMA.FTZ R36, R36, R11.reuse, -R15.reuse ;  /* 0x0000000b24247223 */ /* 0x180fe2000001080f */
[----:B------:R-:W-:Y:S01]  /*ace0*/  MUFU.EX2 R26, R26 ;  /* 0x0000001a001a7308 */ /* 0x000fe20000000800 */
[-CC-:B------:R-:W-:Y:S01]  /*acf0*/  FFMA.FTZ R38, R38, R11.reuse, -R15.reuse ;  /* 0x0000000b26267223 */ /* 0x180fe2000001080f */
[-CC-:B------:R-:W-:Y:S01]  /*ad00*/  FFMA.FTZ R176, R40, R11.reuse, -R15.reuse ;  /* 0x0000000b28b07223 */ /* 0x180fe2000001080f */
[----:B------:R-:W-:Y:S01]  /*ad10*/  FFMA.FTZ R177, R42, R11, -R15 ;  /* 0x0000000b2ab17223 */ /* 0x000fe2000001080f */
[----:B------:R-:W-:-:S02]  /*ad20*/  @!P1 VIADD R13, R20, 0x38840 ;  /* 0x00038840140d9836 */ /* 0x000fc40000000000 */
[-CC-:B------:R-:W-:Y:S01]  /*ad30*/  FFMA.FTZ R178, R44, R11.reuse, -R15.reuse ;  /* 0x0000000b2cb27223 */ /* 0x180fe2000001080f */
[-CC-:B------:R-:W-:Y:S01]  /*ad40*/  FFMA.FTZ R179, R46, R11.reuse, -R15.reuse ;  /* 0x0000000b2eb37223 */ /* 0x180fe2000001080f */
[-CC-:B------:R-:W-:Y:S01]  /*ad50*/  FFMA.FTZ R181, R48, R11.reuse, -R15.reuse ;  /* 0x0000000b30b57223 */ /* 0x180fe2000001080f */
[----:B------:R-:W0:Y:S01]  /*ad60*/  MUFU.EX2 R27, R27 ;  /* 0x0000001b001b7308 */ /* 0x000e220000000800 */
[-CC-:B------:R-:W-:Y:S01]  /*ad70*/  FFMA.FTZ R182, R50, R11.reuse, -R15.reuse ;  /* 0x0000000b32b67223 */ /* 0x180fe2000001080f */
[-CC-:B------:R-:W-:Y:S01]  /*ad80*/  FFMA.FTZ R183, R24, R11.reuse, -R15.reuse ;  /* 0x0000000b18b77223 */ /* 0x180fe2000001080f */
[-CC-:B------:R-:W-:Y:S01]  /*ad90*/  FFMA.FTZ R197, R54, R11.reuse, -R15.reuse ;  /* 0x0000000b36c57223 */ /* 0x180fe2000001080f */
[----:B------:R-:W-:Y:S01]  /*ada0*/  FFMA.FTZ R201, R78, R11, -R15 ;  /* 0x0000000b4ec97223 */ /* 0x000fe2000001080f */
[----:B------:R-:W-:Y:S02]  /*adb0*/  IMAD.MOV.U32 R15, RZ, RZ, 0x40000040 ;  /* 0x40000040ff0f7424 */ /* 0x000fe400078e00ff */
[----:B------:R-:W-:Y:S01]  /*adc0*/  FADD.FTZ R28, R32, R37 ;  /* 0x00000025201c7221 */ /* 0x000fe20000010000 */
[----:B-1----:R-:W-:Y:S01]  /*add0*/  F2FP.BF16.F32.PACK_AB R158, R35, R62 ;  /* 0x0000003e239e723e */ /* 0x002fe200000010ff */
[----:B------:R-:W1:Y:S01]  /*ade0*/  MUFU.EX2 R30, R30 ;  /* 0x0000001e001e7308 */ /* 0x000e620000000800 */
[----:B------:R-:W-:Y:S01]  /*adf0*/  @!P1 VIADD R20, R20, 0x38860 ;  /* 0x0003886014149836 */ /* 0x000fe20000000000 */
[----:B------:R-:W-:Y:S01]  /*ae00*/  R2UR UR7, R15 ;  /* 0x000000000f0772ca */ /* 0x000fe200000e0000 */
[----:B------:R-:W-:-:S03]  /*ae10*/  FADD.FTZ R25, R33, R28 ;  /* 0x0000001c21197221 */ /* 0x000fc60000010000 */
[----:B------:R-:W-:Y:S01]  /*ae20*/  @!P1 PRMT R20, RZ, 0x654, R20 ;  /* 0x00000654ff149816 */ /* 0x000fe20000000014 */
[----:B------:R-:W-:Y:S01]  /*ae30*/  FADD.FTZ R198, R62, R25 ;  /* 0x000000193ec67221 */ /* 0x000fe20000010000 */
[----:B------:R2:W3:Y:S01]  /*ae40*/  MUFU.EX2 R155, R14 ;  /* 0x0000000e009b7308 */ /* 0x0004e20000000800 */
[----:B0-----:R-:W-:Y:S01]  /*ae50*/  FADD.FTZ R15, R26, R27 ;  /* 0x0000001b1a0f7221 */ /* 0x001fe20000010000 */
[----:B------:R-:W-:Y:S01]  /*ae60*/  F2FP.BF16.F32.PACK_AB R153, R27, R26 ;  /* 0x0000001a1b99723e */ /* 0x000fe200000010ff */
[----:B------:R-:W-:-:S05]  /*ae70*/  FADD.FTZ R198, R35, R198 ;  /* 0x000000c623c67221 */ /* 0x000fca0000010000 */
[----:B------:R-:W0:Y:S01]  /*ae80*/  MUFU.EX2 R34, R34 ;  /* 0x0000002200227308 */ /* 0x000e220000000800 */
[----:B--2---:R-:W-:Y:S02]  /*ae90*/  @!P1 PRMT R14, RZ, 0x654, R13 ;  /* 0x00000654ff0e9816 */ /* 0x004fe4000000000d */
[----:B------:R-:W-:Y:S02]  /*aea0*/  LOP3.LUT R13, R56, 0x2000000, RZ, 0xfc, !PT ;  /* 0x02000000380d7812 */ /* 0x000fe400078efcff */
[----:B------:R2:W-:Y:S03]  /*aeb0*/  @!P1 SYNCS.ARRIVE.TRANS64.RED.A1T0 RZ, [R14+URZ], RZ ;  /* 0x000000ff0eff99a7 */ /* 0x0005e6000810043f */
[----:B------:R-:W4:Y:S01]  /*aec0*/  MUFU.EX2 R157, R36 ;  /* 0x00000024009d7308 */ /* 0x000f220000000800 */
[----:B--2---:R-:W-:-:S07]  /*aed0*/  IMAD R14, R18, 0x1000, R13 ;  /* 0x00001000120e7824 */ /* 0x004fce00078e020d */
[----:B------:R-:W2:Y:S01]  /*aee0*/  MUFU.EX2 R159, R38 ;  /* 0x00000026009f7308 */ /* 0x000ea20000000800 */
[C---:B------:R-:W-:Y:S01]  /*aef0*/  VIADD R24, R14.reuse, 0x80 ;  /* 0x000000800e187836 */ /* 0x040fe20000000000 */
[----:B------:R-:W-:-:S04]  /*af00*/  R2UR UR6, R14 ;  /* 0x000000000e0672ca */ /* 0x000fc800000e0000 */
[----:B------:R-:W-:Y:S01]  /*af10*/  R2UR UR10, R24 ;  /* 0x00000000180a72ca */ /* 0x000fe200000e0000 */
[----:B-1----:R-:W-:Y:S01]  /*af20*/  FADD.FTZ R24, R30, R15 ;  /* 0x0000000f1e187221 */ /* 0x002fe20000010000 */
[----:B------:R-:W1:Y:S03]  /*af30*/  MUFU.EX2 R176, R176 ;  /* 0x000000b000b07308 */ /* 0x000e660000000800 */
[C---:B---3--:R-:W-:Y:S01]  /*af40*/  FADD.FTZ R15, R155.reuse, R24 ;  /* 0x000000189b0f7221 */ /* 0x048fe20000010000 */
[----:B------:R-:W-:Y:S01]  /*af50*/  F2FP.BF16.F32.PACK_AB R155, R155, R30 ;  /* 0x0000001e9b9b723e */ /* 0x000fe200000010ff */
[----:B------:R-:W-:Y:S02]  /*af60*/  BAR.SYNC.DEFER_BLOCKING 0xf, 0x100 ;  /* 0x03c4000000007b1d */ /* 0x000fe40000010000 */
[----:B0-----:R-:W-:Y:S01]  /*af70*/  FADD.FTZ R24, R34, R15 ;  /* 0x0000000f22187221 */ /* 0x001fe20000010000 */
[----:B------:R-:W-:-:S03]  /*af80*/  IMAD.MOV.U32 R15, RZ, RZ, 0x40000040 ;  /* 0x40000040ff0f7424 */ /* 0x000fc600078e00ff */
[----:B------:R-:W0:Y:S01]  /*af90*/  MUFU.EX2 R170, R170 ;  /* 0x000000aa00aa7308 */ /* 0x000e220000000800 */
[C---:B----4-:R-:W-:Y:S01]  /*afa0*/  FADD.FTZ R24, R157.reuse, R24 ;  /* 0x000000189d187221 */ /* 0x050fe20000010000 */
[----:B------:R-:W-:-:S03]  /*afb0*/  F2FP.BF16.F32.PACK_AB R157, R157, R34 ;  /* 0x000000229d9d723e */ /* 0x000fc600000010ff */
[----:B--2---:R-:W-:Y:S01]  /*afc0*/  FADD.FTZ R200, R159, R24 ;  /* 0x000000189fc87221 */ /* 0x004fe20000010000 */
[C---:B-1----:R-:W-:Y:S02]  /*afd0*/  F2FP.BF16.F32.PACK_AB R159, R176.reuse, R159 ;  /* 0x0000009fb09f723e */ /* 0x042fe400000010ff */
[----:B------:R-:W-:Y:S01]  /*afe0*/  MUFU.EX2 R171, R171 ;  /* 0x000000ab00ab7308 */ /* 0x000fe20000000800 */
[----:B------:R-:W-:-:S07]  /*aff0*/  FADD.FTZ R200, R176, R200 ;  /* 0x000000c8b0c87221 */ /* 0x000fce0000010000 */
[----:B------:R-:W1:Y:S01]  /*b000*/  MUFU.EX2 R172, R172 ;  /* 0x000000ac00ac7308 */ /* 0x000e620000000800 */
[----:B0-----:R-:W-:Y:S01]  /*b010*/  F2FP.BF16.F32.PACK_AB R160, R170, R169 ;  /* 0x000000a9aaa0723e */ /* 0x001fe200000010ff */
[----:B------:R0:W-:Y:S01]  /*b020*/  STSM.16.M88.4 [R195+0x36400], R152 ;  /* 0x03640098c3007844 */ /* 0x0001e20000000200 */
[----:B------:R-:W-:-:S03]  /*b030*/  FADD.FTZ R169, R169, R198 ;  /* 0x000000c6a9a97221 */ /* 0x000fc60000010000 */
[----:B------:R2:W-:Y:S01]  /*b040*/  STSM.16.M88.4 [R196], R156 ;  /* 0x0000009cc4007844 */ /* 0x0005e20000000200 */
[----:B------:R-:W-:Y:S01]  /*b050*/  FADD.FTZ R170, R170, R169 ;  /* 0x000000a9aaaa7221 */ /* 0x000fe20000010000 */
[----:B------:R-:W-:Y:S08]  /*b060*/  MUFU.EX2 R177, R177 ;  /* 0x000000b100b17308 */ /* 0x000ff00000000800 */
[----:B------:R-:W3:Y:S01]  /*b070*/  MUFU.EX2 R178, R178 ;  /* 0x000000b200b27308 */ /* 0x000ee20000000800 */
[----:B-1----:R-:W-:Y:S01]  /*b080*/  F2FP.BF16.F32.PACK_AB R162, R172, R171 ;  /* 0x000000abaca2723e */ /* 0x002fe200000010ff */
[----:B------:R-:W-:-:S04]  /*b090*/  FADD.FTZ R171, R171, R170 ;  /* 0x000000aaabab7221 */ /* 0x000fc80000010000 */
[----:B------:R-:W-:Y:S02]  /*b0a0*/  FADD.FTZ R172, R172, R171 ;  /* 0x000000abacac7221 */ /* 0x000fe40000010000 */
[----:B------:R-:W1:Y:S08]  /*b0b0*/  MUFU.EX2 R179, R179 ;  /* 0x000000b300b37308 */ /* 0x000e700000000800 */
[----:B------:R-:W4:Y:S01]  /*b0c0*/  MUFU.EX2 R181, R181 ;  /* 0x000000b500b57308 */ /* 0x000f220000000800 */
[----:B---3--:R-:W-:Y:S01]  /*b0d0*/  F2FP.BF16.F32.PACK_AB R161, R178, R177 ;  /* 0x000000b1b2a1723e */ /* 0x008fe200000010ff */
[----:B------:R-:W-:-:S04]  /*b0e0*/  FADD.FTZ R177, R177, R200 ;  /* 0x000000c8b1b17221 */ /* 0x000fc80000010000 */
[----:B------:R-:W-:Y:S02]  /*b0f0*/  FADD.FTZ R178, R178, R177 ;  /* 0x000000b1b2b27221 */ /* 0x000fe40000010000 */
[----:B------:R-:W-:Y:S02]  /*b100*/  MUFU.EX2 R173, R173 ;  /* 0x000000ad00ad7308 */ /* 0x000fe40000000800 */
[----:B-1----:R-:W-:-:S06]  /*b110*/  FADD.FTZ R178, R179, R178 ;  /* 0x000000b2b3b27221 */ /* 0x002fcc0000010000 */
[----:B------:R-:W1:Y:S01]  /*b120*/  MUFU.EX2 R174, R174 ;  /* 0x000000ae00ae7308 */ /* 0x000e620000000800 */
[C---:B----4-:R-:W-:Y:S01]  /*b130*/  F2FP.BF16.F32.PACK_AB R163, R181.reuse, R179 ;  /* 0x000000b3b5a3723e */ /* 0x050fe200000010ff */
[----:B------:R-:W-:-:S04]  /*b140*/  FADD.FTZ R181, R181, R178 ;  /* 0x000000b2b5b57221 */ /* 0x000fc80000010000 */
[----:B------:R2:W-:Y:S02]  /*b150*/  STSM.16.M88.4 [R209], R160 ;  /* 0x000000a0d1007844 */ /* 0x0005e40000000200 */
[----:B------:R-:W3:Y:S08]  /*b160*/  MUFU.EX2 R175, R175 ;  /* 0x000000af00af7308 */ /* 0x000ef00000000800 */
[----:B------:R-:W4:Y:S01]  /*b170*/  MUFU.EX2 R199, R199 ;  /* 0x000000c700c77308 */ /* 0x000f220000000800 */
[----:B-1----:R-:W-:Y:S01]  /*b180*/  F2FP.BF16.F32.PACK_AB R164, R174, R173 ;  /* 0x000000adaea4723e */ /* 0x002fe200000010ff */
[----:B------:R-:W-:-:S04]  /*b190*/  FADD.FTZ R173, R173, R172 ;  /* 0x000000acadad7221 */ /* 0x000fc80000010000 */
[----:B------:R-:W-:Y:S02]  /*b1a0*/  FADD.FTZ R174, R174, R173 ;  /* 0x000000adaeae7221 */ /* 0x000fe40000010000 */
[----:B------:R-:W-:Y:S02]  /*b1b0*/  MUFU.EX2 R182, R182 ;  /* 0x000000b600b67308 */ /* 0x000fe40000000800 */
[----:B---3--:R-:W-:-:S06]  /*b1c0*/  FADD.FTZ R174, R175, R174 ;  /* 0x000000aeafae7221 */ /* 0x008fcc0000010000 */
[----:B------:R-:W1:Y:S01]  /*b1d0*/  MUFU.EX2 R183, R183 ;  /* 0x000000b700b77308 */ /* 0x000e620000000800 */
[C---:B----4-:R-:W-:Y:S01]  /*b1e0*/  F2FP.BF16.F32.PACK_AB R166, R199.reuse, R175 ;  /* 0x000000afc7a6723e */ /* 0x050fe200000010ff */
[----:B------:R-:W-:-:S06]  /*b1f0*/  FADD.FTZ R199, R199, R174 ;  /* 0x000000aec7c77221 */ /* 0x000fcc0000010000 */
[----:B------:R-:W3:Y:S08]  /*b200*/  MUFU.EX2 R197, R197 ;  /* 0x000000c500c57308 */ /* 0x000ef00000000800 */
[----:B------:R-:W4:Y:S01]  /*b210*/  MUFU.EX2 R201, R201 ;  /* 0x000000c900c97308 */ /* 0x000f220000000800 */
[----:B-1----:R-:W-:Y:S01]  /*b220*/  F2FP.BF16.F32.PACK_AB R165, R183, R182 ;  /* 0x000000b6b7a5723e */ /* 0x002fe200000010ff */
[----:B------:R-:W-:-:S04]  /*b230*/  FADD.FTZ R182, R182, R181 ;  /* 0x000000b5b6b67221 */ /* 0x000fc80000010000 */
[----:B------:R-:W-:-:S04]  /*b240*/  FADD.FTZ R182, R183, R182 ;  /* 0x000000b6b7b67221 */ /* 0x000fc80000010000 */
[----:B---3--:R-:W-:Y:S01]  /*b250*/  FADD.FTZ R182, R197, R182 ;  /* 0x000000b6c5b67221 */ /* 0x008fe20000010000 */
[----:B----4-:R-:W-:-:S03]  /*b260*/  F2FP.BF16.F32.PACK_AB R167, R201, R197 ;  /* 0x000000c5c9a7723e */ /* 0x010fc600000010ff */
[----:B------:R-:W-:Y:S02]  /*b270*/  FADD.FTZ R201, R201, R182 ;  /* 0x000000b6c9c97221 */ /* 0x000fe40000010000 */
[----:B------:R2:W-:Y:S01]  /*b280*/  STSM.16.M88.4 [R208], R164 ;  /* 0x000000a4d0007844 */ /* 0x0005e20000000200 */
[----:B------:R-:W-:-:S06]  /*b290*/  WARPGROUP.ARRIVE ;  /* 0x00000000000079c5 */ /* 0x000fcc0000000000 */
[----:B------:R-:W-:Y:S03]  /*b2a0*/  HGMMA.64x256x16.F32.BF16 R24, R152, gdesc[UR4].tnspB, RZ, !UPT, gsb0 ;  /* 0x43e0000498187df0 */ /* 0x000fe6000c0018ff */
[----:B------:R-:W-:Y:S02]  /*b2b0*/  WARPGROUP.DEPBAR.LE gsb0, 0x0 ;  /* 0x00008000000079c5 */ /* 0x000fe40000010000 */
[----:B------:R-:W-:Y:S01]  /*b2c0*/  WARPGROUP.ARRIVE ;  /* 0x00000000000079c5 */ /* 0x000fe20000000000 */
[C---:B0-----:R-:W-:Y:S02]  /*b2d0*/  VIADD R152, R14.reuse, 0x100 ;  /* 0x000001000e987836 */ /* 0x041fe40000000000 */
[----:B------:R-:W-:Y:S02]  /*b2e0*/  IMAD.MOV.U32 R153, RZ, RZ, 0x40000040 ;  /* 0x40000040ff997424 */ /* 0x000fe400078e00ff */
[----:B------:R-:W-:-:S15]  /*b2f0*/  VIADD R14, R14, 0x180 ;  /* 0x000001800e0e7836 */ /* 0x000fde0000000000 */
[----:B------:R-:W-:-:S03]  /*b300*/  NOP ;  /* 0x0000000000007918 */ /* 0x000fc60000000000 */
        /* <DEDUP_REMOVED lines=24> */
[----:B------:R-:W-:Y:S02]  /*b490*/  VIADD R15, R180, 0xfffffffe ;  /* 0xfffffffeb40f7836 */ /* 0x000fe40000000000 */
[----:B------:R-:W-:Y:S02]  /*b4a0*/  IMAD.MOV.U32 R200, RZ, RZ, R21 ;  /* 0x000000ffffc87224 */ /* 0x000fe400078e0015 */
[----:B------:R-:W-:Y:S02]  /*b4b0*/  IMAD.MOV.U32 R197, RZ, RZ, R12 ;  /* 0x000000ffffc57224 */ /* 0x000fe400078e000c */
[----:B------:R-:W-:-:S07]  /*b4c0*/  IMAD.MOV.U32 R198, RZ, RZ, R18 ;  /* 0x000000ffffc67224 */ /* 0x000fce00078e0012 */
.L_x_1410:
[----:B------:R-:W-:Y:S01]  /*b4d0*/  VIADD R18, R198, 0x1 ;  /* 0x00000001c6127836 */ /* 0x000fe20000000000 */
[C---:B------:R-:W-:Y:S01]  /*b4e0*/  ISETP.GT.AND P2, PT, R15.reuse, RZ, PT ;  /* 0x000000ff0f00720c */ /* 0x040fe20003f44270 */
[----:B------:R-:W-:-:S03]  /*b4f0*/  VIADD R15, R15, 0xffffffff ;  /* 0xffffffff0f0f7836 */ /* 0x000fc60000000000 */
[----:B------:R-:W-:-:S04]  /*b500*/  ISETP.NE.AND P3, PT, R18, 0x2, PT ;  /* 0x000000021200780c */ /* 0x000fc80003f65270 */
[----:B------:R-:W-:Y:S02]  /*b510*/  SEL R12, RZ, 0x1, P3 ;  /* 0x00000001ff0c7807 */ /* 0x000fe40001800000 */
[----:B------:R-:W-:Y:S02]  /*b520*/  SEL R18, R18, RZ, P3 ;  /* 0x000000ff12127207 */ /* 0x000fe40001800000 */
[----:B------:R-:W-:Y:S01]  /*b530*/  LOP3.LUT R23, R23, R12, RZ, 0x3c, !PT ;  /* 0x0000000c17177212 */ /* 0x000fe200078e3cff */
[----:B---3--:R-:W-:Y:S06]  /*b540*/  @!P0 BRA `(.L_x_1400) ;  /* 0x0000000000048947 */ /* 0x008fec0003800000 */
[----:B------:R-:W-:Y:S01]  /*b550*/  BPT.TRAP 0x1 ;  /* 0x000000040000795c */ /* 0x000fe20000300000 */
.L_x_1400:
[----:B------:R-:W-:Y:S01]  /*b560*/  IMAD R14, R18, 0x8, R2 ;  /* 0x00000008120e7824 */ /* 0x000fe200078e0202 */
[----:B------:R-:W-:-:S04]  /*b570*/  SHF.L.U32 R11, R23, 0x1f, RZ ;  /* 0x0000001f170b7819 */ /* 0x000fc800000006ff */
[----:B------:R0:W1:Y:S01]  /*b580*/  SYNCS.PHASECHK.TRANS64.TRYWAIT P3, [R14+URZ+0x38830], R11 ;  /* 0x0388300b0e0075a7 */ /* 0x000062000806017f */
[----:B------:R-:W-:Y:S05]  /*b590*/  @!P0 BRA `(.L_x_1401) ;  /* 0x0000000000048947 */ /* 0x000fea0003800000 */
[----:B------:R-:W-:Y:S01]  /*b5a0*/  BPT.TRAP 0x1 ;  /* 0x000000040000795c */ /* 0x000fe20000300000 */
.L_x_1401:
[----:B------:R-:W-:Y:S01]  /*b5b0*/  VIADD R12, R2, 0x20400 ;  /* 0x00020400020c7836 */ /* 0x000fe20000000000 */
[----:B------:R-:W-:Y:S01]  /*b5c0*/  BSSY B1, `(.L_x_1402) ;  /* 0x0000009000017945 */ /* 0x000fe20003800000 */
[----:B------:R-:W-:Y:S02]  /*b5d0*/  IMAD R154, R18, 0x200, R3 ;  /* 0x00000200129a7824 */ /* 0x000fe400078e0203 */
[----:B------:R-:W-:Y:S01]  /*b5e0*/  IMAD.MOV.U32 R155, RZ, RZ, 0x40000040 ;  /* 0x40000040ff9b7424 */ /* 0x000fe200078e00ff */
[----:B------:R-:W-:-:S04]  /*b5f0*/  SHF.R.U32.HI R12, RZ, 0x4, R12 ;  /* 0x00000004ff0c7819 */ /* 0x000fc8000001160c */
[----:B------:R-:W-:-:S04]  /*b600*/  LOP3.LUT R12, R12, 0x3fff, RZ, 0xc0, !PT ;  /* 0x00003fff0c0c7812 */ /* 0x000fc800078ec0ff */
[----:B--2---:R-:W-:Y:S01]  /*b610*/  LOP3.LUT R20, R12, 0x10000, RZ, 0xfc, !PT ;  /* 0x000100000c147812 */ /* 0x004fe200078efcff */
[----:B-1----:R-:W-:Y:S06]  /*b620*/  @P3 BRA `(.L_x_1403) ;  /* 0x0000000000083947 */ /* 0x002fec0003800000 */
[----:B------:R-:W1:Y:S02]  /*b630*/  SYNCS.PHASECHK.TRANS64.TRYWAIT P3, [R14+URZ+0x38830], R11 ;  /* 0x0388300b0e0075a7 */ /* 0x000e64000806017f */
[----:B-1----:R-:W-:Y:S05]  /*b640*/  @!P3 BRA `(.L_x_1404) ;  /* 0x0000010c0008b947 */ /* 0x002fea0003800000 */
.L_x_1403:
[----:B------:R-:W-:Y:S05]  /*b650*/  BSYNC B1 ;  /* 0x0000000000017941 */ /* 0x000fea0003800000 */
.L_x_1402:
        /* <DEDUP_REMOVED lines=14> */
[----:B------:R-:W-:Y:S01]  /*b740*/  WARPGROUP.ARRIVE ;  /* 0x00000000000079c5 */ /* 0x000fe20000000000 */
[----:B------:R-:W-:Y:S02]  /*b750*/  R2UR UR8, R4 ;  /* 0x00000000040872ca */ /* 0x000fe400000e0000 */
[----:B------:R-:W-:Y:S02]  /*b760*/  R2UR UR9, R5 ;  /* 0x00000000050972ca */ /* 0x000fe400000e0000 */
[----:B------:R-:W-:Y:S01]  /*b770*/  R2UR UR14, R20 ;  /* 0x00000000140e72ca */ /* 0x000fe200000e0000 */
[----:B------:R-:W-:Y:S01]  /*b780*/  HGMMA.64x64x16.F32.BF16 R152, gdesc[UR4], RZ, !UPT, gsb0 ;  /* 0x00e00000049879f0 */ /* 0x000fe2000c0018ff */
[----:B------:R-:W-:-:S02]  /*b790*/  R2UR UR15, R21 ;  /* 0x00000000150f72ca */ /* 0x000fc400000e0000 */
[----:B------:R-:W-:Y:S02]  /*b7a0*/  R2UR UR12, R6 ;  /* 0x00000000060c72ca */ /* 0x000fe400000e0000 */
        /* <DEDUP_REMOVED lines=13> */
[----:B------:R-:W-:Y:S05]  /*b880*/  @!P0 BRA `(.L_x_1405) ;  /* 0x0000000000048947 */ /* 0x000fea0003800000 */
[----:B------:R-:W-:Y:S01]  /*b890*/  BPT.TRAP 0x1 ;  /* 0x000000040000795c */ /* 0x000fe20000300000 */
.L_x_1405:
[----:B------:R2:W3:Y:S01]  /*b8a0*/  SYNCS.PHASECHK.TRANS64.TRYWAIT P3, [R14+URZ+0x38850], R11 ;  /* 0x0388500b0e0075a7 */ /* 0x0004e2000806017f */
[----:B------:R-:W-:Y:S05]  /*b8b0*/  @!P0 BRA `(.L_x_1406) ;  /* 0x0000000000048947 */ /* 0x000fea0003800000 */
[----:B------:R-:W-:Y:S01]  /*b8c0*/  BPT.TRAP 0x1 ;  /* 0x000000040000795c */ /* 0x000fe20000300000 */
.L_x_1406:
[----:B------:R-:W-:Y:S04]  /*b8d0*/  BSSY B1, `(.L_x_1407) ;  /* 0x0000004000017945 */ /* 0x000fe80003800000 */
[----:B---3--:R-:W-:Y:S05]  /*b8e0*/  @P3 BRA `(.L_x_1408) ;  /* 0x0000000000083947 */ /* 0x008fea0003800000 */
[----:B------:R-:W3:Y:S02]  /*b8f0*/  SYNCS.PHASECHK.TRANS64.TRYWAIT P3, [R14+URZ+0x38850], R11 ;  /* 0x0388500b0e0075a7 */ /* 0x000ee4000806017f */
[----:B---3--:R-:W-:Y:S05]  /*b900*/  @!P3 BRA `(.L_x_1409) ;  /* 0x00000108006cb947 */ /* 0x008fea0003800000 */
.L_x_1408:
[----:B------:R-:W-:Y:S05]  /*b910*/  BSYNC B1 ;  /* 0x0000000000017941 */ /* 0x000fea0003800000 */
.L_x_1407:
[----:B0123--:R-:W-:Y:S01]  /*b920*/  VIADD R11, R2, 0x26400 ;  /* 0x00026400020b7836 */ /* 0x00ffe20000000000 */
[----:B------:R-:W-:Y:S01]  /*b930*/  WARPGROUP.ARRIVE ;  /* 0x00000000000079c5 */ /* 0x000fe20000000000 */
[----:B------:R-:W-:-:S05]  /*b940*/  VIADD R204, R0, 0x6 ;  /* 0x0000000600cc7836 */ /* 0x000fca0000000000 */
[----:B------:R-:W0:Y:S01]  /*b950*/  S2R R12, SR_TID.X ;  /* 0x00000000000c7919 */ /* 0x000e220000002100 */
[----:B------:R-:W-:Y:S01]  /*b960*/  VIADD R20, R0, 0x200 ;  /* 0x0000020000147836 */ /* 0x000fe20000000000 */
[----:B------:R-:W-:Y:S01]  /*b970*/  SHF.R.U32.HI R11, RZ, 0x4, R11 ;  /* 0x00000004ff0b7819 */ /* 0x000fe2000001160b */
[----:B------:R-:W-:Y:S02]  /*b980*/  IMAD R202, R18, 0x1000, R10 ;  /* 0x0000100012ca7824 */ /* 0x000fe400078e020a */
[----:B------:R-:W-:Y:S01]  /*b990*/  IMAD.MOV.U32 R203, RZ, RZ, 0x40000040 ;  /* 0x40000040ffcb7424 */ /* 0x000fe200078e00ff */
[----:B------:R-:W-:Y:S01]  /*b9a0*/  LOP3.LUT R11, R11, 0x3fff, RZ, 0xc0, !PT ;  /* 0x00003fff0b0b7812 */ /* 0x000fe200078ec0ff */
[----:B------:R-:W-:Y:S01]  /*b9b0*/  IMAD.MOV.U32 R207, RZ, RZ, 0x40000040 ;  /* 0x40000040ffcf7424 */ /* 0x000fe200078e00ff */
[C---:B------:R-:W-:Y:S01]  /*b9c0*/  R2UR UR6, R202.reuse ;  /* 0x00000000ca0672ca */ /* 0x040fe200000e0000 */
[----:B------:R-:W-:Y:S01]  /*b9d0*/  IMAD.MOV.U32 R205, RZ, RZ, 0x40000040 ;  /* 0x40000040ffcd7424 */ /* 0x000fe200078e00ff */
[----:B------:R-:W-:Y:S01]  /*b9e0*/  LOP3.LUT R0, R11, 0x10000, RZ, 0xfc, !PT ;  /* 0x000100000b007812 */ /* 0x000fe200078efcff */
[----:B------:R-:W-:Y:S01]  /*b9f0*/  IMAD.MOV.U32 R21, RZ, RZ, 0x40000040 ;  /* 0x40000040ff157424 */ /* 0x000fe200078e00ff */
[----:B------:R-:W-:Y:S01]  /*ba00*/  R2UR UR7, R203 ;  /* 0x00000000cb0772ca */ /* 0x000fe200000e0000 */
[----:B------:R-:W-:Y:S01]  /*ba10*/  VIADD R203, R202, 0x800 ;  /* 0x00000800cacb7836 */ /* 0x000fe20000000000 */
[----:B------:R-:W-:Y:S01]  /*ba20*/  R2UR UR5, R207 ;  /* 0x00000000cf0572ca */ /* 0x000fe200000e0000 */
[----:B------:R-:W-:-:S02]  /*ba30*/  IMAD.MOV.U32 R206, RZ, RZ, R0 ;  /* 0x000000ffffce7224 */ /* 0x000fc400078e0000 */
[----:B------:R-:W-:-:S03]  /*ba40*/  IMAD.MOV.U32 R207, RZ, RZ, 0x40000040 ;  /* 0x40000040ffcf7424 */ /* 0x000fc600078e00ff */
[----:B------:R-:W-:Y:S01]  /*ba50*/  R2UR UR4, R206 ;  /* 0x00000000ce0472ca */ /* 0x000fe200000e0000 */
[----:B------:R-:W-:Y:S01]  /*ba60*/  VIADD R206, R0, 0x2 ;  /* 0x0000000200ce7836 */ /* 0x000fe20000000000 */
[----:B0-----:R-:W-:-:S11]  /*ba70*/  SHF.R.U32.HI R12, RZ, 0x7, R12 ;  /* 0x00000007ff0c7819 */ /* 0x001fd6000001160c */
[----:B------:R-:W-:Y:S01]  /*ba80*/  HGMMA.64x64x16.F32.BF16 R152, gdesc[UR4], R152, gsb0 ;  /* 0x00e00000049879f0 */ /* 0x000fe20008001898 */
[----:B------:R-:W-:Y:S01]  /*ba90*/  R2UR UR4, R206 ;  /* 0x00000000ce0472ca */ /* 0x000fe200000e0000 */
[----:B------:R-:W-:Y:S01]  /*baa0*/  VIADD R206, R202, 0x2 ;  /* 0x00000002cace7836 */ /* 0x000fe20000000000 */
[----:B------:R-:W-:Y:S01]  /*bab0*/  R2UR UR5, R207 ;  /* 0x00000000cf0572ca */ /* 0x000fe200000e0000 */
[----:B------:R-:W-:Y:S01]  /*bac0*/  IMAD.MOV.U32 R207, RZ, RZ, 0x40000040 ;  /* 0x40000040ffcf7424 */ /* 0x000fe200078e00ff */
[----:B------:R-:W0:Y:S02]  /*bad0*/  SHFL.IDX PT, R11, R12, RZ, 0x1f ;  /* 0x00001fff0c0b7589 */ /* 0x000e2400000e0000 */
[----:B------:R-:W-:Y:S01]  /*bae0*/  R2UR UR6, R206 ;  /* 0x00000000ce0672ca */ /* 0x000fe200000e0000 */
[----:B------:R-:W-:Y:S01]  /*baf0*/  VIADD R206, R0, 0x4 ;  /* 0x0000000400ce7836 */ /* 0x000fe20000000000 */
[----:B------:R-:W-:Y:S01]  /*bb00*/  R2UR UR7, R207 ;  /* 0x00000000cf0772ca */ /* 0x000fe200000e0000 */
[----:B------:R-:W-:Y:S01]  /*bb10*/  IMAD.MOV.U32 R207, RZ, RZ, 0x40000040 ;  /* 0x40000040ffcf7424 */ /* 0x000fe200078e00ff */
[----:B0-----:R-:W-:-:S04]  /*bb20*/  ISETP.GT.AND P3, PT, R11, 0x7f, PT ;  /* 0x0000007f0b00780c */ /* 0x001fc80003f64270 */
[----:B------:R-:W-:Y:S01]  /*bb30*/  SEL R12, RZ, 0x2, !P3 ;  /* 0x00000002ff0c7807 */ /* 0x000fe20005800000 */
[----:B------:R-:W-:Y:S02]  /*bb40*/  WARPGROUP.DEPBAR.LE gsb0, 0x0 ;  /* 0x00008000000079c5 */ /* 0x000fe40000010000 */
[----:B------:R-:W-:-:S06]  /*bb50*/  WARPGROUP.ARRIVE ;  /* 0x00000000000079c5 */ /* 0x000fcc0000000000 */
[----:B------:R-:W-:Y:S01]  /*bb60*/  HGMMA.64x64x16.F32.BF16 R152, gdesc[UR4], R152, gsb0 ;  /* 0x00e00000049879f0 */ /* 0x000fe20008001898 */
[----:B------:R-:W-:Y:S01]  /*bb70*/  R2UR UR4, R206 ;  /* 0x00000000ce0472ca */ /* 0x000fe200000e0000 */
[----:B------:R-:W-:Y:S01]  /*bb80*/  VIADD R206, R202, 0x4 ;  /* 0x00000004cace7836 */ /* 0x000fe20000000000 */
[----:B------:R-:W-:Y:S01]  /*bb90*/  R2UR UR5, R207 ;  /* 0x00000000cf0572ca */ /* 0x000fe200000e0000 */
[----:B------:R-:W-:-:S03]  /*bba0*/  IMAD.MOV.U32 R207, RZ, RZ, 0x40000040 ;  /* 0x40000040ffcf7424 */ /* 0x000fc600078e00ff */
[----:B------:R-:W-:Y:S01]  /*bbb0*/  R2UR UR6, R206 ;  /* 0x00000000ce0672ca */ /* 0x000fe200000e0000 */
[----:B------:R-:W-:Y:S01]  /*bbc0*/  IMAD.MOV.U32 R206, RZ, RZ, 0x28 ;  /* 0x00000028ffce7424 */ /* 0x000fe200078e00ff */
[----:B------:R-:W-:Y:S01]  /*bbd0*/  R2UR UR7, R207 ;  /* 0x00000000cf0772ca */ /* 0x000fe200000e0000 */
[----:B------:R-:W-:-:S03]  /*bbe0*/  IMAD.MOV.U32 R207, RZ, RZ, 0xa00 ;  /* 0x00000a00ffcf7424 */ /* 0x000fc600078e00ff */
[----:B------:R-:W-:Y:S02]  /*bbf0*/  SEL R206, R206, 0x26, P3 ;  /* 0x00000026cece7807 */ /* 0x000fe40001800000 */
[----:B------:R-:W-:Y:S02]  /*bc00*/  SEL R207, R207, 0x980, P3 ;  /* 0x00000980cfcf7807 */ /* 0x000fe40001800000 */
[----:B------:R-:W-:Y:S02]  /*bc10*/  LOP3.LUT R206, R206, 0x6, RZ, 0xc0, !PT ;  /* 0x00000006cece7812 */ /* 0x000fe400078ec0ff */
[----:B------:R-:W-:Y:S01]  /*bc20*/  LOP3.LUT R207, R207, 0xa00, RZ, 0xc0, !PT ;  /* 0x00000a00cfcf7812 */ /* 0x000fe200078ec0ff */
        /* <DEDUP_REMOVED lines=8> */
[----:B------:R-:W-:Y:S01]  /*bcb0*/  VIADD R204, R0, 0x800 ;  /* 0x0000080000cc7836 */ /* 0x000fe20000000000 */
[----:B------:R-:W-:Y:S01]  /*bcc0*/  R2UR UR7, R205 ;  /* 0x00000000cd0772ca */ /* 0x000fe200000e0000 */
[----:B------:R-:W-:-:S05]  /*bcd0*/  IMAD.MOV.U32 R205, RZ, RZ, 0x4 ;  /* 0x00000004ffcd7424 */ /* 0x000fca00078e00ff */
[----:B------:R-:W-:Y:S01]  /*bce0*/  SEL R11, R205, 0x2, P3 ;  /* 0x00000002cd0b7807 */ /* 0x000fe20001800000 */
        /* <DEDUP_REMOVED lines=150> */
[----:B------:R-:W-:Y:S02]  /*c650*/  R2UR UR4, R20 ;  /* 0x00000000140472ca */ /* 0x000fe400000e0000 */
[----:B------:R-:W-:Y:S01]  /*c660*/  R2UR UR5, R21 ;  /* 0x00000000150572ca */ /* 0x000fe200000e0000 */
[----:B------:R-:W-:Y:S01]  /*c670*/  VIADD R21, R0, 0xa00 ;  /* 0x00000a0000157836 */ /* 0x000fe20000000000 */
[----:B------:R-:W-:Y:S01]  /*c680*/  SEL R20, R205, 0x6, !P3 ;  /* 0x00000006cd147807 */ /* 0x000fe20005800000 */
[----:B------:R-:W-:-:S04]  /*c690*/  IMAD.MOV.U32 R205, RZ, RZ, 0x40000040 ;  /* 0x40000040ffcd7424 */ /* 0x000fc800078e00ff */
[----:B------:R-:W-:Y:S01]  /*c6a0*/  IMAD.IADD R204, R204, 0x1, R20 ;  /* 0x00000001cccc7824 */ /* 0x000fe200078e0214 */
[----:B------:R-:W-:Y:S02]  /*c6b0*/  WARPGROUP.DEPBAR.LE gsb0, 0x0 ;  /* 0x00008000000079c5 */ /* 0x000fe40000010000 */
[----:B------:R-:W-:-:S06]  /*c6c0*/  WARPGROUP.ARRIVE ;  /* 0x00000000000079c5 */ /* 0x000fcc0000000000 */
[----:B------:R-:W-:Y:S01]  /*c6d0*/  HGMMA.64x64x16.F32.BF16 R152, gdesc[UR4], R152, gsb0 ;  /* 0x00e00000049879f0 */ /* 0x000fe20008001898 */
[----:B------:R-:W-:Y:S01]  /*c6e0*/  R2UR UR4, R204 ;  /* 0x00000000cc0472ca */ /* 0x000fe200000e0000 */
[----:B------:R-:W-:Y:S01]  /*c6f0*/  IMAD.IADD R204, R203, 0x1, R20 ;  /* 0x00000001cbcc7824 */ /* 0x000fe200078e0214 */
[----:B------:R-:W-:Y:S01]  /*c700*/  R2UR UR5, R205 ;  /* 0x00000000cd0572ca */ /* 0x000fe200000e0000 */
[----:B------:R-:W-:Y:S02]  /*c710*/  IMAD.MOV.U32 R205, RZ, RZ, 0x40000040 ;  /* 0x40000040ffcd7424 */ /* 0x000fe400078e00ff */
[----:B------:R-:W-:Y:S01]  /*c720*/  VIADD R203, R202, 0xa00 ;  /* 0x00000a00cacb7836 */ /* 0x000fe20000000000 */
[----:B------:R-:W-:Y:S02]  /*c730*/  R2UR UR6, R204 ;  /* 0x00000000cc0672ca */ /* 0x000fe400000e0000 */
[----:B------:R-:W-:Y:S01]  /*c740*/  R2UR UR7, R205 ;  /* 0x00000000cd0772ca */ /* 0x000fe200000e0000 */
[----:B------:R-:W-:Y:S01]  /*c750*/  IMAD.MOV.U32 R205, RZ, RZ, 0x40000040 ;  /* 0x40000040ffcd7424 */ /* 0x000fe200078e00ff */
[----:B------:R-:W-:-:S02]  /*c760*/  IADD3 R204, R206, R207, R0 ;  /* 0x000000cfcecc7210 */ /* 0x000fc40007ffe000 */
[----:B------:R-:W-:Y:S01]  /*c770*/  IADD3 R206, R206, R207, R202 ;  /* 0x000000cfcece7210 */ /* 0x000fe20007ffe0ca */
        /* <DEDUP_REMOVED lines=37> */
[----:B------:R-:W-:Y:S02]  /*c9d0*/  IMAD.MOV.U32 R205, RZ, RZ, 0x40000040 ;  /* 0x40000040ffcd7424 */ /* 0x000fe400078e00ff */
[----:B------:R-:W-:Y:S01]  /*c9e0*/  VIADD R21, R0, 0xc00 ;  /* 0x00000c0000157836 */ /* 0x000fe20000000000 */
[----:B------:R-:W-:Y:S02]  /*c9f0*/  WARPGROUP.DEPBAR.LE gsb0, 0x0 ;  /* 0x00008000000079c5 */ /* 0x000fe40000010000 */
[----:B------:R-:W-:-:S07]  /*ca00*/  WARPGROUP.ARRIVE ;  /* 0x00000000000079c5 */ /* 0x000fce0000000000 */
        /* <DEDUP_REMOVED lines=71> */
[----:B------:R-:W-:Y:S02]  /*ce80*/  R2UR UR6, R206 ;  /* 0x00000000ce0672ca */ /* 0x000fe400000e0000 */
[----:B------:R-:W-:Y:S01]  /*ce90*/  R2UR UR7, R207 ;  /* 0x00000000cf0772ca */ /* 0x000fe200000e0000 */
[----:B------:R-:W-:Y:S02]  /*cea0*/  WARPGROUP.DEPBAR.LE gsb0, 0x0 ;  /* 0x00008000000079c5 */ /* 0x000fe40000010000 */
[----:B------:R-:W-:-:S10]  /*ceb0*/  WARPGROUP.ARRIVE ;  /* 0x00000000000079c5 */ /* 0x000fd40000000000 */
        /* <DEDUP_REMOVED lines=15> */
[----:B------:R-:W-:Y:S02]  /*cfb0*/  IMAD.MOV.U32 R205, RZ, RZ, 0x40000040 ;  /* 0x40000040ffcd7424 */ /* 0x000fe400078e00ff */
[----:B------:R-:W-:Y:S01]  /*cfc0*/  IMAD.MOV.U32 R11, RZ, RZ, 0x1000 ;  /* 0x00001000ff0b7424 */ /* 0x000fe200078e00ff */
[----:B------:R-:W-:Y:S01]  /*cfd0*/  R2UR UR6, R204 ;  /* 0x00000000cc0672ca */ /* 0x000fe200000e0000 */
[----:B------:R-:W-:Y:S01]  /*cfe0*/  IMAD.IADD R204, R20, 0x1, R21 ;  /* 0x0000000114cc7824 */ /* 0x000fe200078e0215 */
[----:B------:R-:W-:Y:S01]  /*cff0*/  R2UR UR7, R205 ;  /* 0x00000000cd0772ca */ /* 0x000fe200000e0000 */
[----:B------:R-:W-:Y:S01]  /*d000*/  IMAD.IADD R20, R203, 0x1, R20 ;  /* 0x00000001cb147824 */ /* 0x000fe200078e0214 */
[----:B------:R-:W-:Y:S01]  /*d010*/  SEL R11, R11, 0xf80, P3 ;  /* 0x00000f800b0b7807 */ /* 0x000fe20001800000 */
[----:B------:R-:W-:-:S02]  /*d020*/  IMAD.MOV.U32 R205, RZ, RZ, 0x40000040 ;  /* 0x40000040ffcd7424 */ /* 0x000fc400078e00ff */
[----:B------:R-:W-:Y:S01]  /*d030*/  IMAD.MOV.U32 R21, RZ, RZ, 0x40000040 ;  /* 0x40000040ff157424 */ /* 0x000fe200078e00ff */
[----:B------:R-:W-:Y:S01]  /*d040*/  LOP3.LUT R11, R11, 0x1e00, RZ, 0xc0, !PT ;  /* 0x00001e000b0b7812 */ /* 0x000fe200078ec0ff */
        /* <DEDUP_REMOVED lines=9> */
[----:B------:R-:W-:Y:S02]  /*d0e0*/  R2UR UR4, R20 ;  /* 0x00000000140472ca */ /* 0x000fe400000e0000 */
[----:B------:R-:W-:Y:S01]  /*d0f0*/  R2UR UR5, R21 ;  /* 0x00000000150572ca */ /* 0x000fe200000e0000 */
[----:B------:R-:W-:Y:S01]  /*d100*/  IMAD.MOV.U32 R21, RZ, RZ, 0x40000040 ;  /* 0x40000040ff157424 */ /* 0x000fe200078e00ff */
[----:B------:R-:W-:Y:S01]  /*d110*/  IADD3 R20, R203, R11, R0 ;  /* 0x0000000bcb147210 */ /* 0x000fe20007ffe000 */
[----:B------:R-:W-:Y:S01]  /*d120*/  IMAD.MOV.U32 R203, RZ, RZ, 0x40000040 ;  /* 0x40000040ffcb7424 */ /* 0x000fe200078e00ff */
[----:B------:R-:W-:-:S02]  /*d130*/  WARPGROUP.DEPBAR.LE gsb0, 0x0 ;  /* 0x00008000000079c5 */ /* 0x000fc40000010000 */
[----:B------:R-:W-:-:S07]  /*d140*/  WARPGROUP.ARRIVE ;  /* 0x00000000000079c5 */ /* 0x000fce0000000000 */
[----:B------:R-:W-:Y:S01]  /*d150*/  HGMMA.64x64x16.F32.BF16 R152, gdesc[UR4], R152, gsb0 ;  /* 0x00e00000049879f0 */ /* 0x000fe20008001898 */
[----:B------:R-:W-:Y:S01]  /*d160*/  R2UR UR4, R20 ;  /* 0x00000000140472ca */ /* 0x000fe200000e0000 */
[----:B------:R-:W-:Y:S01]  /*d170*/  IMAD R20, R18, 0x1000, R13 ;  /* 0x0000100012147824 */ /* 0x000fe200078e020d */
        /* <DEDUP_REMOVED lines=8> */
[----:B------:R-:W-:Y:S01]  /*d200*/  ULDC UR4, c[0x0][0xa80] ;  /* 0x0002a00000047ab9 */ /* 0x000fe20000000800 */
[----:B------:R-:W-:Y:S01]  /*d210*/  R2UR UR6, R20 ;  /* 0x00000000140672ca */ /* 0x000fe200000e0000 */
[----:B------:R-:W-:Y:S02]  /*d220*/  WARPGROUP.DEPBAR.LE gsb0, 0x0 ;  /* 0x00008000000079c5 */ /* 0x000fe40000010000 */
[----:B------:R-:W-:Y:S02]  /*d230*/  FMNMX.FTZ R11, R152, R197, !PT ;  /* 0x000000c5980b7209 */ /* 0x000fe40007810000 */
[----:B------:R-:W-:Y:S02]  /*d240*/  FMNMX.FTZ R21, R154, R200, !PT ;  /* 0x000000c89a157209 */ /* 0x000fe40007810000 */
[----:B------:R-:W-:-:S02]  /*d250*/  FMNMX.FTZ R11, R153, R11, !PT ;  /* 0x0000000b990b7209 */ /* 0x000fc40007810000 */
[----:B------:R-:W-:Y:S02]  /*d260*/  FMNMX.FTZ R21, R155, R21, !PT ;  /* 0x000000159b157209 */ /* 0x000fe40007810000 */
[----:B------:R-:W-:Y:S02]  /*d270*/  FMNMX.FTZ R11, R156, R11, !PT ;  /* 0x0000000b9c0b7209 */ /* 0x000fe40007810000 */
[----:B------:R-:W-:Y:S02]  /*d280*/  FMNMX.FTZ R21, R158, R21, !PT ;  /* 0x000000159e157209 */ /* 0x000fe40007810000 */
        /* <DEDUP_REMOVED lines=25> */
[----:B------:R-:W-:-:S03]  /*d420*/  FMNMX.FTZ R21, R183, R21, !PT ;  /* 0x00000015b7157209 */ /* 0x000fc60007810000 */
[----:B------:R-:W0:Y:S04]  /*d430*/  SHFL.BFLY PT, R11, R12, 0x2, 0x1f ;  /* 0x0c401f000c0b7f89 */ /* 0x000e2800000e0000 */
[----:B------:R-:W1:Y:S01]  /*d440*/  SHFL.BFLY PT, R205, R21, 0x2, 0x1f ;  /* 0x0c401f0015cd7f89 */ /* 0x000e6200000e0000 */
[----:B0-----:R-:W-:Y:S02]  /*d450*/  FMNMX.FTZ R12, R12, R11, !PT ;  /* 0x0000000b0c0c7209 */ /* 0x001fe40007810000 */
[----:B-1----:R-:W-:-:S03]  /*d460*/  FMNMX.FTZ R21, R21, R205, !PT ;  /* 0x000000cd15157209 */ /* 0x002fc60007810000 */
[----:B------:R-:W0:Y:S02]  /*d470*/  SHFL.BFLY PT, R11, R12, 0x1, 0x1f ;  /* 0x0c201f000c0b7f89 */ /* 0x000e2400000e0000 */
[----:B0-----:R-:W-:Y:S01]  /*d480*/  FMNMX.FTZ R12, R12, R11, !PT ;  /* 0x0000000b0c0c7209 */ /* 0x001fe20007810000 */
[----:B------:R-:W-:-:S04]  /*d490*/  IMAD.U32 R11, RZ, RZ, UR4 ;  /* 0x00000004ff0b7e24 */ /* 0x000fc8000f8e00ff */
[C---:B------:R-:W-:Y:S01]  /*d4a0*/  FMUL.FTZ R203, R12.reuse, R11 ;  /* 0x0000000b0ccb7220 */ /* 0x040fe20000410000 */
[----:B------:R-:W-:-:S03]  /*d4b0*/  FADD.FTZ R197, -R12, R197 ;  /* 0x000000c50cc57221 */ /* 0x000fc60000010100 */
[-CC-:B------:R-:W-:Y:S01]  /*d4c0*/  FFMA.FTZ R204, R156, R11.reuse, -R203.reuse ;  /* 0x0000000b9ccc7223 */ /* 0x180fe200000108cb */
[-CC-:B------:R-:W-:Y:S01]  /*d4d0*/  FFMA.FTZ R156, R160, R11.reuse, -R203.reuse ;  /* 0x0000000ba09c7223 */ /* 0x180fe200000108cb */
[-CC-:B------:R-:W-:Y:S01]  /*d4e0*/  FFMA.FTZ R160, R164, R11.reuse, -R203.reuse ;  /* 0x0000000ba4a07223 */ /* 0x180fe200000108cb */
[-C--:B------:R-:W-:Y:S01]  /*d4f0*/  FMUL.FTZ R197, R197, R11.reuse ;  /* 0x0000000bc5c57220 */ /* 0x080fe20000410000 */
[----:B------:R-:W0:Y:S01]  /*d500*/  SHFL.BFLY PT, R164, R21, 0x1, 0x1f ;  /* 0x0c201f0015a47f89 */ /* 0x000e2200000e0000 */
[-CC-:B------:R-:W-:Y:S01]  /*d510*/  FFMA.FTZ R152, R152, R11.reuse, -R203.reuse ;  /* 0x0000000b98987223 */ /* 0x180fe200000108cb */
[-CC-:B------:R-:W-:Y:S01]  /*d520*/  FFMA.FTZ R153, R153, R11.reuse, -R203.reuse ;  /* 0x0000000b99997223 */ /* 0x180fe200000108cb */
[----:B------:R1:W2:Y:S01]  /*d530*/  MUFU.EX2 R202, R197 ;  /* 0x000000c500ca7308 */ /* 0x0002a20000000800 */
[-CC-:B------:R-:W-:Y:S01]  /*d540*/  FFMA.FTZ R157, R157, R11.reuse, -R203.reuse ;  /* 0x0000000b9d9d7223 */ /* 0x180fe200000108cb */
[-CC-:B------:R-:W-:Y:S01]  /*d550*/  FFMA.FTZ R161, R161, R11.reuse, -R203.reuse ;  /* 0x0000000ba1a17223 */ /* 0x180fe200000108cb */
[-CC-:B------:R-:W-:Y:S01]  /*d560*/  FFMA.FTZ R168, R168, R11.reuse, -R203.reuse ;  /* 0x0000000ba8a87223 */ /* 0x180fe200000108cb */
[-CC-:B------:R-:W-:Y:S01]  /*d570*/  FFMA.FTZ R169, R169, R11.reuse, -R203.reuse ;  /* 0x0000000ba9a97223 */ /* 0x180fe200000108cb */
[-CC-:B------:R-:W-:Y:S01]  /*d580*/  FFMA.FTZ R172, R172, R11.reuse, -R203.reuse ;  /* 0x0000000bacac7223 */ /* 0x180fe200000108cb */
[-CC-:B------:R-:W-:Y:S01]  /*d590*/  FFMA.FTZ R173, R173, R11.reuse, -R203.reuse ;  /* 0x0000000badad7223 */ /* 0x180fe200000108cb */
[-CC-:B------:R-:W-:Y:S01]  /*d5a0*/  FFMA.FTZ R176, R176, R11.reuse, -R203.reuse ;  /* 0x0000000bb0b07223 */ /* 0x180fe200000108cb */
[----:B------:R-:W-:Y:S01]  /*d5b0*/  MUFU.EX2 R152, R152 ;  /* 0x0000009800987308 */ /* 0x000fe20000000800 */
[-CC-:B-1----:R-:W-:Y:S01]  /*d5c0*/  FFMA.FTZ R197, R165, R11.reuse, -R203.reuse ;  /* 0x0000000ba5c57223 */ /* 0x182fe200000108cb */
[-CC-:B------:R-:W-:Y:S01]  /*d5d0*/  FFMA.FTZ R177, R177, R11.reuse, -R203.reuse ;  /* 0x0000000bb1b17223 */ /* 0x180fe200000108cb */
[-CC-:B------:R-:W-:Y:S01]  /*d5e0*/  FFMA.FTZ R180, R180, R11.reuse, -R203.reuse ;  /* 0x0000000bb4b47223 */ /* 0x180fe200000108cb */
[----:B------:R-:W-:-:S04]  /*d5f0*/  FFMA.FTZ R181, R181, R11, -R203 ;  /* 0x0000000bb5b57223 */ /* 0x000fc800000108cb */
[----:B------:R-:W-:Y:S01]  /*d600*/  MUFU.EX2 R153, R153 ;  /* 0x0000009900997308 */ /* 0x000fe20000000800 */
[-C--:B--2---:R-:W-:Y:S01]  /*d610*/  FMUL.FTZ R24, R24, R202.reuse ;  /* 0x000000ca18187220 */ /* 0x084fe20000410000 */
[-C--:B------:R-:W-:Y:S01]  /*d620*/  FMUL.FTZ R25, R25, R202.reuse ;  /* 0x000000ca19197220 */ /* 0x080fe20000410000 */
[-C--:B------:R-:W-:Y:S01]  /*d630*/  FMUL.FTZ R28, R28, R202.reuse ;  /* 0x000000ca1c1c7220 */ /* 0x080fe20000410000 */
[----:B------:R-:W-:Y:S01]  /*d640*/  FMUL.FTZ R29, R29, R202 ;  /* 0x000000ca1d1d7220 */ /* 0x000fe20000410000 */
[----:B0-----:R-:W-:Y:S01]  /*d650*/  FMNMX.FTZ R21, R21, R164, !PT ;  /* 0x000000a415157209 */ /* 0x001fe20007810000 */
[-C--:B------:R-:W-:Y:S01]  /*d660*/  FMUL.FTZ R32, R32, R202.reuse ;  /* 0x000000ca20207220 */ /* 0x080fe20000410000 */
[-C--:B------:R-:W-:Y:S01]  /*d670*/  FMUL.FTZ R33, R33, R202.reuse ;  /* 0x000000ca21217220 */ /* 0x080fe20000410000 */
[----:B------:R-:W-:Y:S01]  /*d680*/  MUFU.EX2 R204, R204 ;  /* 0x000000cc00cc7308 */ /* 0x000fe20000000800 */
[-C--:B------:R-:W-:Y:S01]  /*d690*/  FMUL.FTZ R36, R36, R202.reuse ;  /* 0x000000ca24247220 */ /* 0x080fe20000410000 */
[C---:B------:R-:W-:Y:S01]  /*d6a0*/  FADD.FTZ R164, -R21.reuse, R200 ;  /* 0x000000c815a47221 */ /* 0x040fe20000010100 */
[-C--:B------:R-:W-:Y:S01]  /*d6b0*/  FMUL.FTZ R205, R21, R11.reuse ;  /* 0x0000000b15cd7220 */ /* 0x080fe20000410000 */
[-C--:B------:R-:W-:Y:S01]  /*d6c0*/  FMUL.FTZ R37, R37, R202.reuse ;  /* 0x000000ca25257220 */ /* 0x080fe20000410000 */
[----:B------:R-:W-:Y:S01]  /*d6d0*/  FMUL.FTZ R40, R40, R202 ;  /* 0x000000ca28287220 */ /* 0x000fe20000410000 */
[-C--:B------:R-:W-:Y:S01]  /*d6e0*/  FMUL.FTZ R164, R164, R11.reuse ;  /* 0x0000000ba4a47220 */ /* 0x080fe20000410000 */
[-CC-:B------:R-:W-:Y:S01]  /*d6f0*/  FFMA.FTZ R154, R154, R11.reuse, -R205.reuse ;  /* 0x0000000b9a9a7223 */ /* 0x180fe200000108cd */
[-CC-:B------:R-:W-:Y:S01]  /*d700*/  FFMA.FTZ R206, R155, R11.reuse, -R205.reuse ;  /* 0x0000000b9bce7223 */ /* 0x180fe200000108cd */
[-CC-:B------:R-:W-:Y:S01]  /*d710*/  FFMA.FTZ R155, R158, R11.reuse, -R205.reuse ;  /* 0x0000000b9e9b7223 */ /* 0x180fe200000108cd */
[-CC-:B------:R-:W-:Y:S01]  /*d720*/  FFMA.FTZ R158, R162, R11.reuse, -R205.reuse ;  /* 0x0000000ba29e7223 */ /* 0x180fe200000108cd */
[----:B------:R-:W-:Y:S01]  /*d730*/  IMAD.MOV R162, RZ, RZ, -R194 ;  /* 0x000000ffffa27224 */ /* 0x000fe200078e0ac2 */
[----:B------:R-:W0:Y:S01]  /*d740*/  MUFU.EX2 R164, R164 ;  /* 0x000000a400a47308 */ /* 0x000e220000000800 */
[-CC-:B------:R-:W-:Y:S01]  /*d750*/  FFMA.FTZ R165, R159, R11.reuse, -R205.reuse ;  /* 0x0000000b9fa57223 */ /* 0x180fe200000108cd */
[-CC-:B------:R-:W-:Y:S01]  /*d760*/  FFMA.FTZ R159, R163, R11.reuse, -R205.reuse ;  /* 0x0000000ba39f7223 */ /* 0x180fe200000108cd */
[----:B------:R-:W-:Y:S01]  /*d770*/  FFMA.FTZ R200, R166, R11, -R205 ;  /* 0x0000000ba6c87223 */ /* 0x000fe200000108cd */
[----:B------:R-:W-:Y:S01]  /*d780*/  ISETP.NE.AND P3, PT, R193, R162, PT ;  /* 0x000000a2c100720c */ /* 0x000fe20003f65270 */
[----:B------:R-:W-:-:S02]  /*d790*/  @!P1 VIADD R162, R14, 0x38840 ;  /* 0x000388400ea29836 */ /* 0x000fc40000000000 */
[-CC-:B------:R-:W-:Y:S01]  /*d7a0*/  FFMA.FTZ R203, R167, R11.reuse, -R205.reuse ;  /* 0x0000000ba7cb7223 */ /* 0x180fe200000108cd */
[-CC-:B------:R-:W-:Y:S01]  /*d7b0*/  FFMA.FTZ R170, R170, R11.reuse, -R205.reuse ;  /* 0x0000000baaaa7223 */ /* 0x180fe200000108cd */
[----:B------:R-:W1:Y:S01]  /*d7c0*/  MUFU.EX2 R154, R154 ;  /* 0x0000009a009a7308 */ /* 0x000e620000000800 */
[-CC-:B------:R-:W-:Y:S01]  /*d7d0*/  FFMA.FTZ R171, R171, R11.reuse, -R205.reuse ;  /* 0x0000000babab7223 */ /* 0x180fe200000108cd */
[----:B------:R-:W-:Y:S01]  /*d7e0*/  @!P1 PRMT R162, RZ, 0x654, R162 ;  /* 0x00000654ffa29816 */ /* 0x000fe200000000a2 */
[-CC-:B------:R-:W-:Y:S01]  /*d7f0*/  FFMA.FTZ R174, R174, R11.reuse, -R205.reuse ;  /* 0x0000000baeae7223 */ /* 0x180fe200000108cd */
[-CC-:B------:R-:W-:Y:S01]  /*d800*/  FFMA.FTZ R175, R175, R11.reuse, -R205.reuse ;  /* 0x0000000bafaf7223 */ /* 0x180fe200000108cd */
[-CC-:B------:R-:W-:Y:S01]  /*d810*/  FFMA.FTZ R178, R178, R11.reuse, -R205.reuse ;  /* 0x0000000bb2b27223 */ /* 0x180fe200000108cd */
[----:B------:R2:W-:Y:S01]  /*d820*/  @!P1 SYNCS.ARRIVE.TRANS64.RED.A1T0 RZ, [R162+URZ], RZ ;  /* 0x000000ffa2ff99a7 */ /* 0x0005e2000810043f */
[----:B------:R-:W-:Y:S01]  /*d830*/  FFMA.FTZ R179, R179, R11, -R205 ;  /* 0x0000000bb3b37223 */ /* 0x000fe200000108cd */
[----:B------:R-:W3:Y:S01]  /*d840*/  MUFU.EX2 R206, R206 ;  /* 0x000000ce00ce7308 */ /* 0x000ee20000000800 */
[----:B------:R-:W-:-:S02]  /*d850*/  @!P3 IMAD R163, R198, 0x40, R191 ;  /* 0x00000040c6a3b824 */ /* 0x000fc400078e02bf */
[-C--:B0-----:R-:W-:Y:S01]  /*d860*/  FMUL.FTZ R26, R26, R164.reuse ;  /* 0x000000a41a1a7220 */ /* 0x081fe20000410000 */
[-C--:B------:R-:W-:Y:S01]  /*d870*/  FMUL.FTZ R27, R27, R164.reuse ;  /* 0x000000a41b1b7220 */ /* 0x080fe20000410000 */
[-C--:B------:R-:W-:Y:S01]  /*d880*/  FMUL.FTZ R30, R30, R164.reuse ;  /* 0x000000a41e1e7220 */ /* 0x080fe20000410000 */
[----:B------:R-:W-:Y:S02]  /*d890*/  @!P3 IMAD R163, R163, 0x4, R2 ;  /* 0x00000004a3a3b824 */ /* 0x000fe400078e0202 */
[-CC-:B--2---:R-:W-:Y:S01]  /*d8a0*/  FFMA.FTZ R162, R182, R11.reuse, -R205.reuse ;  /* 0x0000000bb6a27223 */ /* 0x184fe200000108cd */
[----:B------:R-:W-:Y:S01]  /*d8b0*/  FFMA.FTZ R205, R183, R11, -R205 ;  /* 0x0000000bb7cd7223 */ /* 0x000fe200000108cd */
[----:B------:R-:W0:Y:S01]  /*d8c0*/  MUFU.EX2 R155, R155 ;  /* 0x0000009b009b7308 */ /* 0x000e220000000800 */
[----:B-1----:R-:W-:Y:S01]  /*d8d0*/  FFMA.FTZ R201, R164, R201, R154 ;  /* 0x000000c9a4c97223 */ /* 0x002fe2000001009a */
[----:B------:R-:W-:Y:S01]  /*d8e0*/  @!P3 STS [R163+0x38400], R202 ;  /* 0x038400caa300b388 */ /* 0x000fe20000000800 */
[-C--:B------:R-:W-:Y:S01]  /*d8f0*/  FMUL.FTZ R31, R31, R164.reuse ;  /* 0x000000a41f1f7220 */ /* 0x080fe20000410000 */
[-C--:B------:R-:W-:Y:S01]  /*d900*/  FMUL.FTZ R34, R34, R164.reuse ;  /* 0x000000a422227220 */ /* 0x080fe20000410000 */
[-C--:B------:R-:W-:Y:S01]  /*d910*/  FMUL.FTZ R35, R35, R164.reuse ;  /* 0x000000a423237220 */ /* 0x080fe20000410000 */
[----:B------:R1:W-:Y:S01]  /*d920*/  @!P3 STS [R163+0x38420], R164 ;  /* 0x038420a4a300b388 */ /* 0x0003e20000000800 */
        /* <DEDUP_REMOVED lines=10> */
[----:B0-----:R-:W-:Y:S01]  /*d9d0*/  FADD.FTZ R201, R155, R201 ;  /* 0x000000c99bc97221 */ /* 0x001fe20000010000 */
[----:B-1----:R-:W-:Y:S01]  /*d9e0*/  FFMA.FTZ R163, R202, R199, R152 ;  /* 0x000000c7caa37223 */ /* 0x002fe20000010098 */
[----:B------:R-:W-:Y:S01]  /*d9f0*/  F2FP.BF16.F32.PACK_AB R152, R153, R152 ;  /* 0x000000989998723e */ /* 0x000fe200000010ff */
[-C--:B------:R-:W-:Y:S01]  /*da00*/  FMUL.FTZ R51, R51, R164.reuse ;  /* 0x000000a433337220 */ /* 0x080fe20000410000 */
[----:B------:R-:W-:Y:S01]  /*da10*/  FMUL.FTZ R54, R54, R164 ;  /* 0x000000a436367220 */ /* 0x000fe20000410000 */
[----:B------:R-:W-:Y:S01]  /*da20*/  FADD.FTZ R163, R153, R163 ;  /* 0x000000a399a37221 */ /* 0x000fe20000010000 */
[----:B------:R-:W-:Y:S01]  /*da30*/  F2FP.BF16.F32.PACK_AB R153, R206, R154 ;  /* 0x0000009ace99723e */ /* 0x000fe200000010ff */
[----:B------:R-:W0:Y:S01]  /*da40*/  MUFU.EX2 R157, R157 ;  /* 0x0000009d009d7308 */ /* 0x000e220000000800 */
[C---:B--2---:R-:W-:Y:S01]  /*da50*/  FADD.FTZ R201, R165.reuse, R201 ;  /* 0x000000c9a5c97221 */ /* 0x044fe20000010000 */
[----:B------:R-:W-:Y:S01]  /*da60*/  FADD.FTZ R163, R204, R163 ;  /* 0x000000a3cca37221 */ /* 0x000fe20000010000 */
[----:B------:R-:W-:Y:S01]  /*da70*/  F2FP.BF16.F32.PACK_AB R155, R165, R155 ;  /* 0x0000009ba59b723e */ /* 0x000fe200000010ff */
[-C--:B------:R-:W-:Y:S01]  /*da80*/  FMUL.FTZ R55, R55, R164.reuse ;  /* 0x000000a437377220 */ /* 0x080fe20000410000 */
[-C--:B------:R-:W-:Y:S01]  /*da90*/  FMUL.FTZ R58, R58, R164.reuse ;  /* 0x000000a43a3a7220 */ /* 0x080fe20000410000 */
[-C--:B------:R-:W-:Y:S01]  /*daa0*/  FMUL.FTZ R59, R59, R164.reuse ;  /* 0x000000a43b3b7220 */ /* 0x080fe20000410000 */
[-C--:B------:R-:W-:Y:S01]  /*dab0*/  FMUL.FTZ R62, R62, R164.reuse ;  /* 0x000000a43e3e7220 */ /* 0x080fe20000410000 */
[----:B------:R-:W1:Y:S01]  /*dac0*/  MUFU.EX2 R156, R156 ;  /* 0x0000009c009c7308 */ /* 0x000e620000000800 */
[----:B---3--:R-:W-:Y:S01]  /*dad0*/  FADD.FTZ R182, R158, R201 ;  /* 0x000000c99eb67221 */ /* 0x008fe20000010000 */
[-C--:B------:R-:W-:Y:S01]  /*dae0*/  FMUL.FTZ R63, R63, R164.reuse ;  /* 0x000000a43f3f7220 */ /* 0x080fe20000410000 */
[-C--:B------:R-:W-:Y:S01]  /*daf0*/  FMUL.FTZ R66, R66, R164.reuse ;  /* 0x000000a442427220 */ /* 0x080fe20000410000 */
[-C--:B------:R-:W-:Y:S01]  /*db00*/  FMUL.FTZ R67, R67, R164.reuse ;  /* 0x000000a443437220 */ /* 0x080fe20000410000 */
[-C--:B------:R-:W-:Y:S01]  /*db10*/  FMUL.FTZ R70, R70, R164.reuse ;  /* 0x000000a446467220 */ /* 0x080fe20000410000 */
[-C--:B------:R-:W-:Y:S01]  /*db20*/  FMUL.FTZ R71, R71, R164.reuse ;  /* 0x000000a447477220 */ /* 0x080fe20000410000 */
[----:B------:R-:W-:Y:S01]  /*db30*/  FMUL.FTZ R74, R74, R164 ;  /* 0x000000a44a4a7220 */ /* 0x000fe20000410000 */
[----:B------:R-:W2:Y:S01]  /*db40*/  MUFU.EX2 R161, R161 ;  /* 0x000000a100a17308 */ /* 0x000ea20000000800 */
[C---:B0-----:R-:W-:Y:S01]  /*db50*/  FADD.FTZ R163, R157.reuse, R163 ;  /* 0x000000a39da37221 */ /* 0x041fe20000010000 */
[----:B------:R-:W-:Y:S01]  /*db60*/  F2FP.BF16.F32.PACK_AB R154, R157, R204 ;  /* 0x000000cc9d9a723e */ /* 0x000fe200000010ff */
[----:B------:R-:W-:Y:S01]  /*db70*/  BAR.SYNC.DEFER_BLOCKING 0xf, 0x100 ;  /* 0x03c4000000007b1d */ /* 0x000fe20000010000 */
[-C--:B------:R-:W-:Y:S01]  /*db80*/  FMUL.FTZ R75, R75, R164.reuse ;  /* 0x000000a44b4b7220 */ /* 0x080fe20000410000 */
[-C--:B------:R-:W-:Y:S01]  /*db90*/  FMUL.FTZ R78, R78, R164.reuse ;  /* 0x000000a44e4e7220 */ /* 0x080fe20000410000 */
[-C--:B------:R-:W-:Y:S01]  /*dba0*/  FMUL.FTZ R79, R79, R164.reuse ;  /* 0x000000a44f4f7220 */ /* 0x080fe20000410000 */
[-C--:B------:R-:W-:Y:S01]  /*dbb0*/  FMUL.FTZ R82, R82, R164.reuse ;  /* 0x000000a452527220 */ /* 0x080fe20000410000 */
[-C--:B------:R-:W-:Y:S01]  /*dbc0*/  FMUL.FTZ R83, R83, R164.reuse ;  /* 0x000000a453537220 */ /* 0x080fe20000410000 */
[----:B------:R-:W0:Y:S01]  /*dbd0*/  MUFU.EX2 R159, R159 ;  /* 0x0000009f009f7308 */ /* 0x000e220000000800 */
[----:B-1----:R-:W-:Y:S01]  /*dbe0*/  FADD.FTZ R163, R156, R163 ;  /* 0x000000a39ca37221 */ /* 0x002fe20000010000 */
[-C--:B------:R-:W-:Y:S01]  /*dbf0*/  FMUL.FTZ R86, R86, R164.reuse ;  /* 0x000000a456567220 */ /* 0x080fe20000410000 */
[-C--:B------:R-:W-:Y:S01]  /*dc00*/  FMUL.FTZ R87, R87, R164.reuse ;  /* 0x000000a457577220 */ /* 0x080fe20000410000 */
[-C--:B------:R-:W-:Y:S01]  /*dc10*/  FMUL.FTZ R90, R90, R164.reuse ;  /* 0x000000a45a5a7220 */ /* 0x080fe20000410000 */
[-C--:B------:R-:W-:Y:S01]  /*dc20*/  FMUL.FTZ R91, R91, R164.reuse ;  /* 0x000000a45b5b7220 */ /* 0x080fe20000410000 */
[-C--:B------:R-:W-:Y:S01]  /*dc30*/  FMUL.FTZ R94, R94, R164.reuse ;  /* 0x000000a45e5e7220 */ /* 0x080fe20000410000 */
[----:B------:R-:W-:Y:S01]  /*dc40*/  FMUL.FTZ R95, R95, R164 ;  /* 0x000000a45f5f7220 */ /* 0x000fe20000410000 */
[----:B------:R-:W1:Y:S01]  /*dc50*/  MUFU.EX2 R160, R160 ;  /* 0x000000a000a07308 */ /* 0x000e620000000800 */
[C---:B--2---:R-:W-:Y:S01]  /*dc60*/  FADD.FTZ R198, R161.reuse, R163 ;  /* 0x000000a3a1c67221 */ /* 0x044fe20000010000 */
[----:B------:R-:W-:Y:S01]  /*dc70*/  F2FP.BF16.F32.PACK_AB R156, R161, R156 ;  /* 0x0000009ca19c723e */ /* 0x000fe200000010ff */
        /* <DEDUP_REMOVED lines=8> */
[-C--:B------:R-:W-:Y:S01]  /*dd00*/  FMUL.FTZ R107, R107, R164.reuse ;  /* 0x000000a46b6b7220 */ /* 0x080fe20000410000 */
[-C--:B------:R-:W-:Y:S01]  /*dd10*/  FMUL.FTZ R110, R110, R164.reuse ;  /* 0x000000a46e6e7220 */ /* 0x080fe20000410000 */
[-C--:B------:R-:W-:Y:S01]  /*dd20*/  FMUL.FTZ R111, R111, R164.reuse ;  /* 0x000000a46f6f7220 */ /* 0x080fe20000410000 */
[-C--:B------:R-:W-:Y:S01]  /*dd30*/  FMUL.FTZ R114, R114, R164.reuse ;  /* 0x000000a472727220 */ /* 0x080fe20000410000 */
[-C--:B------:R-:W-:Y:S01]  /*dd40*/  FMUL.FTZ R115, R115, R164.reuse ;  /* 0x000000a473737220 */ /* 0x080fe20000410000 */
[----:B------:R-:W-:Y:S01]  /*dd50*/  MUFU.EX2 R200, R200 ;  /* 0x000000c800c87308 */ /* 0x000fe20000000800 */
[----:B-1----:R-:W-:Y:S01]  /*dd60*/  FADD.FTZ R198, R160, R198 ;  /* 0x000000c6a0c67221 */ /* 0x002fe20000010000 */
[-C--:B------:R-:W-:Y:S01]  /*dd70*/  FMUL.FTZ R118, R118, R164.reuse ;  /* 0x000000a476767220 */ /* 0x080fe20000410000 */
[-C--:B------:R-:W-:Y:S01]  /*dd80*/  FMUL.FTZ R119, R119, R164.reuse ;  /* 0x000000a477777220 */ /* 0x080fe20000410000 */
[-C--:B------:R-:W-:Y:S01]  /*dd90*/  FMUL.FTZ R122, R122, R164.reuse ;  /* 0x000000a47a7a7220 */ /* 0x080fe20000410000 */
[-C--:B------:R-:W-:Y:S01]  /*dda0*/  FMUL.FTZ R123, R123, R164.reuse ;  /* 0x000000a47b7b7220 */ /* 0x080fe20000410000 */
[-C--:B------:R-:W-:Y:S01]  /*ddb0*/  FMUL.FTZ R126, R126, R164.reuse ;  /* 0x000000a47e7e7220 */ /* 0x080fe20000410000 */
[----:B------:R-:W-:Y:S01]  /*ddc0*/  FMUL.FTZ R127, R127, R164 ;  /* 0x000000a47f7f7220 */ /* 0x000fe20000410000 */
[----:B------:R-:W0:Y:S01]  /*ddd0*/  MUFU.EX2 R203, R203 ;  /* 0x000000cb00cb7308 */ /* 0x000e220000000800 */
[----:B--2---:R-:W-:Y:S01]  /*dde0*/  F2FP.BF16.F32.PACK_AB R158, R197, R160 ;  /* 0x000000a0c59e723e */ /* 0x004fe200000010ff */
        /* <DEDUP_REMOVED lines=78> */
[----:B------:R-:W0:Y:S01]  /*e2d0*/  MUFU.EX2 R177, R177 ;  /* 0x000000b100b17308 */ /* 0x000e220000000800 */
[----:B-1----:R-:W-:Y:S01]  /*e2e0*/  F2FP.BF16.F32.PACK_AB R163, R175, R174 ;  /* 0x000000aeafa3723e */ /* 0x002fe200000010ff */
[----:B------:R-:W-:Y:S01]  /*e2f0*/  FMUL.FTZ R149, R149, R202 ;  /* 0x000000ca95957220 */ /* 0x000fe20000410000 */
[----:B------:R1:W-:Y:S01]  /*e300*/  STSM.16.M88.4 [R195+0x36400], R152 ;  /* 0x03640098c3007844 */ /* 0x0003e20000000200 */
[----:B------:R-:W-:Y:S01]  /*e310*/  FADD.FTZ R182, R200, R182 ;  /* 0x000000b6c8b67221 */ /* 0x000fe20000010000 */
[----:B------:R-:W-:Y:S01]  /*e320*/  FADD.FTZ R197, R197, R198 ;  /* 0x000000c6c5c57221 */ /* 0x000fe20000010000 */
[----:B------:R-:W-:Y:S01]  /*e330*/  @!P1 VIADD R14, R14, 0x38860 ;  /* 0x000388600e0e9836 */ /* 0x000fe20000000000 */
[----:B------:R3:W-:Y:S01]  /*e340*/  STSM.16.M88.4 [R196], R156 ;  /* 0x0000009cc4007844 */ /* 0x0007e20000000200 */
[----:B------:R-:W-:Y:S01]  /*e350*/  MUFU.EX2 R180, R180 ;  /* 0x000000b400b47308 */ /* 0x000fe20000000800 */
[----:B------:R-:W-:Y:S01]  /*e360*/  FADD.FTZ R203, R203, R182 ;  /* 0x000000b6cbcb7221 */ /* 0x000fe20000010000 */
[----:B------:R-:W-:Y:S01]  /*e370*/  FADD.FTZ R168, R168, R197 ;  /* 0x000000c5a8a87221 */ /* 0x000fe20000010000 */
[----:B------:R-:W-:Y:S01]  /*e380*/  @!P1 PRMT R14, RZ, 0x654, R14 ;  /* 0x00000654ff0e9816 */ /* 0x000fe2000000000e */
[----:B------:R-:W-:-:S02]  /*e390*/  IMAD.MOV.U32 R198, RZ, RZ, R18 ;  /* 0x000000ffffc67224 */ /* 0x000fc400078e0012 */
[----:B------:R-:W-:Y:S01]  /*e3a0*/  FADD.FTZ R170, R170, R203 ;  /* 0x000000cbaaaa7221 */ /* 0x000fe20000010000 */
[----:B------:R-:W-:Y:S01]  /*e3b0*/  FADD.FTZ R169, R169, R168 ;  /* 0x000000a8a9a97221 */ /* 0x000fe20000010000 */
[----:B------:R-:W-:Y:S01]  /*e3c0*/  IMAD.MOV.U32 R200, RZ, RZ, R21 ;  /* 0x000000ffffc87224 */ /* 0x000fe200078e0015 */
[----:B------:R-:W2:Y:S01]  /*e3d0*/  MUFU.EX2 R181, R181 ;  /* 0x000000b500b57308 */ /* 0x000ea20000000800 */
[----:B0-----:R-:W-:Y:S01]  /*e3e0*/  F2FP.BF16.F32.PACK_AB R164, R177, R176 ;  /* 0x000000b0b1a4723e */ /* 0x001fe200000010ff */
[----:B------:R-:W-:Y:S01]  /*e3f0*/  FADD.FTZ R171, R171, R170 ;  /* 0x000000aaabab7221 */ /* 0x000fe20000010000 */
[----:B------:R-:W-:-:S03]  /*e400*/  IMAD.MOV.U32 R197, RZ, RZ, R12 ;  /* 0x000000ffffc57224 */ /* 0x000fc600078e000c */
[----:B------:R-:W-:Y:S02]  /*e410*/  FADD.FTZ R174, R174, R171 ;  /* 0x000000abaeae7221 */ /* 0x000fe40000010000 */
[----:B------:R-:W-:Y:S02]  /*e420*/  MUFU.EX2 R178, R178 ;  /* 0x000000b200b27308 */ /* 0x000fe40000000800 */
[----:B------:R-:W-:-:S06]  /*e430*/  FADD.FTZ R175, R175, R174 ;  /* 0x000000aeafaf7221 */ /* 0x000fcc0000010000 */
[----:B------:R-:W0:Y:S01]  /*e440*/  MUFU.EX2 R179, R179 ;  /* 0x000000b300b37308 */ /* 0x000e220000000800 */
[----:B--2---:R-:W-:-:S07]  /*e450*/  F2FP.BF16.F32.PACK_AB R166, R181, R180 ;  /* 0x000000b4b5a6723e */ /* 0x004fce00000010ff */
[----:B------:R2:W4:Y:S08]  /*e460*/  MUFU.EX2 R183, R162 ;  /* 0x000000a200b77308 */ /* 0x0005300000000800 */
[----:B------:R-:W5:Y:S01]  /*e470*/  MUFU.EX2 R201, R205 ;  /* 0x000000cd00c97308 */ /* 0x000f620000000800 */
[----:B--2---:R-:W-:Y:S01]  /*e480*/  F2FP.BF16.F32.PACK_AB R162, R173, R172 ;  /* 0x000000acada2723e */ /* 0x004fe200000010ff */
[----:B------:R-:W-:Y:S01]  /*e490*/  FADD.FTZ R172, R172, R169 ;  /* 0x000000a9acac7221 */ /* 0x000fe20000010000 */
[----:B0-----:R-:W-:Y:S01]  /*e4a0*/  F2FP.BF16.F32.PACK_AB R165, R179, R178 ;  /* 0x000000b2b3a5723e */ /* 0x001fe200000010ff */
[----:B------:R-:W-:-:S02]  /*e4b0*/  FADD.FTZ R178, R178, R175 ;  /* 0x000000afb2b27221 */ /* 0x000fc40000010000 */
[----:B------:R3:W-:Y:S01]  /*e4c0*/  STSM.16.M88.4 [R209], R160 ;  /* 0x000000a0d1007844 */ /* 0x0007e20000000200 */
[----:B------:R-:W-:Y:S01]  /*e4d0*/  FADD.FTZ R173, R173, R172 ;  /* 0x000000acadad7221 */ /* 0x000fe20000010000 */
[----:B------:R-:W-:-:S03]  /*e4e0*/  FADD.FTZ R178, R179, R178 ;  /* 0x000000b2b3b27221 */ /* 0x000fc60000010000 */
[----:B------:R-:W-:Y:S01]  /*e4f0*/  FADD.FTZ R176, R176, R173 ;  /* 0x000000adb0b07221 */ /* 0x000fe20000010000 */
[----:B----4-:R-:W-:-:S03]  /*e500*/  FADD.FTZ R178, R183, R178 ;  /* 0x000000b2b7b27221 */ /* 0x010fc60000010000 */
[----:B------:R-:W-:Y:S01]  /*e510*/  FADD.FTZ R177, R177, R176 ;  /* 0x000000b0b1b17221 */ /* 0x000fe20000010000 */
[C---:B-----5:R-:W-:Y:S01]  /*e520*/  F2FP.BF16.F32.PACK_AB R167, R201.reuse, R183 ;  /* 0x000000b7c9a7723e */ /* 0x060fe200000010ff */
[----:B------:R-:W-:Y:S02]  /*e530*/  FADD.FTZ R201, R201, R178 ;  /* 0x000000b2c9c97221 */ /* 0x000fe40000010000 */
[----:B------:R-:W-:Y:S02]  /*e540*/  FADD.FTZ R180, R180, R177 ;  /* 0x000000b1b4b47221 */ /* 0x000fe40000010000 */
[----:B------:R3:W-:Y:S01]  /*e550*/  STSM.16.M88.4 [R208], R164 ;  /* 0x000000a4d0007844 */ /* 0x0007e20000000200 */
[----:B------:R-:W-:Y:S01]  /*e560*/  WARPGROUP.ARRIVE ;  /* 0x00000000000079c5 */ /* 0x000fe20000000000 */
[----:B------:R-:W-:-:S05]  /*e570*/  FADD.FTZ R199, R181, R180 ;  /* 0x000000b4b5c77221 */ /* 0x000fca0000010000 */
[----:B------:R-:W-:Y:S03]  /*e580*/  HGMMA.64x256x16.F32.BF16 R24, R152, gdesc[UR4].tnspB, R24, gsb0 ;  /* 0x43e0000498187df0 */ /* 0x000fe60008001818 */
[----:B------:R-:W-:Y:S02]  /*e590*/  WARPGROUP.DEPBAR.LE gsb0, 0x0 ;  /* 0x00008000000079c5 */ /* 0x000fe40000010000 */
[----:B-1----:R-:W-:Y:S01]  /*e5a0*/  VIADD R152, R20, 0x80 ;  /* 0x0000008014987836 */ /* 0x002fe20000000000 */
[----:B------:R-:W-:Y:S01]  /*e5b0*/  WARPGROUP.ARRIVE ;  /* 0x00000000000079c5 */ /* 0x000fe20000000000 */
[----:B------:R-:W-:-:S03]  /*e5c0*/  IMAD.MOV.U32 R153, RZ, RZ, 0x40000040 ;  /* 0x40000040ff997424 */ /* 0x000fc600078e00ff */
[----:B------:R-:W-:Y:S01]  /*e5d0*/  R2UR UR6, R152 ;  /* 0x00000000980672ca */ /* 0x000fe200000e0000 */
[----:B------:R-:W-:Y:S01]  /*e5e0*/  VIADD R152, R20, 0x100 ;  /* 0x0000010014987836 */ /* 0x000fe20000000000 */
[----:B------:R-:W-:Y:S01]  /*e5f0*/  R2UR UR7, R153 ;  /* 0x00000000990772ca */ /* 0x000fe200000e0000 */
[----:B------:R-:W-:-:S15]  /*e600*/  IMAD.MOV.U32 R153, RZ, RZ, 0x40000040 ;  /* 0x40000040ff997424 */ /* 0x000fde00078e00ff */
[----:B------:R-:W-:Y:S01]  /*e610*/  HGMMA.64x256x16.F32.BF16 R24, R156, gdesc[UR4].tnspB, R24, gsb0 ;  /* 0x43e000049c187df0 */ /* 0x000fe20008001818 */
[----:B------:R-:W-:Y:S01]  /*e620*/  R2UR UR6, R152 ;  /* 0x00000000980672ca */ /* 0x000fe200000e0000 */
[----:B------:R-:W-:Y:S01]  /*e630*/  VIADD R152, R20, 0x180 ;  /* 0x0000018014987836 */ /* 0x000fe20000000000 */
[----:B------:R-:W-:Y:S01]  /*e640*/  R2UR UR7, R153 ;  /* 0x00000000990772ca */ /* 0x000fe200000e0000 */
[----:B------:R-:W-:Y:S01]  /*e650*/  IMAD.MOV.U32 R153, RZ, RZ, 0x40000040 ;  /* 0x40000040ff997424 */ /* 0x000fe200078e00ff */
[----:B------:R-:W-:Y:S02]  /*e660*/  WARPGROUP.DEPBAR.LE gsb0, 0x0 ;  /* 0x00008000000079c5 */ /* 0x000fe40000010000 */
[----:B------:R-:W-:-:S15]  /*e670*/  WARPGROUP.ARRIVE ;  /* 0x00000000000079c5 */ /* 0x000fde0000000000 */
[----:B------:R-:W-:-:S06]  /*e680*/  NOP ;  /* 0x0000000000007918 */ /* 0x000fcc0000000000 */
        /* <DEDUP_REMOVED lines=18> */
.L_x_1399:
[----:B------:R-:W-:Y:S05]  /*e7b0*/  BSYNC B0 ;  /* 0x0000000000007941 */ /* 0x000fea0003800000 */
.L_x_1398:
[----:B------:R-:W0:Y:S01]  /*e7c0*/  SHFL.BFLY PT, R0, R199, 0x2, 0x1f ;  /* 0x0c401f00c7007f89 */ /* 0x000e2200000e0000 */
[----:B------:R-:W-:Y:S02]  /*e7d0*/  IMAD.MOV.U32 R173, RZ, RZ, -0x800000 ;  /* 0xff800000ffad7424 */ /* 0x000fe400078e00ff */
[----:B------:R-:W-:Y:S01]  /*e7e0*/  IMAD.MOV.U32 R174, RZ, RZ, -0x800000 ;  /* 0xff800000ffae7424 */ /* 0x000fe200078e00ff */
[----:B------:R-:W1:Y:S01]  /*e7f0*/  SHFL.BFLY PT, R4, R201, 0x2, 0x1f ;  /* 0x0c401f00c9047f89 */ /* 0x000e6200000e0000 */
[----:B------:R-:W-:Y:S01]  /*e800*/  VIADD R219, R219, 0x1 ;  /* 0x00000001dbdb7836 */ /* 0x000fe20000000000 */
[----:B------:R-:W-:Y:S08]  /*e810*/  BAR.ARV 0x8, 0x100 ;  /* 0x0204000000007b1d */ /* 0x000ff00000002000 */
[----:B------:R-:W-:Y:S01]  /*e820*/  BAR.SYNC.DEFER_BLOCKING 0xf, 0x100 ;  /* 0x03c4000000007b1d */ /* 0x000fe20000010000 */
[----:B0-----:R-:W-:Y:S01]  /*e830*/  FADD.FTZ R3, R0, R199 ;  /* 0x000000c700037221 */ /* 0x001fe20000010000 */
[----:B-1----:R-:W-:-:S04]  /*e840*/  FADD.FTZ R6, R4, R201 ;  /* 0x000000c904067221 */ /* 0x002fc80000010000 */
[----:B------:R-:W0:Y:S01]  /*e850*/  SHFL.BFLY PT, R0, R3, 0x1, 0x1f ;  /* 0x0c201f0003007f89 */ /* 0x000e2200000e0000 */
[----:B------:R-:W-:-:S03]  /*e860*/  IMAD.MOV R4, RZ, RZ, -R194 ;  /* 0x000000ffff047224 */ /* 0x000fc600078e0ac2 */
[----:B------:R-:W1:Y:S02]  /*e870*/  SHFL.BFLY PT, R5, R6, 0x1, 0x1f ;  /* 0x0c201f0006057f89 */ /* 0x000e6400000e0000 */
[----:B------:R-:W-:-:S13]  /*e880*/  ISETP.NE.AND P0, PT, R193, R4, PT ;  /* 0x00000004c100720c */ /* 0x000fda0003f05270 */
[----:B------:R-:W-:-:S04]  /*e890*/  @!P0 IMAD R7, R18, 0x40, R191 ;  /* 0x0000004012078824 */ /* 0x000fc800078e02bf */
[----:B------:R-:W-:Y:S02]  /*e8a0*/  @!P0 IMAD R7, R7, 0x4, R2 ;  /* 0x0000000407078824 */ /* 0x000fe400078e0202 */
[----:B0-----:R-:W-:Y:S01]  /*e8b0*/  FADD.FTZ R9, R3, R0 ;  /* 0x0000000003097221 */ /* 0x001fe20000010000 */
[----:B------:R-:W-:Y:S02]  /*e8c0*/  VIADD R3, R18, 0x1 ;  /* 0x0000000112037836 */ /* 0x000fe40000000000 */
[----:B-1----:R-:W-:Y:S02]  /*e8d0*/  FADD.FTZ R0, R6, R5 ;  /* 0x0000000506007221 */ /* 0x002fe40000010000 */
[----:B------:R-:W-:Y:S02]  /*e8e0*/  FSETP.NE.FTZ.AND P2, PT, R9, RZ, PT ;  /* 0x000000ff0900720b */ /* 0x000fe40003f55000 */
[----:B------:R-:W-:Y:S02]  /*e8f0*/  CS2R R4, SRZ ;  /* 0x0000000000047805 */ /* 0x000fe4000001ff00 */
[----:B------:R-:W-:-:S02]  /*e900*/  ISETP.NE.AND P1, PT, R3, 0x2, PT ;  /* 0x000000020300780c */ /* 0x000fc40003f25270 */
[----:B------:R-:W-:Y:S02]  /*e910*/  FSETP.NE.FTZ.AND P3, PT, R0, RZ, PT ;  /* 0x000000ff0000720b */ /* 0x000fe40003f75000 */
[----:B------:R-:W-:-:S04]  /*e920*/  SEL R6, RZ, 0x1, P1 ;  /* 0x00000001ff067807 */ /* 0x000fc80000800000 */
[----:B------:R-:W-:Y:S01]  /*e930*/  LOP3.LUT R23, R23, R6, RZ, 0x3c, !PT ;  /* 0x0000000617177212 */ /* 0x000fe200078e3cff */
[----:B------:R-:W0:Y:S01]  /*e940*/  @P2 MUFU.RCP R5, R9 ;  /* 0x0000000900052308 */ /* 0x000e220000001000 */
[----:B------:R-:W-:-:S05]  /*e950*/  @P2 FMUL.FTZ R18, R11, 0.69314718246459960938 ;  /* 0x3f3172180b122820 */ /* 0x000fca0000410000 */
[----:B--2---:R-:W-:Y:S02]  /*e960*/  @P3 FMUL.FTZ R20, R11, 0.69314718246459960938 ;  /* 0x3f3172180b143820 */ /* 0x004fe40000410000 */
[----:B------:R-:W1:Y:S08]  /*e970*/  @P3 MUFU.RCP R4, R0 ;  /* 0x0000000000043308 */ /* 0x000e700000001000 */
[----:B------:R-:W2:Y:S01]  /*e980*/  @P2 MUFU.LG2 R2, R9 ;  /* 0x0000000900022308 */ /* 0x000ea20000000c00 */
[-C--:B0-----:R-:W-:Y:S01]  /*e990*/  FMUL.FTZ R10, R24, R5.reuse ;  /* 0x00000005180a7220 */ /* 0x081fe20000410000 */
[----:B------:R0:W-:Y:S01]  /*e9a0*/  @!P0 STS [R7+0x38400], R5 ;  /* 0x0384000507008388 */ /* 0x0001e20000000800 */
[-C--:B------:R-:W-:Y:S01]  /*e9b0*/  FMUL.FTZ R8, R25, R5.reuse ;  /* 0x0000000519087220 */ /* 0x080fe20000410000 */
[-C--:B------:R-:W-:Y:S01]  /*e9c0*/  FMUL.FTZ R177, R33, R5.reuse ;  /* 0x0000000521b17220 */ /* 0x080fe20000410000 */
[-C--:B------:R-:W-:Y:S01]  /*e9d0*/  FMUL.FTZ R179, R32, R5.reuse ;  /* 0x0000000520b37220 */ /* 0x080fe20000410000 */
[-C--:B------:R-:W-:Y:S01]  /*e9e0*/  FMUL.FTZ R178, R36, R5.reuse ;  /* 0x0000000524b27220 */ /* 0x080fe20000410000 */
[-C--:B------:R-:W-:Y:S01]  /*e9f0*/  FMUL.FTZ R28, R28, R5.reuse ;  /* 0x000000051c1c7220 */ /* 0x080fe20000410000 */
[----:B------:R4:W5:Y:S01]  /*ea00*/  @P3 MUFU.LG2 R24, R0 ;  /* 0x0000000000183308 */ /* 0x0009620000000c00 */
[----:B-1----:R1:W-:Y:S01]  /*ea10*/  @!P0 STS [R7+0x38420], R4 ;  /* 0x0384200407008388 */ /* 0x0023e20000000800 */
[-C--:B------:R-:W-:Y:S01]  /*ea20*/  FMUL.FTZ R33, R42, R4.reuse ;  /* 0x000000042a217220 */ /* 0x080fe20000410000 */
[-C--:B------:R-:W-:Y:S01]  /*ea30*/  FMUL.FTZ R6, R29, R5.reuse ;  /* 0x000000051d067220 */ /* 0x080fe20000410000 */
[-C--:B------:R-:W-:Y:S01]  /*ea40*/  FMUL.FTZ R175, R37, R5.reuse ;  /* 0x0000000525af7220 */ /* 0x080fe20000410000 */
[-C--:B------:R-:W-:Y:S01]  /*ea50*/  FMUL.FTZ R176, R40, R5.reuse ;  /* 0x0000000528b07220 */ /* 0x080fe20000410000 */
[-C--:B------:R-:W-:Y:S01]  /*ea60*/  FMUL.FTZ R32, R41, R5.reuse ;  /* 0x0000000529207220 */ /* 0x080fe20000410000 */
[-C--:B------:R-:W-:Y:S01]  /*ea70*/  FMUL.FTZ R172, R44, R5.reuse ;  /* 0x000000052cac7220 */ /* 0x080fe20000410000 */
[-C--:B------:R-:W-:Y:S01]  /*ea80*/  FMUL.FTZ R170, R45, R5.reuse ;  /* 0x000000052daa7220 */ /* 0x080fe20000410000 */
[-C--:B----4-:R-:W-:Y:S01]  /*ea90*/  FMUL.FTZ R0, R27, R4.reuse ;  /* 0x000000041b007220 */ /* 0x090fe20000410000 */
[----:B--2---:R-:W-:Y:S01]  /*eaa0*/  @P2 FMUL.FTZ R25, R2, 0.69314718246459960938 ;  /* 0x3f31721802192820 */ /* 0x004fe20000410000 */
[-C--:B------:R-:W-:Y:S01]  /*eab0*/  FMUL.FTZ R171, R48, R5.reuse ;  /* 0x0000000530ab7220 */ /* 0x080fe20000410000 */
[-C--:B---3--:R-:W-:Y:S01]  /*eac0*/  FMUL.FTZ R167, R49, R5.reuse ;  /* 0x0000000531a77220 */ /* 0x088fe20000410000 */
[-C--:B------:R-:W-:Y:S01]  /*ead0*/  FMUL.FTZ R169, R52, R5.reuse ;  /* 0x0000000534a97220 */ /* 0x080fe20000410000 */
[-C--:B------:R-:W-:Y:S01]  /*eae0*/  FMUL.FTZ R165, R53, R5.reuse ;  /* 0x0000000535a57220 */ /* 0x080fe20000410000 */
[-C--:B------:R-:W-:Y:S01]  /*eaf0*/  FMUL.FTZ R166, R56, R5.reuse ;  /* 0x0000000538a67220 */ /* 0x080fe20000410000 */
[-C--:B------:R-:W-:Y:S01]  /*eb00*/  FMUL.FTZ R163, R57, R5.reuse ;  /* 0x0000000539a37220 */ /* 0x080fe20000410000 */
[----:B-----5:R-:W-:Y:S01]  /*eb10*/  @P3 FMUL.FTZ R27, R24, 0.69314718246459960938 ;  /* 0x3f317218181b3820 */ /* 0x020fe20000410000 */
        /* <DEDUP_REMOVED lines=46> */
[----:B------:R-:W-:Y:S01]  /*ee00*/  FMUL.FTZ R42, R107, R4 ;  /* 0x000000046b2a7220 */ /* 0x000fe20000410000 */
[----:B------:R-:W-:Y:S01]  /*ee10*/  @P2 FFMA.FTZ R173, R18, R12, R25 ;  /* 0x0000000c12ad2223 */ /* 0x000fe20000010019 */
[----:B------:R-:W-:Y:S01]  /*ee20*/  PLOP3.LUT P0, PT, PT, PT, PT, 0x8, 0x0 ;  /* 0x000000000000781c */ /* 0x000fe20003f0e170 */
[-C--:B0-----:R-:W-:Y:S01]  /*ee30*/  FMUL.FTZ R5, R26, R4.reuse ;  /* 0x000000041a057220 */ /* 0x081fe20000410000 */
        /* <DEDUP_REMOVED lines=63> */
.L_x_1353:
[----:B------:R-:W-:Y:S05]  /*f230*/  BSYNC B7 ;  /* 0x0000000000077941 */ /* 0x000fea0003800000 */
.L_x_1351:
        /* <DEDUP_REMOVED lines=37> */
[C---:B------:R-:W-:Y:S01]  /*f490*/  IADD3 R0, P1, R40.reuse, 0x20, RZ ;  /* 0x0000002028007810 */ /* 0x040fe20007f3e0ff */
[--C-:B------:R-:W-:Y:S01]  /*f4a0*/  IMAD.X R31, RZ, RZ, R41.reuse, P0 ;  /* 0x000000ffff1f7224 */ /* 0x100fe200000e0629 */
[----:B------:R-:W-:Y:S01]  /*f4b0*/  LOP3.LUT R44, R45, R40, RZ, 0x3c, !PT ;  /* 0x000000282d2c7212 */ /* 0x000fe200078e3cff */
[----:B------:R-:W-:Y:S01]  /*f4c0*/  IMAD.MOV.U32 R45, RZ, RZ, R41 ;  /* 0x000000ffff2d7224 */ /* 0x000fe200078e0029 */
[----:B------:R-:W-:Y:S02]  /*f4d0*/  IADD3 R10, P4, R40, 0x60, RZ ;  /* 0x00000060280a7810 */ /* 0x000fe40007f9e0ff */
[----:B------:R-:W-:Y:S02]  /*f4e0*/  LOP3.LUT R30, R3, 0x380, RZ, 0xc0, !PT ;  /* 0x00000380031e7812 */ /* 0x000fe400078ec0ff */
[----:B------:R-:W-:-:S02]  /*f4f0*/  LOP3.LUT R181, R0, 0x380, RZ, 0xc0, !PT ;  /* 0x0000038000b57812 */ /* 0x000fc400078ec0ff */
[----:B------:R-:W-:Y:S02]  /*f500*/  LOP3.LUT R183, R10, 0x380, RZ, 0xc0, !PT ;  /* 0x000003800ab77812 */ /* 0x000fe400078ec0ff */
[----:B------:R-:W-:Y:S01]  /*f510*/  MOV R12, R44 ;  /* 0x0000002c000c7202 */ /* 0x000fe20000000f00 */
[----:B------:R-:W-:Y:S01]  /*f520*/  BAR.SYNC.DEFER_BLOCKING 0x1, 0x100 ;  /* 0x0044000000007b1d */ /* 0x000fe20000010000 */
[----:B------:R-:W-:Y:S01]  /*f530*/  SHF.R.U64 R30, R30, 0x3, RZ ;  /* 0x000000031e1e7819 */ /* 0x000fe200000012ff */
[--C-:B------:R-:W-:Y:S01]  /*f540*/  IMAD.X R45, RZ, RZ, R41.reuse, P4 ;  /* 0x000000ffff2d7224 */ /* 0x100fe200020e0629 */
[C---:B------:R-:W-:Y:S02]  /*f550*/  IADD3 R48, P3, R40.reuse, 0x2000, RZ ;  /* 0x0000200028307810 */ /* 0x040fe40007f7e0ff */
[----:B------:R-:W-:Y:S02]  /*f560*/  SHF.R.U64 R181, R181, 0x3, RZ ;  /* 0x00000003b5b57819 */ /* 0x000fe400000012ff */
[----:B------:R-:W-:Y:S01]  /*f570*/  SHF.R.U64 R183, R183, 0x3, RZ ;  /* 0x00000003b7b77819 */ /* 0x000fe200000012ff */
[----:B------:R-:W-:Y:S01]  /*f580*/  IMAD.X R49, RZ, RZ, R41, P3 ;  /* 0x000000ffff317224 */ /* 0x000fe200018e0629 */
[----:B------:R-:W-:-:S02]  /*f590*/  IADD3 R52, P6, R40, 0x2020, RZ ;  /* 0x0000202028347810 */ /* 0x000fc40007fde0ff */
[----:B------:R-:W-:Y:S02]  /*f5a0*/  IADD3 R8, P5, R40, 0x2040, RZ ;  /* 0x0000204028087810 */ /* 0x000fe40007fbe0ff */
[----:B------:R-:W-:Y:S01]  /*f5b0*/  LOP3.LUT R30, R30, R3, RZ, 0x3c, !PT ;  /* 0x000000031e1e7212 */ /* 0x000fe200078e3cff */
[--C-:B------:R-:W-:Y:S01]  /*f5c0*/  IMAD.X R53, RZ, RZ, R41.reuse, P6 ;  /* 0x000000ffff357224 */ /* 0x100fe200030e0629 */
[----:B------:R-:W-:Y:S01]  /*f5d0*/  LOP3.LUT R44, R183, R10, RZ, 0x3c, !PT ;  /* 0x0000000ab72c7212 */ /* 0x000fe200078e3cff */
[----:B------:R-:W-:Y:S01]  /*f5e0*/  IMAD.X R57, RZ, RZ, R41, P5 ;  /* 0x000000ffff397224 */ /* 0x000fe200028e0629 */
[----:B------:R-:W-:Y:S02]  /*f5f0*/  LOP3.LUT R3, R48, 0x380, RZ, 0xc0, !PT ;  /* 0x0000038030037812 */ /* 0x000fe400078ec0ff */
[----:B------:R-:W-:Y:S02]  /*f600*/  LOP3.LUT R183, R8, 0x380, RZ, 0xc0, !PT ;  /* 0x0000038008b77812 */ /* 0x000fe400078ec0ff */
[----:B------:R-:W-:-:S02]  /*f610*/  IADD3 R60, P2, R40, 0x2060, RZ ;  /* 0x00002060283c7810 */ /* 0x000fc40007f5e0ff */
[----:B------:R-:W-:Y:S01]  /*f620*/  SHF.R.U64 R3, R3, 0x3, RZ ;  /* 0x0000000303037819 */ /* 0x000fe200000012ff */
[----:B------:R2:W-:Y:S01]  /*f630*/  STSM.16.M88.4 [R12], R4 ;  /* 0x000000040c007844 */ /* 0x0005e20000000200 */
[----:B------:R-:W-:Y:S01]  /*f640*/  SHF.R.U64 R183, R183, 0x3, RZ ;  /* 0x00000003b7b77819 */ /* 0x000fe200000012ff */
[--C-:B------:R-:W-:Y:S01]  /*f650*/  IMAD.X R61, RZ, RZ, R41.reuse, P2 ;  /* 0x000000ffff3d7224 */ /* 0x100fe200010e0629 */
[C---:B------:R-:W-:Y:S02]  /*f660*/  IADD3 R62, P0, R40.reuse, 0x4020, RZ ;  /* 0x00004020283e7810 */ /* 0x040fe40007f1e0ff */
[----:B------:R-:W-:Y:S02]  /*f670*/  IADD3 R66, P4, R40, 0x4040, RZ ;  /* 0x0000404028427810 */ /* 0x000fe40007f9e0ff */
[----:B------:R-:W-:Y:S01]  /*f680*/  LOP3.LUT R197, R60, 0x380, RZ, 0xc0, !PT ;  /* 0x000003803cc57812 */ /* 0x000fe200078ec0ff */
[--C-:B------:R-:W-:Y:S01]  /*f690*/  IMAD.X R69, RZ, RZ, R41.reuse, P0 ;  /* 0x000000ffff457224 */ /* 0x100fe200000e0629 */
[----:B------:R-:W-:Y:S01]  /*f6a0*/  LOP3.LUT R48, R3, R48, RZ, 0x3c, !PT ;  /* 0x0000003003307212 */ /* 0x000fe200078e3cff */
[----:B------:R-:W-:Y:S01]  /*f6b0*/  IMAD.X R73, RZ, RZ, R41, P4 ;  /* 0x000000ffff497224 */ /* 0x000fe200020e0629 */
[----:B------:R-:W-:-:S02]  /*f6c0*/  LOP3.LUT R56, R183, R8, RZ, 0x3c, !PT ;  /* 0x00000008b7387212 */ /* 0x000fc400078e3cff */
[----:B------:R-:W-:Y:S02]  /*f6d0*/  LOP3.LUT R183, R66, 0x380, RZ, 0xc0, !PT ;  /* 0x0000038042b77812 */ /* 0x000fe400078ec0ff */
[----:B------:R-:W-:Y:S01]  /*f6e0*/  SHF.R.U64 R197, R197, 0x3, RZ ;  /* 0x00000003c5c57819 */ /* 0x000fe200000012ff */
[----:B--2---:R-:W-:Y:S01]  /*f6f0*/  IMAD.X R7, RZ, RZ, R41, P1 ;  /* 0x000000ffff077224 */ /* 0x004fe200008e0629 */
[----:B------:R-:W-:Y:S02]  /*f700*/  LOP3.LUT R6, R181, R0, RZ, 0x3c, !PT ;  /* 0x00000000b5067212 */ /* 0x000fe400078e3cff */
[----:B------:R-:W-:Y:S02]  /*f710*/  LOP3.LUT R181, R52, 0x380, RZ, 0xc0, !PT ;  /* 0x0000038034b57812 */ /* 0x000fe400078ec0ff */
[----:B------:R-:W-:Y:S02]  /*f720*/  IADD3 R34, P1, R40, 0x4000, RZ ;  /* 0x0000400028227810 */ /* 0x000fe40007f3e0ff */
[----:B------:R-:W-:-:S02]  /*f730*/  SHF.R.U64 R181, R181, 0x3, RZ ;  /* 0x00000003b5b57819 */ /* 0x000fc400000012ff */
[----:B------:R-:W-:Y:S01]  /*f740*/  LOP3.LUT R3, R34, 0x380, RZ, 0xc0, !PT ;  /* 0x0000038022037812 */ /* 0x000fe200078ec0ff */
[--C-:B------:R-:W-:Y:S01]  /*f750*/  IMAD.X R65, RZ, RZ, R41.reuse, P1 ;  /* 0x000000ffff417224 */ /* 0x100fe200008e0629 */
[----:B------:R-:W-:Y:S02]  /*f760*/  LOP3.LUT R52, R181, R52, RZ, 0x3c, !PT ;  /* 0x00000034b5347212 */ /* 0x000fe400078e3cff */
[----:B------:R-:W-:Y:S02]  /*f770*/  LOP3.LUT R181, R62, 0x380, RZ, 0xc0, !PT ;  /* 0x000003803eb57812 */ /* 0x000fe400078ec0ff */
[C---:B------:R-:W-:Y:S02]  /*f780*/  IADD3 R58, P3, R40.reuse, 0x4060, RZ ;  /* 0x00004060283a7810 */ /* 0x040fe40007f7e0ff */
[----:B------:R-:W-:Y:S02]  /*f790*/  SHF.R.U64 R3, R3, 0x3, RZ ;  /* 0x0000000303037819 */ /* 0x000fe400000012ff */
[----:B------:R-:W-:Y:S01]  /*f7a0*/  IADD3 R4, P6, R40, 0x6000, RZ ;  /* 0x0000600028047810 */ /* 0x000fe20007fde0ff */
[----:B------:R-:W-:Y:S01]  /*f7b0*/  IMAD.X R77, RZ, RZ, R41, P3 ;  /* 0x000000ffff4d7224 */ /* 0x000fe200018e0629 */
[----:B------:R-:W-:-:S02]  /*f7c0*/  SHF.R.U64 R181, R181, 0x3, RZ ;  /* 0x00000003b5b57819 */ /* 0x000fc400000012ff */
[----:B------:R-:W-:Y:S01]  /*f7d0*/  SHF.R.U64 R183, R183, 0x3, RZ ;  /* 0x00000003b7b77819 */ /* 0x000fe200000012ff */
[--C-:B------:R-:W-:Y:S01]  /*f7e0*/  IMAD.X R81, RZ, RZ, R41.reuse, P6 ;  /* 0x000000ffff517224 */ /* 0x100fe200030e0629 */
[C---:B-1----:R-:W-:Y:S02]  /*f7f0*/  IADD3 R24, P5, R40.reuse, 0x6020, RZ ;  /* 0x0000602028187810 */ /* 0x042fe40007fbe0ff */
[----:B------:R-:W-:Y:S02]  /*f800*/  IADD3 R28, P2, R40, 0x6040, RZ ;  /* 0x00006040281c7810 */ /* 0x000fe40007f5e0ff */
[----:B------:R-:W-:Y:S01]  /*f810*/  LOP3.LUT R60, R197, R60, RZ, 0x3c, !PT ;  /* 0x0000003cc53c7212 */ /* 0x000fe200078e3cff */
[--C-:B------:R-:W-:Y:S01]  /*f820*/  IMAD.X R85, RZ, RZ, R41.reuse, P5 ;  /* 0x000000ffff557224 */ /* 0x100fe200028e0629 */
[----:B------:R-:W-:Y:S01]  /*f830*/  LOP3.LUT R197, R58, 0x380, RZ, 0xc0, !PT ;  /* 0x000003803ac57812 */ /* 0x000fe200078ec0ff */
[----:B------:R-:W-:Y:S01]  /*f840*/  IMAD.X R5, RZ, RZ, R41, P2 ;  /* 0x000000ffff057224 */ /* 0x000fe200010e0629 */
[----:B------:R-:W-:-:S02]  /*f850*/  LOP3.LUT R64, R3, R34, RZ, 0x3c, !PT ;  /* 0x0000002203407212 */ /* 0x000fc400078e3cff */
[----:B------:R-:W-:Y:S02]  /*f860*/  LOP3.LUT R68, R181, R62, RZ, 0x3c, !PT ;  /* 0x0000003eb5447212 */ /* 0x000fe400078e3cff */
[----:B------:R-:W-:Y:S02]  /*f870*/  LOP3.LUT R72, R183, R66, RZ, 0x3c, !PT ;  /* 0x00000042b7487212 */ /* 0x000fe400078e3cff */
[----:B------:R-:W-:Y:S02]  /*f880*/  LOP3.LUT R3, R4, 0x380, RZ, 0xc0, !PT ;  /* 0x0000038004037812 */ /* 0x000fe400078ec0ff */
        /* <DEDUP_REMOVED lines=12> */
[----:B------:R-:W-:Y:S02]  /*f950*/  LOP3.LUT R4, R183, R28, RZ, 0x3c, !PT ;  /* 0x0000001cb7047212 */ /* 0x000fe400078e3cff */
[----:B------:R-:W-:Y:S02]  /*f960*/  MOV R24, R30 ;  /* 0x0000001e00187202 */ /* 0x000fe40000000f00 */
[----:B------:R-:W-:Y:S02]  /*f970*/  SHF.R.U64 R197, R197, 0x3, RZ ;  /* 0x00000003c5c57819 */ /* 0x000fe400000012ff */
[----:B------:R-:W-:-:S02]  /*f980*/  MOV R3, R6 ;  /* 0x0000000600037202 */ /* 0x000fc40000000f00 */
[----:B------:R-:W-:Y:S02]  /*f990*/  F2FP.BF16.F32.PACK_AB R28, R177, R179 ;  /* 0x000000b3b11c723e */ /* 0x000fe400000010ff */
[----:B------:R-:W-:Y:S02]  /*f9a0*/  F2FP.BF16.F32.PACK_AB R30, R175, R178 ;  /* 0x000000b2af1e723e */ /* 0x000fe400000010ff */
[----:B------:R-:W-:Y:S02]  /*f9b0*/  F2FP.BF16.F32.PACK_AB R31, R39, R38 ;  /* 0x00000026271f723e */ /* 0x000fe400000010ff */
[----:B------:R-:W-:Y:S02]  /*f9c0*/  F2FP.BF16.F32.PACK_AB R34, R170, R172 ;  /* 0x000000acaa22723e */ /* 0x000fe400000010ff */
[----:B------:R-:W-:Y:S01]  /*f9d0*/  MOV R0, R4 ;  /* 0x0000000400007202 */ /* 0x000fe20000000f00 */
[----:B------:R-:W-:Y:S01]  /*f9e0*/  STSM.16.M88.4 [R3], R28 ;  /* 0x0000001c03007844 */ /* 0x000fe20000000200 */
[----:B------:R-:W-:-:S02]  /*f9f0*/  MOV R44, R44 ;  /* 0x0000002c002c7202 */ /* 0x000fc40000000f00 */
[----:B------:R-:W-:Y:S01]  /*fa00*/  F2FP.BF16.F32.PACK_AB R4, R167, R171 ;  /* 0x000000aba704723e */ /* 0x000fe200000010ff */
[----:B------:R1:W-:Y:S01]  /*fa10*/  STSM.16.M88.4 [R24], R32 ;  /* 0x0000002018007844 */ /* 0x0003e20000000200 */
        /* <DEDUP_REMOVED lines=8> */
[----:B------:R-:W-:Y:S01]  /*faa0*/  MOV R52, R52 ;  /* 0x0000003400347202 */ /* 0x000fe20000000f00 */
[----:B-1----:R-:W-:Y:S01]  /*fab0*/  IMAD.MOV.U32 R24, RZ, RZ, RZ ;  /* 0x000000ffff187224 */ /* 0x002fe200078e00ff */
[----:B------:R-:W-:Y:S01]  /*fac0*/  F2FP.BF16.F32.PACK_AB R12, R159, R162 ;  /* 0x000000a29f0c723e */ /* 0x000fe200000010ff */
[----:B------:R-:W-:Y:S01]  /*fad0*/  STSM.16.M88.4 [R48], R8 ;  /* 0x0000000830007844 */ /* 0x000fe20000000200 */
        /* <DEDUP_REMOVED lines=17> */
[----:B------:R-:W-:-:S02]  /*fbf0*/  MOV R68, R68 ;  /* 0x0000004400447202 */ /* 0x000fc40000000f00 */
[----:B------:R-:W-:Y:S01]  /*fc00*/  F2FP.BF16.F32.PACK_AB R112, R113, R112 ;  /* 0x000000707170723e */ /* 0x000fe200000010ff */
[----:B------:R-:W-:Y:S01]  /*fc10*/  STSM.16.M88.4 [R64], R36 ;  /* 0x0000002440007844 */ /* 0x000fe20000000200 */
[----:B------:R-:W-:Y:S02]  /*fc20*/  MOV R72, R72 ;  /* 0x0000004800487202 */ /* 0x000fe40000000f00 */
[----:B------:R-:W-:Y:S01]  /*fc30*/  F2FP.BF16.F32.PACK_AB R106, R109, R108 ;  /* 0x0000006c6d6a723e */ /* 0x000fe200000010ff */
[----:B------:R-:W-:Y:S01]  /*fc40*/  STSM.16.M88.4 [R68], R96 ;  /* 0x0000006044007844 */ /* 0x000fe20000000200 */
        /* <DEDUP_REMOVED lines=16> */
[----:B------:R-:W-:Y:S02]  /*fd50*/  ISETP.NE.U32.AND P0, PT, RZ, UR4, PT ;  /* 0x00000004ff007c0c */ /* 0x000fe4000bf05070 */
[----:B--2---:R-:W-:Y:S02]  /*fd60*/  IADD3 R4, P1, R211, UR4, RZ ;  /* 0x00000004d3047c10 */ /* 0x004fe4000ff3e0ff */
[----:B------:R-:W-:-:S02]  /*fd70*/  MOV R84, R84 ;  /* 0x0000005400547202 */ /* 0x000fc40000000f00 */
[----:B------:R-:W-:Y:S02]  /*fd80*/  F2FP.BF16.F32.PACK_AB R130, R133, R132 ;  /* 0x000000848582723e */ /* 0x000fe400000010ff */
[----:B------:R-:W-:Y:S02]  /*fd90*/  F2FP.BF16.F32.PACK_AB R131, R135, R134 ;  /* 0x000000868783723e */ /* 0x000fe400000010ff */
[----:B------:R-:W-:Y:S02]  /*fda0*/  F2FP.BF16.F32.PACK_AB R137, R139, R138 ;  /* 0x0000008a8b89723e */ /* 0x000fe400000010ff */
[----:B------:R-:W-:Y:S01]  /*fdb0*/  F2FP.BF16.F32.PACK_AB R144, R145, R144 ;  /* 0x000000909190723e */ /* 0x000fe200000010ff */
[----:B------:R-:W-:Y:S01]  /*fdc0*/  STSM.16.M88.4 [R84], R128 ;  /* 0x0000008054007844 */ /* 0x000fe20000000200 */
[----:B------:R-:W-:Y:S02]  /*fdd0*/  F2FP.BF16.F32.PACK_AB R138, R141, R140 ;  /* 0x0000008c8d8a723e */ /* 0x000fe400000010ff */
[----:B------:R-:W-:-:S02]  /*fde0*/  F2FP.BF16.F32.PACK_AB R139, R143, R142 ;  /* 0x0000008e8f8b723e */ /* 0x000fc400000010ff */
[----:B------:R-:W-:Y:S02]  /*fdf0*/  F2FP.BF16.F32.PACK_AB R145, R147, R146 ;  /* 0x000000929391723e */ /* 0x000fe400000010ff */
        /* <DEDUP_REMOVED lines=47> */
[----:B--2---:R-:W-:Y:S02]  /*100f0*/  LOP3.LUT R40, R41, 0x380, RZ, 0xc0, !PT ;  /* 0x0000038029287812 */ /* 0x004fe400078ec0ff */
[----:B------:R-:W-:Y:S02]  /*10100*/  LOP3.LUT R44, R45, 0x380, RZ, 0xc0, !PT ;  /* 0x000003802d2c7812 */ /* 0x000fe400078ec0ff */
[----:B------:R-:W-:Y:S02]  /*10110*/  LOP3.LUT R48, R49, 0x380, RZ, 0xc0, !PT ;  /* 0x0000038031307812 */ /* 0x000fe400078ec0ff */
        /* <DEDUP_REMOVED lines=19> */
.L_x_1413:
        /* <DEDUP_REMOVED lines=35> */
[----:B------:R-:W-:Y:S02]  /*10480*/  LOP3.LUT R20, R5, R20, RZ, 0x3c, !PT ;  /* 0x0000001405147212 */ /* 0x000fe400078e3cff */
[----:B------:R-:W-:-:S02]  /*10490*/  LOP3.LUT R76, R3, R4, RZ, 0x3c, !PT ;  /* 0x00000004034c7212 */ /* 0x000fc400078e3cff */
[----:B------:R-:W-:Y:S02]  /*104a0*/  SHF.R.S32.HI R80, RZ, 0x1f, R210 ;  /* 0x0000001fff507819 */ /* 0x000fe400000114d2 */
[----:B------:R-:W-:Y:S02]  /*104b0*/  SEL R213, R213, RZ, !P0 ;  /* 0x000000ffd5d57207 */ /* 0x000fe40004000000 */
[----:B------:R-:W-:Y:S02]  /*104c0*/  SEL R223, R223, RZ, !P0 ;  /* 0x000000ffdfdf7207 */ /* 0x000fe40004000000 */
[----:B-----5:R-:W-:Y:S01]  /*104d0*/  SHF.R.S32.HI R81, RZ, 0x1f, R24 ;  /* 0x0000001fff517819 */ /* 0x020fe20000011418 */
[----:B------:R-:W-:Y:S06]  /*104e0*/  @P5 BRA `(.L_x_1414) ;  /* 0x0000000000b85947 */ /* 0x000fec0003800000 */
[----:B------:R-:W1:Y:S01]  /*104f0*/  LDC R15, c[0x0][0xce8] ;  /* 0x00033a00ff0f7b82 */ /* 0x000e620000000800 */
[----:B------:R-:W-:Y:S01]  /*10500*/  IMAD R31, R220, 0x40, R232 ;  /* 0x00000040dc1f7824 */ /* 0x000fe200078e02e8 */
[----:B------:R-:W-:Y:S01]  /*10510*/  ULDC.64 UR4, c[0x0][0xc90] ;  /* 0x0003240000047ab9 */ /* 0x000fe20000000a00 */
[----:B------:R-:W-:Y:S02]  /*10520*/  IMAD.MOV.U32 R4, RZ, RZ, R24 ;  /* 0x000000ffff047224 */ /* 0x000fe400078e0018 */
[----:B------:R-:W-:Y:S02]  /*10530*/  IMAD R3, R80, UR4, RZ ;  /* 0x0000000450037c24 */ /* 0x000fe4000f8e02ff */
[----:B------:R-:W-:Y:S02]  /*10540*/  IMAD.MOV.U32 R5, RZ, RZ, R81 ;  /* 0x000000ffff057224 */ /* 0x000fe400078e0051 */
[----:B------:R-:W-:Y:S02]  /*10550*/  IMAD R7, R210, UR5, R3 ;  /* 0x00000005d2077c24 */ /* 0x000fe4000f8e0203 */
[----:B------:R-:W-:-:S02]  /*10560*/  IMAD.MOV.U32 R3, RZ, RZ, R31 ;  /* 0x000000ffff037224 */ /* 0x000fc400078e001f */
[----:B------:R-:W-:Y:S01]  /*10570*/  IMAD.WIDE.U32 R4, R210, UR4, R4 ;  /* 0x00000004d2047c25 */ /* 0x000fe2000f8e0004 */
[----:B------:R-:W-:-:S03]  /*10580*/  ULDC.64 UR4, c[0x0][0xc98] ;  /* 0x0003260000047ab9 */ /* 0x000fc60000000a00 */
[----:B------:R-:W-:Y:S02]  /*10590*/  IMAD.IADD R5, R5, 0x1, R7 ;  /* 0x0000000105057824 */ /* 0x000fe400078e0207 */
[----:B------:R-:W-:Y:S02]  /*105a0*/  IMAD.MOV R30, RZ, RZ, -R194 ;  /* 0x000000ffff1e7224 */ /* 0x000fe400078e0ac2 */
[----:B------:R-:W-:Y:S01]  /*105b0*/  IMAD.WIDE.U32 R4, R213, UR4, R4 ;  /* 0x00000004d5047c25 */ /* 0x000fe2000f8e0004 */
[----:B-1----:R-:W-:-:S03]  /*105c0*/  ISETP.NE.AND P0, PT, R15, 0x1, PT ;  /* 0x000000010f00780c */ /* 0x002fc60003f05270 */
[----:B------:R-:W-:-:S10]  /*105d0*/  IMAD R14, R0, R15, RZ ;  /* 0x0000000f000e7224 */ /* 0x000fd400078e02ff */
[----:B------:R-:W1:Y:S08]  /*105e0*/  @P0 LDC R6, c[0x0][0xcec] ;  /* 0x00033b00ff060b82 */ /* 0x000e700000000800 */
[----:B------:R-:W2:Y:S01]  /*105f0*/  @P0 LDC R11, c[0x0][0xcf0] ;  /* 0x00033c00ff0b0b82 */ /* 0x000ea20000000800 */
[----:B-1----:R-:W-:-:S05]  /*10600*/  @P0 IMAD.HI.U32 R6, R31, R6, RZ ;  /* 0x000000061f060227 */ /* 0x002fca00078e00ff */
        /* <DEDUP_REMOVED lines=8> */
[----:B------:R-:W-:Y:S01]  /*10690*/  IMAD R31, R220, 0x40, R191 ;  /* 0x00000040dc1f7824 */ /* 0x000fe200078e02bf */
        /* <DEDUP_REMOVED lines=19> */
.L_x_1414:
[----:B------:R-:W2:Y:S01]  /*107d0*/  LDC R85, c[0x0][0xce8] ;  /* 0x00033a00ff557b82 */ /* 0x000ea20000000800 */
[----:B------:R-:W-:Y:S01]  /*107e0*/  ULDC.64 UR4, c[0x0][0xba0] ;  /* 0x0002e80000047ab9 */ /* 0x000fe20000000a00 */
[----:B-1----:R1:W5:Y:S01]  /*107f0*/  LD.E.128 R4, desc[UR40][R20.64] ;  /* 0x0000002814047980 */ /* 0x002362000c101d00 */
[----:B------:R-:W-:-:S03]  /*10800*/  IMAD R3, R81, UR4, RZ ;  /* 0x0000000451037c24 */ /* 0x000fc6000f8e02ff */
[----:B------:R-:W5:Y:S02]  /*10810*/  LD.E.128 R8, desc[UR40][R8.64] ;  /* 0x0000002808087980 */ /* 0x000f64000c101d00 */
[----:B------:R-:W3:Y:S01]  /*10820*/  LDC R88, c[0x0][0xbc8] ;  /* 0x0002f200ff587b82 */ /* 0x000ee20000000800 */
[C---:B------:R-:W-:Y:S01]  /*10830*/  IMAD R3, R24.reuse, UR5, R3 ;  /* 0x0000000518037c24 */ /* 0x040fe2000f8e0203 */
[----:B------:R-:W5:Y:S04]  /*10840*/  LD.E.128 R12, desc[UR40][R12.64] ;  /* 0x000000280c0c7980 */ /* 0x000f68000c101d00 */
[----:B------:R-:W5:Y:S04]  /*10850*/  LD.E.128 R28, desc[UR40][R28.64] ;  /* 0x000000281c1c7980 */ /* 0x000f68000c101d00 */
[----:B------:R-:W5:Y:S04]  /*10860*/  LD.E.128 R32, desc[UR40][R32.64] ;  /* 0x0000002820207980 */ /* 0x000f68000c101d00 */
[----:B------:R-:W5:Y:S01]  /*10870*/  LD.E.128 R36, desc[UR40][R36.64] ;  /* 0x0000002824247980 */ /* 0x000f62000c101d00 */
[----:B--2---:R-:W-:Y:S01]  /*10880*/  ISETP.NE.AND P1, PT, R85, 0x1, PT ;  /* 0x000000015500780c */ /* 0x004fe20003f25270 */
[----:B-1----:R-:W-:Y:S01]  /*10890*/  IMAD.WIDE.U32 R20, R24, UR4, RZ ;  /* 0x0000000418147c25 */ /* 0x002fe2000f8e00ff */
[----:B------:R-:W-:Y:S01]  /*108a0*/  ULDC.64 UR4, c[0x0][0xbe8] ;  /* 0x0002fa0000047ab9 */ /* 0x000fe20000000a00 */
[----:B------:R-:W5:Y:S02]  /*108b0*/  LD.E.128 R40, desc[UR40][R40.64] ;  /* 0x0000002828287980 */ /* 0x000f64000c101d00 */
[----:B------:R-:W-:-:S02]  /*108c0*/  IMAD.IADD R21, R21, 0x1, R3 ;  /* 0x0000000115157824 */ /* 0x000fc400078e0203 */
[----:B------:R-:W5:Y:S04]  /*108d0*/  LD.E.128 R44, desc[UR40][R44.64] ;  /* 0x000000282c2c7980 */ /* 0x000f68000c101d00 */
[----:B------:R-:W5:Y:S02]  /*108e0*/  LD.E.128 R48, desc[UR40][R48.64] ;  /* 0x0000002830307980 */ /* 0x000f64000c101d00 */
[----:B------:R-:W1:Y:S01]  /*108f0*/  @P1 LDC R83, c[0x0][0xcec] ;  /* 0x00033b00ff531b82 */ /* 0x000e620000000800 */
[----:B------:R-:W-:Y:S01]  /*10900*/  IMAD R3, R80, UR4, RZ ;  /* 0x0000000450037c24 */ /* 0x000fe2000f8e02ff */
[----:B------:R-:W5:Y:S04]  /*10910*/  LD.E.128 R52, desc[UR40][R52.64] ;  /* 0x0000002834347980 */ /* 0x000f68000c101d00 */
[----:B------:R-:W5:Y:S02]  /*10920*/  LD.E.128 R56, desc[UR40][R56.64] ;  /* 0x0000002838387980 */ /* 0x000f64000c101d00 */
[----:B------:R-:W2:Y:S01]  /*10930*/  @P1 LDC R87, c[0x0][0xcf0] ;  /* 0x00033c00ff571b82 */ /* 0x000ea20000000800 */
[C---:B------:R-:W-:Y:S01]  /*10940*/  IMAD R3, R210.reuse, UR5, R3 ;  /* 0x00000005d2037c24 */ /* 0x040fe2000f8e0203 */
[----:B------:R-:W5:Y:S01]  /*10950*/  LD.E.128 R60, desc[UR40][R60.64] ;  /* 0x000000283c3c7980 */ /* 0x000f62000c101d00 */
[----:B------:R-:W-:Y:S01]  /*10960*/  IMAD.WIDE.U32 R20, R210, UR4, R20 ;  /* 0x00000004d2147c25 */ /* 0x000fe2000f8e0014 */
[----:B------:R-:W-:-:S02]  /*10970*/  ULDC.64 UR4, c[0x0][0xbf0] ;  /* 0x0002fc0000047ab9 */ /* 0x000fc40000000a00 */
[----:B------:R-:W5:Y:S01]  /*10980*/  LD.E.128 R64, desc[UR40][R64.64] ;  /* 0x0000002840407980 */ /* 0x000f62000c101d00 */
[----:B------:R-:W-:Y:S02]  /*10990*/  IMAD.IADD R21, R21, 0x1, R3 ;  /* 0x0000000115157824 */ /* 0x000fe400078e0203 */
[----:B------:R-:W-:Y:S01]  /*109a0*/  IMAD R3, R221, 0x20, R222 ;  /* 0x00000020dd037824 */ /* 0x000fe200078e02de */
[----:B------:R-:W5:Y:S01]  /*109b0*/  LD.E.128 R68, desc[UR40][R68.64] ;  /* 0x0000002844447980 */ /* 0x000f62000c101d00 */
[----:B------:R-:W-:Y:S02]  /*109c0*/  IMAD R24, R223, UR4, RZ ;  /* 0x00000004df187c24 */ /* 0x000fe4000f8e02ff */
[----:B------:R-:W-:Y:S01]  /*109d0*/  IMAD R82, R220, 0x40, R3 ;  /* 0x00000040dc527824 */ /* 0x000fe200078e0203 */
[----:B---3--:R-:W-:Y:S01]  /*109e0*/  ISETP.GE.AND P0, PT, R218, R88, PT ;  /* 0x00000058da00720c */ /* 0x008fe20003f06270 */
[----:B------:R-:W-:Y:S01]  /*109f0*/  IMAD R81, R213, UR5, R24 ;  /* 0x00000005d5517c24 */ /* 0x000fe2000f8e0218 */
[----:B------:R-:W5:Y:S01]  /*10a00*/  LD.E.128 R72, desc[UR40][R72.64] ;  /* 0x0000002848487980 */ /* 0x000f62000c101d00 */
[----:B-1----:R-:W-:Y:S01]  /*10a10*/  @P1 IMAD.HI.U32 R24, R82, R83, RZ ;  /* 0x0000005352181227 */ /* 0x002fe200078e00ff */
[----:B------:R-:W-:-:S02]  /*10a20*/  SEL R80, RZ, 0xffffffff, P0 ;  /* 0xffffffffff507807 */ /* 0x000fc40000000000 */
[----:B------:R-:W5:Y:S01]  /*10a30*/  LD.E.128 R76, desc[UR40][R76.64] ;  /* 0x000000284c4c7980 */ /* 0x000f62000c101d00 */
[----:B------:R-:W-:Y:S01]  /*10a40*/  IMAD.MOV.U32 R3, RZ, RZ, R82 ;  /* 0x000000ffff037224 */ /* 0x000fe200078e0052 */
[-C--:B------:R-:W-:Y:S01]  /*10a50*/  ISETP.GE.AND P0, PT, R217, R88.reuse, PT ;  /* 0x00000058d900720c */ /* 0x080fe20003f06270 */
[----:B------:R-:W-:Y:S01]  /*10a60*/  IMAD.SHL.U32 R83, R80, 0x2, RZ ;  /* 0x0000000250537824 */ /* 0x000fe200078e00ff */
[----:B--2---:R-:W-:Y:S01]  /*10a70*/  @P1 SHF.R.U32.HI R3, RZ, R87, R24 ;  /* 0x00000057ff031219 */ /* 0x004fe20000011618 */
[----:B------:R-:W-:Y:S01]  /*10a80*/  IMAD.WIDE.U32 R20, R213, UR4, R20 ;  /* 0x00000004d5147c25 */ /* 0x000fe2000f8e0014 */
[-C--:B------:R-:W-:Y:S01]  /*10a90*/  ISETP.GE.AND P1, PT, R189, R88.reuse, PT ;  /* 0x00000058bd00720c */ /* 0x080fe20003f26270 */
[----:B------:R-:W-:Y:S01]  /*10aa0*/  ULDC.64 UR4, c[0x0][0xbe0] ;  /* 0x0002f80000047ab9 */ /* 0x000fe20000000a00 */
[----:B------:R-:W-:Y:S01]  /*10ab0*/  SEL R80, RZ, 0xffffffff, P0 ;  /* 0xffffffffff507807 */ /* 0x000fe20000000000 */
[----:B------:R-:W-:Y:S01]  /*10ac0*/  IMAD.IADD R21, R21, 0x1, R81 ;  /* 0x0000000115157824 */ /* 0x000fe200078e0251 */
[----:B------:R-:W-:Y:S01]  /*10ad0*/  SEL R24, RZ, 0x1, P1 ;  /* 0x00000001ff187807 */ /* 0x000fe20000800000 */
[----:B------:R-:W-:Y:S01]  /*10ae0*/  IMAD.MOV R81, RZ, RZ, -R3 ;  /* 0x000000ffff517224 */ /* 0x000fe200078e0a03 */
[-C--:B------:R-:W-:Y:S01]  /*10af0*/  ISETP.GE.AND P0, PT, R216, R88.reuse, PT ;  /* 0x00000058d800720c */ /* 0x080fe20003f06270 */
[----:B------:R-:W-:Y:S01]  /*10b00*/  @!PT LDS RZ, [RZ] ;  /* 0x00000000fffff984 */ /* 0x000fe20000000800 */
[----:B------:R-:W-:Y:S01]  /*10b10*/  @!PT LDS RZ, [RZ] ;  /* 0x00000000fffff984 */ /* 0x000fe20000000800 */
[----:B------:R-:W-:Y:S01]  /*10b20*/  @!PT LDS RZ, [RZ] ;  /* 0x00000000fffff984 */ /* 0x000fe20000000800 */
[----:B------:R-:W-:Y:S01]  /*10b30*/  @!PT LDS RZ, [RZ] ;  /* 0x00000000fffff984 */ /* 0x000fe20000000800 */
[----:B------:R1:W-:Y:S06]  /*10b40*/  MEMBAR.ALL.CTA ;  /* 0x0000000000007992 */ /* 0x0003ec0000008000 */
[----:B-1----:R-:W1:Y:S01]  /*10b50*/  FENCE.VIEW.ASYNC.S ;  /* 0x00000000000073c6 */ /* 0x002e620000000000 */
[----:B------:R-:W-:Y:S01]  /*10b60*/  LOP3.LUT R24, R83, 0x2, R24, 0xe2, !PT ;  /* 0x0000000253187812 */ /* 0x000fe200078ee218 */
[----:B------:R-:W-:Y:S01]  /*10b70*/  IMAD.SHL.U32 R83, R80, 0x4, RZ ;  /* 0x0000000450537824 */ /* 0x000fe200078e00ff */
[----:B------:R-:W-:Y:S01]  /*10b80*/  SEL R80, RZ, 0xffffffff, P0 ;  /* 0xffffffffff507807 */ /* 0x000fe20000000000 */
[----:B------:R-:W-:Y:S01]  /*10b90*/  IMAD R81, R85, R81, R82 ;  /* 0x0000005155517224 */ /* 0x000fe200078e0252 */
[-C--:B------:R-:W-:Y:S01]  /*10ba0*/  ISETP.GE.AND P0, PT, R215, R88.reuse, PT ;  /* 0x00000058d700720c */ /* 0x080fe20003f06270 */
[----:B------:R-:W-:Y:S01]  /*10bb0*/  IMAD.WIDE.U32 R20, R3, UR4, R20 ;  /* 0x0000000403147c25 */ /* 0x000fe2000f8e0014 */
[----:B------:R-:W-:Y:S01]  /*10bc0*/  SHF.R.S32.HI R82, RZ, 0x1f, R3 ;  /* 0x0000001fff527819 */ /* 0x000fe20000011403 */
[----:B------:R-:W-:Y:S01]  /*10bd0*/  BSSY B1, `(.L_x_1415) ;  /* 0x0000049000017945 */ /* 0x000fe20003800000 */
[----:B------:R-:W-:Y:S01]  /*10be0*/  LOP3.LUT R24, R83, 0x4, R24, 0xe2, !PT ;  /* 0x0000000453187812 */ /* 0x000fe200078ee218 */
[----:B------:R-:W-:Y:S01]  /*10bf0*/  IMAD.SHL.U32 R83, R80, 0x8, RZ ;  /* 0x0000000850537824 */ /* 0x000fe200078e00ff */
[----:B------:R-:W-:Y:S01]  /*10c00*/  SEL R80, RZ, 0xffffffff, P0 ;  /* 0xffffffffff507807 */ /* 0x000fe20000000000 */
[----:B------:R-:W-:Y:S01]  /*10c10*/  IMAD R82, R82, UR4, RZ ;  /* 0x0000000452527c24 */ /* 0x000fe2000f8e02ff */
[-C--:B------:R-:W-:Y:S01]  /*10c20*/  ISETP.GE.AND P0, PT, R214, R88.reuse, PT ;  /* 0x00000058d600720c */ /* 0x080fe20003f06270 */
[----:B------:R-:W-:Y:S01]  /*10c30*/  IMAD R92, R0, R85, RZ ;  /* 0x00000055005c7224 */ /* 0x000fe200078e02ff */
[----:B------:R-:W-:Y:S01]  /*10c40*/  LOP3.LUT R24, R83, 0x8, R24, 0xe2, !PT ;  /* 0x0000000853187812 */ /* 0x000fe200078ee218 */
[----:B------:R-:W-:Y:S01]  /*10c50*/  IMAD.SHL.U32 R87, R80, 0x10, RZ ;  /* 0x0000001050577824 */ /* 0x000fe200078e00ff */
[----:B------:R-:W-:Y:S01]  /*10c60*/  SHF.R.S32.HI R80, RZ, 0x1f, R81 ;  /* 0x0000001fff507819 */ /* 0x000fe20000011451 */
[----:B------:R-:W-:Y:S01]  /*10c70*/  IMAD R83, R3, UR5, R82 ;  /* 0x0000000503537c24 */ /* 0x000fe2000f8e0252 */
[----:B------:R-:W-:Y:S01]  /*10c80*/  ULDC.64 UR4, c[0x0][0xbd8] ;  /* 0x0002f60000047ab9 */ /* 0x000fe20000000a00 */
[----:B------:R-:W-:Y:S01]  /*10c90*/  SEL R3, RZ, 0xffffffff, P0 ;  /* 0xffffffffff037807 */ /* 0x000fe20000000000 */
[----:B------:R-:W-:Y:S01]  /*10ca0*/  IMAD R91, R220, 0x40, R222 ;  /* 0x00000040dc5b7824 */ /* 0x000fe200078e02de */
[----:B------:R-:W-:Y:S01]  /*10cb0*/  LOP3.LUT R24, R87, 0x10, R24, 0xe2, !PT ;  /* 0x0000001057187812 */ /* 0x000fe200078ee218 */
[----:B------:R-:W-:Y:S01]  /*10cc0*/  IMAD.IADD R21, R21, 0x1, R83 ;  /* 0x0000000115157824 */ /* 0x000fe200078e0253 */
[----:B------:R-:W-:Y:S01]  /*10cd0*/  ISETP.GE.AND P0, PT, R226, R88, PT ;  /* 0x00000058e200720c */ /* 0x000fe20003f06270 */
[----:B------:R-:W-:Y:S01]  /*10ce0*/  IMAD R80, R80, UR4, RZ ;  /* 0x0000000450507c24 */ /* 0x000fe2000f8e02ff */
[----:B------:R-:W-:Y:S01]  /*10cf0*/  ISETP.GE.AND P1, PT, R91, R92, PT ;  /* 0x0000005c5b00720c */ /* 0x000fe20003f26270 */
[----:B------:R-:W-:Y:S01]  /*10d00*/  IMAD.WIDE.U32 R20, R81, UR4, R20 ;  /* 0x0000000451147c25 */ /* 0x000fe2000f8e0014 */
[----:B------:R-:W-:-:S02]  /*10d10*/  SHF.R.S32.HI R93, RZ, 0x1f, R215 ;  /* 0x0000001fff5d7819 */ /* 0x000fc400000114d7 */
[----:B------:R-:W-:Y:S01]  /*10d20*/  SHF.R.S32.HI R94, RZ, 0x1f, R216 ;  /* 0x0000001fff5e7819 */ /* 0x000fe200000114d8 */
[----:B------:R-:W-:Y:S01]  /*10d30*/  IMAD R83, R81, UR5, R80 ;  /* 0x0000000551537c24 */ /* 0x000fe2000f8e0250 */
[----:B------:R-:W-:Y:S01]  /*10d40*/  ULDC.64 UR4, c[0x0][0xb80] ;  /* 0x0002e00000047ab9 */ /* 0x000fe20000000a00 */
[----:B------:R-:W-:Y:S01]  /*10d50*/  IMAD.SHL.U32 R3, R3, 0x20, RZ ;  /* 0x0000002003037824 */ /* 0x000fe200078e00ff */
[----:B------:R-:W-:Y:S01]  /*10d60*/  LEA R89, P2, R20, UR4, 0x1 ;  /* 0x0000000414597c11 */ /* 0x000fe2000f8408ff */
[----:B------:R-:W-:Y:S01]  /*10d70*/  IMAD.IADD R21, R21, 0x1, R83 ;  /* 0x0000000115157824 */ /* 0x000fe200078e0253 */
[----:B------:R-:W-:Y:S01]  /*10d80*/  SHF.R.S32.HI R95, RZ, 0x1f, R217 ;  /* 0x0000001fff5f7819 */ /* 0x000fe200000114d9 */
[----:B------:R-:W-:Y:S01]  /*10d90*/  VIADD R0, R2, 0x38820 ;  /* 0x0003882002007836 */ /* 0x000fe20000000000 */
[----:B------:R-:W-:Y:S01]  /*10da0*/  LOP3.LUT R24, R3, 0x20, R24, 0xe2, !PT ;  /* 0x0000002003187812 */ /* 0x000fe200078ee218 */
[----:B-1----:R1:W2:Y:S01]  /*10db0*/  SHFL.IDX PT, R80, R89, RZ, 0x181f ;  /* 0x00181fff59507589 */ /* 0x0022a200000e0000 */
[----:B------:R-:W-:-:S02]  /*10dc0*/  SEL R3, RZ, 0x40, P0 ;  /* 0x00000040ff037807 */ /* 0x000fc40000000000 */
[----:B------:R-:W-:Y:S02]  /*10dd0*/  ISETP.GE.AND P0, PT, R225, R88, PT ;  /* 0x00000058e100720c */ /* 0x000fe40003f06270 */
[----:B------:R-:W-:Y:S02]  /*10de0*/  LEA.HI.X R90, R20, UR5, R21, 0x1, P2 ;  /* 0x00000005145a7c11 */ /* 0x000fe400090f0c15 */
[----:B------:R-:W-:Y:S02]  /*10df0*/  PRMT R0, RZ, 0x654, R0 ;  /* 0x00000654ff007816 */ /* 0x000fe40000000000 */
[----:B------:R-:W-:Y:S01]  /*10e00*/  LOP3.LUT R3, R24, R3, RZ, 0xfc, !PT ;  /* 0x0000000318037212 */ /* 0x000fe200078efcff */
[----:B------:R1:W3:Y:S01]  /*10e10*/  SHFL.IDX PT, R81, R90, RZ, 0x181f ;  /* 0x00181fff5a517589 */ /* 0x0002e200000e0000 */
[----:B------:R-:W-:Y:S01]  /*10e20*/  SEL R24, RZ, 0x80, P0 ;  /* 0x00000080ff187807 */ /* 0x000fe20000000000 */
[----:B------:R1:W-:Y:S01]  /*10e30*/  SYNCS.ARRIVE.TRANS64.RED.A1T0 RZ, [R0+URZ], RZ ;  /* 0x000000ff00ff79a7 */ /* 0x0003e2000810043f */
[----:B------:R-:W-:-:S02]  /*10e40*/  SHF.R.S32.HI R96, RZ, 0x1f, R218 ;  /* 0x0000001fff607819 */ /* 0x000fc400000114da */
[----:B------:R-:W-:Y:S01]  /*10e50*/  LOP3.LUT R24, R3, R24, RZ, 0xfc, !PT ;  /* 0x0000001803187212 */ /* 0x000fe200078efcff */
[----:B------:R-:W-:Y:S06]  /*10e60*/  @P1 BRA `(.L_x_1416) ;  /* 0x00000000007c1947 */ /* 0x000fec0003800000 */
[-C--:B------:R-:W-:Y:S02]  /*10e70*/  ISETP.GE.AND P1, PT, R218, R88.reuse, PT ;  /* 0x00000058da00720c */ /* 0x080fe40003f26270 */
[-C--:B------:R-:W-:Y:S02]  /*10e80*/  ISETP.GE.AND P0, PT, R189, R88.reuse, PT ;  /* 0x00000058bd00720c */ /* 0x080fe40003f06270 */
[-C--:B------:R-:W-:Y:S02]  /*10e90*/  ISETP.GE.AND P5, PT, R217, R88.reuse, PT ;  /* 0x00000058d900720c */ /* 0x080fe40003fa6270 */
[----:B------:R-:W-:-:S07]  /*10ea0*/  ISETP.GE.AND P3, PT, R216, R88, PT ;  /* 0x00000058d800720c */ /* 0x000fce0003f66270 */
[C---:B--2---:R-:W-:Y:S02]  /*10eb0*/  @!P1 LEA R82, P2, R218.reuse, R80, 0x1 ;  /* 0x00000050da529211 */ /* 0x044fe400078408ff */
        /* <DEDUP_REMOVED lines=26> */
.L_x_1416:
[----:B------:R-:W-:Y:S05]  /*11060*/  BSYNC B1 ;  /* 0x0000000000017941 */ /* 0x000fea0003800000 */
.L_x_1415:
        /* <DEDUP_REMOVED lines=11> */
[CC--:B0-----:R-:W-:Y:S02]  /*11120*/  @!P5 LEA R12, P4, R218.reuse, R6.reuse, 0x1 ;  /* 0x00000006da0cd211 */ /* 0x0c1fe400078808ff */
        /* <DEDUP_REMOVED lines=26> */
.L_x_1412:
[----:B------:R-:W2:Y:S01]  /*112d0*/  S2R R0, SR_TID.X ;  /* 0x0000000000007919 */ /* 0x000ea20000002100 */
[----:B------:R-:W-:Y:S01]  /*112e0*/  ULDC.64 UR4, c[0x0][0xd00] ;  /* 0x0003400000047ab9 */ /* 0x000fe20000000a00 */
[----:B------:R-:W-:Y:S01]  /*112f0*/  IMAD.MOV.U32 R3, RZ, RZ, RZ ;  /* 0x000000ffff037224 */ /* 0x000fe200078e00ff */
[----:B------:R-:W-:Y:S01]  /*11300*/  ISETP.NE.U32.AND P0, PT, RZ, UR4, PT ;  /* 0x00000004ff007c0c */ /* 0x000fe2000bf05070 */
[----:B------:R-:W3:Y:S01]  /*11310*/  LDC R21, c[0x0][0xce8] ;  /* 0x00033a00ff157b82 */ /* 0x000ee20000000800 */
[----:B------:R-:W-:Y:S02]  /*11320*/  IADD3 R4, P1, R211, UR4, RZ ;  /* 0x00000004d3047c10 */ /* 0x000fe4000ff3e0ff */
[----:B------:R-:W-:Y:S02]  /*11330*/  ISETP.NE.AND.EX P0, PT, RZ, UR5, PT, P0 ;  /* 0x00000005ff007c0c */ /* 0x000fe4000bf05300 */
[----:B------:R-:W-:Y:S01]  /*11340*/  IADD3.X R5, R212, UR5, RZ, P1, !PT ;  /* 0x00000005d4057c10 */ /* 0x000fe20008ffe4ff */
[----:B------:R-:W-:-:S02]  /*11350*/  ULDC.64 UR4, c[0x0][0xd08] ;  /* 0x0003420000047ab9 */ /* 0x000fc40000000a00 */
[----:B------:R-:W-:-:S04]  /*11360*/  ISETP.NE.U32.AND P1, PT, RZ, UR4, PT ;  /* 0x00000004ff007c0c */ /* 0x000fc8000bf25070 */
[----:B------:R-:W-:-:S04]  /*11370*/  ISETP.NE.AND.EX P1, PT, RZ, UR5, PT, P1 ;  /* 0x00000005ff007c0c */ /* 0x000fc8000bf25310 */
[----:B------:R4:W5:Y:S09]  /*11380*/  @P0 LDG.E R3, desc[UR40][R4.64] ;  /* 0x0000002804030981 */ /* 0x000972000c1e1900 */
[----:B------:R-:W-:Y:S01]  /*11390*/  @P1 IADD3 R6, P2, R211, UR4, RZ ;  /* 0x00000004d3061c10 */ /* 0x000fe2000ff5e0ff */
[----:B------:R-:W-:Y:S01]  /*113a0*/  ULDC UR4, c[0x0][0xb88] ;  /* 0x0002e20000047ab9 */ /* 0x000fe20000000800 */
[----:B--2---:R-:W-:-:S02]  /*113b0*/  VIADD R8, R0, 0xffffff80 ;  /* 0xffffff8000087836 */ /* 0x004fc40000000000 */
[----:B------:R-:W-:Y:S01]  /*113c0*/  @P1 IADD3.X R7, R212, UR5, RZ, P2, !PT ;  /* 0x00000005d4071c10 */ /* 0x000fe200097fe4ff */
[----:B------:R-:W-:-:S06]  /*113d0*/  IMAD.U32 R0, RZ, RZ, UR4 ;  /* 0x00000004ff007e24 */ /* 0x000fcc000f8e00ff */
[----:B------:R4:W5:Y:S01]  /*113e0*/  @P1 LDG.E R0, desc[UR40][R6.64] ;  /* 0x0000002806001981 */ /* 0x000962000c1e1900 */
[----:B------:R-:W-:Y:S01]  /*113f0*/  ISETP.GE.AND P2, PT, R8, 0x40, PT ;  /* 0x000000400800780c */ /* 0x000fe20003f46270 */
[----:B------:R-:W-:-:S12]  /*11400*/  @P1 BRA `(.L_x_1418) ;  /* 0x0000000000101947 */ /* 0x000fd80003800000 */
[----:B------:R-:W-:Y:S05]  /*11410*/  @!P0 BRA `(.L_x_1418) ;  /* 0x00000000000c8947 */ /* 0x000fea0003800000 */
[----:B----4-:R-:W2:Y:S04]  /*11420*/  LDG.E R7, desc[UR40][R4.64] ;  /* 0x0000002804077981 */ /* 0x010ea8000c1e1900 */
[----:B-----5:R-:W2:Y:S02]  /*11430*/  LDG.E R0, desc[UR40][R4.64+0x4] ;  /* 0x0000042804007981 */ /* 0x020ea4000c1e1900 */
[----:B--2---:R-:W-:-:S07]  /*11440*/  IMAD.IADD R0, R0, 0x1, -R7 ;  /* 0x0000000100007824 */ /* 0x004fce00078e0a07 */
.L_x_1418:
[----:B------:R-:W-:Y:S01]  /*11450*/  BSSY B1, `(.L_x_1419) ;  /* 0x000002e000017945 */ /* 0x000fe20003800000 */
[----:B------:R-:W-:Y:S02]  /*11460*/  SHF.R.S32.HI R12, RZ, 0x1f, R210 ;  /* 0x0000001fff0c7819 */ /* 0x000fe400000114d2 */
[----:B------:R-:W-:Y:S02]  /*11470*/  SEL R213, R213, RZ, !P0 ;  /* 0x000000ffd5d57207 */ /* 0x000fe40004000000 */
[----:B------:R-:W-:Y:S02]  /*11480*/  SEL R223, R223, RZ, !P0 ;  /* 0x000000ffdfdf7207 */ /* 0x000fe40004000000 */
[----:B-----5:R-:W-:Y:S01]  /*11490*/  SHF.R.S32.HI R10, RZ, 0x1f, R3 ;  /* 0x0000001fff0a7819 */ /* 0x020fe20000011403 */
[----:B------:R-:W-:Y:S06]  /*114a0*/  @P2 BRA `(.L_x_1420) ;  /* 0x0000000000a02947 */ /* 0x000fec0003800000 */
[----:B----4-:R-:W2:Y:S01]  /*114b0*/  S2R R4, SR_TID.X ;  /* 0x0000000000047919 */ /* 0x010ea20000002100 */
[----:B------:R-:W4:Y:S02]  /*114c0*/  LDC R11, c[0x0][0xce8] ;  /* 0x00033a00ff0b7b82 */ /* 0x000f240000000800 */
[----:B----4-:R-:W-:Y:S02]  /*114d0*/  IMAD R5, R0, R11, RZ ;  /* 0x0000000b00057224 */ /* 0x010fe400078e02ff */
[----:B--2---:R-:W-:-:S04]  /*114e0*/  IMAD R4, R220, 0x40, R4 ;  /* 0x00000040dc047824 */ /* 0x004fc800078e0204 */
        /* <DEDUP_REMOVED lines=10> */
[----:B------:R-:W2:Y:S01]  /*11590*/  @P0 LDC R13, c[0x0][0xcec] ;  /* 0x00033b00ff0d0b82 */ /* 0x000ea20000000800 */
[----:B------:R-:W-:Y:S01]  /*115a0*/  IMAD R9, R210, UR5, R9 ;  /* 0x00000005d2097c24 */ /* 0x000fe2000f8e0209 */
[----:B------:R-:W-:-:S03]  /*115b0*/  ULDC.64 UR4, c[0x0][0xc98] ;  /* 0x0003260000047ab9 */ /* 0x000fc60000000a00 */
[----:B------:R-:W-:-:S03]  /*115c0*/  IMAD.IADD R5, R5, 0x1, R9 ;  /* 0x0000000105057824 */ /* 0x000fc600078e0209 */
[----:B------:R-:W4:Y:S01]  /*115d0*/  @P0 LDC R15, c[0x0][0xcf0] ;  /* 0x00033c00ff0f0b82 */ /* 0x000f220000000800 */
[----:B------:R-:W-:-:S04]  /*115e0*/  IMAD.WIDE.U32 R4, R213, UR4, R4 ;  /* 0x00000004d5047c25 */ /* 0x000fc8000f8e0004 */
[----:B--2---:R-:W-:-:S05]  /*115f0*/  @P0 IMAD.HI.U32 R6, R8, R13, RZ ;  /* 0x0000000d08060227 */ /* 0x004fca00078e00ff */
[----:B----4-:R-:W-:Y:S01]  /*11600*/  @P0 SHF.R.U32.HI R7, RZ, R15, R6 ;  /* 0x0000000fff070219 */ /* 0x010fe20000011606 */
[----:B------:R-:W-:-:S03]  /*11610*/  IMAD R6, R223, UR4, RZ ;  /* 0x00000004df067c24 */ /* 0x000fc6000f8e02ff */
[----:B------:R-:W-:Y:S01]  /*11620*/  IADD3 R4, P0, R7, R4, RZ ;  /* 0x0000000407047210 */ /* 0x000fe20007f1e0ff */
[----:B------:R-:W-:-:S04]  /*11630*/  IMAD.MOV R9, RZ, RZ, -R7 ;  /* 0x000000ffff097224 */ /* 0x000fc800078e0a07 */
[----:B------:R-:W-:Y:S01]  /*11640*/  IMAD R9, R11, R9, R8 ;  /* 0x000000090b097224 */ /* 0x000fe200078e0208 */
[----:B------:R-:W-:Y:S01]  /*11650*/  SHF.R.S32.HI R11, RZ, 0x1f, R7 ;  /* 0x0000001fff0b7819 */ /* 0x000fe20000011407 */
[----:B------:R-:W-:Y:S01]  /*11660*/  IMAD R8, R213, UR5, R6 ;  /* 0x00000005d5087c24 */ /* 0x000fe2000f8e0206 */
[----:B------:R-:W-:Y:S02]  /*11670*/  ULDC.64 UR4, c[0x0][0xc88] ;  /* 0x0003220000047ab9 */ /* 0x000fe40000000a00 */
        /* <DEDUP_REMOVED lines=11> */
.L_x_1420:
[----:B------:R-:W-:Y:S05]  /*11730*/  BSYNC B1 ;  /* 0x0000000000017941 */ /* 0x000fea0003800000 */
.L_x_1419:
[----:B---3--:R-:W-:Y:S01]  /*11740*/  ISETP.NE.AND P0, PT, R21, 0x1, PT ;  /* 0x000000011500780c */ /* 0x008fe20003f05270 */
[----:B-1----:R-:W1:Y:S01]  /*11750*/  LDC R24, c[0x0][0xbc8] ;  /* 0x0002f200ff187b82 */ /* 0x002e620000000800 */
[----:B------:R-:W-:Y:S01]  /*11760*/  ULDC.64 UR4, c[0x0][0xba0] ;  /* 0x0002e80000047ab9 */ /* 0x000fe20000000a00 */
[----:B--2-4-:R-:W-:Y:S01]  /*11770*/  IMAD R7, R221, 0x20, R222 ;  /* 0x00000020dd077824 */ /* 0x014fe200078e02de */
[----:B------:R-:W-:Y:S01]  /*11780*/  BSSY B1, `(.L_x_1421) ;  /* 0x000006b000017945 */ /* 0x000fe20003800000 */
[----:B------:R-:W-:Y:S01]  /*11790*/  IMAD R6, R10, UR4, RZ ;  /* 0x000000040a067c24 */ /* 0x000fe2000f8e02ff */
[----:B------:R-:W-:Y:S01]  /*117a0*/  SHF.R.S32.HI R31, RZ, 0x1f, R215 ;  /* 0x0000001fff1f7819 */ /* 0x000fe200000114d7 */
[C---:B------:R-:W-:Y:S01]  /*117b0*/  IMAD.WIDE.U32 R4, R3.reuse, UR4, RZ ;  /* 0x0000000403047c25 */ /* 0x040fe2000f8e00ff */
[----:B------:R-:W-:Y:S02]  /*117c0*/  SHF.R.S32.HI R32, RZ, 0x1f, R216 ;  /* 0x0000001fff207819 */ /* 0x000fe400000114d8 */
[----:B------:R-:W-:Y:S01]  /*117d0*/  SHF.R.S32.HI R33, RZ, 0x1f, R217 ;  /* 0x0000001fff217819 */ /* 0x000fe200000114d9 */
[----:B------:R-:W-:Y:S01]  /*117e0*/  IMAD R3, R3, UR5, R6 ;  /* 0x0000000503037c24 */ /* 0x000fe2000f8e0206 */
[----:B------:R-:W-:Y:S01]  /*117f0*/  ULDC.64 UR4, c[0x0][0xbe8] ;  /* 0x0002fa0000047ab9 */ /* 0x000fe20000000a00 */
[----:B------:R-:W2:Y:S01]  /*11800*/  @P0 LDC R9, c[0x0][0xcec] ;  /* 0x00033b00ff090b82 */ /* 0x000ea20000000800 */
[----:B------:R-:W-:Y:S01]  /*11810*/  IMAD R8, R220, 0x40, R7 ;  /* 0x00000040dc087824 */ /* 0x000fe200078e0207 */
[----:B------:R-:W-:Y:S01]  /*11820*/  SHF.R.S32.HI R34, RZ, 0x1f, R218 ;  /* 0x0000001fff227819 */ /* 0x000fe200000114da */
[----:B------:R-:W-:-:S02]  /*11830*/  IMAD.IADD R5, R5, 0x1, R3 ;  /* 0x0000000105057824 */ /* 0x000fc400078e0203 */
[----:B------:R-:W-:Y:S02]  /*11840*/  IMAD R3, R12, UR4, RZ ;  /* 0x000000040c037c24 */ /* 0x000fe4000f8e02ff */
[C---:B------:R-:W-:Y:S01]  /*11850*/  IMAD.WIDE.U32 R4, R210.reuse, UR4, R4 ;  /* 0x00000004d2047c25 */ /* 0x040fe2000f8e0004 */
[----:B------:R-:W3:Y:S03]  /*11860*/  @P0 LDC R11, c[0x0][0xcf0] ;  /* 0x00033c00ff0b0b82 */ /* 0x000ee60000000800 */
[----:B------:R-:W-:Y:S01]  /*11870*/  IMAD R3, R210, UR5, R3 ;  /* 0x00000005d2037c24 */ /* 0x000fe2000f8e0203 */
[-C--:B-1----:R-:W-:Y:S01]  /*11880*/  ISETP.GE.AND P1, PT, R218, R24.reuse, PT ;  /* 0x00000018da00720c */ /* 0x082fe20003f26270 */
[----:B------:R-:W-:Y:S01]  /*11890*/  ULDC.64 UR4, c[0x0][0xbf0] ;  /* 0x0002fc0000047ab9 */ /* 0x000fe20000000a00 */
[-C--:B------:R-:W-:Y:S01]  /*118a0*/  ISETP.GE.AND P2, PT, R189, R24.reuse, PT ;  /* 0x00000018bd00720c */ /* 0x080fe20003f46270 */
[----:B------:R-:W-:Y:S01]  /*118b0*/  IMAD.IADD R5, R5, 0x1, R3 ;  /* 0x0000000105057824 */ /* 0x000fe200078e0203 */
[----:B------:R-:W-:Y:S01]  /*118c0*/  SEL R10, RZ, 0xffffffff, P1 ;  /* 0xffffffffff0a7807 */ /* 0x000fe20000800000 */
[----:B------:R-:W-:Y:S01]  /*118d0*/  IMAD R3, R223, UR4, RZ ;  /* 0x00000004df037c24 */ /* 0x000fe2000f8e02ff */
[----:B------:R-:W-:Y:S01]  /*118e0*/  SEL R7, RZ, 0x1, P2 ;  /* 0x00000001ff077807 */ /* 0x000fe20001000000 */
[----:B------:R-:W-:Y:S01]  /*118f0*/  IMAD.WIDE.U32 R4, R213, UR4, R4 ;  /* 0x00000004d5047c25 */ /* 0x000fe2000f8e0004 */
[----:B------:R-:W-:-:S02]  /*11900*/  ISETP.GE.AND P2, PT, R217, R24, PT ;  /* 0x00000018d900720c */ /* 0x000fc40003f46270 */
[----:B------:R-:W-:Y:S01]  /*11910*/  ISETP.GE.AND P1, PT, R216, R24, PT ;  /* 0x00000018d800720c */ /* 0x000fe20003f26270 */
[----:B------:R-:W-:Y:S01]  /*11920*/  IMAD R3, R213, UR5, R3 ;  /* 0x00000005d5037c24 */ /* 0x000fe2000f8e0203 */
[----:B------:R-:W-:Y:S01]  /*11930*/  ULDC.64 UR4, c[0x0][0xbe0] ;  /* 0x0002f80000047ab9 */ /* 0x000fe20000000a00 */
[----:B--2---:R-:W-:-:S04]  /*11940*/  @P0 IMAD.HI.U32 R6, R8, R9, RZ ;  /* 0x0000000908060227 */ /* 0x004fc800078e00ff */
[----:B------:R-:W-:Y:S02]  /*11950*/  IMAD.SHL.U32 R10, R10, 0x2, RZ ;  /* 0x000000020a0a7824 */ /* 0x000fe400078e00ff */
[----:B------:R-:W-:Y:S02]  /*11960*/  IMAD.IADD R5, R5, 0x1, R3 ;  /* 0x0000000105057824 */ /* 0x000fe400078e0203 */
[----:B------:R-:W-:Y:S01]  /*11970*/  IMAD.MOV.U32 R3, RZ, RZ, R8 ;  /* 0x000000ffff037224 */ /* 0x000fe200078e0008 */
[----:B---3--:R-:W-:Y:S01]  /*11980*/  @P0 SHF.R.U32.HI R3, RZ, R11, R6 ;  /* 0x0000000bff030219 */ /* 0x008fe20000011606 */
[----:B------:R-:W-:Y:S01]  /*11990*/  IMAD R29, R0, R21, RZ ;  /* 0x00000015001d7224 */ /* 0x000fe200078e02ff */
[----:B------:R-:W-:Y:S01]  /*119a0*/  LOP3.LUT R9, R10, 0x2, R7, 0xe2, !PT ;  /* 0x000000020a097812 */ /* 0x000fe200078ee207 */
[----:B------:R-:W-:Y:S01]  /*119b0*/  IMAD R30, R220, 0x40, R222 ;  /* 0x00000040dc1e7824 */ /* 0x000fe200078e02de */
[----:B------:R-:W-:Y:S01]  /*119c0*/  SEL R10, RZ, 0xffffffff, P2 ;  /* 0xffffffffff0a7807 */ /* 0x000fe20001000000 */
[--C-:B------:R-:W-:Y:S01]  /*119d0*/  IMAD.MOV R7, RZ, RZ, -R3.reuse ;  /* 0x000000ffff077224 */ /* 0x100fe200078e0a03 */
[----:B------:R-:W-:Y:S01]  /*119e0*/  SHF.R.S32.HI R6, RZ, 0x1f, R3 ;  /* 0x0000001fff067819 */ /* 0x000fe20000011403 */
[----:B------:R-:W-:Y:S01]  /*119f0*/  IMAD.WIDE.U32 R4, R3, UR4, R4 ;  /* 0x0000000403047c25 */ /* 0x000fe2000f8e0004 */
[----:B------:R-:W-:-:S02]  /*11a00*/  SEL R11, RZ, 0xffffffff, P1 ;  /* 0xffffffffff0b7807 */ /* 0x000fc40000800000 */
[-C--:B------:R-:W-:Y:S01]  /*11a10*/  ISETP.GE.AND P0, PT, R215, R24.reuse, PT ;  /* 0x00000018d700720c */ /* 0x080fe20003f06270 */
[----:B------:R-:W-:Y:S01]  /*11a20*/  IMAD.SHL.U32 R10, R10, 0x4, RZ ;  /* 0x000000040a0a7824 */ /* 0x000fe200078e00ff */
[-C--:B------:R-:W-:Y:S01]  /*11a30*/  ISETP.GE.AND P2, PT, R225, R24.reuse, PT ;  /* 0x00000018e100720c */ /* 0x080fe20003f46270 */
[----:B------:R-:W-:Y:S02]  /*11a40*/  IMAD R6, R6, UR4, RZ ;  /* 0x0000000406067c24 */ /* 0x000fe4000f8e02ff */
[----:B------:R-:W-:Y:S01]  /*11a50*/  IMAD.SHL.U32 R11, R11, 0x8, RZ ;  /* 0x000000080b0b7824 */ /* 0x000fe200078e00ff */
[----:B------:R-:W-:Y:S01]  /*11a60*/  LOP3.LUT R0, R10, 0x4, R9, 0xe2, !PT ;  /* 0x000000040a007812 */ /* 0x000fe200078ee209 */
[----:B------:R-:W-:Y:S02]  /*11a70*/  IMAD R7, R21, R7, R8 ;  /* 0x0000000715077224 */ /* 0x000fe400078e0208 */
        /* <DEDUP_REMOVED lines=32> */
[CC--:B--2---:R-:W-:Y:S02]  /*11c80*/  @!P2 LEA R8, P0, R218.reuse, R6.reuse, 0x1 ;  /* 0x00000006da08a211 */ /* 0x0c4fe400078008ff */
        /* <DEDUP_REMOVED lines=26> */
.L_x_1422:
[----:B------:R-:W-:Y:S05]  /*11e30*/  BSYNC B1 ;  /* 0x0000000000017941 */ /* 0x000fea0003800000 */
.L_x_1421:
        /* <DEDUP_REMOVED lines=14> */
[-C--:B------:R-:W-:Y:S02]  /*11f20*/  @!P4 LEA R10, P6, R217, R6.reuse, 0x1 ;  /* 0x00000006d90ac211 */ /* 0x080fe400078c08ff */
        /* <DEDUP_REMOVED lines=21> */
.L_x_1417:
[----:B------:R-:W-:Y:S05]  /*12080*/  BSYNC B0 ;  /* 0x0000000000007941 */ /* 0x000fea0003800000 */
.L_x_1411:
[----:B------:R-:W-:Y:S02]  /*12090*/  ULDC UR4, c[0x0][0xd3c] ;  /* 0x00034f0000047ab9 */ /* 0x000fe40000000800 */
[----:B------:R-:W-:-:S13]  /*120a0*/  ISETP.GE.AND P0, PT, R27, UR4, PT ;  /* 0x000000041b007c0c */ /* 0x000fda000bf06270 */
[----:B------:R-:W-:Y:S05]  /*120b0*/  @!P0 BRA `(.L_x_1423) ;  /* 0xfffffef000648947 */ /* 0x000fea000383ffff */
[----:B------:R-:W-:Y:S05]  /*120c0*/  BRA `(.L_x_1310) ;  /* 0x0000009800c47947 */ /* 0x000fea0003800000 */
.L_x_1308:
        /* <DEDUP_REMOVED lines=18> */
.L_x_1424:
        /* <DEDUP_REMOVED lines=42> */
.L_x_1430:
        /* <DEDUP_REMOVED lines=12> */
.L_x_1429:
[----:B------:R-:W-:Y:S05]  /*12550*/  BSYNC B0 ;  /* 0x0000000000007941 */ /* 0x000fea0003800000 */
.L_x_1428:
        /* <DEDUP_REMOVED lines=22> */
.L_x_1426:
        /* <DEDUP_REMOVED lines=16> */
.L_x_1431:
        /* <DEDUP_REMOVED lines=25> */
.L_x_1427:
[----:B------:R-:W-:Y:S02]  /*12950*/  IMAD.MOV.U32 R17, RZ, RZ, RZ ;  /* 0x000000ffff117224 */ /* 0x000fe400078e00ff */
[----:B------:R-:W-:Y:S02]  /*12960*/  IMAD.U32 R16, RZ, RZ, UR6 ;  /* 0x00000006ff107e24 */ /* 0x000fe4000f8e00ff */
[----:B------:R-:W-:-:S07]  /*12970*/  IMAD.MOV.U32 R18, RZ, RZ, RZ ;  /* 0x000000ffff127224 */ /* 0x000fce00078e00ff */
.L_x_1432:
[----:B------:R-:W-:-:S13]  /*12980*/  ISETP.NE.AND P0, PT, R5, RZ, PT ;  /* 0x000000ff0500720c */ /* 0x000fda0003f05270 */
[----:B------:R-:W0:Y:S01]  /*12990*/  @!P0 S2R R3, SR_CgaCtaId ;  /* 0x0000000000038919 */ /* 0x000e220000008800 */
[----:B------:R-:W-:-:S04]  /*129a0*/  @!P0 MOV R0, 0x400 ;  /* 0x0000040000008802 */ /* 0x000fc80000000f00 */
[----:B0-----:R-:W-:-:S05]  /*129b0*/  @!P0 LEA R0, R3, R0, 0x18 ;  /* 0x0000000003008211 */ /* 0x001fca00078ec0ff */
[----:B------:R2:W-:Y:S01]  /*129c0*/  @!P0 STS.128 [R0+0x388d0], R16 ;  /* 0x0388d01000008388 */ /* 0x0005e20000000c00 */
[----:B------:R-:W-:Y:S06]  /*129d0*/  BAR.ARV 0x5, 0x180 ;  /* 0x0146000000007b1d */ /* 0x000fec0000002000 */
.L_x_1425:
        /* <DEDUP_REMOVED lines=16> */
[C---:B0-----:R-:W-:Y:S02]  /*12ae0*/  LOP3.LUT R2, R0.reuse, 0x1f8, RZ, 0xc0, !PT ;  /* 0x000001f800027812 */ /* 0x041fe400078ec0ff */
        /* <DEDUP_REMOVED lines=14> */
[----:B------:R-:W-:Y:S01]  /*12bd0*/  STL [R1+0x20], R2 ;  /* 0x0000200201007387 */ /* 0x000fe20000100800 */
[C---:B------:R-:W-:Y:S02]  /*12be0*/  LOP3.LUT R4, R0.reuse, 0x100, RZ, 0xfc, !PT ;  /* 0x0000010000047812 */ /* 0x040fe400078efcff */
[C---:B-1----:R-:W-:Y:S01]  /*12bf0*/  LOP3.LUT R3, R0.reuse, 0x80, RZ, 0xfc, !PT ;  /* 0x0000008000037812 */ /* 0x042fe200078efcff */
[----:B------:R-:W-:Y:S01]  /*12c00*/  STL [R1+0x10], RZ ;  /* 0x000010ff01007387 */ /* 0x000fe20000100800 */
[----:B------:R-:W-:-:S03]  /*12c10*/  LOP3.LUT R3, R0, 0x140, RZ, 0xfc, !PT ;  /* 0x0000014000037812 */ /* 0x000fc600078efcff */
[----:B------:R-:W-:Y:S04]  /*12c20*/  STL [R1+0xc], RZ ;  /* 0x00000cff01007387 */ /* 0x000fe80000100800 */
[----:B------:R0:W-:Y:S02]  /*12c30*/  STL [R1+0x1c], R2 ;  /* 0x00001c0201007387 */ /* 0x0001e40000100800 */
[C---:B0-----:R-:W-:Y:S02]  /*12c40*/  LOP3.LUT R2, R0.reuse, 0xc0, RZ, 0xfc, !PT ;  /* 0x000000c000027812 */ /* 0x041fe400078efcff */
[C---:B------:R-:W-:Y:S02]  /*12c50*/  LOP3.LUT R2, R0.reuse, 0x180, RZ, 0xfc, !PT ;  /* 0x0000018000027812 */ /* 0x040fe400078efcff */
[----:B------:R-:W-:-:S07]  /*12c60*/  LOP3.LUT R0, R0, 0x1c0, RZ, 0xfc, !PT ;  /* 0x000001c000007812 */ /* 0x000fce00078efcff */
.L_x_1603:
[----:B01----:R-:W0:Y:S02]  /*12c70*/  LDC.64 R2, c[0x0][0xd88] ;  /* 0x00036200ff027b82 */ /* 0x003e240000000a00 */
[----:B0-----:R-:W-:-:S05]  /*12c80*/  IMAD.WIDE R2, R19, 0x4, R2 ;  /* 0x0000000413027825 */ /* 0x001fca00078e0202 */
[----:B--2---:R-:W2:Y:S01]  /*12c90*/  LDG.E R15, desc[UR40][R2.64] ;  /* 0x00000028020f7981 */ /* 0x004ea2000c1e1900 */
[----:B------:R-:W-:Y:S05]  /*12ca0*/  YIELD ;  /* 0x0000000000007946 */ /* 0x000fea0003800000 */
[----:B------:R-:W-:Y:S01]  /*12cb0*/  ULDC.64 UR4, c[0x0][0xb20] ;  /* 0x0002c80000047ab9 */ /* 0x000fe20000000a00 */
[----:B---3--:R-:W-:Y:S01]  /*12cc0*/  IMAD.MOV.U32 R0, RZ, RZ, RZ ;  /* 0x000000ffff007224 */ /* 0x008fe200078e00ff */
[----:B------:R-:W-:Y:S02]  /*12cd0*/  ISETP.NE.U32.AND P0, PT, RZ, UR4, PT ;  /* 0x00000004ff007c0c */ /* 0x000fe4000bf05070 */
[----:B------:R-:W-:Y:S01]  /*12ce0*/  CS2R R8, SRZ ;  /* 0x0000000000087805 */ /* 0x000fe2000001ff00 */
[----:B------:R-:W-:Y:S01]  /*12cf0*/  ULDC.64 UR10, c[0x0][0xb10] ;  /* 0x0002c400000a7ab9 */ /* 0x000fe20000000a00 */
[----:B------:R-:W-:Y:S01]  /*12d00*/  ULDC.64 UR8, c[0x0][0xb08] ;  /* 0x0002c20000087ab9 */ /* 0x000fe20000000a00 */
[----:B------:R-:W-:Y:S01]  /*12d10*/  ISETP.NE.AND.EX P0, PT, RZ, UR5, PT, P0 ;  /* 0x00000005ff007c0c */ /* 0x000fe2000bf05300 */
[----:B------:R-:W-:Y:S01]  /*12d20*/  ULDC.64 UR6, c[0x0][0xb00] ;  /* 0x0002c00000067ab9 */ /* 0x000fe20000000a00 */
        /* <DEDUP_REMOVED lines=17> */
[----:B------:R-:W-:Y:S02]  /*12e40*/  ISETP.NE.U32.AND P1, PT, RZ, UR8, PT ;  /* 0x00000008ff007c0c */ /* 0x000fe4000bf25070 */
[----:B-1----:R-:W-:-:S02]  /*12e50*/  IADD3 R2, P4, R14, UR4, RZ ;  /* 0x000000040e027c10 */ /* 0x002fc4000ff9e0ff */
[----:B------:R-:W-:Y:S02]  /*12e60*/  ISETP.NE.AND.EX P0, PT, RZ, UR7, PT, P0 ;  /* 0x00000007ff007c0c */ /* 0x000fe4000bf05300 */
[C---:B------:R-:W-:Y:S02]  /*12e70*/  IADD3.X R3, R13.reuse, UR5, RZ, P4, !PT ;  /* 0x000000050d037c10 */ /* 0x040fe4000a7fe4ff */
[C---:B0-----:R-:W-:Y:S02]  /*12e80*/  IADD3 R4, P4, R14.reuse, UR8, RZ ;  /* 0x000000080e047c10 */ /* 0x041fe4000ff9e0ff */
[----:B------:R-:W-:Y:S01]  /*12e90*/  ISETP.NE.AND.EX P1, PT, RZ, UR9, PT, P1 ;  /* 0x00000009ff007c0c */ /* 0x000fe2000bf25310 */
[----:B------:R-:W2:Y:S01]  /*12ea0*/  @P2 LDG.E R8, desc[UR40][R2.64] ;  /* 0x0000002802082981 */ /* 0x000ea2000c1e1900 */
[----:B------:R-:W-:Y:S01]  /*12eb0*/  IADD3.X R5, R13, UR9, RZ, P4, !PT ;  /* 0x000000090d057c10 */ /* 0x000fe2000a7fe4ff */
[----:B------:R-:W-:Y:S01]  /*12ec0*/  ULDC UR4, c[0x0][0x288] ;  /* 0x0000a20000047ab9 */ /* 0x000fe20000000800 */
[----:B------:R-:W-:-:S02]  /*12ed0*/  @P3 IADD3 R10, P4, R14, UR10, RZ ;  /* 0x0000000a0e0a3c10 */ /* 0x000fc4000ff9e0ff */
[----:B------:R-:W-:Y:S02]  /*12ee0*/  IADD3 R6, P5, R14, UR6, RZ ;  /* 0x000000060e067c10 */ /* 0x000fe4000ffbe0ff */
[C---:B------:R-:W-:Y:S02]  /*12ef0*/  @P3 IADD3.X R11, R13.reuse, UR11, RZ, P4, !PT ;  /* 0x0000000b0d0b3c10 */ /* 0x040fe4000a7fe4ff */
[----:B------:R-:W-:-:S03]  /*12f00*/  IADD3.X R7, R13, UR7, RZ, P5, !PT ;  /* 0x000000070d077c10 */ /* 0x000fc6000affe4ff */
        /* <DEDUP_REMOVED lines=12> */
[----:B------:R-:W-:Y:S02]  /*12fd0*/  ULDC UR5, c[0x0][0x348] ;  /* 0x0000d20000057ab9 */ /* 0x000fe40000000800 */
        /* <DEDUP_REMOVED lines=9> */
.L_x_1434:
[----:B------:R-:W-:Y:S01]  /*13070*/  IMAD.MOV.U32 R11, RZ, RZ, R15 ;  /* 0x000000ffff0b7224 */ /* 0x000fe200078e000f */
[----:B------:R-:W-:Y:S01]  /*13080*/  ULDC.64 UR4, c[0x0][0xb18] ;  /* 0x0002c60000047ab9 */ /* 0x000fe20000000a00 */
[----:B0----5:R-:W-:Y:S01]  /*13090*/  IMAD.IADD R2, R12, 0x1, R0 ;  /* 0x000000010c027824 */ /* 0x021fe200078e0200 */
[----:B------:R-:W-:Y:S02]  /*130a0*/  ISETP.NE.U32.AND P2, PT, RZ, UR4, PT ;  /* 0x00000004ff007c0c */ /* 0x000fe4000bf45070 */
[----:B------:R0:W-:Y:S02]  /*130b0*/  STL [R1+0x14], R11 ;  /* 0x0000140b01007387 */ /* 0x0001e40000100800 */
[----:B------:R-:W-:Y:S02]  /*130c0*/  ISETP.NE.AND.EX P2, PT, RZ, UR5, PT, P2 ;  /* 0x00000005ff007c0c */ /* 0x000fe4000bf45320 */
[----:B------:R0:W-:Y:S11]  /*130d0*/  STL [R1+0x28], R2 ;  /* 0x0000280201007387 */ /* 0x0001f60000100800 */
[----:B0-----:R-:W-:Y:S05]  /*130e0*/  @!P2 BRA `(.L_x_1435) ;  /* 0x000000000010a947 */ /* 0x001fea0003800000 */
[----:B------:R-:W-:-:S04]  /*130f0*/  IADD3 R2, P0, R14, UR4, RZ ;  /* 0x000000040e027c10 */ /* 0x000fc8000ff1e0ff */
[----:B------:R-:W-:-:S05]  /*13100*/  IADD3.X R3, R13, UR5, RZ, P0, !PT ;  /* 0x000000050d037c10 */ /* 0x000fca00087fe4ff */
[----:B------:R0:W5:Y:S01]  /*13110*/  LDG.E R8, desc[UR40][R2.64] ;  /* 0x0000002802087981 */ /* 0x000162000c1e1900 */
[----:B------:R-:W-:Y:S05]  /*13120*/  BRA `(.L_x_1436) ;  /* 0x0000000000107947 */ /* 0x000fea0003800000 */
.L_x_1435:
[----:B------:R-:W-:Y:S05]  /*13130*/  @!P0 BRA `(.L_x_1436) ;  /* 0x00000000000c8947 */ /* 0x000fea0003800000 */
[----:B------:R-:W2:Y:S04]  /*13140*/  LDG.E R8, desc[UR40][R6.64] ;  /* 0x0000002806087981 */ /* 0x000ea8000c1e1900 */
[----:B------:R-:W2:Y:S02]  /*13150*/  LDG.E R6, desc[UR40][R6.64+0x4] ;  /* 0x0000042806067981 */ /* 0x000ea4000c1e1900 */
[----:B--2---:R-:W-:-:S07]  /*13160*/  IMAD.IADD R8, R6, 0x1, -R8 ;  /* 0x0000000106087824 */ /* 0x004fce00078e0a08 */
.L_x_1436:
[----:B0-----:R-:W2:Y:S01]  /*13170*/  @P1 LDG.E R2, desc[UR40][R4.64] ;  /* 0x0000002804021981 */ /* 0x001ea2000c1e1900 */
[----:B-----5:R-:W-:-:S03]  /*13180*/  IMAD.IADD R0, R8, 0x1, -R0 ;  /* 0x0000000108007824 */ /* 0x020fc600078e0a00 */
[----:B------:R-:W2:Y:S01]  /*13190*/  @P1 LDG.E R4, desc[UR40][R4.64+0x4] ;  /* 0x0000042804041981 */ /* 0x000ea2000c1e1900 */
[----:B------:R-:W-:Y:S01]  /*131a0*/  BSSY B0, `(.L_x_1437) ;  /* 0x00001c7000007945 */ /* 0x000fe20003800000 */
[----:B--2---:R-:W-:-:S04]  /*131b0*/  @P1 IMAD.IADD R10, R4, 0x1, -R2 ;  /* 0x00000001040a1824 */ /* 0x004fc800078e0a02 */
[----:B------:R-:W-:-:S04]  /*131c0*/  IMAD.IADD R3, R0, 0x1, R10 ;  /* 0x0000000100037824 */ /* 0x000fc800078e020a */
[----:B------:R-:W-:Y:S01]  /*131d0*/  VIADD R2, R3, 0x3f ;  /* 0x0000003f03027836 */ /* 0x000fe20000000000 */
[----:B------:R0:W-:Y:S04]  /*131e0*/  STL [R1+0x64], R3 ;  /* 0x0000640301007387 */ /* 0x0001e80000100800 */
[----:B0-----:R-:W-:-:S04]  /*131f0*/  SHF.R.S32.HI R3, RZ, 0x1f, R2 ;  /* 0x0000001fff037819 */ /* 0x001fc80000011402 */
[----:B------:R-:W-:-:S04]  /*13200*/  LEA.HI R3, R3, R2, RZ, 0x6 ;  /* 0x0000000203037211 */ /* 0x000fc800078f30ff */
[----:B------:R-:W-:-:S04]  /*13210*/  LOP3.LUT R2, R3, 0xffffffc0, RZ, 0xc0, !PT ;  /* 0xffffffc003027812 */ /* 0x000fc800078ec0ff */
[----:B------:R-:W-:Y:S01]  /*13220*/  VIADDMNMX R10, R2, -R0, R10, PT ;  /* 0x80000000020a7246 */ /* 0x000fe2000380010a */
[----:B------:R-:W-:-:S05]  /*13230*/  IMAD.MOV R2, RZ, RZ, -R0 ;  /* 0x000000ffff027224 */ /* 0x000fca00078e0a00 */
[----:B------:R-:W-:-:S04]  /*13240*/  VIMNMX R2, RZ, R2, !PT ;  /* 0x00000002ff027248 */ /* 0x000fc80007fe0100 */
[----:B------:R-:W-:Y:S02]  /*13250*/  ISETP.GT.AND P0, PT, R10, R2, PT ;  /* 0x000000020a00720c */ /* 0x000fe40003f04270 */
[----:B------:R-:W-:-:S11]  /*13260*/  SHF.R.U32.HI R2, RZ, 0x6, R2 ;  /* 0x00000006ff027819 */ /* 0x000fd60000011602 */
[----:B------:R-:W-:-:S05]  /*13270*/  @P0 VIADD R10, R10, 0x3f ;  /* 0x0000003f0a0a0836 */ /* 0x000fca0000000000 */
[----:B------:R-:W-:-:S04]  /*13280*/  @P0 SHF.R.S32.HI R0, RZ, 0x1f, R10 ;  /* 0x0000001fff000819 */ /* 0x000fc8000001140a */
[----:B------:R-:W-:Y:S02]  /*13290*/  @P0 LEA.HI R10, R0, R10, RZ, 0x6 ;  /* 0x0000000a000a0211 */ /* 0x000fe400078f30ff */
[----:B------:R-:W-:Y:S01]  /*132a0*/  SHF.R.S32.HI R0, RZ, 0x6, R3 ;  /* 0x00000006ff007819 */ /* 0x000fe20000011403 */
[----:B------:R-:W-:Y:S01]  /*132b0*/  IMAD.MOV.U32 R7, RZ, RZ, R2 ;  /* 0x000000ffff077224 */ /* 0x000fe200078e0002 */
[----:B------:R-:W-:-:S03]  /*132c0*/  @P0 SHF.R.S32.HI R7, RZ, 0x6, R10 ;  /* 0x00000006ff070819 */ /* 0x000fc6000001140a */
[----:B------:R0:W-:Y:S01]  /*132d0*/  STL [R1+0x3c], R0 ;  /* 0x00003c0001007387 */ /* 0x0001e20000100800 */
[----:B------:R-:W-:Y:S02]  /*132e0*/  ISETP.GT.AND P2, PT, R7, R2, PT ;  /* 0x000000020700720c */ /* 0x000fe40003f44270 */
[----:B------:R-:W-:-:S11]  /*132f0*/  PLOP3.LUT P0, PT, PT, PT, PT, 0x80, 0x0 ;  /* 0x000000000000781c */ /* 0x000fd60003f0f070 */
[----:B0-----:R-:W-:Y:S05]  /*13300*/  @!P2 BRA `(.L_x_1438) ;  /* 0x0000001800c0a947 */ /* 0x001fea0003800000 */
[----:B------:R-:W-:Y:S01]  /*13310*/  UMOV UR4, 0xffffffff ;  /* 0xffffffff00047882 */ /* 0x000fe20000000000 */
[----:B------:R-:W-:Y:S02]  /*13320*/  SEL R0, R11, RZ, !P1 ;  /* 0x000000ff0b007207 */ /* 0x000fe40004800000 */
[----:B------:R-:W-:Y:S05]  /*13330*/  BRA.DIV UR4, `(.L_x_1439) ;  /* 0x0000008e04f47947 */ /* 0x000fea000b800000 */
[----:B------:R-:W0:Y:S02]  /*13340*/  S2R R3, SR_TID.X ;  /* 0x0000000000037919 */ /* 0x000e240000002100 */
[----:B0-----:R-:W-:-:S04]  /*13350*/  SHF.R.U32.HI R3, RZ, 0x5, R3 ;  /* 0x00000005ff037819 */ /* 0x001fc80000011603 */
[----:B------:R-:W-:-:S05]  /*13360*/  LOP3.LUT R3, R3, 0x3, RZ, 0xc0, !PT ;  /* 0x0000000303037812 */ /* 0x000fca00078ec0ff */
[----:B------:R0:W1:Y:S02]  /*13370*/  SHFL.IDX PT, R14, R3, RZ, 0x1f ;  /* 0x00001fff030e7589 */ /* 0x00006400000e0000 */
.L_x_1635:
[----:B-1----:R-:W-:Y:S02]  /*13380*/  ISETP.NE.AND P0, PT, R14, RZ, PT ;  /* 0x000000ff0e00720c */ /* 0x002fe40003f05270 */
[----:B------:R-:W-:-:S11]  /*13390*/  PLOP3.LUT P6, PT, PT, PT, PT, 0x8, 0x0 ;  /* 0x000000000000781c */ /* 0x000fd60003fce170 */
[----:B------:R-:W-:Y:S05]  /*133a0*/  @P0 BRA `(.L_x_1440) ;  /* 0x00000000000c0947 */ /* 0x000fea0003800000 */
[----:B------:R-:W-:-:S03]  /*133b0*/  UMOV UR4, 0xffffffff ;  /* 0xffffffff00047882 */ /* 0x000fc60000000000 */
[----:B------:R-:W-:Y:S05]  /*133c0*/  BRA.DIV UR4, `(.L_x_1441) ;  /* 0x0000009204047947 */ /* 0x000fea000b800000 */
[----:B------:R-:W-:-:S13]  /*133d0*/  ELECT P6, URZ, PT ;  /* 0x00000000003f782f */ /* 0x000fda00038c0000 */
.L_x_1440:
[----:B0-----:R-:W2:Y:S04]  /*133e0*/  LDL R3, [R1+0x60] ;  /* 0x0000600001037983 */ /* 0x001ea80000100800 */
[----:B------:R-:W3:Y:S01]  /*133f0*/  LDL R5, [R1+0x4] ;  /* 0x0000040001057983 */ /* 0x000ee20000100800 */
[----:B------:R-:W-:Y:S01]  /*13400*/  BSSY B1, `(.L_x_1442) ;  /* 0x0000008000017945 */ /* 0x000fe20003800000 */
[----:B--2---:R-:W-:-:S05]  /*13410*/  VIADD R3, R3, 0x1 ;  /* 0x0000000103037836 */ /* 0x004fca0000000000 */
[----:B------:R-:W-:-:S04]  /*13420*/  LEA.HI R4, R3, R3, RZ, 0x1 ;  /* 0x0000000303047211 */ /* 0x000fc800078f08ff */
[----:B------:R-:W-:-:S05]  /*13430*/  LOP3.LUT R4, R4, 0xfffffffe, RZ, 0xc0, !PT ;  /* 0xfffffffe04047812 */ /* 0x000fca00078ec0ff */
[----:B------:R-:W-:-:S05]  /*13440*/  IMAD.IADD R3, R3, 0x1, -R4 ;  /* 0x0000000103037824 */ /* 0x000fca00078e0a04 */
[----:B------:R-:W-:-:S04]  /*13450*/  SHF.L.U32 R3, R3, 0x1f, RZ ;  /* 0x0000001f03037819 */ /* 0x000fc800000006ff */
[----:B---3--:R-:W0:Y:S02]  /*13460*/  SYNCS.PHASECHK.TRANS64.TRYWAIT P0, [R5+URZ+0x38820], R3 ;  /* 0x03882003050075a7 */ /* 0x008e24000800017f */
[----:B0-----:R-:W-:Y:S05]  /*13470*/  @!P0 BRA `(.L_x_1443) ;  /* 0x0000008c00f88947 */ /* 0x001fea0003800000 */
.L_x_1638:
[----:B------:R-:W-:Y:S05]  /*13480*/  BSYNC B1 ;  /* 0x0000000000017941 */ /* 0x000fea0003800000 */
.L_x_1442:
[----:B------:R-:W-:Y:S04]  /*13490*/  BSSY B1, `(.L_x_1444) ;  /* 0x00000bf000017945 */ /* 0x000fe80003800000 */
[----:B------:R-:W-:Y:S05]  /*134a0*/  @!P6 BRA `(.L_x_1445) ;  /* 0x0000000800f4e947 */ /* 0x000fea0003800000 */
[----:B0-----:R-:W2:Y:S04]  /*134b0*/  LDL R4, [R1+0x4] ;  /* 0x0000040001047983 */ /* 0x001ea80000100800 */
[----:B------:R-:W3:Y:S01]  /*134c0*/  LDL R6, [R1+0x20] ;  /* 0x0000200001067983 */ /* 0x000ee20000100800 */
[----:B------:R-:W0:Y:S01]  /*134d0*/  S2R R5, SR_TID.X ;  /* 0x0000000000057919 */ /* 0x000e220000002100 */
[----:B--2---:R-:W-:Y:S02]  /*134e0*/  IMAD.MOV.U32 R8, RZ, RZ, R4 ;  /* 0x000000ffff087224 */ /* 0x004fe400078e0004 */
[----:B------:R-:W2:Y:S01]  /*134f0*/  LDL R4, [R1+0x10] ;  /* 0x0000100001047983 */ /* 0x000ea20000100800 */
[----:B0-----:R-:W-:Y:S01]  /*13500*/  LOP3.LUT R5, R5, 0x7f, RZ, 0xc0, !PT ;  /* 0x0000007f05057812 */ /* 0x001fe200078ec0ff */
[----:B------:R-:W-:Y:S03]  /*13510*/  BSSY B2, `(.L_x_1446) ;  /* 0x0000006000027945 */ /* 0x000fe60003800000 */
[----:B------:R-:W-:Y:S01]  /*13520*/  ISETP.NE.AND P1, PT, R5, RZ, PT ;  /* 0x000000ff0500720c */ /* 0x000fe20003f25270 */
[----:B--2---:R-:W-:Y:S01]  /*13530*/  IMAD R4, R4, 0x8, R8 ;  /* 0x0000000804047824 */ /* 0x004fe200078e0208 */
[----:B---3--:R-:W-:-:S04]  /*13540*/  SHF.L.U32 R8, R6, 0x1f, RZ ;  /* 0x0000001f06087819 */ /* 0x008fc800000006ff */
[----:B------:R-:W0:Y:S02]  /*13550*/  SYNCS.PHASECHK.TRANS64.TRYWAIT P0, [R4+URZ+0x388a0], R8 ;  /* 0x0388a008040075a7 */ /* 0x000e24000800017f */
[----:B0-----:R-:W-:Y:S05]  /*13560*/  @!P0 BRA `(.L_x_1447) ;  /* 0x0000008c00d48947 */ /* 0x001fea0003800000 */
.L_x_1639:
[----:B------:R-:W-:Y:S05]  /*13570*/  BSYNC B2 ;  /* 0x0000000000027941 */ /* 0x000fea0003800000 */
.L_x_1446:
        /* <DEDUP_REMOVED lines=9> */
.L_x_1449:
[----:B------:R-:W-:Y:S05]  /*13610*/  BSYNC B2 ;  /* 0x0000000000027941 */ /* 0x000fea0003800000 */
.L_x_1448:
        /* <DEDUP_REMOVED lines=14> */
.L_x_1450:
        /* <DEDUP_REMOVED lines=13> */
.L_x_1640:
[----:B------:R-:W-:Y:S05]  /*137d0*/  BSYNC B2 ;  /* 0x0000000000027941 */ /* 0x000fea0003800000 */
.L_x_1451:
[----:B------:R-:W-:Y:S01]  /*137e0*/  BSSY B2, `(.L_x_1453) ;  /* 0x000000b000027945 */ /* 0x000fe20003800000 */
[----:B------:R-:W-:Y:S02]  /*137f0*/  IMAD.MOV.U32 R10, RZ, RZ, 0x0 ;  /* 0x00000000ff0a7424 */ /* 0x000fe400078e00ff */
[----:B------:R-:W-:Y:S01]  /*13800*/  IMAD.MOV.U32 R11, RZ, RZ, 0x12f00000 ;  /* 0x12f00000ff0b7424 */ /* 0x000fe200078e00ff */
[----:B------:R-:W-:Y:S06]  /*13810*/  @P1 BRA `(.L_x_1454) ;  /* 0x00000000001c1947 */ /* 0x000fec0003800000 */
[----:B------:R-:W2:Y:S02]  /*13820*/  S2R R5, SR_TID.X ;  /* 0x0000000000057919 */ /* 0x000ea40000002100 */
[----:B--2---:R-:W-:Y:S01]  /*13830*/  LOP3.LUT R6, R5, 0x1f, RZ, 0xc0, !PT ;  /* 0x0000001f05067812 */ /* 0x004fe200078ec0ff */
[----:B------:R-:W-:-:S03]  /*13840*/  IMAD.MOV.U32 R5, RZ, RZ, 0x10000 ;  /* 0x00010000ff057424 */ /* 0x000fc600078e00ff */
[----:B------:R-:W-:Y:S01]  /*13850*/  ISETP.NE.AND P0, PT, R6, RZ, PT ;  /* 0x000000ff0600720c */ /* 0x000fe20003f05270 */
[----:B------:R2:W-:-:S12]  /*13860*/  SYNCS.ARRIVE.TRANS64 RZ, [R4+URZ+0x388b0], R5 ;  /* 0x0388b00504ff79a7 */ /* 0x0005d8000800003f */
[----:B--2---:R-:W-:Y:S05]  /*13870*/  @!P0 BRA `(.L_x_1454) ;  /* 0x0000000000048947 */ /* 0x004fea0003800000 */
[----:B------:R-:W-:Y:S01]  /*13880*/  BPT.TRAP 0x1 ;  /* 0x000000040000795c */ /* 0x000fe20000300000 */
.L_x_1454:
[----:B------:R-:W-:Y:S05]  /*13890*/  BSYNC B2 ;  /* 0x0000000000027941 */ /* 0x000fea0003800000 */
.L_x_1453:
[----:B------:R-:W2:Y:S04]  /*138a0*/  LDL R6, [R1+0x4] ;  /* 0x0000040001067983 */ /* 0x000ea80000100800 */
[----:B------:R-:W2:Y:S01]  /*138b0*/  LDL R5, [R1+0x10] ;  /* 0x0000100001057983 */ /* 0x000ea20000100800 */
[----:B------:R-:W-:Y:S01]  /*138c0*/  R2UR UR10, R12 ;  /* 0x000000000c0a72ca */ /* 0x000fe200000e0000 */
[----:B------:R-:W-:Y:S01]  /*138d0*/  UIADD3 UR4, UP0, UR38, 0x670, URZ ;  /* 0x0000067026047890 */ /* 0x000fe2000ff1e03f */
[----:B------:R-:W-:Y:S01]  /*138e0*/  R2UR UR6, R10 ;  /* 0x000000000a0672ca */ /* 0x000fe200000e0000 */
[----:B01----:R-:W-:Y:S01]  /*138f0*/  VIADD R4, R4, 0x388b0 ;  /* 0x000388b004047836 */ /* 0x003fe20000000000 */
[----:B------:R-:W-:Y:S01]  /*13900*/  R2UR UR7, R11 ;  /* 0x000000000b0772ca */ /* 0x000fe200000e0000 */
[----:B------:R-:W-:Y:S01]  /*13910*/  UIADD3.X UR5, URZ, UR39, URZ, UP0, !UPT ;  /* 0x000000273f057290 */ /* 0x000fe200087fe43f */
[----:B------:R-:W-:Y:S01]  /*13920*/  PLOP3.LUT P0, PT, PT, PT, PT, 0x80, 0x0 ;  /* 0x000000000000781c */ /* 0x000fe20003f0f070 */
[----:B--2---:R-:W-:-:S04]  /*13930*/  IMAD R5, R5, 0x10000, R6 ;  /* 0x0001000005057824 */ /* 0x004fc800078e0206 */
[----:B------:R-:W-:-:S08]  /*13940*/  VIADD R6, R5, 0x400 ;  /* 0x0000040005067836 */ /* 0x000fd00000000000 */
.L_x_1455:
        /* <DEDUP_REMOVED lines=15> */
.L_x_1456:
        /* <DEDUP_REMOVED lines=15> */
.L_x_1457:
        /* <DEDUP_REMOVED lines=15> */
.L_x_1458:
        /* <DEDUP_REMOVED lines=15> */
.L_x_1459:
        /* <DEDUP_REMOVED lines=15> */
.L_x_1460:
        /* <DEDUP_REMOVED lines=15> */
.L_x_1461:
        /* <DEDUP_REMOVED lines=15> */
.L_x_1462:
        /* <DEDUP_REMOVED lines=10> */
.L_x_1445:
[----:B------:R-:W-:Y:S05]  /*14080*/  BSYNC B1 ;  /* 0x0000000000017941 */ /* 0x000fea0003800000 */
.L_x_1444:
[----:B------:R-:W2:Y:S04]  /*14090*/  LDL.LU R8, [R1+0x10] ;  /* 0x0000100001087983 */ /* 0x000ea80000300800 */
[----:B------:R-:W3:Y:S01]  /*140a0*/  LDL.LU R6, [R1+0x20] ;  /* 0x0000200001067983 */ /* 0x000ee20000300800 */
[----:B0-----:R-:W-:Y:S01]  /*140b0*/  VIADD R3, R7, 0xfffffffe ;  /* 0xfffffffe07037836 */ /* 0x001fe20000000000 */
        /* <DEDUP_REMOVED lines=10> */
.L_x_1482:
[----:B------:R-:W-:Y:S05]  /*14160*/  YIELD ;  /* 0x0000000000007946 */ /* 0x000fea0003800000 */
[----:B------:R-:W-:Y:S04]  /*14170*/  BSSY B1, `(.L_x_1463) ;  /* 0x00000bd000017945 */ /* 0x000fe80003800000 */
[----:B-1----:R-:W-:Y:S05]  /*14180*/  @!P6 BRA `(.L_x_1464) ;  /* 0x0000000800ece947 */ /* 0x002fea0003800000 */
[----:B------:R-:W2:Y:S04]  /*14190*/  LDL R7, [R1+0x4] ;  /* 0x0000040001077983 */ /* 0x000ea80000100800 */
[----:B0-----:R-:W2:Y:S04]  /*141a0*/  LDL R4, [R1+0x10] ;  /* 0x0000100001047983 */ /* 0x001ea80000100800 */
[----:B------:R-:W3:Y:S01]  /*141b0*/  LDL R5, [R1+0x20] ;  /* 0x0000200001057983 */ /* 0x000ee20000100800 */
[----:B------:R-:W0:Y:S01]  /*141c0*/  S2R R6, SR_TID.X ;  /* 0x0000000000067919 */ /* 0x000e220000002100 */
[----:B------:R-:W-:Y:S01]  /*141d0*/  BSSY B2, `(.L_x_1465) ;  /* 0x0000007000027945 */ /* 0x000fe20003800000 */
[----:B0-----:R-:W-:-:S04]  /*141e0*/  LOP3.LUT R6, R6, 0x7f, RZ, 0xc0, !PT ;  /* 0x0000007f06067812 */ /* 0x001fc800078ec0ff */
[----:B------:R-:W-:Y:S01]  /*141f0*/  ISETP.NE.AND P2, PT, R6, RZ, PT ;  /* 0x000000ff0600720c */ /* 0x000fe20003f45270 */
[----:B--2---:R-:W-:Y:S01]  /*14200*/  IMAD R4, R4, 0x8, R7 ;  /* 0x0000000804047824 */ /* 0x004fe200078e0207 */
[----:B---3--:R-:W-:-:S04]  /*14210*/  SHF.L.U32 R5, R5, 0x1f, RZ ;  /* 0x0000001f05057819 */ /* 0x008fc800000006ff */
[----:B------:R-:W0:Y:S02]  /*14220*/  SYNCS.PHASECHK.TRANS64.TRYWAIT P1, [R4+URZ+0x388a0], R5 ;  /* 0x0388a005040075a7 */ /* 0x000e24000802017f */
[----:B0-----:R-:W-:Y:S05]  /*14230*/  @!P1 BRA `(.L_x_1466) ;  /* 0x0000008000c89947 */ /* 0x001fea0003800000 */
.L_x_1641:
[----:B------:R-:W-:Y:S05]  /*14240*/  BSYNC B2 ;  /* 0x0000000000027941 */ /* 0x000fea0003800000 */
.L_x_1465:
        /* <DEDUP_REMOVED lines=9> */
.L_x_1468:
[----:B------:R-:W-:Y:S05]  /*142e0*/  BSYNC B2 ;  /* 0x0000000000027941 */ /* 0x000fea0003800000 */
.L_x_1467:
        /* <DEDUP_REMOVED lines=13> */
.L_x_1469:
        /* <DEDUP_REMOVED lines=13> */
.L_x_1642:
[----:B------:R-:W-:Y:S05]  /*14490*/  BSYNC B2 ;  /* 0x0000000000027941 */ /* 0x000fea0003800000 */
.L_x_1470:
        /* <DEDUP_REMOVED lines=11> */
.L_x_1473:
[----:B------:R-:W-:Y:S05]  /*14550*/  BSYNC B2 ;  /* 0x0000000000027941 */ /* 0x000fea0003800000 */
.L_x_1472:
        /* <DEDUP_REMOVED lines=11> */
.L_x_1474:
        /* <DEDUP_REMOVED lines=15> */
.L_x_1475:
        /* <DEDUP_REMOVED lines=15> */
.L_x_1476:
        /* <DEDUP_REMOVED lines=15> */
.L_x_1477:
        /* <DEDUP_REMOVED lines=15> */
.L_x_1478:
        /* <DEDUP_REMOVED lines=15> */
.L_x_1479:
        /* <DEDUP_REMOVED lines=15> */
.L_x_1480:
        /* <DEDUP_REMOVED lines=15> */
.L_x_1481:
        /* <DEDUP_REMOVED lines=10> */
.L_x_1464:
[----:B------:R-:W-:Y:S05]  /*14d40*/  BSYNC B1 ;  /* 0x0000000000017941 */ /* 0x000fea0003800000 */
.L_x_1463:
[----:B------:R-:W2:Y:S04]  /*14d50*/  LDL.LU R8, [R1+0x10] ;  /* 0x0000100001087983 */ /* 0x000ea80000300800 */
[----:B0-----:R-:W3:Y:S01]  /*14d60*/  LDL.LU R6, [R1+0x20] ;  /* 0x0000200001067983 */ /* 0x001ee20000300800 */
        /* <DEDUP_REMOVED lines=10> */
.L_x_1438:
[----:B------:R-:W-:Y:S05]  /*14e10*/  BSYNC B0 ;  /* 0x0000000000007941 */ /* 0x000fea0003800000 */
.L_x_1437:
[----:B01----:R-:W2:Y:S01]  /*14e20*/  LDL R4, [R1+0x64] ;  /* 0x0000640001047983 */ /* 0x003ea20000100800 */
[----:B------:R-:W-:Y:S05]  /*14e30*/  @!P0 WARPSYNC.ALL ;  /* 0x0000000000008948 */ /* 0x000fea0003800000 */
[----:B------:R-:W-:Y:S06]  /*14e40*/  @!P0 BAR.SYNC.DEFER_BLOCKING 0xc, 0x180 ;  /* 0x0306000000008b1d */ /* 0x000fec0000010000 */
[----:B------:R-:W-:Y:S01]  /*14e50*/  BSSY B7, `(.L_x_1483) ;  /* 0x00005fa000077945 */ /* 0x000fe20003800000 */
[----:B--2---:R-:W-:-:S13]  /*14e60*/  ISETP.GT.AND P0, PT, R4, RZ, PT ;  /* 0x000000ff0400720c */ /* 0x004fda0003f04270 */
[----:B------:R-:W-:Y:S05]  /*14e70*/  @P0 BRA `(.L_x_1484) ;  /* 0x0000000000440947 */ /* 0x000fea0003800000 */
[----:B------:R-:W0:Y:S02]  /*14e80*/  S2R R4, SR_TID.X ;  /* 0x0000000000047919 */ /* 0x000e240000002100 */
[----:B0-----:R-:W-:-:S04]  /*14e90*/  LOP3.LUT R4, R4, 0x7f, RZ, 0xc0, !PT ;  /* 0x0000007f04047812 */ /* 0x001fc800078ec0ff */
[----:B------:R-:W-:-:S13]  /*14ea0*/  ISETP.NE.AND P0, PT, R4, RZ, PT ;  /* 0x000000ff0400720c */ /* 0x000fda0003f05270 */
[----:B------:R-:W-:Y:S05]  /*14eb0*/  @P0 BRA `(.L_x_1485) ;  /* 0x0000005c00cc0947 */ /* 0x000fea0003800000 */
[----:B------:R-:W0:Y:S01]  /*14ec0*/  S2R R2, SR_LANEID ;  /* 0x0000000000027919 */ /* 0x000e220000000000 */
[----:B------:R-:W-:Y:S01]  /*14ed0*/  VOTEU.ANY UR4, UPT, PT ;  /* 0x0000000000047886 */ /* 0x000fe200038e0100 */
[----:B------:R-:W1:Y:S01]  /*14ee0*/  LDC.64 R4, c[0x0][0xd60] ;  /* 0x00035800ff047b82 */ /* 0x000e620000000a00 */
[----:B------:R-:W0:Y:S02]  /*14ef0*/  FLO.U32 R0, UR4 ;  /* 0x0000000400007d00 */ /* 0x000e2400080e0000 */
[----:B0-----:R-:W-:-:S06]  /*14f00*/  ISETP.EQ.U32.AND P0, PT, R0, R2, PT ;  /* 0x000000020000720c */ /* 0x001fcc0003f02070 */
[----:B------:R-:W1:Y:S07]  /*14f10*/  POPC R2, UR4 ;  /* 0x0000000400027d09 */ /* 0x000e6e0008000000 */
[----:B-1----:R-:W2:Y:S04]  /*14f20*/  @P0 ATOMG.E.ADD.STRONG.GPU PT, R2, desc[UR40][R4.64], R2 ;  /* 0x00000002040209a8 */ /* 0x002ea800081ee1e8 */
[----:B--2---:R0:W1:Y:S02]  /*14f30*/  SHFL.IDX PT, R2, R2, R0, 0x1f ;  /* 0x00001f0002027589 */ /* 0x00406400000e0000 */
[----:B0-----:R-:W0:Y:S02]  /*14f40*/  S2R R0, SR_LTMASK ;  /* 0x0000000000007919 */ /* 0x001e240000003900 */
[----:B0-----:R-:W-:-:S06]  /*14f50*/  LOP3.LUT R0, R0, UR4, RZ, 0xc0, !PT ;  /* 0x0000000400007c12 */ /* 0x001fcc000f8ec0ff */
[----:B------:R-:W1:Y:S02]  /*14f60*/  POPC R0, R0 ;  /* 0x0000000000007309 */ /* 0x000e640000000000 */
[----:B-1----:R-:W-:Y:S01]  /*14f70*/  IADD3 R16, R2, UR36, R0 ;  /* 0x0000002402107c10 */ /* 0x002fe2000fffe000 */
[----:B------:R-:W-:Y:S06]  /*14f80*/  BRA `(.L_x_1485) ;  /* 0x0000005c00987947 */ /* 0x000fec0003800000 */
.L_x_1484:
        /* <DEDUP_REMOVED lines=21> */
.L_x_1487:
[----:B------:R-:W-:Y:S05]  /*150e0*/  BSYNC B6 ;  /* 0x0000000000067941 */ /* 0x000fea0003800000 */
.L_x_1486:
        /* <DEDUP_REMOVED lines=9> */
[----:B------:R0:W1:Y:S01]  /*15180*/  LDC.64 R2, c[0x4][R0] ;  /* 0x0100000000027b82 */ /* 0x0000620000000a00 */
        /* <DEDUP_REMOVED lines=11> */
.L_x_1490:
        /* <DEDUP_REMOVED lines=16> */
.L_x_1489:
[----:B------:R-:W-:Y:S05]  /*15340*/  BSYNC B6 ;  /* 0x0000000000067941 */ /* 0x000fea0003800000 */
.L_x_1488:
        /* <DEDUP_REMOVED lines=12> */
[----:B0-----:R-:W0:Y:S01]  /*15410*/  LDC.64 R2, c[0x0][0x418] ;  /* 0x00010600ff027b82 */ /* 0x001e220000000a00 */
[----:B--2---:R-:W-:Y:S01]  /*15420*/  SHF.R.S32.HI R8, RZ, 0x1f, R7 ;  /* 0x0000001fff087819 */ /* 0x004fe20000011407 */
[----:B------:R1:W-:Y:S04]  /*15430*/  @P0 STL [R1+0x14], R7 ;  /* 0x0000140701000387 */ /* 0x0003e80000100800 */
[----:B------:R1:W-:Y:S04]  /*15440*/  STL [R1+0x34], R9 ;  /* 0x0000340901007387 */ /* 0x0003e80000100800 */
[----:B------:R1:W-:Y:S01]  /*15450*/  STL [R1+0x24], R8 ;  /* 0x0000240801007387 */ /* 0x0003e20000100800 */
[----:B0-----:R-:W-:Y:S01]  /*15460*/  LOP3.LUT P0, RZ, R2, UR4, RZ, 0xfc, !PT ;  /* 0x0000000402ff7c12 */ /* 0x001fe2000f80fcff */
[----:B------:R-:W-:-:S03]  /*15470*/  UMOV UR4, 0xffffffff ;  /* 0xffffffff00047882 */ /* 0x000fc60000000000 */
[----:B------:R-:W-:-:S04]  /*15480*/  LOP3.LUT P0, RZ, R3, UR5, RZ, 0xfc, P0 ;  /* 0x0000000503ff7c12 */ /* 0x000fc8000800fcff */
[----:B------:R-:W-:Y:S01]  /*15490*/  SEL R0, R7, RZ, !P0 ;  /* 0x000000ff07007207 */ /* 0x000fe20004000000 */
[----:B-1----:R-:W-:Y:S08]  /*154a0*/  BRA.DIV UR4, `(.L_x_1491) ;  /* 0x0000007204547947 */ /* 0x002ff0000b800000 */
[----:B------:R-:W0:Y:S02]  /*154b0*/  S2R R4, SR_TID.X ;  /* 0x0000000000047919 */ /* 0x000e240000002100 */
[----:B0-----:R-:W-:-:S04]  /*154c0*/  SHF.R.U32.HI R4, RZ, 0x5, R4 ;  /* 0x00000005ff047819 */ /* 0x001fc80000011604 */
[----:B------:R-:W-:-:S05]  /*154d0*/  LOP3.LUT R4, R4, 0x3, RZ, 0xc0, !PT ;  /* 0x0000000304047812 */ /* 0x000fca00078ec0ff */
[----:B------:R0:W1:Y:S02]  /*154e0*/  SHFL.IDX PT, R14, R4, RZ, 0x1f ;  /* 0x00001fff040e7589 */ /* 0x00006400000e0000 */
.L_x_1645:
[----:B0-----:R-:W2:Y:S01]  /*154f0*/  LDL.LU R4, [R1+0x8] ;  /* 0x0000080001047983 */ /* 0x001ea20000300800 */
[----:B------:R-:W-:Y:S02]  /*15500*/  PLOP3.LUT P1, PT, PT, PT, PT, 0x8, 0x0 ;  /* 0x000000000000781c */ /* 0x000fe40003f2e170 */
[----:B-1----:R-:W-:Y:S01]  /*15510*/  ISETP.NE.AND P0, PT, R14, RZ, PT ;  /* 0x000000ff0e00720c */ /* 0x002fe20003f05270 */
[----:B------:R0:W-:Y:S01]  /*15520*/  STL [R1], R0 ;  /* 0x0000000001007387 */ /* 0x0001e20000100800 */
[----:B--2---:R-:W-:-:S09]  /*15530*/  LOP3.LUT R4, R4, 0xfffffffe, RZ, 0xc0, !PT ;  /* 0xfffffffe04047812 */ /* 0x004fd200078ec0ff */
[----:B------:R-:W-:-:S05]  /*15540*/  @P1 LOP3.LUT R4, R4, 0x1, RZ, 0xfc, !PT ;  /* 0x0000000104041812 */ /* 0x000fca00078efcff */
[----:B------:R0:W-:Y:S01]  /*15550*/  STL [R1+0x8], R4 ;  /* 0x0000080401007387 */ /* 0x0001e20000100800 */
[----:B------:R-:W-:Y:S05]  /*15560*/  @P0 BRA `(.L_x_1492) ;  /* 0x0000000400240947 */ /* 0x000fea0003800000 */
[----:B------:R-:W-:-:S03]  /*15570*/  UMOV UR4, 0xffffffff ;  /* 0xffffffff00047882 */ /* 0x000fc60000000000 */
[----:B------:R-:W-:Y:S05]  /*15580*/  BRA.DIV UR4, `(.L_x_1493) ;  /* 0x0000007204507947 */ /* 0x000fea000b800000 */
[----:B------:R-:W-:-:S13]  /*15590*/  ELECT P6, URZ, PT ;  /* 0x00000000003f782f */ /* 0x000fda00038c0000 */
.L_x_1648:
[----:B------:R-:W-:Y:S05]  /*155a0*/  @!P6 BRA `(.L_x_1492) ;  /* 0x000000040014e947 */ /* 0x000fea0003800000 */
[----:B------:R1:W-:Y:S01]  /*155b0*/  STL [R1+0x6c], R9 ;  /* 0x00006c0901007387 */ /* 0x0003e20000100800 */
[----:B------:R-:W-:-:S04]  /*155c0*/  ISETP.NE.U32.AND P0, PT, R2, RZ, PT ;  /* 0x000000ff0200720c */ /* 0x000fc80003f05070 */
[----:B------:R-:W-:-:S13]  /*155d0*/  ISETP.NE.AND.EX P0, PT, R3, RZ, PT, P0 ;  /* 0x000000ff0300720c */ /* 0x000fda0003f05300 */
[----:B-1----:R-:W-:Y:S05]  /*155e0*/  @!P0 BRA `(.L_x_1494) ;  /* 0x0000000000508947 */ /* 0x002fea0003800000 */
[----:B------:R-:W1:Y:S01]  /*155f0*/  LDC R6, c[0x0][0x43c] ;  /* 0x00010f00ff067b82 */ /* 0x000e620000000800 */
[----:B0-----:R-:W-:Y:S01]  /*15600*/  IMAD.MOV.U32 R0, RZ, RZ, R9 ;  /* 0x000000ffff007224 */ /* 0x001fe200078e0009 */
[----:B------:R-:W-:Y:S01]  /*15610*/  ULDC.64 UR4, c[0x0][0x428] ;  /* 0x00010a0000047ab9 */ /* 0x000fe20000000a00 */
[----:B-1----:R-:W-:-:S13]  /*15620*/  ISETP.NE.AND P0, PT, R6, 0x1, PT ;  /* 0x000000010600780c */ /* 0x002fda0003f05270 */
        /* <DEDUP_REMOVED lines=14> */
[----:B------:R-:W2:Y:S04]  /*15710*/  LDG.E R0, desc[UR40][R2.64] ;  /* 0x0000002802007981 */ /* 0x000ea8000c1e1900 */
[----:B--2---:R1:W-:Y:S02]  /*15720*/  STL [R1], R0 ;  /* 0x0000000001007387 */ /* 0x0043e40000100800 */
.L_x_1494:
[----:B------:R-:W2:Y:S04]  /*15730*/  LDL R7, [R1+0x4] ;  /* 0x0000040001077983 */ /* 0x000ea80000100800 */
[----:B01----:R-:W2:Y:S04]  /*15740*/  LDL R0, [R1+0xc] ;  /* 0x00000c0001007983 */ /* 0x003ea80000100800 */
[----:B------:R-:W3:Y:S01]  /*15750*/  LDL R2, [R1+0x1c] ;  /* 0x00001c0001027983 */ /* 0x000ee20000100800 */
[----:B--2---:R-:W-:Y:S01]  /*15760*/  IMAD R0, R0, 0x8, R7 ;  /* 0x0000000800007824 */ /* 0x004fe200078e0207 */
[----:B---3--:R-:W-:-:S04]  /*15770*/  SHF.L.U32 R2, R2, 0x1f, RZ ;  /* 0x0000001f02027819 */ /* 0x008fc800000006ff */
[----:B------:R-:W0:Y:S02]  /*15780*/  SYNCS.PHASECHK.TRANS64.TRYWAIT P0, [R0+URZ+0x38840], R2 ;  /* 0x03884002000075a7 */ /* 0x000e24000800017f */
[----:B0-----:R-:W-:Y:S05]  /*15790*/  @!P0 BRA `(.L_x_1495) ;  /* 0x0000006c00ec8947 */ /* 0x001fea0003800000 */
.L_x_1649:
[----:B------:R-:W1:Y:S02]  /*157a0*/  S2R R3, SR_TID.X ;  /* 0x0000000000037919 */ /* 0x000e640000002100 */
[----:B-1----:R-:W-:-:S04]  /*157b0*/  LOP3.LUT R3, R3, 0x7f, RZ, 0xc0, !PT ;  /* 0x0000007f03037812 */ /* 0x002fc800078ec0ff */
[----:B------:R-:W-:-:S13]  /*157c0*/  ISETP.NE.AND P0, PT, R3, RZ, PT ;  /* 0x000000ff0300720c */ /* 0x000fda0003f05270 */
        /* <DEDUP_REMOVED lines=8> */
.L_x_1496:
[----:B------:R-:W2:Y:S04]  /*15850*/  LDL R6, [R1+0x4] ;  /* 0x0000040001067983 */ /* 0x000ea80000100800 */
[----:B------:R-:W2:Y:S04]  /*15860*/  LDL R5, [R1+0xc] ;  /* 0x00000c0001057983 */ /* 0x000ea80000100800 */
[----:B------:R-:W3:Y:S04]  /*15870*/  LDL R7, [R1+0x6c] ;  /* 0x00006c0001077983 */ /* 0x000ee80000100800 */
[----:B------:R-:W4:Y:S04]  /*15880*/  LDL R4, [R1+0x28] ;  /* 0x0000280001047983 */ /* 0x000f280000100800 */
[----:B------:R-:W5:Y:S04]  /*15890*/  LDL R3, [R1] ;  /* 0x0000000001037983 */ /* 0x000f680000100800 */
[----:B0-----:R-:W5:Y:S01]  /*158a0*/  LDL.LU R2, [R1+0x8] ;  /* 0x0000080001027983 */ /* 0x001f620000300800 */
        /* <DEDUP_REMOVED lines=21> */
.L_x_1492:
[----:B0-----:R-:W2:Y:S04]  /*15a00*/  LDL R0, [R1+0x4] ;  /* 0x0000040001007983 */ /* 0x001ea80000100800 */
[----:B------:R-:W3:Y:S04]  /*15a10*/  LDL.LU R4, [R1+0x2c] ;  /* 0x00002c0001047983 */ /* 0x000ee80000300800 */
[----:B------:R-:W4:Y:S04]  /*15a20*/  LDL.LU R3, [R1+0x48] ;  /* 0x0000480001037983 */ /* 0x000f280000300800 */
[----:B-1----:R-:W5:Y:S01]  /*15a30*/  LDL R2, [R1+0x30] ;  /* 0x0000300001027983 */ /* 0x002f620000100800 */
[----:B------:R-:W-:Y:S05]  /*15a40*/  WARPSYNC.ALL ;  /* 0x0000000000007948 */ /* 0x000fea0003800000 */
[----:B------:R-:W-:Y:S01]  /*15a50*/  ULDC.64 UR4, c[0x0][0xaf8] ;  /* 0x0002be0000047ab9 */ /* 0x000fe20000000a00 */
[----:B------:R-:W-:Y:S01]  /*15a60*/  BSSY B6, `(.L_x_1497) ;  /* 0x000001f000067945 */ /* 0x000fe20003800000 */
[----:B------:R-:W-:Y:S01]  /*15a70*/  BAR.SYNC.DEFER_BLOCKING 0x8, 0x100 ;  /* 0x0204000000007b1d */ /* 0x000fe20000010000 */
[----:B------:R-:W-:-:S04]  /*15a80*/  ISETP.NE.U32.AND P0, PT, RZ, UR4, PT ;  /* 0x00000004ff007c0c */ /* 0x000fc8000bf05070 */
[----:B------:R-:W-:Y:S01]  /*15a90*/  ISETP.NE.AND.EX P0, PT, RZ, UR5, PT, P0 ;  /* 0x00000005ff007c0c */ /* 0x000fe2000bf05300 */
[----:B--2---:R-:W-:-:S05]  /*15aa0*/  VIADD R0, R0, 0x20400 ;  /* 0x0002040000007836 */ /* 0x004fca0000000000 */
[----:B------:R-:W-:Y:S02]  /*15ab0*/  LOP3.LUT P1, RZ, R0, 0x3ff, RZ, 0xc0, !PT ;  /* 0x000003ff00ff7812 */ /* 0x000fe4000782c0ff */
[----:B---3--:R-:W-:Y:S02]  /*15ac0*/  SEL R0, R4, RZ, !P0 ;  /* 0x000000ff04007207 */ /* 0x008fe40004000000 */
[----:B----4-:R-:W-:-:S03]  /*15ad0*/  SEL R3, R3, RZ, !P0 ;  /* 0x000000ff03037207 */ /* 0x010fc60004000000 */
[----:B------:R0:W-:Y:S01]  /*15ae0*/  STL [R1+0x38], R0 ;  /* 0x0000380001007387 */ /* 0x0001e20000100800 */
[----:B-----5:R-:W-:-:S03]  /*15af0*/  SHF.R.S32.HI R2, RZ, 0x1f, R2 ;  /* 0x0000001fff027819 */ /* 0x020fc60000011402 */
[----:B------:R1:W-:Y:S01]  /*15b00*/  STL [R1+0x58], R3 ;  /* 0x0000580301007387 */ /* 0x0003e20000100800 */
[----:B0-----:R-:W-:-:S05]  /*15b10*/  SHF.R.S32.HI R0, RZ, 0x1f, R18 ;  /* 0x0000001fff007819 */ /* 0x001fca0000011412 */
[----:B------:R1:W-:Y:S04]  /*15b20*/  STL [R1+0x54], R0 ;  /* 0x0000540001007387 */ /* 0x0003e80000100800 */
[----:B------:R1:W-:Y:S01]  /*15b30*/  STL [R1+0x48], R2 ;  /* 0x0000480201007387 */ /* 0x0003e20000100800 */
[----:B------:R-:W-:Y:S05]  /*15b40*/  @!P1 BRA `(.L_x_1498) ;  /* 0x0000000000409947 */ /* 0x000fea0003800000 */
[----:B-1----:R-:W-:Y:S01]  /*15b50*/  MOV R2, 0x0 ;  /* 0x0000000000027802 */ /* 0x002fe20000000f00 */
        /* <DEDUP_REMOVED lines=15> */
.L_x_1498:
[----:B------:R-:W-:Y:S05]  /*15c50*/  BSYNC B6 ;  /* 0x0000000000067941 */ /* 0x000fea0003800000 */
.L_x_1497:
[----:B------:R-:W2:Y:S01]  /*15c60*/  LDL R4, [R1+0x48] ;  /* 0x0000480001047983 */ /* 0x000ea20000100800 */
[----:B------:R-:W0:Y:S01]  /*15c70*/  LDC R7, c[0x0][0x448] ;  /* 0x00011200ff077b82 */ /* 0x000e220000000800 */
[----:B------:R-:W-:Y:S01]  /*15c80*/  ULDC.64 UR4, c[0x0][0x298] ;  /* 0x0000a60000047ab9 */ /* 0x000fe20000000a00 */
[----:B------:R-:W-:Y:S01]  /*15c90*/  ULDC.64 UR6, c[0x0][0x280] ;  /* 0x0000a00000067ab9 */ /* 0x000fe20000000a00 */
[----:B------:R-:W3:Y:S04]  /*15ca0*/  LDL R10, [R1+0x30] ;  /* 0x00003000010a7983 */ /* 0x000ee80000100800 */
[----:B------:R-:W4:Y:S01]  /*15cb0*/  LDL R9, [R1+0x54] ;  /* 0x0000540001097983 */ /* 0x000f220000100800 */
[----:B-1----:R-:W1:Y:S01]  /*15cc0*/  S2R R2, SR_TID.X ;  /* 0x0000000000027919 */ /* 0x002e620000002100 */
[----:B------:R-:W1:Y:S02]  /*15cd0*/  S2R R0, SR_TID.X ;  /* 0x0000000000007919 */ /* 0x000e640000002100 */
[----:B------:R-:W4:Y:S04]  /*15ce0*/  LDL R8, [R1+0x58] ;  /* 0x0000580001087983 */ /* 0x000f280000100800 */
[----:B------:R-:W4:Y:S01]  /*15cf0*/  LDL R6, [R1+0x38] ;  /* 0x0000380001067983 */ /* 0x000f220000100800 */
[----:B0-----:R-:W-:-:S13]  /*15d00*/  ISETP.NE.AND P0, PT, R7, 0x1, PT ;  /* 0x000000010700780c */ /* 0x001fda0003f05270 */
[----:B------:R-:W0:Y:S01]  /*15d10*/  @P0 LDC R3, c[0x0][0x450] ;  /* 0x00011400ff030b82 */ /* 0x000e220000000800 */
[----:B-1----:R-:W-:-:S04]  /*15d20*/  LOP3.LUT R2, R2, 0x7f, RZ, 0xc0, !PT ;  /* 0x0000007f02027812 */ /* 0x002fc800078ec0ff */
[----:B------:R-:W-:Y:S01]  /*15d30*/  SHF.R.U32.HI R2, RZ, 0x3, R2 ;  /* 0x00000003ff027819 */ /* 0x000fe20000011602 */
[----:B------:R-:W-:-:S05]  /*15d40*/  IMAD.SHL.U32 R0, R0, 0x10, RZ ;  /* 0x0000001000007824 */ /* 0x000fca00078e00ff */
[----:B------:R-:W-:Y:S02]  /*15d50*/  LOP3.LUT R0, R2, 0x70, R0, 0xf8, !PT ;  /* 0x0000007002007812 */ /* 0x000fe400078ef800 */
[----:B------:R-:W1:Y:S03]  /*15d60*/  @P0 LDC R2, c[0x0][0x44c] ;  /* 0x00011300ff020b82 */ /* 0x000e660000000800 */
[----:B------:R-:W-:-:S04]  /*15d70*/  IMAD R5, R17, 0x40, R0 ;  /* 0x0000004011057824 */ /* 0x000fc800078e0200 */
[----:B------:R-:W-:Y:S01]  /*15d80*/  IMAD.MOV.U32 R0, RZ, RZ, R5 ;  /* 0x000000ffff007224 */ /* 0x000fe200078e0005 */
[----:B------:R4:W-:Y:S01]  /*15d90*/  STL [R1+0x2c], R5 ;  /* 0x00002c0501007387 */ /* 0x0009e20000100800 */
[----:B-1----:R-:W-:-:S05]  /*15da0*/  @P0 IMAD.HI.U32 R2, R5, R2, RZ ;  /* 0x0000000205020227 */ /* 0x002fca00078e00ff */
[----:B0-----:R-:W-:Y:S01]  /*15db0*/  @P0 SHF.R.U32.HI R0, RZ, R3, R2 ;  /* 0x00000003ff000219 */ /* 0x001fe20000011602 */
[----:B--2---:R-:W-:-:S04]  /*15dc0*/  IMAD R2, R4, UR4, RZ ;  /* 0x0000000404027c24 */ /* 0x004fc8000f8e02ff */
[C---:B---3--:R-:W-:Y:S02]  /*15dd0*/  IMAD R4, R10.reuse, UR5, R2 ;  /* 0x000000050a047c24 */ /* 0x048fe4000f8e0202 */
[----:B------:R-:W-:Y:S01]  /*15de0*/  IMAD.WIDE.U32 R2, R10, UR4, RZ ;  /* 0x000000040a027c25 */ /* 0x000fe2000f8e00ff */
[----:B------:R-:W-:-:S03]  /*15df0*/  ULDC.64 UR4, c[0x0][0x2d8] ;  /* 0x0000b60000047ab9 */ /* 0x000fc60000000a00 */
[----:B------:R-:W-:Y:S02]  /*15e00*/  IMAD.IADD R3, R3, 0x1, R4 ;  /* 0x0000000103037824 */ /* 0x000fe400078e0204 */
[----:B----4-:R-:W-:Y:S02]  /*15e10*/  IMAD R4, R9, UR4, RZ ;  /* 0x0000000409047c24 */ /* 0x010fe4000f8e02ff */
        /* <DEDUP_REMOVED lines=22> */
[----:B------:R-:W-:Y:S01]  /*15f80*/  IMAD.WIDE.U32 R4, R0, UR4, R2 ;  /* 0x0000000400047c25 */ /* 0x000fe2000f8e0002 */
        /* <DEDUP_REMOVED lines=47> */
.L_x_1658:
        /* <DEDUP_REMOVED lines=12> */
.L_x_1500:
        /* <DEDUP_REMOVED lines=38> */
.L_x_1502:
[----:B------:R-:W-:Y:S05]  /*165a0*/  BSYNC B6 ;  /* 0x0000000000067941 */ /* 0x000fea0003800000 */
.L_x_1501:
        /* <DEDUP_REMOVED lines=21> */
[----:B------:R-:W-:-:S03]  /*16700*/  ULDC.64 UR4, c[0x0][0x3d0] ;  /* 0x0000f40000047ab9 */ /* 0x000fc60000000a00 */
[----:B------:R-:W2:Y:S01]  /*16710*/  @P0 LDC R4, c[0x0][0x44c] ;  /* 0x00011300ff040b82 */ /* 0x000ea20000000800 */
[----:B------:R-:W-:Y:S02]  /*16720*/  IMAD.IADD R3, R3, 0x1, R0 ;  /* 0x0000000103037824 */ /* 0x000fe400078e0200 */
        /* <DEDUP_REMOVED lines=16> */
[----:B------:R-:W-:Y:S01]  /*16830*/  SHF.R.S32.HI R0, RZ, 0x1f, R4 ;  /* 0x0000001fff007819 */ /* 0x000fe20000011404 */
[----:B------:R-:W-:-:S04]  /*16840*/  IMAD.WIDE.U32 R2, R4, UR4, R2 ;  /* 0x0000000404027c25 */ /* 0x000fc8000f8e0002 */
[----:B------:R-:W-:-:S04]  /*16850*/  IMAD R0, R0, UR4, RZ ;  /* 0x0000000400007c24 */ /* 0x000fc8000f8e02ff */
[----:B------:R-:W-:Y:S01]  /*16860*/  IMAD R4, R4, UR5, R0 ;  /* 0x0000000504047c24 */ /* 0x000fe2000f8e0200 */
[----:B------:R-:W-:Y:S02]  /*16870*/  ULDC.64 UR4, c[0x0][0x390] ;  /* 0x0000e40000047ab9 */ /* 0x000fe40000000a00 */
[----:B------:R-:W-:Y:S01]  /*16880*/  LEA R0, P0, R2, UR4, 0x1 ;  /* 0x0000000402007c11 */ /* 0x000fe2000f8008ff */
[----:B------:R-:W-:Y:S01]  /*16890*/  ULDC UR4, c[0x0][0x3b8] ;  /* 0x0000ee0000047ab9 */ /* 0x000fe20000000800 */
[----:B0-----:R-:W-:Y:S01]  /*168a0*/  IMAD.SHL.U32 R10, R6, 0x8, RZ ;  /* 0x00000008060a7824 */ /* 0x001fe200078e00ff */
[----:B------:R-:W-:Y:S02]  /*168b0*/  ISETP.GE.AND P1, PT, R8, UR4, PT ;  /* 0x0000000408007c0c */ /* 0x000fe4000bf26270 */
[----:B------:R-:W0:Y:S02]  /*168c0*/  S2R R8, SR_TID.X ;  /* 0x0000000000087919 */ /* 0x000e240000002100 */
        /* <DEDUP_REMOVED lines=11> */
[----:B------:R0:W-:Y:S01]  /*16980*/  STL [R1+0x8], R9 ;  /* 0x0000080901007387 */ /* 0x0001e20000100800 */
[----:B------:R-:W-:Y:S01]  /*16990*/  IMAD.IADD R4, R3, 0x1, R4 ;  /* 0x0000000103047824 */ /* 0x000fe200078e0204 */
        /* <DEDUP_REMOVED lines=37> */
[----:B---3--:R-:W-:-:S05]  /*16bf0*/  IMAD R7, R3, R7, RZ ;  /* 0x0000000703077224 */ /* 0x008fca00078e02ff */
        /* <DEDUP_REMOVED lines=8> */
[----:B------:R-:W-:Y:S01]  /*16c80*/  @!P2 SHF.R.U32.HI R2, RZ, 0x2, R2 ;  /* 0x00000002ff02a819 */ /* 0x000fe20000011602 */
[----:B------:R-:W0:Y:S01]  /*16c90*/  S2R R3, SR_TID.X ;  /* 0x0000000000037919 */ /* 0x000e220000002100 */
[----:B------:R-:W-:Y:S02]  /*16ca0*/  @P3 LOP3.LUT R12, R12, 0x100, RZ, 0xfc, !PT ;  /* 0x000001000c0c3812 */ /* 0x000fe400078efcff */
[----:B------:R-:W-:-:S02]  /*16cb0*/  @!P2 ISETP.NE.U32.AND P3, PT, R2, RZ, PT ;  /* 0x000000ff0200a20c */ /* 0x000fc40003f65070 */
[----:B------:R-:W-:Y:S02]  /*16cc0*/  @!P2 LOP3.LUT R2, R6, 0x80, RZ, 0xc0, !PT ;  /* 0x000000800602a812 */ /* 0x000fe400078ec0ff */
[----:B------:R-:W-:Y:S02]  /*16cd0*/  LOP3.LUT R12, R12, 0xffffffdf, RZ, 0xc0, !PT ;  /* 0xffffffdf0c0c7812 */ /* 0x000fe400078ec0ff */
[----:B------:R-:W-:-:S07]  /*16ce0*/  @!P2 SHF.R.U32.HI R2, RZ, 0x3, R2 ;  /* 0x00000003ff02a819 */ /* 0x000fce0000011602 */
[----:B------:R-:W-:Y:S02]  /*16cf0*/  @P3 LOP3.LUT R12, R12, 0x20, RZ, 0xfc, !PT ;  /* 0x000000200c0c3812 */ /* 0x000fe400078efcff */
[----:B------:R-:W-:Y:S02]  /*16d00*/  @!P2 ISETP.NE.U32.AND P3, PT, R2, RZ, PT ;  /* 0x000000ff0200a20c */ /* 0x000fe40003f65070 */
[----:B------:R-:W1:Y:S04]  /*16d10*/  SHFL.IDX PT, R2, R0, RZ, 0x181f ;  /* 0x00181fff00027589 */ /* 0x000e6800000e0000 */
[----:B------:R-:W2:Y:S01]  /*16d20*/  SHFL.IDX PT, R8, R4, RZ, 0x181f ;  /* 0x00181fff04087589 */ /* 0x000ea200000e0000 */
[----:B0-----:R-:W-:-:S05]  /*16d30*/  IMAD.SHL.U32 R13, R3, 0x8, RZ ;  /* 0x00000008030d7824 */ /* 0x001fca00078e00ff */
[----:B------:R-:W-:-:S04]  /*16d40*/  LOP3.LUT R13, R13, 0x38, RZ, 0xc0, !PT ;  /* 0x000000380d0d7812 */ /* 0x000fc800078ec0ff */
[----:B-1----:R-:W-:-:S05]  /*16d50*/  @!P2 LEA R3, P6, R13, R2, 0x1 ;  /* 0x000000020d03a211 */ /* 0x002fca00078c08ff */
[----:B--2---:R-:W-:Y:S01]  /*16d60*/  @!P2 IMAD.X R2, RZ, RZ, R8, P6 ;  /* 0x000000ffff02a224 */ /* 0x004fe200030e0608 */
[----:B------:R-:W-:-:S04]  /*16d70*/  LOP3.LUT R12, R12, 0xfffffdff, RZ, 0xc0, !PT ;  /* 0xfffffdff0c0c7812 */ /* 0x000fc800078ec0ff */
        /* <DEDUP_REMOVED lines=36> */
[----:B------:R-:W-:-:S03]  /*16fc0*/  ISETP.GE.AND P2, PT, R10, R7, PT ;  /* 0x000000070a00720c */ /* 0x000fc60003f46270 */
[----:B------:R-:W-:Y:S04]  /*16fd0*/  SHFL.IDX PT, R10, R4, 0x2, 0x181f ;  /* 0x00581f00040a7f89 */ /* 0x000fe800000e0000 */
[----:B0-----:R-:W0:Y:S01]  /*16fe0*/  SHFL.IDX PT, R3, R0, 0x2, 0x181f ;  /* 0x00581f0000037f89 */ /* 0x001e2200000e0000 */
[----:B------:R-:W-:-:S04]  /*16ff0*/  LOP3.LUT R12, R12, 0xffffff7f, RZ, 0xc0, !PT ;  /* 0xffffff7f0c0c7812 */ /* 0x000fc800078ec0ff */
[----:B------:R-:W-:Y:S02]  /*17000*/  @P6 LOP3.LUT R12, R12, 0x80, RZ, 0xfc, !PT ;  /* 0x000000800c0c6812 */ /* 0x000fe400078efcff */
        /* <DEDUP_REMOVED lines=22> */
.L_x_1668:
        /* <DEDUP_REMOVED lines=31> */
.L_x_1505:
[----:B------:R-:W-:Y:S05]  /*17360*/  BSYNC B0 ;  /* 0x0000000000007941 */ /* 0x000fea0003800000 */
.L_x_1504:
[----:B--2---:R2:W5:Y:S01]  /*17370*/  LDL R0, [R1+0x4] ;  /* 0x0000040001007983 */ /* 0x0045620000100800 */
[----:B------:R-:W-:Y:S01]  /*17380*/  PLOP3.LUT P0, PT, PT, PT, PT, 0x80, 0x0 ;  /* 0x000000000000781c */ /* 0x000fe20003f0f070 */
[----:B------:R-:W-:-:S12]  /*17390*/  NOP ;  /* 0x0000000000007918 */ /* 0x000fd80000000000 */
.L_x_1506:
        /* <DEDUP_REMOVED lines=19> */
.L_x_1669:
[----:B------:R-:W-:Y:S05]  /*174d0*/  BSYNC B0 ;  /* 0x0000000000007941 */ /* 0x000fea0003800000 */
.L_x_1507:
        /* <DEDUP_REMOVED lines=16> */
.L_x_1670:
[----:B------:R-:W-:Y:S05]  /*175e0*/  BSYNC B1 ;  /* 0x0000000000017941 */ /* 0x000fea0003800000 */
.L_x_1511:
        /* <DEDUP_REMOVED lines=9> */
.L_x_1514:
[----:B------:R-:W-:Y:S05]  /*17680*/  BSYNC B1 ;  /* 0x0000000000017941 */ /* 0x000fea0003800000 */
.L_x_1513:
        /* <DEDUP_REMOVED lines=14> */
.L_x_1515:
        /* <DEDUP_REMOVED lines=16> */
.L_x_1516:
        /* <DEDUP_REMOVED lines=16> */
.L_x_1517:
        /* <DEDUP_REMOVED lines=16> */
.L_x_1518:
        /* <DEDUP_REMOVED lines=16> */
.L_x_1519:
        /* <DEDUP_REMOVED lines=16> */
.L_x_1520:
        /* <DEDUP_REMOVED lines=16> */
.L_x_1521:
        /* <DEDUP_REMOVED lines=16> */
.L_x_1522:
        /* <DEDUP_REMOVED lines=11> */
.L_x_1510:
[----:B------:R-:W-:Y:S05]  /*17f20*/  BSYNC B0 ;  /* 0x0000000000007941 */ /* 0x000fea0003800000 */
.L_x_1509:
        /* <DEDUP_REMOVED lines=51> */
.L_x_1529:
[----:B-1----:R-:W3:Y:S01]  /*18260*/  LDL R2, [R1+0x4] ;  /* 0x0000040001027983 */ /* 0x002ee20000100800 */
[----:B------:R-:W-:Y:S01]  /*18270*/  SHF.L.U32 R5, R7, 0x1f, RZ ;  /* 0x0000001f07057819 */ /* 0x000fe200000006ff */
[----:B------:R-:W1:Y:S01]  /*18280*/  S2R R3, SR_TID.X ;  /* 0x0000000000037919 */ /* 0x000e620000002100 */
[----:B------:R-:W-:Y:S01]  /*18290*/  BSSY B3, `(.L_x_1530) ;  /* 0x0000006000037945 */ /* 0x000fe20003800000 */
[----:B-1----:R-:W-:-:S04]  /*182a0*/  LOP3.LUT R3, R3, 0x7f, RZ, 0xc0, !PT ;  /* 0x0000007f03037812 */ /* 0x002fc800078ec0ff */
[----:B------:R-:W-:Y:S01]  /*182b0*/  ISETP.NE.AND P1, PT, R3, RZ, PT ;  /* 0x000000ff0300720c */ /* 0x000fe20003f25270 */
[----:B---3--:R-:W-:-:S04]  /*182c0*/  IMAD R2, R8, 0x8, R2 ;  /* 0x0000000808027824 */ /* 0x008fc800078e0202 */
[----:B------:R-:W1:Y:S02]  /*182d0*/  SYNCS.PHASECHK.TRANS64.TRYWAIT P0, [R2+URZ+0x38840], R5 ;  /* 0x03884005020075a7 */ /* 0x000e64000800017f */
[----:B-1----:R-:W-:Y:S06]  /*182e0*/  @!P0 BRA `(.L_x_1531) ;  /* 0x00000054008c8947 */ /* 0x002fec0003800000 */
.L_x_1671:
[----:B------:R-:W-:Y:S05]  /*182f0*/  BSYNC B3 ;  /* 0x0000000000037941 */ /* 0x000fea0003800000 */
.L_x_1530:
        /* <DEDUP_REMOVED lines=9> */
.L_x_1533:
[----:B------:R-:W-:Y:S05]  /*18390*/  BSYNC B3 ;  /* 0x0000000000037941 */ /* 0x000fea0003800000 */
.L_x_1532:
        /* <DEDUP_REMOVED lines=14> */
.L_x_1534:
        /* <DEDUP_REMOVED lines=14> */
.L_x_1672:
[----:B------:R-:W-:Y:S05]  /*18560*/  BSYNC B3 ;  /* 0x0000000000037941 */ /* 0x000fea0003800000 */
.L_x_1535:
[----:B------:R-:W-:Y:S01]  /*18570*/  BSSY B3, `(.L_x_1537) ;  /* 0x000000b000037945 */ /* 0x000fe20003800000 */
[----:B------:R-:W-:Y:S02]  /*18580*/  IMAD.MOV.U32 R8, RZ, RZ, 0x0 ;  /* 0x00000000ff087424 */ /* 0x000fe400078e00ff */
[----:B------:R-:W-:Y:S01]  /*18590*/  IMAD.MOV.U32 R9, RZ, RZ, 0x14f00000 ;  /* 0x14f00000ff097424 */ /* 0x000fe200078e00ff */
[----:B------:R-:W-:Y:S06]  /*185a0*/  @P1 BRA `(.L_x_1538) ;  /* 0x00000000001c1947 */ /* 0x000fec0003800000 */
[----:B------:R-:W3:Y:S02]  /*185b0*/  S2R R3, SR_TID.X ;  /* 0x0000000000037919 */ /* 0x000ee40000002100 */
[----:B---3--:R-:W-:Y:S01]  /*185c0*/  LOP3.LUT R4, R3, 0x1f, RZ, 0xc0, !PT ;  /* 0x0000001f03047812 */ /* 0x008fe200078ec0ff */
[----:B------:R-:W-:-:S03]  /*185d0*/  IMAD.MOV.U32 R3, RZ, RZ, 0x10000 ;  /* 0x00010000ff037424 */ /* 0x000fc600078e00ff */
[----:B------:R-:W-:Y:S01]  /*185e0*/  ISETP.NE.AND P0, PT, R4, RZ, PT ;  /* 0x000000ff0400720c */ /* 0x000fe20003f05270 */
[----:B------:R3:W-:-:S12]  /*185f0*/  SYNCS.ARRIVE.TRANS64 RZ, [R2+URZ+0x38850], R3 ;  /* 0x0388500302ff79a7 */ /* 0x0007d8000800003f */
[----:B---3--:R-:W-:Y:S05]  /*18600*/  @!P0 BRA `(.L_x_1538) ;  /* 0x0000000000048947 */ /* 0x008fea0003800000 */
[----:B------:R-:W-:Y:S01]  /*18610*/  BPT.TRAP 0x1 ;  /* 0x000000040000795c */ /* 0x000fe20000300000 */
.L_x_1538:
[----:B------:R-:W-:Y:S05]  /*18620*/  BSYNC B3 ;  /* 0x0000000000037941 */ /* 0x000fea0003800000 */
.L_x_1537:
[----:B------:R-:W3:Y:S04]  /*18630*/  LDL R4, [R1+0x4] ;  /* 0x0000040001047983 */ /* 0x000ee80000100800 */
[----:B------:R-:W3:Y:S01]  /*18640*/  LDL R3, [R1+0xc] ;  /* 0x00000c0001037983 */ /* 0x000ee20000100800 */
[----:B------:R-:W-:Y:S01]  /*18650*/  R2UR UR10, R7 ;  /* 0x00000000070a72ca */ /* 0x000fe200000e0000 */
[----:B------:R-:W-:Y:S01]  /*18660*/  UIADD3 UR4, UP0, UR38, 0x470, URZ ;  /* 0x0000047026047890 */ /* 0x000fe2000ff1e03f */
[----:B------:R-:W-:Y:S01]  /*18670*/  R2UR UR6, R8 ;  /* 0x00000000080672ca */ /* 0x000fe200000e0000 */
[----:B01----:R-:W-:Y:S01]  /*18680*/  VIADD R2, R2, 0x38850 ;  /* 0x0003885002027836 */ /* 0x003fe20000000000 */
[----:B------:R-:W-:Y:S01]  /*18690*/  R2UR UR7, R9 ;  /* 0x00000000090772ca */ /* 0x000fe200000e0000 */
[----:B------:R-:W-:Y:S01]  /*186a0*/  UIADD3.X UR5, URZ, UR39, URZ, UP0, !UPT ;  /* 0x000000273f057290 */ /* 0x000fe200087fe43f */
[----:B------:R-:W-:Y:S01]  /*186b0*/  PLOP3.LUT P0, PT, PT, PT, PT, 0x80, 0x0 ;  /* 0x000000000000781c */ /* 0x000fe20003f0f070 */
[----:B---3--:R-:W-:-:S04]  /*186c0*/  IMAD R3, R3, 0x10000, R4 ;  /* 0x0001000003037824 */ /* 0x008fc800078e0204 */
[----:B------:R-:W-:-:S08]  /*186d0*/  VIADD R4, R3, 0x400 ;  /* 0x0000040003047836 */ /* 0x000fd00000000000 */
.L_x_1539:
        /* <DEDUP_REMOVED lines=16> */
.L_x_1540:
        /* <DEDUP_REMOVED lines=16> */
.L_x_1541:
        /* <DEDUP_REMOVED lines=16> */
.L_x_1542:
        /* <DEDUP_REMOVED lines=16> */
.L_x_1543:
        /* <DEDUP_REMOVED lines=16> */
.L_x_1544:
        /* <DEDUP_REMOVED lines=16> */
.L_x_1545:
        /* <DEDUP_REMOVED lines=16> */
.L_x_1546:
        /* <DEDUP_REMOVED lines=11> */
.L_x_1528:
[----:B------:R-:W-:Y:S05]  /*18e90*/  BSYNC B1 ;  /* 0x0000000000017941 */ /* 0x000fea0003800000 */
.L_x_1527:
[----:B------:R-:W3:Y:S02]  /*18ea0*/  LDL.LU R4, [R1+0x3c] ;  /* 0x00003c0001047983 */ /* 0x000ee40000300800 */
[----:B---3--:R-:W-:-:S07]  /*18eb0*/  VIADD R0, R4, 0xfffffffd ;  /* 0xfffffffd04007836 */ /* 0x008fce0000000000 */
.L_x_1526:
[----:B------:R-:W-:Y:S05]  /*18ec0*/  BSYNC B2 ;  /* 0x0000000000027941 */ /* 0x000fea0003800000 */
.L_x_1525:
[----:B------:R-:W3:Y:S01]  /*18ed0*/  LDL.LU R2, [R1+0x34] ;  /* 0x0000340001027983 */ /* 0x000ee20000300800 */
[----:B------:R-:W-:-:S05]  /*18ee0*/  IMAD.MOV R6, RZ, RZ, -R6 ;  /* 0x000000ffff067224 */ /* 0x000fca00078e0a06 */
[----:B---3--:R-:W-:-:S13]  /*18ef0*/  ISETP.NE.AND P0, PT, R2, R6, PT ;  /* 0x000000060200720c */ /* 0x008fda0003f05270 */
[----:B------:R-:W-:Y:S05]  /*18f00*/  @!P0 BRA `(.L_x_1524) ;  /* 0x0000001c00488947 */ /* 0x000fea0003800000 */
.L_x_1587:
[----:B------:R-:W3:Y:S04]  /*18f10*/  LDL R4, [R1+0x8] ;  /* 0x0000080001047983 */ /* 0x000ee80000100800 */
[----:B------:R-:W0:Y:S04]  /*18f20*/  LDL.LU R3, [R1+0xc] ;  /* 0x00000c0001037983 */ /* 0x000e280000300800 */
        /* <DEDUP_REMOVED lines=35> */
.L_x_1549:
[----:B0-----:R-:W3:Y:S01]  /*19160*/  LDL R2, [R1+0x4] ;  /* 0x0000040001027983 */ /* 0x001ee20000100800 */
[----:B------:R-:W0:Y:S02]  /*19170*/  S2R R3, SR_TID.X ;  /* 0x0000000000037919 */ /* 0x000e240000002100 */
[----:B0-----:R-:W-:Y:S02]  /*19180*/  LOP3.LUT R4, R3, 0x7f, RZ, 0xc0, !PT ;  /* 0x0000007f03047812 */ /* 0x001fe400078ec0ff */
[----:B------:R-:W-:Y:S01]  /*19190*/  SHF.L.U32 R3, R6, 0x1f, RZ ;  /* 0x0000001f06037819 */ /* 0x000fe200000006ff */
[----:B------:R-:W-:Y:S01]  /*191a0*/  BSSY B2, `(.L_x_1550) ;  /* 0x0000005000027945 */ /* 0x000fe20003800000 */
[----:B------:R-:W-:Y:S01]  /*191b0*/  ISETP.NE.AND P1, PT, R4, RZ, PT ;  /* 0x000000ff0400720c */ /* 0x000fe20003f25270 */
[----:B---3--:R-:W-:-:S04]  /*191c0*/  IMAD R2, R7, 0x8, R2 ;  /* 0x0000000807027824 */ /* 0x008fc800078e0202 */
[----:B------:R-:W0:Y:S02]  /*191d0*/  SYNCS.PHASECHK.TRANS64.TRYWAIT P0, [R2+URZ+0x38840], R3 ;  /* 0x03884003020075a7 */ /* 0x000e24000800017f */
[----:B0-----:R-:W-:Y:S06]  /*191e0*/  @!P0 BRA `(.L_x_1551) ;  /* 0x0000004400f48947 */ /* 0x001fec0003800000 */
.L_x_1673:
[----:B------:R-:W-:Y:S05]  /*191f0*/  BSYNC B2 ;  /* 0x0000000000027941 */ /* 0x000fea0003800000 */
.L_x_1550:
        /* <DEDUP_REMOVED lines=9> */
.L_x_1553:
[----:B------:R-:W-:Y:S05]  /*19290*/  BSYNC B2 ;  /* 0x0000000000027941 */ /* 0x000fea0003800000 */
.L_x_1552:
        /* <DEDUP_REMOVED lines=13> */
.L_x_1554:
        /* <DEDUP_REMOVED lines=14> */
.L_x_1674:
[----:B------:R-:W-:Y:S05]  /*19450*/  BSYNC B2 ;  /* 0x0000000000027941 */ /* 0x000fea0003800000 */
.L_x_1555:
        /* <DEDUP_REMOVED lines=11> */
.L_x_1558:
[----:B------:R-:W-:Y:S05]  /*19510*/  BSYNC B2 ;  /* 0x0000000000027941 */ /* 0x000fea0003800000 */
.L_x_1557:
        /* <DEDUP_REMOVED lines=10> */
.L_x_1559:
        /* <DEDUP_REMOVED lines=16> */
.L_x_1560:
        /* <DEDUP_REMOVED lines=16> */
.L_x_1561:
        /* <DEDUP_REMOVED lines=16> */
.L_x_1562:
        /* <DEDUP_REMOVED lines=16> */
.L_x_1563:
        /* <DEDUP_REMOVED lines=16> */
.L_x_1564:
        /* <DEDUP_REMOVED lines=16> */
.L_x_1565:
        /* <DEDUP_REMOVED lines=16> */
.L_x_1566:
        /* <DEDUP_REMOVED lines=11> */
.L_x_1548:
[----:B------:R-:W-:Y:S05]  /*19d70*/  BSYNC B1 ;  /* 0x0000000000017941 */ /* 0x000fea0003800000 */
.L_x_1547:
[----:B------:R-:W3:Y:S01]  /*19d80*/  LDL R5, [R1+0x8] ;  /* 0x0000080001057983 */ /* 0x000ee20000100800 */
[----:B------:R-:W-:Y:S01]  /*19d90*/  VIADD R7, R7, 0x1 ;  /* 0x0000000107077836 */ /* 0x000fe20000000000 */
[----:B------:R-:W-:Y:S04]  /*19da0*/  BSSY B1, `(.L_x_1567) ;  /* 0x00000e5000017945 */ /* 0x000fe80003800000 */
[----:B------:R-:W-:-:S04]  /*19db0*/  ISETP.NE.AND P0, PT, R7, 0x2, PT ;  /* 0x000000020700780c */ /* 0x000fc80003f05270 */
[----:B------:R-:W-:Y:S02]  /*19dc0*/  SEL R2, RZ, 0x1, P0 ;  /* 0x00000001ff027807 */ /* 0x000fe40000000000 */
[----:B------:R-:W-:Y:S02]  /*19dd0*/  SEL R9, R7, RZ, P0 ;  /* 0x000000ff07097207 */ /* 0x000fe40000000000 */
[----:B------:R-:W-:-:S05]  /*19de0*/  LOP3.LUT R8, R6, R2, RZ, 0x3c, !PT ;  /* 0x0000000206087212 */ /* 0x000fca00078e3cff */
[----:B------:R0:W-:Y:S04]  /*19df0*/  STL [R1+0x1c], R8 ;  /* 0x00001c0801007387 */ /* 0x0001e80000100800 */
[----:B------:R0:W-:Y:S01]  /*19e00*/  STL [R1+0xc], R9 ;  /* 0x00000c0901007387 */ /* 0x0001e20000100800 */
[----:B---3--:R-:W-:-:S13]  /*19e10*/  LOP3.LUT P2, RZ, R5, 0x1, RZ, 0xc0, !PT ;  /* 0x0000000105ff7812 */ /* 0x008fda000784c0ff */
[----:B0-----:R-:W-:Y:S05]  /*19e20*/  @!P2 BRA `(.L_x_1568) ;  /* 0x0000000c0070a947 */ /* 0x001fea0003800000 */
[----:B------:R-:W-:Y:S01]  /*19e30*/  ULDC.64 UR4, c[0x0][0x418] ;  /* 0x0001060000047ab9 */ /* 0x000fe20000000a00 */
[----:B------:R-:W-:Y:S01]  /*19e40*/  VIADD R6, R0, 0xffffffff ;  /* 0xffffffff00067836 */ /* 0x000fe20000000000 */
        /* <DEDUP_REMOVED lines=23> */
.L_x_1569:
        /* <DEDUP_REMOVED lines=9> */
.L_x_1675:
[----:B------:R-:W-:Y:S05]  /*1a050*/  BSYNC B2 ;  /* 0x0000000000027941 */ /* 0x000fea0003800000 */
.L_x_1570:
        /* <DEDUP_REMOVED lines=9> */
.L_x_1573:
[----:B------:R-:W-:Y:S05]  /*1a0f0*/  BSYNC B2 ;  /* 0x0000000000027941 */ /* 0x000fea0003800000 */
.L_x_1572:
[----:B------:R-:W3:Y:S04]  /*1a100*/  LDL R8, [R1+0x4] ;  /* 0x0000040001087983 */ /* 0x000ee80000100800 */
        /* <DEDUP_REMOVED lines=13> */
.L_x_1574:
        /* <DEDUP_REMOVED lines=14> */
.L_x_1676:
[----:B------:R-:W-:Y:S05]  /*1a2c0*/  BSYNC B2 ;  /* 0x0000000000027941 */ /* 0x000fea0003800000 */
.L_x_1575:
        /* <DEDUP_REMOVED lines=11> */
.L_x_1578:
[----:B------:R-:W-:Y:S05]  /*1a380*/  BSYNC B2 ;  /* 0x0000000000027941 */ /* 0x000fea0003800000 */
.L_x_1577:
        /* <DEDUP_REMOVED lines=11> */
.L_x_1579:
        /* <DEDUP_REMOVED lines=16> */
.L_x_1580:
        /* <DEDUP_REMOVED lines=16> */
.L_x_1581:
        /* <DEDUP_REMOVED lines=16> */
.L_x_1582:
        /* <DEDUP_REMOVED lines=16> */
.L_x_1583:
        /* <DEDUP_REMOVED lines=16> */
.L_x_1584:
        /* <DEDUP_REMOVED lines=16> */
.L_x_1585:
        /* <DEDUP_REMOVED lines=16> */
.L_x_1586:
        /* <DEDUP_REMOVED lines=11> */
.L_x_1568:
[----:B------:R-:W-:Y:S05]  /*1abf0*/  BSYNC B1 ;  /* 0x0000000000017941 */ /* 0x000fea0003800000 */
.L_x_1567:
[C---:B------:R-:W-:Y:S01]  /*1ac00*/  ISETP.GT.AND P0, PT, R0.reuse, 0x1, PT ;  /* 0x000000010000780c */ /* 0x040fe20003f04270 */
[----:B------:R-:W-:-:S12]  /*1ac10*/  VIADD R0, R0, 0xfffffffe ;  /* 0xfffffffe00007836 */ /* 0x000fd80000000000 */
[----:B------:R-:W-:Y:S05]  /*1ac20*/  @P0 BRA `(.L_x_1587) ;  /* 0xffffffe000b80947 */ /* 0x000fea000383ffff */
.L_x_1524:
[----:B------:R-:W-:Y:S05]  /*1ac30*/  BSYNC B0 ;  /* 0x0000000000007941 */ /* 0x000fea0003800000 */
.L_x_1523:
        /* <DEDUP_REMOVED lines=24> */
.L_x_1589:
[----:B------:R-:W-:Y:S05]  /*1adc0*/  BSYNC B0 ;  /* 0x0000000000007941 */ /* 0x000fea0003800000 */
.L_x_1588:
[----:B------:R-:W-:-:S05]  /*1add0*/  SEL R0, R0, RZ, P0 ;  /* 0x000000ff00007207 */ /* 0x000fca0000000000 */
[----:B------:R3:W-:Y:S02]  /*1ade0*/  STL [R1+0xc], R0 ;  /* 0x00000c0001007387 */ /* 0x0007e40000100800 */
.L_x_1485:
[----:B------:R-:W-:Y:S05]  /*1adf0*/  BSYNC B7 ;  /* 0x0000000000077941 */ /* 0x000fea0003800000 */
.L_x_1483:
        /* <DEDUP_REMOVED lines=13> */
.L_x_1590:
        /* <DEDUP_REMOVED lines=36> */
.L_x_1686:
[----:B------:R-:W-:Y:S02]  /*1b110*/  ULDC UR4, c[0x0][0xd38] ;  /* 0x00034e0000047ab9 */ /* 0x000fe40000000800 */
[----:B------:R-:W-:-:S04]  /*1b120*/  IMAD.U32 R16, RZ, RZ, UR4 ;  /* 0x00000004ff107e24 */ /* 0x000fc8000f8e00ff */
[----:B-1----:R-:W-:-:S04]  /*1b130*/  IMAD R6, R6, R16, RZ ;  /* 0x0000001006067224 */ /* 0x002fc800078e02ff */
[----:B------:R-:W-:-:S05]  /*1b140*/  IMAD.IADD R4, R4, 0x1, R6 ;  /* 0x0000000104047824 */ /* 0x000fca00078e0206 */
[----:B------:R-:W-:-:S13]  /*1b150*/  ISETP.GT.AND P6, PT, R4, R0, PT ;  /* 0x000000000400720c */ /* 0x000fda0003fc4270 */
[----:B------:R-:W-:Y:S05]  /*1b160*/  @P6 BRA `(.L_x_1593) ;  /* 0x00000000009c6947 */ /* 0x000fea0003800000 */
.L_x_1598:
        /* <DEDUP_REMOVED lines=14> */
.L_x_1596:
[----:B------:R-:W-:Y:S05]  /*1b250*/  BSYNC B0 ;  /* 0x0000000000007941 */ /* 0x000fea0003800000 */
.L_x_1595:
        /* <DEDUP_REMOVED lines=18> */
.L_x_1694:
[----:B------:R-:W-:Y:S02]  /*1b380*/  ULDC UR4, c[0x0][0xd38] ;  /* 0x00034e0000047ab9 */ /* 0x000fe40000000800 */
[----:B------:R-:W-:-:S04]  /*1b390*/  IMAD.U32 R16, RZ, RZ, UR4 ;  /* 0x00000004ff107e24 */ /* 0x000fc8000f8e00ff */
[----:B-1----:R-:W-:-:S04]  /*1b3a0*/  IMAD R6, R6, R16, RZ ;  /* 0x0000001006067224 */ /* 0x002fc800078e02ff */
[----:B------:R-:W-:-:S05]  /*1b3b0*/  IMAD.IADD R4, R6, 0x1, R4 ;  /* 0x0000000106047824 */ /* 0x000fca00078e0204 */
[----:B------:R-:W-:-:S13]  /*1b3c0*/  ISETP.GT.AND P6, PT, R4, R0, PT ;  /* 0x000000000400720c */ /* 0x000fda0003fc4270 */
[----:B------:R-:W-:Y:S05]  /*1b3d0*/  @!P6 BRA `(.L_x_1598) ;  /* 0xfffffffc0064e947 */ /* 0x000fea000383ffff */
.L_x_1593:
        /* <DEDUP_REMOVED lines=8> */
.L_x_1698:
[----:B------:R-:W-:Y:S01]  /*1b460*/  ISETP.NE.AND P0, PT, R5, RZ, PT ;  /* 0x000000ff0500720c */ /* 0x000fe20003f05270 */
[----:B-1----:R-:W-:-:S12]  /*1b470*/  IMAD.MOV.U32 R3, RZ, RZ, RZ ;  /* 0x000000ffff037224 */ /* 0x002fd800078e00ff */
[----:B------:R-:W-:Y:S05]  /*1b480*/  @!P0 BRA `(.L_x_1600) ;  /* 0x0000000000148947 */ /* 0x000fea0003800000 */
[----:B------:R-:W-:Y:S01]  /*1b490*/  UMOV UR4, 0xffffffff ;  /* 0xffffffff00047882 */ /* 0x000fe20000000000 */
[----:B------:R-:W-:Y:S02]  /*1b4a0*/  VIADD R12, R4, 0xffffffff ;  /* 0xffffffff040c7836 */ /* 0x000fe40000000000 */
[----:B------:R-:W-:Y:S05]  /*1b4b0*/  BRA.DIV UR4, `(.L_x_1601) ;  /* 0x0000002e04ec7947 */ /* 0x000fea000b800000 */
[----:B0-----:R0:W1:Y:S02]  /*1b4c0*/  SHFL.IDX PT, R2, R2, R12, 0x1f ;  /* 0x00001f0c02027589 */ /* 0x00106400000e0000 */
.L_x_1701:
[----:B-1----:R-:W-:-:S07]  /*1b4d0*/  IMAD.MOV.U32 R3, RZ, RZ, R2 ;  /* 0x000000ffff037224 */ /* 0x002fce00078e0002 */
.L_x_1600:
[----:B---3--:R-:W-:Y:S01]  /*1b4e0*/  IABS R5, R17 ;  /* 0x0000001100057213 */ /* 0x008fe20000000000 */
[----:B------:R-:W-:Y:S02]  /*1b4f0*/  IMAD R16, R3, R16, R6 ;  /* 0x0000001003107224 */ /* 0x000fe400078e0206 */
[----:B------:R-:W-:Y:S01]  /*1b500*/  IMAD.IADD R19, R4, 0x1, R19 ;  /* 0x0000000104137824 */ /* 0x000fe200078e0213 */
[----:B0-----:R-:W0:Y:S01]  /*1b510*/  I2F.RP R2, R5 ;  /* 0x0000000500027306 */ /* 0x001e220000209400 */
[----:B------:R-:W-:-:S07]  /*1b520*/  IMAD.IADD R0, R0, 0x1, -R16 ;  /* 0x0000000100007824 */ /* 0x000fce00078e0a10 */
[----:B0-----:R-:W0:Y:S02]  /*1b530*/  MUFU.RCP R2, R2 ;  /* 0x0000000200027308 */ /* 0x001e240000001000 */
[----:B0-----:R-:W-:-:S06]  /*1b540*/  VIADD R2, R2, 0xffffffe ;  /* 0x0ffffffe02027836 */ /* 0x001fcc0000000000 */
[----:B------:R-:W0:Y:S02]  /*1b550*/  F2I.FTZ.U32.TRUNC.NTZ R3, R2 ;  /* 0x0000000200037305 */ /* 0x000e24000021f000 */
        /* <DEDUP_REMOVED lines=23> */
.L_x_1594:
[----:B------:R-:W-:Y:S01]  /*1b6d0*/  UMOV UR4, URZ ;  /* 0x0000003f00047c82 */ /* 0x000fe20008000000 */
[----:B------:R-:W-:Y:S01]  /*1b6e0*/  UMOV UR5, URZ ;  /* 0x0000003f00057c82 */ /* 0x000fe20008000000 */
[----:B------:R-:W-:Y:S01]  /*1b6f0*/  ULDC UR6, c[0x0][0xd3c] ;  /* 0x00034f0000067ab9 */ /* 0x000fe20000000800 */
[----:B------:R-:W-:Y:S02]  /*1b700*/  IMAD.MOV.U32 R16, RZ, RZ, R0 ;  /* 0x000000ffff107224 */ /* 0x000fe400078e0000 */
[----:B------:R-:W-:Y:S02]  /*1b710*/  IMAD.U32 R17, RZ, RZ, UR4 ;  /* 0x00000004ff117e24 */ /* 0x000fe4000f8e00ff */
[----:B------:R-:W-:Y:S02]  /*1b720*/  IMAD.U32 R18, RZ, RZ, UR5 ;  /* 0x00000005ff127e24 */ /* 0x000fe4000f8e00ff */
[----:B------:R-:W-:-:S07]  /*1b730*/  IMAD.U32 R19, RZ, RZ, UR6 ;  /* 0x00000006ff137e24 */ /* 0x000fce000f8e00ff */
.L_x_1602:
[----:B------:R1:W3:Y:S01]  /*1b740*/  LDL R3, [R1+0x4] ;  /* 0x0000040001037983 */ /* 0x0002e20000100800 */
[----:B------:R-:W4:Y:S01]  /*1b750*/  S2R R0, SR_TID.X ;  /* 0x0000000000007919 */ /* 0x000f220000002100 */
[----:B------:R-:W-:Y:S05]  /*1b760*/  WARPSYNC.ALL ;  /* 0x0000000000007948 */ /* 0x000fea0003800000 */
[----:B----4-:R-:W-:Y:S01]  /*1b770*/  LOP3.LUT R0, R0, 0x1f, RZ, 0xc0, !PT ;  /* 0x0000001f00007812 */ /* 0x010fe200078ec0ff */
[----:B------:R-:W-:Y:S03]  /*1b780*/  BAR.SYNC.DEFER_BLOCKING 0x4, 0x180 ;  /* 0x0106000000007b1d */ /* 0x000fe60000010000 */
[----:B------:R-:W-:-:S13]  /*1b790*/  ISETP.NE.AND P0, PT, R0, RZ, PT ;  /* 0x000000ff0000720c */ /* 0x000fda0003f05270 */
[----:B------:R-:W3:Y:S01]  /*1b7a0*/  @!P0 S2R R0, SR_CgaCtaId ;  /* 0x0000000000008919 */ /* 0x000ee20000008800 */
[----:B0-----:R-:W-:-:S04]  /*1b7b0*/  @!P0 MOV R2, 0x400 ;  /* 0x0000040000028802 */ /* 0x001fc80000000f00 */
[----:B---3--:R-:W-:-:S05]  /*1b7c0*/  @!P0 LEA R3, R0, R2, 0x18 ;  /* 0x0000000200038211 */ /* 0x008fca00078ec0ff */
[----:B------:R1:W-:Y:S04]  /*1b7d0*/  @!P0 STS.128 [R3+0x388d0], R16 ;  /* 0x0388d01003008388 */ /* 0x0003e80000000c00 */
[----:B------:R1:W-:Y:S01]  /*1b7e0*/  @!P0 STL [R1+0x4], R3 ;  /* 0x0000040301008387 */ /* 0x0003e20000100800 */
[----:B------:R-:W-:Y:S06]  /*1b7f0*/  BAR.ARV 0x5, 0x180 ;  /* 0x0146000000007b1d */ /* 0x000fec0000002000 */
.L_x_1591:
[----:B------:R-:W-:Y:S02]  /*1b800*/  ULDC UR4, c[0x0][0xd3c] ;  /* 0x00034f0000047ab9 */ /* 0x000fe40000000800 */
[----:B----4-:R-:W-:-:S13]  /*1b810*/  ISETP.GE.AND P0, PT, R19, UR4, PT ;  /* 0x0000000413007c0c */ /* 0x010fda000bf06270 */
[----:B------:R-:W-:Y:S05]  /*1b820*/  @!P0 BRA `(.L_x_1603) ;  /* 0xffffff7400108947 */ /* 0x000fea000383ffff */
[----:B------:R-:W-:Y:S05]  /*1b830*/  BSYNC B8 ;  /* 0x0000000000087941 */ /* 0x000fea0003800000 */
.L_x_1433:
[----:B---3--:R-:W3:Y:S01]  /*1b840*/  LDL.LU R0, [R1+0x60] ;  /* 0x0000600001007983 */ /* 0x008ee20000300800 */
[----:B------:R-:W-:Y:S01]  /*1b850*/  BSSY B0, `(.L_x_1604) ;  /* 0x000000b000007945 */ /* 0x000fe20003800000 */
[----:B------:R-:W4:Y:S01]  /*1b860*/  S2R R5, SR_CgaCtaId ;  /* 0x0000000000057919 */ /* 0x000f220000008800 */
[----:B---3--:R-:W-:-:S05]  /*1b870*/  VIADD R0, R0, 0x1 ;  /* 0x0000000100007836 */ /* 0x008fca0000000000 */
[----:B0-----:R-:W-:-:S04]  /*1b880*/  LEA.HI R2, R0, R0, RZ, 0x1 ;  /* 0x0000000000027211 */ /* 0x001fc800078f08ff */
[----:B-1----:R-:W-:-:S05]  /*1b890*/  LOP3.LUT R3, R2, 0xfffffffe, RZ, 0xc0, !PT ;  /* 0xfffffffe02037812 */ /* 0x002fca00078ec0ff */
[----:B------:R-:W-:Y:S01]  /*1b8a0*/  IMAD.IADD R3, R0, 0x1, -R3 ;  /* 0x0000000100037824 */ /* 0x000fe200078e0a03 */
[----:B------:R-:W-:-:S04]  /*1b8b0*/  MOV R0, 0x400 ;  /* 0x0000040000007802 */ /* 0x000fc80000000f00 */
[----:B----4-:R-:W-:Y:S02]  /*1b8c0*/  LEA R0, R5, R0, 0x18 ;  /* 0x0000000005007211 */ /* 0x010fe400078ec0ff */
[----:B------:R-:W-:-:S04]  /*1b8d0*/  SHF.L.U32 R3, R3, 0x1f, RZ ;  /* 0x0000001f03037819 */ /* 0x000fc800000006ff */
[----:B------:R-:W0:Y:S02]  /*1b8e0*/  SYNCS.PHASECHK.TRANS64.TRYWAIT P0, [R0+URZ+0x38820], R3 ;  /* 0x03882003000075a7 */ /* 0x000e24000800017f */
[----:B0-----:R-:W-:Y:S05]  /*1b8f0*/  @!P0 BRA `(.L_x_1605) ;  /* 0x0000002c00048947 */ /* 0x001fea0003800000 */
.L_x_1702:
[----:B------:R-:W-:Y:S05]  /*1b900*/  BSYNC B0 ;  /* 0x0000000000007941 */ /* 0x000fea0003800000 */
.L_x_1604:
[----:B------:R-:W-:-:S03]  /*1b910*/  UMOV UR4, 0xffffffff ;  /* 0xffffffff00047882 */ /* 0x000fc60000000000 */
[----:B------:R-:W-:Y:S05]  /*1b920*/  BRA.DIV UR4, `(.L_x_1606) ;  /* 0x0000002e040c7947 */ /* 0x000fea000b800000 */
[----:B------:R-:W1:Y:S02]  /*1b930*/  S2R R2, SR_TID.X ;  /* 0x0000000000027919 */ /* 0x000e640000002100 */
[----:B-1----:R-:W-:-:S04]  /*1b940*/  SHF.R.U32.HI R2, RZ, 0x5, R2 ;  /* 0x00000005ff027819 */ /* 0x002fc80000011602 */
[----:B------:R-:W-:-:S05]  /*1b950*/  LOP3.LUT R2, R2, 0x3, RZ, 0xc0, !PT ;  /* 0x0000000302027812 */ /* 0x000fca00078ec0ff */
[----:B------:R1:W3:Y:S02]  /*1b960*/  SHFL.IDX PT, R14, R2, RZ, 0x1f ;  /* 0x00001fff020e7589 */ /* 0x0002e400000e0000 */
.L_x_1705:
[----:B---3--:R-:W-:-:S13]  /*1b970*/  ISETP.NE.AND P0, PT, R14, RZ, PT ;  /* 0x000000ff0e00720c */ /* 0x008fda0003f05270 */
[----:B------:R-:W-:Y:S05]  /*1b980*/  @P0 BRA `(.L_x_1310) ;  /* 0x0000000000940947 */ /* 0x000fea0003800000 */
[----:B------:R-:W-:-:S03]  /*1b990*/  UMOV UR4, 0xffffffff ;  /* 0xffffffff00047882 */ /* 0x000fc60000000000 */
[----:B------:R-:W-:Y:S05]  /*1b9a0*/  BRA.DIV UR4, `(.L_x_1607) ;  /* 0x0000002e04207947 */ /* 0x000fea000b800000 */
[----:B------:R-:W-:-:S13]  /*1b9b0*/  ELECT P6, URZ, PT ;  /* 0x00000000003f782f */ /* 0x000fda00038c0000 */
.L_x_1708:
[----:B------:R-:W-:Y:S05]  /*1b9c0*/  @!P6 BRA `(.L_x_1310) ;  /* 0x000000000084e947 */ /* 0x000fea0003800000 */
[----:B-1----:R-:W3:Y:S02]  /*1b9d0*/  LDL.LU R2, [R1+0x70] ;  /* 0x0000700001027983 */ /* 0x002ee40000300800 */
[----:B---3--:R-:W-:-:S04]  /*1b9e0*/  LOP3.LUT R2, R2, 0x2, RZ, 0xfc, !PT ;  /* 0x0000000202027812 */ /* 0x008fc800078efcff */
[----:B------:R-:W-:-:S13]  /*1b9f0*/  ISETP.NE.AND P2, PT, R2, 0x3, PT ;  /* 0x000000030200780c */ /* 0x000fda0003f45270 */
[----:B------:R-:W-:Y:S05]  /*1ba00*/  @!P2 BRA `(.L_x_1608) ;  /* 0x000000000004a947 */ /* 0x000fea0003800000 */
[----:B------:R-:W-:Y:S01]  /*1ba10*/  BPT.TRAP 0x1 ;  /* 0x000000040000795c */ /* 0x000fe20000300000 */
.L_x_1608:
[----:B0-----:R-:W3:Y:S04]  /*1ba20*/  LDL R3, [R1+0xc] ;  /* 0x00000c0001037983 */ /* 0x001ee80000100800 */
[----:B------:R-:W4:Y:S01]  /*1ba30*/  LDL.LU R7, [R1+0x1c] ;  /* 0x00001c0001077983 */ /* 0x000f220000300800 */
[----:B------:R-:W-:-:S04]  /*1ba40*/  VIADD R2, R0, 0x38840 ;  /* 0x0003884000027836 */ /* 0x000fc80000000000 */
[C---:B---3--:R-:W-:Y:S02]  /*1ba50*/  IMAD R6, R3.reuse, 0x8, R2 ;  /* 0x0000000803067824 */ /* 0x048fe400078e0202 */
[----:B------:R-:W-:Y:S01]  /*1ba60*/  VIADD R3, R3, 0x1 ;  /* 0x0000000103037836 */ /* 0x000fe20000000000 */
[----:B----4-:R-:W-:-:S04]  /*1ba70*/  SHF.L.U32 R5, R7, 0x1f, RZ ;  /* 0x0000001f07057819 */ /* 0x010fc800000006ff */
        /* <DEDUP_REMOVED lines=8> */
.L_x_1709:
[----:B------:R-:W1:Y:S02]  /*1bb00*/  SYNCS.PHASECHK.TRANS64.TRYWAIT P0, [R7+URZ], R2 ;  /* 0x00000002070075a7 */ /* 0x000e64000800017f */
[----:B-1----:R-:W-:Y:S05]  /*1bb10*/  @!P0 BRA `(.L_x_1610) ;  /* 0x0000002800f88947 */ /* 0x002fea0003800000 */
.L_x_1710:
[----:B------:R-:W-:Y:S05]  /*1bb20*/  @!P2 BRA `(.L_x_1611) ;  /* 0x000000000004a947 */ /* 0x000fea0003800000 */
[----:B------:R-:W-:Y:S01]  /*1bb30*/  BPT.TRAP 0x1 ;  /* 0x000000040000795c */ /* 0x000fe20000300000 */
.L_x_1611:
[----:B------:R-:W3:Y:S01]  /*1bb40*/  LDL.LU R4, [R1+0xc] ;  /* 0x00000c0001047983 */ /* 0x000ee20000300800 */
[----:B------:R-:W-:-:S04]  /*1bb50*/  VIADD R0, R0, 0x38860 ;  /* 0x0003886000007836 */ /* 0x000fc80000000000 */
[----:B---3--:R-:W-:-:S04]  /*1bb60*/  IMAD R4, R4, 0x8, R0 ;  /* 0x0000000804047824 */ /* 0x008fc800078e0200 */
[----:B------:R-:W3:Y:S02]  /*1bb70*/  SYNCS.PHASECHK.TRANS64.TRYWAIT P0, [R4+URZ], R5 ;  /* 0x00000005040075a7 */ /* 0x000ee4000800017f */
[----:B---3--:R-:W-:Y:S05]  /*1bb80*/  @!P0 BRA `(.L_x_1612) ;  /* 0x0000002800f08947 */ /* 0x008fea0003800000 */
.L_x_1711:
[----:B------:R-:W-:-:S07]  /*1bb90*/  IMAD R3, R3, 0x8, R0 ;  /* 0x0000000803037824 */ /* 0x000fce00078e0200 */
.L_x_1613:
[----:B----4-:R4:W0:Y:S02]  /*1bba0*/  SYNCS.PHASECHK.TRANS64.TRYWAIT P0, [R3+URZ], R2 ;  /* 0x00000002030075a7 */ /* 0x010824000800017f */
[----:B0-----:R-:W-:Y:S05]  /*1bbb0*/  @!P0 NANOSLEEP.SYNCS 0x989680 ;  /* 0x009896800000895d */ /* 0x001fea0003900000 */
[----:B------:R-:W0:Y:S02]  /*1bbc0*/  @!P0 SYNCS.PHASECHK.TRANS64 P0, [R3+URZ], R2 ;  /* 0x00000002030085a7 */ /* 0x000e24000800007f */
[----:B0-----:R-:W-:Y:S05]  /*1bbd0*/  @!P0 BRA `(.L_x_1613) ;  /* 0xfffffffc00f08947 */ /* 0x001fea000383ffff */
.L_x_1310:
[----:B------:R-:W-:Y:S05]  /*1bbe0*/  BSYNC B9 ;  /* 0x0000000000097941 */ /* 0x000fea0003800000 */
.L_x_1307:
[----:B------:R-:W-:Y:S05]  /*1bbf0*/  EXIT ;  /* 0x000000000000794d */ /* 0x000fea0003800000 */
.L_x_1326:
[----:B0-----:R0:W1:Y:S02]  /*1bc00*/  SYNCS.PHASECHK.TRANS64.TRYWAIT P5, [R66+URZ+0x38890], R75 ;  /* 0x0388904b420075a7 */ /* 0x00106400080a017f */
[----:B-1----:R-:W-:Y:S05]  /*1bc10*/  @!P5 NANOSLEEP.SYNCS 0x989680 ;  /* 0x009896800000d95d */ /* 0x002fea0003900000 */
[----:B------:R-:W1:Y:S02]  /*1bc20*/  @!P5 SYNCS.PHASECHK.TRANS64 P5, [R66+URZ+0x38890], R75 ;  /* 0x0388904b4200d5a7 */ /* 0x000e6400080a007f */
[----:B-1----:R-:W-:Y:S05]  /*1bc30*/  @!P5 BRA `(.L_x_1326) ;  /* 0xfffffffc00f0d947 */ /* 0x002fea000383ffff */
[----:B------:R-:W-:Y:S05]  /*1bc40*/  BRA `(.L_x_1614) ;  /* 0xfffffe6800b07947 */ /* 0x000fea000383ffff */
.L_x_1336:
[----:B0-----:R0:W1:Y:S02]  /*1bc50*/  SYNCS.PHASECHK.TRANS64.TRYWAIT P5, [R66+URZ+0x38890], R75 ;  /* 0x0388904b420075a7 */ /* 0x00106400080a017f */
[----:B-1----:R-:W-:Y:S05]  /*1bc60*/  @!P5 NANOSLEEP.SYNCS 0x989680 ;  /* 0x009896800000d95d */ /* 0x002fea0003900000 */
[----:B------:R-:W1:Y:S02]  /*1bc70*/  @!P5 SYNCS.PHASECHK.TRANS64 P5, [R66+URZ+0x38890], R75 ;  /* 0x0388904b4200d5a7 */ /* 0x000e6400080a007f */
[----:B-1----:R-:W-:Y:S05]  /*1bc80*/  @!P5 BRA `(.L_x_1336) ;  /* 0xfffffffc00f0d947 */ /* 0x002fea000383ffff */
[----:B------:R-:W-:Y:S05]  /*1bc90*/  BRA `(.L_x_1615) ;  /* 0xfffffe7400247947 */ /* 0x000fea000383ffff */
.L_x_1341:
[----:B0-----:R0:W1:Y:S02]  /*1bca0*/  SYNCS.PHASECHK.TRANS64.TRYWAIT P5, [R66+URZ+0x38890], R75 ;  /* 0x0388904b420075a7 */ /* 0x00106400080a017f */
[----:B-1----:R-:W-:Y:S05]  /*1bcb0*/  @!P5 NANOSLEEP.SYNCS 0x989680 ;  /* 0x009896800000d95d */ /* 0x002fea0003900000 */
[----:B------:R-:W1:Y:S02]  /*1bcc0*/  @!P5 SYNCS.PHASECHK.TRANS64 P5, [R66+URZ+0x38890], R75 ;  /* 0x0388904b4200d5a7 */ /* 0x000e6400080a007f */
[----:B-1----:R-:W-:Y:S05]  /*1bcd0*/  @!P5 BRA `(.L_x_1341) ;  /* 0xfffffffc00f0d947 */ /* 0x002fea000383ffff */
[----:B------:R-:W-:Y:S05]  /*1bce0*/  BRA `(.L_x_1616) ;  /* 0xfffffe7c005c7947 */ /* 0x000fea000383ffff */
.L_x_1345:
[----:B------:R0:W0:Y:S02]  /*1bcf0*/  SYNCS.PHASECHK.TRANS64.TRYWAIT P5, [R66+URZ+0x388b0], R75 ;  /* 0x0388b04b420075a7 */ /* 0x00002400080a017f */
[----:B0-----:R-:W-:Y:S05]  /*1bd00*/  @!P5 NANOSLEEP.SYNCS 0x989680 ;  /* 0x009896800000d95d */ /* 0x001fea0003900000 */
[----:B------:R-:W0:Y:S02]  /*1bd10*/  @!P5 SYNCS.PHASECHK.TRANS64 P5, [R66+URZ+0x388b0], R75 ;  /* 0x0388b04b4200d5a7 */ /* 0x000e2400080a007f */
[----:B0-----:R-:W-:Y:S05]  /*1bd20*/  @!P5 BRA `(.L_x_1345) ;  /* 0xfffffffc00f0d947 */ /* 0x001fea000383ffff */
[----:B------:R-:W-:Y:S05]  /*1bd30*/  BRA `(.L_x_1617) ;  /* 0xfffffe7c00d87947 */ /* 0x000fea000383ffff */
.L_x_1368:
        /* <DEDUP_REMOVED lines=8> */
.L_x_1619:
[----:B------:R-:W-:Y:S05]  /*1bdc0*/  BSYNC B1 ;  /* 0x0000000000017941 */ /* 0x000fea0003800000 */
.L_x_1618:
        /* <DEDUP_REMOVED lines=8> */
.L_x_1620:
[----:B------:R-:W-:Y:S02]  /*1be50*/  IMAD.MOV.U32 R13, RZ, RZ, R29 ;  /* 0x000000ffff0d7224 */ /* 0x000fe400078e001d */
[----:B------:R-:W-:-:S07]  /*1be60*/  IMAD.MOV.U32 R3, RZ, RZ, R14 ;  /* 0x000000ffff037224 */ /* 0x000fce00078e000e */
[----:B------:R-:W-:Y:S05]  /*1be70*/  WARPSYNC.COLLECTIVE R15, `(.L_x_1621) ;  /* 0x000000000f087348 */ /* 0x000fea0003c00000 */
[----:B------:R0:W1:Y:S02]  /*1be80*/  SHFL.IDX P6, R14, R13, R12, R11 ;  /* 0x0000000c0d0e7389 */ /* 0x00006400000c000b */
[----:B01----:R-:W-:Y:S01]  /*1be90*/  ENDCOLLECTIVE ;  /* 0x000000000000791b */ /* 0x003fe20003800000 */
.L_x_1621:
[----:B------:R-:W-:Y:S02]  /*1bea0*/  IMAD.MOV.U32 R13, RZ, RZ, R28 ;  /* 0x000000ffff0d7224 */ /* 0x000fe400078e001c */
[----:B------:R-:W-:-:S07]  /*1beb0*/  IMAD.MOV.U32 R4, RZ, RZ, R14 ;  /* 0x000000ffff047224 */ /* 0x000fce00078e000e */
[----:B------:R-:W-:Y:S05]  /*1bec0*/  WARPSYNC.COLLECTIVE R15, `(.L_x_1622) ;  /* 0x000000000f087348 */ /* 0x000fea0003c00000 */
[----:B------:R0:W1:Y:S02]  /*1bed0*/  SHFL.IDX P6, R14, R13, R12, R11 ;  /* 0x0000000c0d0e7389 */ /* 0x00006400000c000b */
[----:B01----:R-:W-:Y:S01]  /*1bee0*/  ENDCOLLECTIVE ;  /* 0x000000000000791b */ /* 0x003fe20003800000 */
.L_x_1622:
[----:B------:R-:W-:Y:S05]  /*1bef0*/  BRA `(.L_x_1623) ;  /* 0xfffffea8000c7947 */ /* 0x000fea000383ffff */
.L_x_1372:
[----:B0-----:R0:W1:Y:S02]  /*1bf00*/  SYNCS.PHASECHK.TRANS64.TRYWAIT P0, [R2+URZ+0x38800], R5 ;  /* 0x03880005020075a7 */ /* 0x001064000800017f */
[----:B-1----:R-:W-:Y:S05]  /*1bf10*/  @!P0 NANOSLEEP.SYNCS 0x989680 ;  /* 0x009896800000895d */ /* 0x002fea0003900000 */
[----:B------:R-:W1:Y:S02]  /*1bf20*/  @!P0 SYNCS.PHASECHK.TRANS64 P0, [R2+URZ+0x38800], R5 ;  /* 0x03880005020085a7 */ /* 0x000e64000800007f */
[----:B-1----:R-:W-:Y:S05]  /*1bf30*/  @!P0 BRA `(.L_x_1372) ;  /* 0xfffffffc00f08947 */ /* 0x002fea000383ffff */
[----:B------:R-:W-:Y:S05]  /*1bf40*/  BRA `(.L_x_1624) ;  /* 0xfffffeac00147947 */ /* 0x000fea000383ffff */
.L_x_1380:
        /* <DEDUP_REMOVED lines=8> */
.L_x_1626:
[----:B------:R-:W-:Y:S05]  /*1bfd0*/  BSYNC B1 ;  /* 0x0000000000017941 */ /* 0x000fea0003800000 */
.L_x_1625:
        /* <DEDUP_REMOVED lines=8> */
.L_x_1627:
[----:B------:R-:W-:Y:S02]  /*1c060*/  IMAD.MOV.U32 R21, RZ, RZ, R3 ;  /* 0x000000ffff157224 */ /* 0x000fe400078e0003 */
[----:B------:R-:W-:Y:S02]  /*1c070*/  IMAD.MOV.U32 R13, RZ, RZ, R29 ;  /* 0x000000ffff0d7224 */ /* 0x000fe400078e001d */
[----:B------:R-:W-:-:S07]  /*1c080*/  IMAD.MOV.U32 R0, RZ, RZ, R14 ;  /* 0x000000ffff007224 */ /* 0x000fce00078e000e */
[----:B------:R-:W-:Y:S05]  /*1c090*/  WARPSYNC.COLLECTIVE R15, `(.L_x_1628) ;  /* 0x000000000f087348 */ /* 0x000fea0003c00000 */
[----:B------:R0:W1:Y:S02]  /*1c0a0*/  SHFL.IDX P6, R14, R13, R12, R11 ;  /* 0x0000000c0d0e7389 */ /* 0x00006400000c000b */
[----:B01----:R-:W-:Y:S01]  /*1c0b0*/  ENDCOLLECTIVE ;  /* 0x000000000000791b */ /* 0x003fe20003800000 */
.L_x_1628:
[----:B------:R-:W-:Y:S02]  /*1c0c0*/  IMAD.MOV.U32 R20, RZ, RZ, R0 ;  /* 0x000000ffff147224 */ /* 0x000fe400078e0000 */
[----:B------:R-:W-:Y:S02]  /*1c0d0*/  IMAD.MOV.U32 R13, RZ, RZ, R28 ;  /* 0x000000ffff0d7224 */ /* 0x000fe400078e001c */
[----:B------:R-:W-:-:S07]  /*1c0e0*/  IMAD.MOV.U32 R5, RZ, RZ, R14 ;  /* 0x000000ffff057224 */ /* 0x000fce00078e000e */
[----:B------:R-:W-:Y:S05]  /*1c0f0*/  WARPSYNC.COLLECTIVE R15, `(.L_x_1629) ;  /* 0x000000000f087348 */ /* 0x000fea0003c00000 */
[----:B------:R0:W1:Y:S02]  /*1c100*/  SHFL.IDX P6, R14, R13, R12, R11 ;  /* 0x0000000c0d0e7389 */ /* 0x00006400000c000b */
[----:B01----:R-:W-:Y:S01]  /*1c110*/  ENDCOLLECTIVE ;  /* 0x000000000000791b */ /* 0x003fe20003800000 */
.L_x_1629:
[----:B------:R-:W-:Y:S05]  /*1c120*/  BRA `(.L_x_1630) ;  /* 0xfffffeb400807947 */ /* 0x000fea000383ffff */
.L_x_1384:
[----:B0-----:R0:W1:Y:S02]  /*1c130*/  SYNCS.PHASECHK.TRANS64.TRYWAIT P1, [R2+URZ+0x38800], R13 ;  /* 0x0388000d020075a7 */ /* 0x001064000802017f */
[----:B-1----:R-:W-:Y:S05]  /*1c140*/  @!P1 NANOSLEEP.SYNCS 0x989680 ;  /* 0x009896800000995d */ /* 0x002fea0003900000 */
[----:B------:R-:W1:Y:S02]  /*1c150*/  @!P1 SYNCS.PHASECHK.TRANS64 P1, [R2+URZ+0x38800], R13 ;  /* 0x0388000d020095a7 */ /* 0x000e64000802007f */
[----:B-1----:R-:W-:Y:S05]  /*1c160*/  @!P1 BRA `(.L_x_1384) ;  /* 0xfffffffc00f09947 */ /* 0x002fea000383ffff */
[----:B------:R-:W-:Y:S05]  /*1c170*/  BRA `(.L_x_1631) ;  /* 0xfffffeb8004c7947 */ /* 0x000fea000383ffff */
.L_x_1390:
[----:B-1----:R1:W2:Y:S02]  /*1c180*/  SYNCS.PHASECHK.TRANS64.TRYWAIT P1, [R20+URZ+0x38830], R13 ;  /* 0x0388300d140075a7 */ /* 0x0022a4000802017f */
[----:B--2---:R-:W-:Y:S05]  /*1c190*/  @!P1 NANOSLEEP.SYNCS 0x989680 ;  /* 0x009896800000995d */ /* 0x004fea0003900000 */
[----:B------:R-:W2:Y:S02]  /*1c1a0*/  @!P1 SYNCS.PHASECHK.TRANS64 P1, [R20+URZ+0x38830], R13 ;  /* 0x0388300d140095a7 */ /* 0x000ea4000802007f */
[----:B--2---:R-:W-:Y:S05]  /*1c1b0*/  @!P1 BRA `(.L_x_1390) ;  /* 0xfffffffc00f09947 */ /* 0x004fea000383ffff */
[----:B------:R-:W-:Y:S05]  /*1c1c0*/  BRA `(.L_x_1389) ;  /* 0xfffffec400607947 */ /* 0x000fea000383ffff */
.L_x_1392:
[----:B--2---:R2:W3:Y:S02]  /*1c1d0*/  SYNCS.PHASECHK.TRANS64.TRYWAIT P1, [R2+URZ+0x38810], R11 ;  /* 0x0388100b020075a7 */ /* 0x0044e4000802017f */
[----:B---3--:R-:W-:Y:S05]  /*1c1e0*/  @!P1 NANOSLEEP.SYNCS 0x989680 ;  /* 0x009896800000995d */ /* 0x008fea0003900000 */
[----:B------:R-:W3:Y:S02]  /*1c1f0*/  @!P1 SYNCS.PHASECHK.TRANS64 P1, [R2+URZ+0x38810], R11 ;  /* 0x0388100b020095a7 */ /* 0x000ee4000802007f */
[----:B---3--:R-:W-:Y:S05]  /*1c200*/  @!P1 BRA `(.L_x_1392) ;  /* 0xfffffffc00f09947 */ /* 0x008fea000383ffff */
[----:B------:R-:W-:Y:S05]  /*1c210*/  BRA `(.L_x_1632) ;  /* 0xfffffec800107947 */ /* 0x000fea000383ffff */
.L_x_1397:
[----:B--2---:R2:W4:Y:S02]  /*1c220*/  SYNCS.PHASECHK.TRANS64.TRYWAIT P1, [R20+URZ+0x38850], R13 ;  /* 0x0388500d140075a7 */ /* 0x004524000802017f */
[----:B----4-:R-:W-:Y:S05]  /*1c230*/  @!P1 NANOSLEEP.SYNCS 0x989680 ;  /* 0x009896800000995d */ /* 0x010fea0003900000 */
[----:B------:R-:W4:Y:S02]  /*1c240*/  @!P1 SYNCS.PHASECHK.TRANS64 P1, [R20+URZ+0x38850], R13 ;  /* 0x0388500d140095a7 */ /* 0x000f24000802007f */
[----:B----4-:R-:W-:Y:S05]  /*1c250*/  @!P1 BRA `(.L_x_1397) ;  /* 0xfffffffc00f09947 */ /* 0x010fea000383ffff */
[----:B------:R-:W-:Y:S05]  /*1c260*/  BRA `(.L_x_1396) ;  /* 0xfffffec800407947 */ /* 0x000fea000383ffff */
.L_x_1404:
[----:B-1----:R1:W2:Y:S02]  /*1c270*/  SYNCS.PHASECHK.TRANS64.TRYWAIT P3, [R14+URZ+0x38830], R11 ;  /* 0x0388300b0e0075a7 */ /* 0x0022a4000806017f */
[----:B--2---:R-:W-:Y:S05]  /*1c280*/  @!P3 NANOSLEEP.SYNCS 0x989680 ;  /* 0x009896800000b95d */ /* 0x004fea0003900000 */
[----:B------:R-:W2:Y:S02]  /*1c290*/  @!P3 SYNCS.PHASECHK.TRANS64 P3, [R14+URZ+0x38830], R11 ;  /* 0x0388300b0e00b5a7 */ /* 0x000ea4000806007f */
[----:B--2---:R-:W-:Y:S05]  /*1c2a0*/  @!P3 BRA `(.L_x_1404) ;  /* 0xfffffffc00f0b947 */ /* 0x004fea000383ffff */
[----:B------:R-:W-:Y:S05]  /*1c2b0*/  BRA `(.L_x_1403) ;  /* 0xfffffef000e47947 */ /* 0x000fea000383ffff */
.L_x_1409:
[----:B---3--:R3:W4:Y:S02]  /*1c2c0*/  SYNCS.PHASECHK.TRANS64.TRYWAIT P3, [R14+URZ+0x38850], R11 ;  /* 0x0388500b0e0075a7 */ /* 0x008724000806017f */
[----:B----4-:R-:W-:Y:S05]  /*1c2d0*/  @!P3 NANOSLEEP.SYNCS 0x989680 ;  /* 0x009896800000b95d */ /* 0x010fea0003900000 */
[----:B------:R-:W4:Y:S02]  /*1c2e0*/  @!P3 SYNCS.PHASECHK.TRANS64 P3, [R14+URZ+0x38850], R11 ;  /* 0x0388500b0e00b5a7 */ /* 0x000f24000806007f */
[----:B----4-:R-:W-:Y:S05]  /*1c2f0*/  @!P3 BRA `(.L_x_1409) ;  /* 0xfffffffc00f0b947 */ /* 0x010fea000383ffff */
[----:B------:R-:W-:Y:S05]  /*1c300*/  BRA `(.L_x_1408) ;  /* 0xfffffef400807947 */ /* 0x000fea000383ffff */
.L_x_1439:
[----:B------:R-:W0:Y:S01]  /*1c310*/  S2R R6, SR_TID.X ;  /* 0x0000000000067919 */ /* 0x000e220000002100 */
        /* <DEDUP_REMOVED lines=10> */
.L_x_1634:
[----:B------:R-:W-:Y:S05]  /*1c3c0*/  BSYNC B1 ;  /* 0x0000000000017941 */ /* 0x000fea0003800000 */
.L_x_1633:
[----:B------:R-:W-:Y:S05]  /*1c3d0*/  BRA `(.L_x_1635) ;  /* 0xffffff6c00e87947 */ /* 0x000fea000383ffff */
.L_x_1441:
[----:B------:R-:W-:Y:S01]  /*1c3e0*/  BSSY B1, `(.L_x_1636) ;  /* 0x0000006000017945 */ /* 0x000fe20003800000 */
[----:B------:R-:W-:-:S07]  /*1c3f0*/  IMAD.MOV.U32 R15, RZ, RZ, -0x1 ;  /* 0xffffffffff0f7424 */ /* 0x000fce00078e00ff */
[----:B0-----:R-:W-:Y:S05]  /*1c400*/  WARPSYNC.COLLECTIVE R15, `(.L_x_1637) ;  /* 0x000000000f0c7348 */ /* 0x001fea0003c00000 */
[----:B------:R-:W-:Y:S02]  /*1c410*/  ELECT P6, UR62, PT ;  /* 0x00000000003e782f */ /* 0x000fe400038c0000 */
[----:B------:R-:W-:Y:S01]  /*1c420*/  MOV R14, UR62 ;  /* 0x0000003e000e7c02 */ /* 0x000fe20008000f00 */
[----:B0-----:R-:W-:Y:S10]  /*1c430*/  ENDCOLLECTIVE ;  /* 0x000000000000791b */ /* 0x001ff40003800000 */
.L_x_1637:
[----:B------:R-:W-:Y:S05]  /*1c440*/  BSYNC B1 ;  /* 0x0000000000017941 */ /* 0x000fea0003800000 */
.L_x_1636:
[----:B------:R-:W-:Y:S05]  /*1c450*/  BRA `(.L_x_1440) ;  /* 0xffffff6c00e07947 */ /* 0x000fea000383ffff */
.L_x_1443:
[----:B0-----:R-:W2:Y:S02]  /*1c460*/  LDL R4, [R1+0x4] ;  /* 0x0000040001047983 */ /* 0x001ea40000100800 */
[----:B--2---:R0:W1:Y:S02]  /*1c470*/  SYNCS.PHASECHK.TRANS64.TRYWAIT P0, [R4+URZ+0x38820], R3 ;  /* 0x03882003040075a7 */ /* 0x004064000800017f */
[----:B-1----:R-:W-:Y:S05]  /*1c480*/  @!P0 NANOSLEEP.SYNCS 0x989680 ;  /* 0x009896800000895d */ /* 0x002fea0003900000 */
[----:B------:R-:W1:Y:S02]  /*1c490*/  @!P0 SYNCS.PHASECHK.TRANS64 P0, [R4+URZ+0x38820], R3 ;  /* 0x03882003040085a7 */ /* 0x000e64000800007f */
[----:B-1----:R-:W-:Y:S05]  /*1c4a0*/  @!P0 BRA `(.L_x_1443) ;  /* 0xfffffffc00ec8947 */ /* 0x002fea000383ffff */
[----:B------:R-:W-:Y:S05]  /*1c4b0*/  BRA `(.L_x_1638) ;  /* 0xffffff6c00f07947 */ /* 0x000fea000383ffff */
.L_x_1447:
[----:B0-----:R0:W1:Y:S02]  /*1c4c0*/  SYNCS.PHASECHK.TRANS64.TRYWAIT P0, [R4+URZ+0x388a0], R8 ;  /* 0x0388a008040075a7 */ /* 0x001064000800017f */
[----:B-1----:R-:W-:Y:S05]  /*1c4d0*/  @!P0 NANOSLEEP.SYNCS 0x989680 ;  /* 0x009896800000895d */ /* 0x002fea0003900000 */
[----:B------:R-:W1:Y:S02]  /*1c4e0*/  @!P0 SYNCS.PHASECHK.TRANS64 P0, [R4+URZ+0x388a0], R8 ;  /* 0x0388a008040085a7 */ /* 0x000e64000800007f */
[----:B-1----:R-:W-:Y:S05]  /*1c4f0*/  @!P0 BRA `(.L_x_1447) ;  /* 0xfffffffc00f08947 */ /* 0x002fea000383ffff */
[----:B------:R-:W-:Y:S05]  /*1c500*/  BRA `(.L_x_1639) ;  /* 0xffffff7000187947 */ /* 0x000fea000383ffff */
.L_x_1452:
[----:B-1----:R1:W2:Y:S02]  /*1c510*/  SYNCS.PHASECHK.TRANS64.TRYWAIT P0, [R4+URZ+0x388c0], R8 ;  /* 0x0388c008040075a7 */ /* 0x0022a4000800017f */
[----:B--2---:R-:W-:Y:S05]  /*1c520*/  @!P0 NANOSLEEP.SYNCS 0x989680 ;  /* 0x009896800000895d */ /* 0x004fea0003900000 */
[----:B------:R-:W2:Y:S02]  /*1c530*/  @!P0 SYNCS.PHASECHK.TRANS64 P0, [R4+URZ+0x388c0], R8 ;  /* 0x0388c008040085a7 */ /* 0x000ea4000800007f */
[----:B--2---:R-:W-:Y:S05]  /*1c540*/  @!P0 BRA `(.L_x_1452) ;  /* 0xfffffffc00f08947 */ /* 0x004fea000383ffff */
[----:B------:R-:W-:Y:S05]  /*1c550*/  BRA `(.L_x_1640) ;  /* 0xffffff70009c7947 */ /* 0x000fea000383ffff */
.L_x_1466:
[----:B0-----:R0:W1:Y:S02]  /*1c560*/  SYNCS.PHASECHK.TRANS64.TRYWAIT P1, [R4+URZ+0x388a0], R5 ;  /* 0x0388a005040075a7 */ /* 0x001064000802017f */
[----:B-1----:R-:W-:Y:S05]  /*1c570*/  @!P1 NANOSLEEP.SYNCS 0x989680 ;  /* 0x009896800000995d */ /* 0x002fea0003900000 */
[----:B------:R-:W1:Y:S02]  /*1c580*/  @!P1 SYNCS.PHASECHK.TRANS64 P1, [R4+URZ+0x388a0], R5 ;  /* 0x0388a005040095a7 */ /* 0x000e64000802007f */
[----:B-1----:R-:W-:Y:S05]  /*1c590*/  @!P1 BRA `(.L_x_1466) ;  /* 0xfffffffc00f09947 */ /* 0x002fea000383ffff */
[----:B------:R-:W-:Y:S05]  /*1c5a0*/  BRA `(.L_x_1641) ;  /* 0xffffff7c00247947 */ /* 0x000fea000383ffff */
.L_x_1471:
[----:B-1----:R1:W2:Y:S02]  /*1c5b0*/  SYNCS.PHASECHK.TRANS64.TRYWAIT P1, [R4+URZ+0x388c0], R5 ;  /* 0x0388c005040075a7 */ /* 0x0022a4000802017f */
[----:B--2---:R-:W-:Y:S05]  /*1c5c0*/  @!P1 NANOSLEEP.SYNCS 0x989680 ;  /* 0x009896800000995d */ /* 0x004fea0003900000 */
[----:B------:R-:W2:Y:S02]  /*1c5d0*/  @!P1 SYNCS.PHASECHK.TRANS64 P1, [R4+URZ+0x388c0], R5 ;  /* 0x0388c005040095a7 */ /* 0x000ea4000802007f */
[----:B--2---:R-:W-:Y:S05]  /*1c5e0*/  @!P1 BRA `(.L_x_1471) ;  /* 0xfffffffc00f09947 */ /* 0x004fea000383ffff */
[----:B------:R-:W-:Y:S05]  /*1c5f0*/  BRA `(.L_x_1642) ;  /* 0xffffff7c00a47947 */ /* 0x000fea000383ffff */
.L_x_1491:
        /* <DEDUP_REMOVED lines=11> */
.L_x_1644:
[----:B------:R-:W-:Y:S05]  /*1c6b0*/  BSYNC B0 ;  /* 0x0000000000007941 */ /* 0x000fea0003800000 */
.L_x_1643:
[----:B------:R-:W-:Y:S05]  /*1c6c0*/  BRA `(.L_x_1645) ;  /* 0xffffff8c00887947 */ /* 0x000fea000383ffff */
.L_x_1493:
[----:B------:R-:W-:Y:S01]  /*1c6d0*/  BSSY B0, `(.L_x_1646) ;  /* 0x0000006000007945 */ /* 0x000fe20003800000 */
[----:B------:R-:W-:-:S07]  /*1c6e0*/  IMAD.MOV.U32 R15, RZ, RZ, -0x1 ;  /* 0xffffffffff0f7424 */ /* 0x000fce00078e00ff */
[----:B0-----:R-:W-:Y:S05]  /*1c6f0*/  WARPSYNC.COLLECTIVE R15, `(.L_x_1647) ;  /* 0x000000000f0c7348 */ /* 0x001fea0003c00000 */
[----:B------:R-:W-:Y:S02]  /*1c700*/  ELECT P6, UR62, PT ;  /* 0x00000000003e782f */ /* 0x000fe400038c0000 */
[----:B------:R-:W-:Y:S01]  /*1c710*/  MOV R14, UR62 ;  /* 0x0000003e000e7c02 */ /* 0x000fe20008000f00 */
[----:B0-----:R-:W-:Y:S10]  /*1c720*/  ENDCOLLECTIVE ;  /* 0x000000000000791b */ /* 0x001ff40003800000 */
.L_x_1647:
[----:B------:R-:W-:Y:S05]  /*1c730*/  BSYNC B0 ;  /* 0x0000000000007941 */ /* 0x000fea0003800000 */
.L_x_1646:
[----:B------:R-:W-:Y:S05]  /*1c740*/  BRA `(.L_x_1648) ;  /* 0xffffff8c00947947 */ /* 0x000fea000383ffff */
.L_x_1495:
[----:B0-----:R0:W1:Y:S02]  /*1c750*/  SYNCS.PHASECHK.TRANS64.TRYWAIT P0, [R0+URZ+0x38840], R2 ;  /* 0x03884002000075a7 */ /* 0x001064000800017f */
[----:B-1----:R-:W-:Y:S05]  /*1c760*/  @!P0 NANOSLEEP.SYNCS 0x989680 ;  /* 0x009896800000895d */ /* 0x002fea0003900000 */
[----:B------:R-:W1:Y:S02]  /*1c770*/  @!P0 SYNCS.PHASECHK.TRANS64 P0, [R0+URZ+0x38840], R2 ;  /* 0x03884002000085a7 */ /* 0x000e64000800007f */
[----:B-1----:R-:W-:Y:S05]  /*1c780*/  @!P0 BRA `(.L_x_1495) ;  /* 0xfffffffc00f08947 */ /* 0x002fea000383ffff */
[----:B------:R-:W-:Y:S05]  /*1c790*/  BRA `(.L_x_1649) ;  /* 0xffffff9000007947 */ /* 0x000fea000383ffff */
.L_x_1499:
        /* <DEDUP_REMOVED lines=9> */
.L_x_1650:
[----:B------:R-:W-:Y:S02]  /*1c830*/  IMAD.MOV.U32 R13, RZ, RZ, R3 ;  /* 0x000000ffff0d7224 */ /* 0x000fe400078e0003 */
[----:B------:R-:W-:-:S07]  /*1c840*/  IMAD.MOV.U32 R4, RZ, RZ, R14 ;  /* 0x000000ffff047224 */ /* 0x000fce00078e000e */
[----:B------:R-:W-:Y:S05]  /*1c850*/  WARPSYNC.COLLECTIVE R15, `(.L_x_1651) ;  /* 0x000000000f087348 */ /* 0x000fea0003c00000 */
[----:B------:R0:W1:Y:S02]  /*1c860*/  SHFL.IDX P6, R14, R13, R12, R11 ;  /* 0x0000000c0d0e7389 */ /* 0x00006400000c000b */
[----:B01----:R-:W-:Y:S01]  /*1c870*/  ENDCOLLECTIVE ;  /* 0x000000000000791b */ /* 0x003fe20003800000 */
.L_x_1651:
[----:B------:R-:W-:Y:S02]  /*1c880*/  IMAD.MOV.U32 R13, RZ, RZ, R2 ;  /* 0x000000ffff0d7224 */ /* 0x000fe400078e0002 */
[----:B------:R-:W-:Y:S02]  /*1c890*/  IMAD.MOV.U32 R12, RZ, RZ, 0x1 ;  /* 0x00000001ff0c7424 */ /* 0x000fe400078e00ff */
[----:B------:R-:W-:-:S07]  /*1c8a0*/  IMAD.MOV.U32 R5, RZ, RZ, R14 ;  /* 0x000000ffff057224 */ /* 0x000fce00078e000e */
[----:B------:R-:W-:Y:S05]  /*1c8b0*/  WARPSYNC.COLLECTIVE R15, `(.L_x_1652) ;  /* 0x000000000f087348 */ /* 0x000fea0003c00000 */
[----:B------:R0:W1:Y:S02]  /*1c8c0*/  SHFL.IDX P6, R14, R13, R12, R11 ;  /* 0x0000000c0d0e7389 */ /* 0x00006400000c000b */
[----:B01----:R-:W-:Y:S01]  /*1c8d0*/  ENDCOLLECTIVE ;  /* 0x000000000000791b */ /* 0x003fe20003800000 */
.L_x_1652:
[----:B------:R-:W-:Y:S02]  /*1c8e0*/  IMAD.MOV.U32 R13, RZ, RZ, R3 ;  /* 0x000000ffff0d7224 */ /* 0x000fe400078e0003 */
[----:B------:R-:W-:Y:S02]  /*1c8f0*/  IMAD R0, R6, R7, RZ ;  /* 0x0000000706007224 */ /* 0x000fe400078e02ff */
[----:B------:R-:W-:-:S07]  /*1c900*/  IMAD.MOV.U32 R6, RZ, RZ, R14 ;  /* 0x000000ffff067224 */ /* 0x000fce00078e000e */
[----:B------:R-:W-:Y:S05]  /*1c910*/  WARPSYNC.COLLECTIVE R15, `(.L_x_1653) ;  /* 0x000000000f087348 */ /* 0x000fea0003c00000 */
[----:B------:R0:W1:Y:S02]  /*1c920*/  SHFL.IDX P6, R14, R13, R12, R11 ;  /* 0x0000000c0d0e7389 */ /* 0x00006400000c000b */
[----:B01----:R-:W-:Y:S01]  /*1c930*/  ENDCOLLECTIVE ;  /* 0x000000000000791b */ /* 0x003fe20003800000 */
.L_x_1653:
        /* <DEDUP_REMOVED lines=21> */
.L_x_1654:
        /* <DEDUP_REMOVED lines=10> */
.L_x_1655:
        /* <DEDUP_REMOVED lines=11> */
.L_x_1656:
        /* <DEDUP_REMOVED lines=14> */
.L_x_1657:
[----:B------:R-:W-:Y:S01]  /*1ccc0*/  IMAD.MOV.U32 R3, RZ, RZ, R14 ;  /* 0x000000ffff037224 */ /* 0x000fe200078e000e */
[----:B------:R-:W-:Y:S06]  /*1ccd0*/  BRA `(.L_x_1658) ;  /* 0xffffff9400687947 */ /* 0x000fec000383ffff */
.L_x_1503:
        /* <DEDUP_REMOVED lines=27> */
.L_x_1660:
[----:B------:R-:W-:Y:S05]  /*1ce90*/  BSYNC B0 ;  /* 0x0000000000007941 */ /* 0x000fea0003800000 */
.L_x_1659:
        /* <DEDUP_REMOVED lines=11> */
.L_x_1661:
        /* <DEDUP_REMOVED lines=43> */
.L_x_1662:
        /* <DEDUP_REMOVED lines=18> */
.L_x_1663:
        /* <DEDUP_REMOVED lines=29> */
.L_x_1664:
        /* <DEDUP_REMOVED lines=13> */
.L_x_1665:
        /* <DEDUP_REMOVED lines=32> */
.L_x_1666:
        /* <DEDUP_REMOVED lines=9> */
.L_x_1667:
[----:B------:R-:W-:Y:S01]  /*1d850*/  IMAD.MOV.U32 R0, RZ, RZ, R14 ;  /* 0x000000ffff007224 */ /* 0x000fe200078e000e */
[----:B------:R-:W-:Y:S06]  /*1d860*/  BRA `(.L_x_1668) ;  /* 0xffffff9800407947 */ /* 0x000fec000383ffff */
.L_x_1508:
[----:B0-----:R-:W3:Y:S02]  /*1d870*/  LDL R2, [R1+0x4] ;  /* 0x0000040001027983 */ /* 0x001ee40000100800 */
[----:B---3--:R0:W3:Y:S02]  /*1d880*/  SYNCS.PHASECHK.TRANS64.TRYWAIT P0, [R2+URZ+0x38820], R0 ;  /* 0x03882000020075a7 */ /* 0x0080e4000800017f */
[----:B---3--:R-:W-:Y:S05]  /*1d890*/  @!P0 NANOSLEEP.SYNCS 0x989680 ;  /* 0x009896800000895d */ /* 0x008fea0003900000 */
[----:B------:R-:W3:Y:S02]  /*1d8a0*/  @!P0 SYNCS.PHASECHK.TRANS64 P0, [R2+URZ+0x38820], R0 ;  /* 0x03882000020085a7 */ /* 0x000ee4000800007f */
[----:B---3--:R-:W-:Y:S05]  /*1d8b0*/  @!P0 BRA `(.L_x_1508) ;  /* 0xfffffffc00ec8947 */ /* 0x008fea000383ffff */
[----:B------:R-:W-:Y:S05]  /*1d8c0*/  BRA `(.L_x_1669) ;  /* 0xffffff9c00007947 */ /* 0x000fea000383ffff */
.L_x_1512:
[----:B0-----:R0:W1:Y:S02]  /*1d8d0*/  SYNCS.PHASECHK.TRANS64.TRYWAIT P0, [R3+URZ+0x38860], R0 ;  /* 0x03886000030075a7 */ /* 0x001064000800017f */
[----:B-1----:R-:W-:Y:S05]  /*1d8e0*/  @!P0 NANOSLEEP.SYNCS 0x989680 ;  /* 0x009896800000895d */ /* 0x002fea0003900000 */
[----:B------:R-:W1:Y:S02]  /*1d8f0*/  @!P0 SYNCS.PHASECHK.TRANS64 P0, [R3+URZ+0x38860], R0 ;  /* 0x03886000030085a7 */ /* 0x000e64000800007f */
[----:B-1----:R-:W-:Y:S05]  /*1d900*/  @!P0 BRA `(.L_x_1512) ;  /* 0xfffffffc00f08947 */ /* 0x002fea000383ffff */
[----:B------:R-:W-:Y:S05]  /*1d910*/  BRA `(.L_x_1670) ;  /* 0xffffff9c00307947 */ /* 0x000fea000383ffff */
.L_x_1531:
[----:B-1----:R1:W3:Y:S02]  /*1d920*/  SYNCS.PHASECHK.TRANS64.TRYWAIT P0, [R2+URZ+0x38840], R5 ;  /* 0x03884005020075a7 */ /* 0x0022e4000800017f */
[----:B---3--:R-:W-:Y:S05]  /*1d930*/  @!P0 NANOSLEEP.SYNCS 0x989680 ;  /* 0x009896800000895d */ /* 0x008fea0003900000 */
[----:B------:R-:W3:Y:S02]  /*1d940*/  @!P0 SYNCS.PHASECHK.TRANS64 P0, [R2+URZ+0x38840], R5 ;  /* 0x03884005020085a7 */ /* 0x000ee4000800007f */
[----:B---3--:R-:W-:Y:S05]  /*1d950*/  @!P0 BRA `(.L_x_1531) ;  /* 0xfffffffc00f08947 */ /* 0x008fea000383ffff */
[----:B------:R-:W-:Y:S05]  /*1d960*/  BRA `(.L_x_1671) ;  /* 0xffffffa800607947 */ /* 0x000fea000383ffff */
.L_x_1536:
[----:B0-----:R0:W3:Y:S02]  /*1d970*/  SYNCS.PHASECHK.TRANS64.TRYWAIT P0, [R2+URZ+0x38860], R5 ;  /* 0x03886005020075a7 */ /* 0x0010e4000800017f */
[----:B---3--:R-:W-:Y:S05]  /*1d980*/  @!P0 NANOSLEEP.SYNCS 0x989680 ;  /* 0x009896800000895d */ /* 0x008fea0003900000 */
[----:B------:R-:W3:Y:S02]  /*1d990*/  @!P0 SYNCS.PHASECHK.TRANS64 P0, [R2+URZ+0x38860], R5 ;  /* 0x03886005020085a7 */ /* 0x000ee4000800007f */
[----:B---3--:R-:W-:Y:S05]  /*1d9a0*/  @!P0 BRA `(.L_x_1536) ;  /* 0xfffffffc00f08947 */ /* 0x008fea000383ffff */
[----:B------:R-:W-:Y:S05]  /*1d9b0*/  BRA `(.L_x_1672) ;  /* 0xffffffa800e87947 */ /* 0x000fea000383ffff */
.L_x_1551:
[----:B0-----:R0:W1:Y:S02]  /*1d9c0*/  SYNCS.PHASECHK.TRANS64.TRYWAIT P0, [R2+URZ+0x38840], R3 ;  /* 0x03884003020075a7 */ /* 0x001064000800017f */
[----:B-1----:R-:W-:Y:S05]  /*1d9d0*/  @!P0 NANOSLEEP.SYNCS 0x989680 ;  /* 0x009896800000895d */ /* 0x002fea0003900000 */
[----:B------:R-:W1:Y:S02]  /*1d9e0*/  @!P0 SYNCS.PHASECHK.TRANS64 P0, [R2+URZ+0x38840], R3 ;  /* 0x03884003020085a7 */ /* 0x000e64000800007f */
[----:B-1----:R-:W-:Y:S05]  /*1d9f0*/  @!P0 BRA `(.L_x_1551) ;  /* 0xfffffffc00f08947 */ /* 0x002fea000383ffff */
[----:B------:R-:W-:Y:S05]  /*1da00*/  BRA `(.L_x_1673) ;  /* 0xffffffb400f87947 */ /* 0x000fea000383ffff */
.L_x_1556:
[----:B-1----:R1:W3:Y:S02]  /*1da10*/  SYNCS.PHASECHK.TRANS64.TRYWAIT P0, [R2+URZ+0x38860], R3 ;  /* 0x03886003020075a7 */ /* 0x0022e4000800017f */
[----:B---3--:R-:W-:Y:S05]  /*1da20*/  @!P0 NANOSLEEP.SYNCS 0x989680 ;  /* 0x009896800000895d */ /* 0x008fea0003900000 */
[----:B------:R-:W3:Y:S02]  /*1da30*/  @!P0 SYNCS.PHASECHK.TRANS64 P0, [R2+URZ+0x38860], R3 ;  /* 0x03886003020085a7 */ /* 0x000ee4000800007f */
[----:B---3--:R-:W-:Y:S05]  /*1da40*/  @!P0 BRA `(.L_x_1556) ;  /* 0xfffffffc00f08947 */ /* 0x008fea000383ffff */
[----:B------:R-:W-:Y:S05]  /*1da50*/  BRA `(.L_x_1674) ;  /* 0xffffffb8007c7947 */ /* 0x000fea000383ffff */
.L_x_1571:
[----:B0-----:R0:W1:Y:S02]  /*1da60*/  SYNCS.PHASECHK.TRANS64.TRYWAIT P0, [R2+URZ+0x38840], R3 ;  /* 0x03884003020075a7 */ /* 0x001064000800017f */
[----:B-1----:R-:W-:Y:S05]  /*1da70*/  @!P0 NANOSLEEP.SYNCS 0x989680 ;  /* 0x009896800000895d */ /* 0x002fea0003900000 */
[----:B------:R-:W1:Y:S02]  /*1da80*/  @!P0 SYNCS.PHASECHK.TRANS64 P0, [R2+URZ+0x38840], R3 ;  /* 0x03884003020085a7 */ /* 0x000e64000800007f */
[----:B-1----:R-:W-:Y:S05]  /*1da90*/  @!P0 BRA `(.L_x_1571) ;  /* 0xfffffffc00f08947 */ /* 0x002fea000383ffff */
[----:B------:R-:W-:Y:S05]  /*1daa0*/  BRA `(.L_x_1675) ;  /* 0xffffffc400687947 */ /* 0x000fea000383ffff */
.L_x_1576:
[----:B-1----:R1:W3:Y:S02]  /*1dab0*/  SYNCS.PHASECHK.TRANS64.TRYWAIT P0, [R2+URZ+0x38860], R3 ;  /* 0x03886003020075a7 */ /* 0x0022e4000800017f */
[----:B---3--:R-:W-:Y:S05]  /*1dac0*/  @!P0 NANOSLEEP.SYNCS 0x989680 ;  /* 0x009896800000895d */ /* 0x008fea0003900000 */
[----:B------:R-:W3:Y:S02]  /*1dad0*/  @!P0 SYNCS.PHASECHK.TRANS64 P0, [R2+URZ+0x38860], R3 ;  /* 0x03886003020085a7 */ /* 0x000ee4000800007f */
[----:B---3--:R-:W-:Y:S05]  /*1dae0*/  @!P0 BRA `(.L_x_1576) ;  /* 0xfffffffc00f08947 */ /* 0x008fea000383ffff */
[----:B------:R-:W-:Y:S05]  /*1daf0*/  BRA `(.L_x_1676) ;  /* 0xffffffc400f07947 */ /* 0x000fea000383ffff */
.L_x_1592:
[----:B------:R-:W-:Y:S01]  /*1db00*/  BSSY B0, `(.L_x_1677) ;  /* 0x0000008000007945 */ /* 0x000fe20003800000 */
[----:B------:R-:W-:Y:S02]  /*1db10*/  IMAD.MOV.U32 R13, RZ, RZ, R16 ;  /* 0x000000ffff0d7224 */ /* 0x000fe400078e0010 */
[----:B------:R-:W-:Y:S02]  /*1db20*/  IMAD.MOV.U32 R12, RZ, RZ, RZ ;  /* 0x000000ffff0c7224 */ /* 0x000fe400078e00ff */
[----:B------:R-:W-:Y:S02]  /*1db30*/  IMAD.MOV.U32 R11, RZ, RZ, 0x1f ;  /* 0x0000001fff0b7424 */ /* 0x000fe400078e00ff */
[----:B------:R-:W-:-:S07]  /*1db40*/  IMAD.MOV.U32 R15, RZ, RZ, -0x1 ;  /* 0xffffffffff0f7424 */ /* 0x000fce00078e00ff */
[----:B-12---:R-:W-:Y:S05]  /*1db50*/  WARPSYNC.COLLECTIVE R15, `(.L_x_1678) ;  /* 0x000000000f087348 */ /* 0x006fea0003c00000 */
[----:B------:R0:W3:Y:S02]  /*1db60*/  SHFL.IDX P6, R14, R13, R12, R11 ;  /* 0x0000000c0d0e7389 */ /* 0x0000e400000c000b */
[----:B0123--:R-:W-:Y:S01]  /*1db70*/  ENDCOLLECTIVE ;  /* 0x000000000000791b */ /* 0x00ffe20003800000 */
.L_x_1678:
[----:B------:R-:W-:Y:S05]  /*1db80*/  BSYNC B0 ;  /* 0x0000000000007941 */ /* 0x000fea0003800000 */
.L_x_1677:
        /* <DEDUP_REMOVED lines=9> */
.L_x_1679:
        /* <DEDUP_REMOVED lines=18> */
.L_x_1680:
        /* <DEDUP_REMOVED lines=8> */
.L_x_1681:
        /* <DEDUP_REMOVED lines=8> */
.L_x_1682:
        /* <DEDUP_REMOVED lines=8> */
.L_x_1683:
        /* <DEDUP_REMOVED lines=8> */
.L_x_1684:
        /* <DEDUP_REMOVED lines=9> */
.L_x_1685:
[----:B------:R-:W-:Y:S01]  /*1dfd0*/  IMAD.MOV.U32 R6, RZ, RZ, R14 ;  /* 0x000000ffff067224 */ /* 0x000fe200078e000e */
[----:B------:R-:W-:Y:S06]  /*1dfe0*/  BRA `(.L_x_1686) ;  /* 0xffffffd000487947 */ /* 0x000fec000383ffff */
.L_x_1597:
        /* <DEDUP_REMOVED lines=8> */
.L_x_1688:
[----:B------:R-:W-:Y:S05]  /*1e070*/  BSYNC B0 ;  /* 0x0000000000007941 */ /* 0x000fea0003800000 */
.L_x_1687:
        /* <DEDUP_REMOVED lines=10> */
.L_x_1689:
        /* <DEDUP_REMOVED lines=8> */
.L_x_1690:
        /* <DEDUP_REMOVED lines=8> */
.L_x_1691:
        /* <DEDUP_REMOVED lines=8> */
.L_x_1692:
        /* <DEDUP_REMOVED lines=9> */
.L_x_1693:
[----:B------:R-:W-:Y:S01]  /*1e330*/  IMAD.MOV.U32 R6, RZ, RZ, R14 ;  /* 0x000000ffff067224 */ /* 0x000fe200078e000e */
[----:B------:R-:W-:Y:S06]  /*1e340*/  BRA `(.L_x_1694) ;  /* 0xffffffd0000c7947 */ /* 0x000fec000383ffff */
.L_x_1599:
[----:B------:R-:W-:Y:S01]  /*1e350*/  BSSY B0, `(.L_x_1695) ;  /* 0x0000006000007945 */ /* 0x000fe20003800000 */
[----:B------:R-:W-:Y:S01]  /*1e360*/  PLOP3.LUT P6, PT, P6, PT, PT, 0x8, 0x0 ;  /* 0x000000000000781c */ /* 0x000fe200037ce170 */
[----:B------:R-:W-:-:S12]  /*1e370*/  IMAD.MOV.U32 R15, RZ, RZ, -0x1 ;  /* 0xffffffffff0f7424 */ /* 0x000fd800078e00ff */
[----:B0-2---:R-:W-:Y:S05]  /*1e380*/  WARPSYNC.COLLECTIVE R15, `(.L_x_1696) ;  /* 0x000000000f087348 */ /* 0x005fea0003c00000 */
[----:B------:R-:W-:Y:S01]  /*1e390*/  VOTE.ANY R14, PT, P6 ;  /* 0x00000000000e7806 */ /* 0x000fe200030e0100 */
[----:B0-2---:R-:W-:Y:S06]  /*1e3a0*/  ENDCOLLECTIVE ;  /* 0x000000000000791b */ /* 0x005fec0003800000 */
.L_x_1696:
[----:B------:R-:W-:Y:S05]  /*1e3b0*/  BSYNC B0 ;  /* 0x0000000000007941 */ /* 0x000fea0003800000 */
.L_x_1695:
        /* <DEDUP_REMOVED lines=9> */
.L_x_1697:
[----:B------:R-:W-:Y:S01]  /*1e450*/  IMAD.MOV.U32 R17, RZ, RZ, R14 ;  /* 0x000000ffff117224 */ /* 0x000fe200078e000e */
[----:B------:R-:W-:Y:S06]  /*1e460*/  BRA `(.L_x_1698) ;  /* 0xffffffcc00fc7947 */ /* 0x000fec000383ffff */
.L_x_1601:
[----:B------:R-:W-:Y:S01]  /*1e470*/  BSSY B0, `(.L_x_1699) ;  /* 0x0000007000007945 */ /* 0x000fe20003800000 */
[----:B------:R-:W-:Y:S02]  /*1e480*/  IMAD.MOV.U32 R13, RZ, RZ, R2 ;  /* 0x000000ffff0d7224 */ /* 0x000fe400078e0002 */
[----:B------:R-:W-:Y:S02]  /*1e490*/  IMAD.MOV.U32 R11, RZ, RZ, 0x1f ;  /* 0x0000001fff0b7424 */ /* 0x000fe400078e00ff */
[----:B------:R-:W-:-:S07]  /*1e4a0*/  IMAD.MOV.U32 R15, RZ, RZ, -0x1 ;  /* 0xffffffffff0f7424 */ /* 0x000fce00078e00ff */
[----:B0-23--:R-:W-:Y:S05]  /*1e4b0*/  WARPSYNC.COLLECTIVE R15, `(.L_x_1700) ;  /* 0x000000000f087348 */ /* 0x00dfea0003c00000 */
[----:B------:R1:W4:Y:S02]  /*1e4c0*/  SHFL.IDX P6, R14, R13, R12, R11 ;  /* 0x0000000c0d0e7389 */ /* 0x00032400000c000b */
[----:B01234-:R-:W-:Y:S01]  /*1e4d0*/  ENDCOLLECTIVE ;  /* 0x000000000000791b */ /* 0x01ffe20003800000 */
.L_x_1700:
[----:B------:R-:W-:Y:S05]  /*1e4e0*/  BSYNC B0 ;  /* 0x0000000000007941 */ /* 0x000fea0003800000 */
.L_x_1699:
[----:B------:R-:W-:Y:S01]  /*1e4f0*/  IMAD.MOV.U32 R2, RZ, RZ, R14 ;  /* 0x000000ffff027224 */ /* 0x000fe200078e000e */
[----:B------:R-:W-:Y:S06]  /*1e500*/  BRA `(.L_x_1701) ;  /* 0xffffffcc00f07947 */ /* 0x000fec000383ffff */
.L_x_1605:
[----:B0-----:R0:W1:Y:S02]  /*1e510*/  SYNCS.PHASECHK.TRANS64.TRYWAIT P0, [R0+URZ+0x38820], R3 ;  /* 0x03882003000075a7 */ /* 0x001064000800017f */
[----:B-1----:R-:W-:Y:S05]  /*1e520*/  @!P0 NANOSLEEP.SYNCS 0x989680 ;  /* 0x009896800000895d */ /* 0x002fea0003900000 */
[----:B------:R-:W1:Y:S02]  /*1e530*/  @!P0 SYNCS.PHASECHK.TRANS64 P0, [R0+URZ+0x38820], R3 ;  /* 0x03882003000085a7 */ /* 0x000e64000800007f */
[----:B-1----:R-:W-:Y:S05]  /*1e540*/  @!P0 BRA `(.L_x_1605) ;  /* 0xfffffffc00f08947 */ /* 0x002fea000383ffff */
[----:B------:R-:W-:Y:S05]  /*1e550*/  BRA `(.L_x_1702) ;  /* 0xffffffd000e87947 */ /* 0x000fea000383ffff */
.L_x_1606:
        /* <DEDUP_REMOVED lines=11> */
.L_x_1704:
[----:B------:R-:W-:Y:S05]  /*1e610*/  BSYNC B0 ;  /* 0x0000000000007941 */ /* 0x000fea0003800000 */
.L_x_1703:
[----:B------:R-:W-:Y:S05]  /*1e620*/  BRA `(.L_x_1705) ;  /* 0xffffffd000d07947 */ /* 0x000fea000383ffff */
.L_x_1607:
[----:B------:R-:W-:Y:S01]  /*1e630*/  BSSY B0, `(.L_x_1706) ;  /* 0x0000006000007945 */ /* 0x000fe20003800000 */
[----:B------:R-:W-:-:S07]  /*1e640*/  IMAD.MOV.U32 R15, RZ, RZ, -0x1 ;  /* 0xffffffffff0f7424 */ /* 0x000fce00078e00ff */
[----:B012---:R-:W-:Y:S05]  /*1e650*/  WARPSYNC.COLLECTIVE R15, `(.L_x_1707) ;  /* 0x000000000f0c7348 */ /* 0x007fea0003c00000 */
[----:B------:R-:W-:Y:S02]  /*1e660*/  ELECT P6, UR62, PT ;  /* 0x00000000003e782f */ /* 0x000fe400038c0000 */
[----:B------:R-:W-:Y:S01]  /*1e670*/  MOV R14, UR62 ;  /* 0x0000003e000e7c02 */ /* 0x000fe20008000f00 */
[----:B012---:R-:W-:Y:S10]  /*1e680*/  ENDCOLLECTIVE ;  /* 0x000000000000791b */ /* 0x007ff40003800000 */
.L_x_1707:
[----:B------:R-:W-:Y:S05]  /*1e690*/  BSYNC B0 ;  /* 0x0000000000007941 */ /* 0x000fea0003800000 */
.L_x_1706:
[----:B------:R-:W-:Y:S05]  /*1e6a0*/  BRA `(.L_x_1708) ;  /* 0xffffffd000c47947 */ /* 0x000fea000383ffff */
.L_x_1609:
[----:B0-----:R0:W1:Y:S02]  /*1e6b0*/  SYNCS.PHASECHK.TRANS64.TRYWAIT P0, [R6+URZ], R5 ;  /* 0x00000005060075a7 */ /* 0x001064000800017f */
[----:B-1----:R-:W-:Y:S05]  /*1e6c0*/  @!P0 NANOSLEEP.SYNCS 0x989680 ;  /* 0x009896800000895d */ /* 0x002fea0003900000 */
[----:B------:R-:W1:Y:S02]  /*1e6d0*/  @!P0 SYNCS.PHASECHK.TRANS64 P0, [R6+URZ], R5 ;  /* 0x00000005060085a7 */ /* 0x000e64000800007f */
[----:B-1----:R-:W-:Y:S05]  /*1e6e0*/  @!P0 BRA `(.L_x_1609) ;  /* 0xfffffffc00f08947 */ /* 0x002fea000383ffff */
[----:B------:R-:W-:Y:S05]  /*1e6f0*/  BRA `(.L_x_1709) ;  /* 0xffffffd400007947 */ /* 0x000fea000383ffff */
.L_x_1610:
[----:B-1----:R1:W3:Y:S02]  /*1e700*/  SYNCS.PHASECHK.TRANS64.TRYWAIT P0, [R7+URZ], R2 ;  /* 0x00000002070075a7 */ /* 0x0022e4000800017f */
[----:B---3--:R-:W-:Y:S05]  /*1e710*/  @!P0 NANOSLEEP.SYNCS 0x989680 ;  /* 0x009896800000895d */ /* 0x008fea0003900000 */
[----:B------:R-:W3:Y:S02]  /*1e720*/  @!P0 SYNCS.PHASECHK.TRANS64 P0, [R7+URZ], R2 ;  /* 0x00000002070085a7 */ /* 0x000ee4000800007f */
[----:B---3--:R-:W-:Y:S05]  /*1e730*/  @!P0 BRA `(.L_x_1610) ;  /* 0xfffffffc00f08947 */ /* 0x008fea000383ffff */
[----:B------:R-:W-:Y:S05]  /*1e740*/  BRA `(.L_x_1710) ;  /* 0xffffffd000f47947 */ /* 0x000fea000383ffff */
.L_x_1612:
[----:B---3--:R3:W4:Y:S02]  /*1e750*/  SYNCS.PHASECHK.TRANS64.TRYWAIT P0, [R4+URZ], R5 ;  /* 0x00000005040075a7 */ /* 0x008724000800017f */
[----:B----4-:R-:W-:Y:S05]  /*1e760*/  @!P0 NANOSLEEP.SYNCS 0x989680 ;  /* 0x009896800000895d */ /* 0x010fea0003900000 */
[----:B------:R-:W4:Y:S02]  /*1e770*/  @!P0 SYNCS.PHASECHK.TRANS64 P0, [R4+URZ], R5 ;  /* 0x00000005040085a7 */ /* 0x000f24000800007f */
[----:B----4-:R-:W-:Y:S05]  /*1e780*/  @!P0 BRA `(.L_x_1612) ;  /* 0xfffffffc00f08947 */ /* 0x010fea000383ffff */
[----:B------:R-:W-:Y:S05]  /*1e790*/  BRA `(.L_x_1711) ;  /* 0xffffffd000fc7947 */ /* 0x000fea000383ffff */
.L_x_1712:
        /* <DEDUP_REMOVED lines=14> */
.L_x_5872:


//--------------------- .text._ZN7cutlass13device_kernelIN5flash11enable_sm90INS1_16FlashAttnFwdSm90INS1_25CollectiveMainloopFwdSm90ILi2EN4cute5tupleIJNS5_1CILi1EEES8_S8_EEENS6_IJNS7_ILi64EEESA_SA_EEELi512ENS_10bfloat16_tEfNS_4arch4Sm90ELb0ELb1ELb0ELb0ELb0ELb0ELb0ELb0ELb0ELb1ELb0ELb0EEENS1_21CollectiveEpilogueFwdINS6_IJSA_NS7_ILi512EEESA_EEES9_SC_SE_Li256ELb0ELb1ELb0ELb0EEENS1_30DynamicPersistentTileSchedulerILi256ELi128ELb0ELb1ELb1EEEEEEEEEvNT_6ParamsE --------------------------
	.section	.text._ZN7cutlass13device_kernelIN5flash11enable_sm90INS1_16FlashAttnFwdSm90INS1_25CollectiveMainloopFwdSm90ILi2EN4cute5tupleIJNS5_1CILi1EEES8_S8_EEENS6_IJNS7_ILi64EEESA_SA_EEELi512ENS_10bfloat16_tEfNS_4arch4Sm90ELb0ELb1ELb0ELb0ELb0ELb0ELb0ELb0ELb0ELb1ELb0ELb0EEENS1_21CollectiveEpilogueFwdINS6_IJSA_NS7_ILi512EEESA_EEES9_SC_SE_Li256ELb0ELb1ELb0ELb0EEENS1_30DynamicPersistentTileSchedulerILi256ELi128ELb0ELb1ELb1EEEEEEEEEvNT_6ParamsE,"ax",@progbits
	.align	128
.text._ZN7cutlass13device_kernelIN5flash11enable_sm90INS1_16FlashAttnFwdSm90INS1_25CollectiveMainloopFwdSm90ILi2EN4cute5tupleIJNS5_1CILi1EEES8_S8_EEENS6_IJNS7_ILi64EEESA_SA_EEELi512ENS_10bfloat16_tEfNS_4arch4Sm90ELb0ELb1ELb0ELb0ELb0ELb0ELb0ELb0ELb0ELb1ELb0ELb0EEENS1_21CollectiveEpilogueFwdINS6_IJSA_NS7_ILi512EEESA_EEES9_SC_SE_Li256ELb0ELb1ELb0ELb0EEENS1_30DynamicPersistentTileSchedulerILi256ELi128ELb0ELb1ELb1EEEEEEEEEvNT_6ParamsE:
        .type           _ZN7cutlass13device_kernelIN5flash11enable_sm90INS1_16FlashAttnFwdSm90INS1_25CollectiveMainloopFwdSm90ILi2EN4cute5tupleIJNS5_1CILi1EEES8_S8_EEENS6_IJNS7_ILi64EEESA_SA_EEELi512ENS_10bfloat16_tEfNS_4arch4Sm90ELb0ELb1ELb0ELb0ELb0ELb0ELb0ELb0ELb0ELb1ELb0ELb0EEENS1_21CollectiveEpilogueFwdINS6_IJSA_NS7_ILi512EEESA_EEES9_SC_SE_Li256ELb0ELb1ELb0ELb0EEENS1_30DynamicPersistentTileSchedulerILi256ELi128ELb0ELb1ELb1EEEEEEEEEvNT_6ParamsE,@function
        .size           _ZN7cutlass13device_kernelIN5flash11enable_sm90INS1_16FlashAttnFwdSm90INS1_25CollectiveMainloopFwdSm90ILi2EN4cute5tupleIJNS5_1CILi1EEES8_S8_EEENS6_IJNS7_ILi64EEESA_SA_EEELi512ENS_10bfloat16_tEfNS_4arch4Sm90ELb0ELb1ELb0ELb0ELb0ELb0ELb0ELb0ELb0ELb1ELb0ELb0EEENS1_21CollectiveEpilogueFwdINS6_IJSA_NS7_ILi512EEESA_EEES9_SC_SE_Li256ELb0ELb1ELb0ELb0EEENS1_30DynamicPersistentTileSchedulerILi256ELi128ELb0ELb1ELb1EEEEEEEEEvNT_6ParamsE,(.L_x_5873 - _ZN7cutlass13device_kernelIN5flash11enable_sm90INS1_16FlashAttnFwdSm90INS1_25CollectiveMainloopFwdSm90ILi2EN4cute5tupleIJNS5_1CILi1EEES8_S8_EEENS6_IJNS7_ILi64EEESA_SA_EEELi512ENS_10bfloat16_tEfNS_4arch4Sm90ELb0ELb1ELb0ELb0ELb0ELb0ELb0ELb0ELb0ELb1ELb0ELb0EEENS1_21CollectiveEpilogueFwdINS6_IJSA_NS7_ILi512EEESA_EEES9_SC_SE_Li256ELb0ELb1ELb0ELb0EEENS1_30DynamicPersistentTileSchedulerILi256ELi128ELb0ELb1ELb1EEEEEEEEEvNT_6ParamsE)
        .other          _ZN7cutlass13device_kernelIN5flash11enable_sm90INS1_16FlashAttnFwdSm90INS1_25CollectiveMainloopFwdSm90ILi2EN4cute5tupleIJNS5_1CILi1EEES8_S8_EEENS6_IJNS7_ILi64EEESA_SA_EEELi512ENS_10bfloat16_tEfNS_4arch4Sm90ELb0ELb1ELb0ELb0ELb0ELb0ELb0ELb0ELb0ELb1ELb0ELb0EEENS1_21CollectiveEpilogueFwdINS6_IJSA_NS7_ILi512EEESA_EEES9_SC_SE_Li256ELb0ELb1ELb0ELb0EEENS1_30DynamicPersistentTileSchedulerILi256ELi128ELb0ELb1ELb1EEEEEEEEEvNT_6ParamsE,@"STO_CUDA_ENTRY STV_DEFAULT"
_ZN7cutlass13device_kernelIN5flash11enable_sm90INS1_16FlashAttnFwdSm90INS1_25CollectiveMainloopFwdSm90ILi2EN4cute5tupleIJNS5_1CILi1EEES8_S8_EEENS6_IJNS7_ILi64EEESA_SA_EEELi512ENS_10bfloat16_tEfNS_4arch4Sm90ELb0ELb1ELb0ELb0ELb0ELb0ELb0ELb0ELb0ELb1ELb0ELb0EEENS1_21CollectiveEpilogueFwdINS6_IJSA_NS7_ILi512EEESA_EEES9_SC_SE_Li256ELb0ELb1ELb0ELb0EEENS1_30DynamicPersistentTileSchedulerILi256ELi128ELb0ELb1ELb1EEEEEEEEEvNT_6ParamsE:
        /* <DEDUP_REMOVED lines=18> */
.L_x_1714:
[----:B------:R-:W-:Y:S05]  /*0120*/  BSYNC B0 ;  /* 0x0000000000007941 */ /* 0x000fea0003800000 */
.L_x_1713:
        /* <DEDUP_REMOVED lines=37> */
.L_x_1715:
        /* <DEDUP_REMOVED lines=22> */
.L_x_1716:
        /* <DEDUP_REMOVED lines=18> */
.L_x_1717:
        /* <DEDUP_REMOVED lines=22> */
.L_x_1718:
        /* <DEDUP_REMOVED lines=22> */
.L_x_1719:
[----:B------:R-:W-:Y:S01]  /*08c0*/  PLOP3.LUT P0, PT, PT, PT, UP0, 0x80, 0x0 ;  /* 0x000000000000781c */ /* 0x000fe20003f0f008 */
[----:B------:R-:W-:Y:S01]  /*08d0*/  UMOV UR41, 0x1 ;  /* 0x0000000100297882 */ /* 0x000fe20000000000 */
[----:B------:R-:W-:Y:S01]  /*08e0*/  NOP ;  /* 0x0000000000007918 */ /* 0x000fe20000000000 */
[----:B------:R-:W-:Y:S01]  /*08f0*/  USEL UR41, UR41, 0x2, !UP0 ;  /* 0x0000000229297887 */ /* 0x000fe2000c000000 */
[----:B------:R-:W-:Y:S01]  /*0900*/  ULDC.64 UR46, c[0x0][0x208] ;  /* 0x00008200002e7ab9 */ /* 0x000fe20000000a00 */
[----:B012-4-:R-:W-:Y:S08]  /*0910*/  BAR.SYNC.DEFER_BLOCKING 0x0 ;  /* 0x0000000000007b1d */ /* 0x017ff00000010000 */
[----:B------:R-:W-:Y:S05]  /*0920*/  @!P0 BRA `(.L_x_1720) ;  /* 0x000000f000348947 */ /* 0x000fea0003800000 */
.L_x_1721:
[----:B------:R-:W-:-:S08]  /*0930*/  NOP ;  /* 0x0000000000007918 */ /* 0x000fd00000000000 */
[----:B------:R-:W0:Y:S02]  /*0940*/  USETMAXREG.TRY_ALLOC.CTAPOOL UP0, 0xf0 ;  /* 0x000000f0000079c8 */ /* 0x000e240008000600 */
[----:B0-----:R-:W-:-:S13]  /*0950*/  PLOP3.LUT P0, PT, PT, PT, UP0, 0x80, 0x0 ;  /* 0x000000000000781c */ /* 0x001fda0003f0f008 */
[----:B------:R-:W-:Y:S05]  /*0960*/  @!P0 BRA `(.L_x_1721) ;  /* 0xfffffffc00f08947 */ /* 0x000fea000383ffff */
[----:B------:R-:W-:Y:S01]  /*0970*/  LOP3.LUT R2, R0, 0xffffff80, RZ, 0xc0, !PT ;  /* 0xffffff8000027812 */ /* 0x000fe200078ec0ff */
[----:B------:R-:W0:Y:S08]  /*0980*/  S2UR UR4, SR_CTAID.X ;  /* 0x00000000000479c3 */ /* 0x000e300000002500 */
[----:B------:R-:W-:Y:S06]  /*0990*/  BAR.ARV 0x4, 0x180 ;  /* 0x0106000000007b1d */ /* 0x000fec0000002000 */
[----:B------:R-:W-:-:S02]  /*09a0*/  ISETP.NE.AND P0, PT, R2, 0x80, PT ;  /* 0x000000800200780c */ /* 0x000fc40003f05270 */
[----:B------:R-:W0:Y:S11]  /*09b0*/  LDC R2, c[0x0][0xc38] ;  /* 0x00030e00ff027b82 */ /* 0x000e360000000800 */
        /* <DEDUP_REMOVED lines=17> */
[----:B------:R-:W-:Y:S02]  /*0ad0*/  LOP3.LUT R13, R8, 0xfffffffc, RZ, 0xc0, !PT ;  /* 0xfffffffc080d7812 */ /* 0x000fe400078ec0ff */
[----:B------:R-:W-:Y:S02]  /*0ae0*/  LEA.HI R2, R0, R5, RZ, 0x1 ;  /* 0x0000000500027211 */ /* 0x000fe400078f08ff */
[CC--:B------:R-:W-:Y:S01]  /*0af0*/  LEA.HI R7, R3.reuse, R216.reuse, RZ, 0x7 ;  /* 0x000000d803077211 */ /* 0x0c0fe200078f38ff */
[----:B------:R-:W-:Y:S01]  /*0b00*/  IMAD.IADD R13, R216, 0x1, -R13 ;  /* 0x00000001d80d7824 */ /* 0x000fe200078e0a0d */
[----:B------:R-:W-:Y:S02]  /*0b10*/  LOP3.LUT R4, R2, 0x1ffffffe, RZ, 0xc0, !PT ;  /* 0x1ffffffe02047812 */ /* 0x000fe400078ec0ff */
[----:B------:R-:W-:-:S02]  /*0b20*/  LEA.HI R2, R3, R216, RZ, 0x5 ;  /* 0x000000d803027211 */ /* 0x000fc400078f28ff */
[----:B------:R-:W-:Y:S01]  /*0b30*/  LOP3.LUT R11, R7, 0xffffff80, RZ, 0xc0, !PT ;  /* 0xffffff80070b7812 */ /* 0x000fe200078ec0ff */
[----:B------:R-:W-:Y:S01]  /*0b40*/  IMAD.IADD R6, R5, 0x1, -R4 ;  /* 0x0000000105067824 */ /* 0x000fe200078e0a04 */
[----:B------:R-:W-:Y:S01]  /*0b50*/  LOP3.LUT R5, R0, 0xfffffff0, RZ, 0xc0, !PT ;  /* 0xfffffff000057812 */ /* 0x000fe200078ec0ff */
[----:B0-----:R-:W-:Y:S01]  /*0b60*/  ULEA UR43, UR5, UR43, 0x18 ;  /* 0x0000002b052b7291 */ /* 0x001fe2000f8ec03f */
[--C-:B------:R-:W-:Y:S01]  /*0b70*/  SHF.R.S32.HI R4, RZ, 0x5, R2.reuse ;  /* 0x00000005ff047819 */ /* 0x100fe20000011402 */
[C---:B------:R-:W-:Y:S01]  /*0b80*/  IMAD.IADD R11, R216.reuse, 0x1, -R11 ;  /* 0x00000001d80b7824 */ /* 0x040fe200078e0a0b */
[----:B------:R-:W-:Y:S01]  /*0b90*/  SHF.R.S32.HI R9, RZ, 0x1f, R2 ;  /* 0x0000001fff097819 */ /* 0x000fe20000011402 */
[----:B------:R-:W-:Y:S01]  /*0ba0*/  IMAD.IADD R5, R216, 0x1, -R5 ;  /* 0x00000001d8057824 */ /* 0x000fe200078e0a05 */
[----:B------:R-:W-:Y:S01]  /*0bb0*/  LEA.HI R10, R13, R13, RZ, 0x1 ;  /* 0x0000000d0d0a7211 */ /* 0x000fe200078f08ff */
[----:B------:R-:W-:Y:S01]  /*0bc0*/  IMAD.SHL.U32 R6, R6, 0x8, RZ ;  /* 0x0000000806067824 */ /* 0x000fe200078e00ff */
[----:B------:R-:W-:-:S02]  /*0bd0*/  LEA.HI R9, R9, R4, RZ, 0x2 ;  /* 0x0000000409097211 */ /* 0x000fc400078f10ff */
[----:B------:R-:W-:Y:S02]  /*0be0*/  SHF.R.S32.HI R2, RZ, 0x1f, R5 ;  /* 0x0000001fff027819 */ /* 0x000fe40000011405 */
[----:B------:R-:W-:Y:S02]  /*0bf0*/  SHF.R.S32.HI R212, RZ, 0x7, R7 ;  /* 0x00000007ffd47819 */ /* 0x000fe40000011407 */
[----:B------:R-:W-:Y:S02]  /*0c00*/  LEA.HI R8, R2, R5, RZ, 0x3 ;  /* 0x0000000502087211 */ /* 0x000fe400078f18ff */
[----:B------:R-:W-:Y:S01]  /*0c10*/  LOP3.LUT R9, R9, 0x3ffffc, RZ, 0xc0, !PT ;  /* 0x003ffffc09097812 */ /* 0x000fe200078ec0ff */
[----:B------:R-:W-:Y:S01]  /*0c20*/  IMAD R12, R212, 0x100, R5 ;  /* 0x00000100d40c7824 */ /* 0x000fe200078e0205 */
[----:B------:R-:W-:Y:S02]  /*0c30*/  LOP3.LUT R14, R10, 0x1ffffffe, RZ, 0xc0, !PT ;  /* 0x1ffffffe0a0e7812 */ /* 0x000fe400078ec0ff */
[----:B------:R-:W-:Y:S01]  /*0c40*/  SHF.R.S32.HI R0, RZ, 0x1f, R11 ;  /* 0x0000001fff007819 */ /* 0x000fe2000001140b */
[----:B------:R-:W-:Y:S01]  /*0c50*/  IMAD.IADD R9, R4, 0x1, -R9 ;  /* 0x0000000104097824 */ /* 0x000fe200078e0a09 */
[C---:B------:R-:W-:Y:S01]  /*0c60*/  LOP3.LUT R10, R8.reuse, 0xfffffff8, RZ, 0xc0, !PT ;  /* 0xfffffff8080a7812 */ /* 0x040fe200078ec0ff */
[----:B------:R-:W-:Y:S01]  /*0c70*/  IMAD.SHL.U32 R8, R8, 0x40, RZ ;  /* 0x0000004008087824 */ /* 0x000fe200078e00ff */
[CC--:B------:R-:W-:Y:S01]  /*0c80*/  LEA.HI R2, R0.reuse, R11.reuse, RZ, 0x2 ;  /* 0x0000000b00027211 */ /* 0x0c0fe200078f10ff */
[----:B------:R-:W-:Y:S01]  /*0c90*/  IMAD R215, R9, 0x10, R12 ;  /* 0x0000001009d77824 */ /* 0x000fe200078e020c */
[----:B------:R-:W-:Y:S01]  /*0ca0*/  LEA.HI R3, R3, R216, RZ, 0x3 ;  /* 0x000000d803037211 */ /* 0x000fe200078f18ff */
[----:B------:R-:W-:Y:S01]  /*0cb0*/  IMAD.IADD R10, R5, 0x1, -R10 ;  /* 0x00000001050a7824 */ /* 0x000fe200078e0a0a */
[----:B------:R-:W-:Y:S01]  /*0cc0*/  LEA.HI R5, R0, R11, RZ, 0x5 ;  /* 0x0000000b00057211 */ /* 0x000fe200078f28ff */
[----:B------:R-:W-:Y:S01]  /*0cd0*/  IMAD.U32 R215, R215, 0x40, R6 ;  /* 0x00000040d7d77824 */ /* 0x000fe200078e0006 */
[----:B------:R-:W-:Y:S01]  /*0ce0*/  LOP3.LUT R12, R2, 0x7ffffffc, RZ, 0xc0, !PT ;  /* 0x7ffffffc020c7812 */ /* 0x000fe200078ec0ff */
[----:B------:R-:W-:Y:S01]  /*0cf0*/  IMAD.IADD R185, R13, 0x1, -R14 ;  /* 0x000000010db97824 */ /* 0x000fe200078e0a0e */
[----:B------:R-:W-:-:S02]  /*0d00*/  SHF.R.S32.HI R0, RZ, 0x2, R2 ;  /* 0x00000002ff007819 */ /* 0x000fc40000011402 */
[----:B------:R-:W-:Y:S01]  /*0d10*/  SHF.R.S32.HI R9, RZ, 0x1f, R2 ;  /* 0x0000001fff097819 */ /* 0x000fe20000011402 */
[----:B------:R-:W-:Y:S01]  /*0d20*/  IMAD.SHL.U32 R2, R10, 0x40, RZ ;  /* 0x000000400a027824 */ /* 0x000fe200078e00ff */
[----:B------:R-:W-:Y:S01]  /*0d30*/  LOP3.LUT R13, R8, 0x7ffffe00, RZ, 0xc0, !PT ;  /* 0x7ffffe00080d7812 */ /* 0x000fe200078ec0ff */
[----:B------:R-:W-:Y:S01]  /*0d40*/  IMAD.IADD R12, R11, 0x1, -R12 ;  /* 0x000000010b0c7824 */ /* 0x000fe200078e0a0c */
[----:B------:R-:W-:Y:S02]  /*0d50*/  LEA.HI R9, R9, R0, RZ, 0x3 ;  /* 0x0000000009097211 */ /* 0x000fe400078f18ff */
[----:B------:R-:W-:Y:S01]  /*0d60*/  LOP3.LUT R11, R2, 0x1c0, RZ, 0xc0, !PT ;  /* 0x000001c0020b7812 */ /* 0x000fe200078ec0ff */
[----:B------:R-:W-:Y:S01]  /*0d70*/  IMAD R13, R4, 0x400, R13 ;  /* 0x00000400040d7824 */ /* 0x000fe200078e020d */
[----:B------:R-:W-:Y:S01]  /*0d80*/  LOP3.LUT R9, R9, 0xfffffff8, RZ, 0xc0, !PT ;  /* 0xfffffff809097812 */ /* 0x000fe200078ec0ff */
[----:B------:R-:W-:Y:S01]  /*0d90*/  IMAD.SHL.U32 R2, R12, 0x2, RZ ;  /* 0x000000020c027824 */ /* 0x000fe200078e00ff */
[----:B------:R-:W-:-:S02]  /*0da0*/  LOP3.LUT R6, R11, 0x8, R6, 0xf8, !PT ;  /* 0x000000080b067812 */ /* 0x000fc400078ef806 */
[----:B------:R-:W-:Y:S01]  /*0db0*/  SHF.R.U32.HI R11, RZ, 0x3, R11 ;  /* 0x00000003ff0b7819 */ /* 0x000fe2000001160b */
[----:B------:R-:W-:Y:S01]  /*0dc0*/  IMAD.IADD R16, R0, 0x1, -R9 ;  /* 0x0000000100107824 */ /* 0x000fe200078e0a09 */
[----:B------:R-:W-:Y:S02]  /*0dd0*/  SHF.R.S32.HI R5, RZ, 0x5, R5 ;  /* 0x00000005ff057819 */ /* 0x000fe40000011405 */
[----:B------:R-:W-:Y:S02]  /*0de0*/  LOP3.LUT R6, R6, R11, RZ, 0x3c, !PT ;  /* 0x0000000b06067212 */ /* 0x000fe400078e3cff */
[----:B------:R-:W-:Y:S01]  /*0df0*/  R2P PR, R10, 0x6 ;  /* 0x000000060a007804 */ /* 0x000fe20000000000 */
[----:B------:R-:W-:Y:S01]  /*0e00*/  IMAD R16, R5, 0x10, R16 ;  /* 0x0000001005107824 */ /* 0x000fe200078e0210 */
[----:B------:R-:W-:Y:S01]  /*0e10*/  LOP3.LUT R5, R3, 0xfffffff8, RZ, 0xc0, !PT ;  /* 0xfffffff803057812 */ /* 0x000fe200078ec0ff */
[----:B------:R-:W-:Y:S01]  /*0e20*/  IMAD.IADD R6, R13, 0x1, R6 ;  /* 0x000000010d067824 */ /* 0x000fe200078e0206 */
[----:B------:R-:W-:Y:S01]  /*0e30*/  LEA.HI R7, R7, R212, RZ, 0x1 ;  /* 0x000000d407077211 */ /* 0x000fe200078f08ff */
[----:B------:R-:W-:Y:S01]  /*0e40*/  IMAD R185, R185, 0x8, R16 ;  /* 0x00000008b9b97824 */ /* 0x000fe200078e0210 */
[----:B------:R-:W-:Y:S01]  /*0e50*/  SEL R22, R22, 0xffffffc0, !P2 ;  /* 0xffffffc016167807 */ /* 0x000fe20005000000 */
[----:B------:R-:W-:Y:S01]  /*0e60*/  IMAD.IADD R210, R216, 0x1, -R5 ;  /* 0x00000001d8d27824 */ /* 0x000fe200078e0a05 */
[----:B------:R-:W-:-:S02]  /*0e70*/  LEA R18, R6, UR43, 0x1 ;  /* 0x0000002b06127c11 */ /* 0x000fc4000f8e08ff */
[----:B------:R-:W-:Y:S01]  /*0e80*/  LOP3.LUT R7, R7, 0xfffffe, RZ, 0xc0, !PT ;  /* 0x00fffffe07077812 */ /* 0x000fe200078ec0ff */
[----:B------:R-:W-:Y:S01]  /*0e90*/  IMAD.SHL.U32 R184, R210, 0x8, RZ ;  /* 0x00000008d2b87824 */ /* 0x000fe200078e00ff */
[----:B------:R-:W-:Y:S01]  /*0ea0*/  SHF.R.S32.HI R211, RZ, 0x3, R3 ;  /* 0x00000003ffd37819 */ /* 0x000fe20000011403 */
[----:B------:R-:W-:Y:S02]  /*0eb0*/  VIADD R23, R18, 0x26800 ;  /* 0x0002680012177836 */ /* 0x000fe40000000000 */
[C---:B------:R-:W-:Y:S02]  /*0ec0*/  VIADD R191, R184.reuse, 0x40 ;  /* 0x00000040b8bf7836 */ /* 0x040fe40000000000 */
        /* <DEDUP_REMOVED lines=17> */
[----:B------:R-:W-:Y:S02]  /*0fe0*/  IMAD.SHL.U32 R17, R7, 0x100, RZ ;  /* 0x0000010007117824 */ /* 0x000fe400078e00ff */
[----:B------:R-:W-:-:S07]  /*0ff0*/  IMAD.IADD R22, R22, 0x1, R19 ;  /* 0x0000000116167824 */ /* 0x000fce00078e0213 */
.L_x_1826:
[----:B------:R-:W-:Y:S01]  /*1000*/  ULDC UR5, c[0x0][0xc60] ;  /* 0x0003180000057ab9 */ /* 0x000fe20000000800 */
[----:B------:R-:W-:Y:S01]  /*1010*/  UMOV UR8, UR4 ;  /* 0x0000000400087c82 */ /* 0x000fe20008000000 */
[----:B------:R-:W-:-:S11]  /*1020*/  UISETP.NE.AND UP0, UPT, UR5, 0x1, UPT ;  /* 0x000000010500788c */ /* 0x000fd6000bf05270 */
[----:B------:R-:W-:Y:S01]  /*1030*/  @UP0 ULDC UR6, c[0x0][0xc64] ;  /* 0x0003190000060ab9 */ /* 0x000fe20000000800 */
[----:B------:R-:W-:Y:S01]  /*1040*/  @UP0 ULDC UR9, c[0x0][0xc68] ;  /* 0x00031a0000090ab9 */ /* 0x000fe20000000800 */
[----:B------:R-:W-:-:S04]  /*1050*/  UIMAD.WIDE.U32 UR6, UR4, UR6, URZ ;  /* 0x00000006040672a5 */ /* 0x000fc8000f8e003f */
[----:B------:R-:W-:-:S03]  /*1060*/  @UP0 USHF.R.U32.HI UR8, URZ, UR9, UR7 ;  /* 0x000000093f080299 */ /* 0x000fc60008011607 */
[----:B------:R-:W-:Y:S02]  /*1070*/  ULDC UR6, c[0x0][0xc78] ;  /* 0x00031e0000067ab9 */ /* 0x000fe40000000800 */
[----:B------:R-:W-:Y:S02]  /*1080*/  UISETP.GE.AND UP0, UPT, UR8, UR6, UPT ;  /* 0x000000060800728c */ /* 0x000fe4000bf06270 */
[----:B------:R-:W-:-:S04]  /*1090*/  UIADD3 UR6, -UR8, URZ, URZ ;  /* 0x0000003f08067290 */ /* 0x000fc8000fffe13f */
[----:B------:R-:W-:Y:S01]  /*10a0*/  PLOP3.LUT P0, PT, PT, PT, UP0, 0x80, 0x0 ;  /* 0x000000000000781c */ /* 0x000fe20003f0f008 */
[----:B------:R-:W-:-:S12]  /*10b0*/  UIMAD UR9, UR5, UR6, UR4 ;  /* 0x00000006050972a4 */ /* 0x000fd8000f8e0204 */
[----:B01234-:R-:W-:Y:S05]  /*10c0*/  @!P0 BRA `(.L_x_1722) ;  /* 0x0000000000208947 */ /* 0x01ffea0003800000 */
[----:B------:R-:W-:Y:S01]  /*10d0*/  ULDC UR7, c[0x0][0xc6c] ;  /* 0x00031b0000077ab9 */ /* 0x000fe20000000800 */
[----:B------:R-:W-:Y:S01]  /*10e0*/  UMOV UR6, UR9 ;  /* 0x0000000900067c82 */ /* 0x000fe20008000000 */
[----:B------:R-:W-:-:S11]  /*10f0*/  UISETP.NE.AND UP0, UPT, UR7, 0x1, UPT ;  /* 0x000000010700788c */ /* 0x000fd6000bf05270 */
[----:B------:R-:W-:Y:S02]  /*1100*/  @UP0 ULDC.64 UR10, c[0x0][0xc70] ;  /* 0x00031c00000a0ab9 */ /* 0x000fe40000000a00 */
[----:B------:R-:W-:-:S04]  /*1110*/  UIMAD.WIDE.U32 UR4, UR9, UR10, URZ ;  /* 0x0000000a090472a5 */ /* 0x000fc8000f8e003f */
[----:B------:R-:W-:-:S04]  /*1120*/  @UP0 USHF.R.U32.HI UR6, URZ, UR11, UR5 ;  /* 0x0000000b3f060299 */ /* 0x000fc80008011605 */
[----:B------:R-:W-:Y:S01]  /*1130*/  UIMAD UR4, UR6, UR7, URZ ;  /* 0x00000007060472a4 */ /* 0x000fe2000f8e023f */
[----:B------:R-:W-:Y:S11]  /*1140*/  BRA `(.L_x_1723) ;  /* 0x00000000001c7947 */ /* 0x000ff60003800000 */
.L_x_1722:
[----:B------:R-:W-:Y:S01]  /*1150*/  ULDC UR7, c[0x0][0xc54] ;  /* 0x0003150000077ab9 */ /* 0x000fe20000000800 */
[----:B------:R-:W-:Y:S01]  /*1160*/  UMOV UR6, UR9 ;  /* 0x0000000900067c82 */ /* 0x000fe20008000000 */
[----:B------:R-:W-:-:S11]  /*1170*/  UISETP.NE.AND UP0, UPT, UR7, 0x1, UPT ;  /* 0x000000010700788c */ /* 0x000fd6000bf05270 */
[----:B------:R-:W-:Y:S02]  /*1180*/  @UP0 ULDC.64 UR10, c[0x0][0xc58] ;  /* 0x00031600000a0ab9 */ /* 0x000fe40000000a00 */
[----:B------:R-:W-:-:S04]  /*1190*/  UIMAD.WIDE.U32 UR4, UR9, UR10, URZ ;  /* 0x0000000a090472a5 */ /* 0x000fc8000f8e003f */
[----:B------:R-:W-:-:S04]  /*11a0*/  @UP0 USHF.R.U32.HI UR6, URZ, UR11, UR5 ;  /* 0x0000000b3f060299 */ /* 0x000fc80008011605 */
[----:B------:R-:W-:-:S12]  /*11b0*/  UIMAD UR4, UR6, UR7, URZ ;  /* 0x00000007060472a4 */ /* 0x000fd8000f8e023f */
.L_x_1723:
[----:B------:R-:W-:Y:S01]  /*11c0*/  ULDC UR39, c[0x0][0xc48] ;  /* 0x0003120000277ab9 */ /* 0x000fe20000000800 */
[----:B------:R-:W-:Y:S01]  /*11d0*/  ULDC.64 UR10, c[0x0][0x418] ;  /* 0x00010600000a7ab9 */ /* 0x000fe20000000a00 */
[----:B------:R-:W-:Y:S02]  /*11e0*/  UISETP.NE.AND UP1, UPT, UR39, 0x1, UPT ;  /* 0x000000012700788c */ /* 0x000fe4000bf25270 */
[----:B------:R-:W-:Y:S02]  /*11f0*/  UISETP.NE.U32.AND UP0, UPT, UR10, URZ, UPT ;  /* 0x0000003f0a00728c */ /* 0x000fe4000bf05070 */
[----:B------:R-:W-:Y:S02]  /*1200*/  UIADD3 UR4, UR9, -UR4, URZ ;  /* 0x8000000409047290 */ /* 0x000fe4000fffe03f */
[----:B------:R-:W-:Y:S01]  /*1210*/  UISETP.NE.AND.EX UP0, UPT, UR11, URZ, UPT, UP0 ;  /* 0x0000003f0b00728c */ /* 0x000fe2000bf05300 */
[----:B------:R-:W-:Y:S01]  /*1220*/  ULDC UR7, c[0x0][0xc54] ;  /* 0x0003150000077ab9 */ /* 0x000fe20000000800 */
[----:B------:R-:W-:Y:S01]  /*1230*/  ULDC UR49, c[0x0][0x424] ;  /* 0x0001090000317ab9 */ /* 0x000fe20000000800 */
[----:B------:R-:W-:-:S02]  /*1240*/  UISETP.NE.AND UP2, UPT, UR45, 0x1, UPT ;  /* 0x000000012d00788c */ /* 0x000fc4000bf45270 */
[----:B------:R-:W-:Y:S02]  /*1250*/  ULOP3.LUT UR5, URZ, UR6, URZ, 0x33, !UPT ;  /* 0x000000063f057292 */ /* 0x000fe4000f8e333f */
[----:B------:R-:W-:Y:S02]  /*1260*/  UIMAD UR8, UR8, UR7, UR4 ;  /* 0x00000007080872a4 */ /* 0x000fe4000f8e0204 */
[----:B------:R-:W-:Y:S01]  /*1270*/  USEL UR49, UR49, 0x1, UP0 ;  /* 0x0000000131317887 */ /* 0x000fe20008000000 */
[----:B------:R-:W-:Y:S01]  /*1280*/  PLOP3.LUT P0, PT, PT, PT, UP2, 0x80, 0x0 ;  /* 0x000000000000781c */ /* 0x000fe20003f0f028 */
[----:B------:R-:W-:Y:S01]  /*1290*/  ULDC UR40, c[0x0][0xc3c] ;  /* 0x00030f0000287ab9 */ /* 0x000fe20000000800 */
[----:B------:R-:W-:Y:S01]  /*12a0*/  ULDC UR6, c[0x0][0x2f0] ;  /* 0x0000bc0000067ab9 */ /* 0x000fe20000000800 */
[----:B------:R-:W-:Y:S01]  /*12b0*/  @UP1 ULDC UR4, c[0x0][0xc4c] ;  /* 0x0003130000041ab9 */ /* 0x000fe20000000800 */
[----:B------:R-:W-:Y:S02]  /*12c0*/  UIADD3 UR40, UR5, UR40, URZ ;  /* 0x0000002805287290 */ /* 0x000fe4000fffe03f */
[----:B------:R-:W-:-:S02]  /*12d0*/  UIMAD.WIDE.U32 UR4, UR8, UR4, URZ ;  /* 0x00000004080472a5 */ /* 0x000fc4000f8e003f */
[----:B------:R-:W-:Y:S01]  /*12e0*/  UIMAD UR7, UR49, UR6, 0x3f ;  /* 0x0000003f310774a4 */ /* 0x000fe2000f8e0206 */
[----:B------:R-:W-:Y:S01]  /*12f0*/  @UP1 ULDC UR9, c[0x0][0xc50] ;  /* 0x0003140000091ab9 */ /* 0x000fe20000000800 */
[----:B------:R-:W-:Y:S01]  /*1300*/  UMOV UR42, UR8 ;  /* 0x00000008002a7c82 */ /* 0x000fe20008000000 */
[----:B------:R-:W-:Y:S02]  /*1310*/  @UP1 USHF.R.U32.HI UR42, URZ, UR9, UR5 ;  /* 0x000000093f2a1299 */ /* 0x000fe40008011605 */
[----:B------:R-:W-:Y:S02]  /*1320*/  USHF.R.S32.HI UR4, URZ, 0x1f, UR7 ;  /* 0x0000001f3f047899 */ /* 0x000fe40008011407 */
[----:B------:R-:W-:Y:S02]  /*1330*/  UIADD3 UR5, -UR42, URZ, URZ ;  /* 0x0000003f2a057290 */ /* 0x000fe4000fffe13f */
[----:B------:R-:W-:Y:S02]  /*1340*/  ULEA.HI UR4, UR4, UR7, URZ, 0x6 ;  /* 0x0000000704047291 */ /* 0x000fe4000f8f303f */
[----:B------:R-:W-:-:S02]  /*1350*/  USHF.L.U32 UR40, UR40, 0x6, URZ ;  /* 0x0000000628287899 */ /* 0x000fc4000800063f */
[----:B------:R-:W-:Y:S02]  /*1360*/  UIMAD UR39, UR39, UR5, UR8 ;  /* 0x00000005272772a4 */ /* 0x000fe4000f8e0208 */
[----:B------:R-:W-:Y:S01]  /*1370*/  USHF.R.S32.HI UR50, URZ, 0x6, UR4 ;  /* 0x000000063f327899 */ /* 0x000fe20008011404 */
[----:B------:R-:W-:Y:S11]  /*1380*/  @!P0 BRA `(.L_x_1724) ;  /* 0x0000002000348947 */ /* 0x000ff60003800000 */
[----:B------:R-:W0:Y:S01]  /*1390*/  LDC R0, c[0x0][0x448] ;  /* 0x00011200ff007b82 */ /* 0x000e220000000800 */
[----:B------:R-:W-:Y:S01]  /*13a0*/  UIADD3 UR7, UR40, 0x3f, URZ ;  /* 0x0000003f28077890 */ /* 0x000fe2000fffe03f */
[----:B------:R-:W-:Y:S02]  /*13b0*/  ULDC UR5, c[0x0][0x288] ;  /* 0x0000a20000057ab9 */ /* 0x000fe40000000800 */
[----:B------:R-:W-:-:S04]  /*13c0*/  UIADD3 UR4, -UR5, 0x1, URZ ;  /* 0x0000000105047890 */ /* 0x000fc8000fffe13f */
[----:B------:R-:W1:Y:S01]  /*13d0*/  LDC.64 R6, c[0x0][0x9e0] ;  /* 0x00027800ff067b82 */ /* 0x000e620000000a00 */
[----:B------:R-:W-:Y:S01]  /*13e0*/  UIMAD UR4, UR49, UR6, UR4 ;  /* 0x00000006310472a4 */ /* 0x000fe2000f8e0204 */
[----:B0-----:R-:W-:Y:S01]  /*13f0*/  ISETP.NE.AND P1, PT, R0, 0x1, PT ;  /* 0x000000010000780c */ /* 0x001fe20003f25270 */
[----:B------:R-:W-:Y:S01]  /*1400*/  IMAD.U32 R0, RZ, RZ, UR7 ;  /* 0x00000007ff007e24 */ /* 0x000fe2000f8e00ff */
[----:B-1----:R-:W-:-:S11]  /*1410*/  ISETP.GE.AND P2, PT, R7, 0x1, PT ;  /* 0x000000010700780c */ /* 0x002fd60003f46270 */
[----:B------:R-:W0:Y:S08]  /*1420*/  @P1 LDC R3, c[0x0][0x44c] ;  /* 0x00011300ff031b82 */ /* 0x000e300000000800 */
[----:B------:R-:W1:Y:S01]  /*1430*/  @P1 LDC R4, c[0x0][0x450] ;  /* 0x00011400ff041b82 */ /* 0x000e620000000800 */
[----:B0-----:R-:W-:-:S05]  /*1440*/  @P1 IMAD.HI.U32 R3, R3, UR7, RZ ;  /* 0x0000000703031c27 */ /* 0x001fca000f8e00ff */
[----:B-1----:R-:W-:-:S05]  /*1450*/  @P1 SHF.R.U32.HI R0, RZ, R4, R3 ;  /* 0x00000004ff001219 */ /* 0x002fca0000011603 */
[----:B------:R-:W-:-:S04]  /*1460*/  VIADD R9, R0, UR4 ;  /* 0x0000000400097c36 */ /* 0x000fc80008000000 */
[----:B------:R-:W-:Y:S01]  /*1470*/  IMAD.IADD R0, R9, 0x1, R6 ;  /* 0x0000000109007824 */ /* 0x000fe200078e0206 */
[----:B------:R-:W-:Y:S06]  /*1480*/  @!P2 BRA `(.L_x_1725) ;  /* 0x000000000040a947 */ /* 0x000fec0003800000 */
[C---:B------:R-:W-:Y:S01]  /*1490*/  ISETP.GT.AND P0, PT, R9.reuse, RZ, PT ;  /* 0x000000ff0900720c */ /* 0x040fe20003f04270 */
[----:B------:R-:W-:-:S12]  /*14a0*/  VIADD R3, R9, 0xffffffff ;  /* 0xffffffff09037836 */ /* 0x000fd80000000000 */
[----:B------:R-:W-:Y:S05]  /*14b0*/  @P0 BRA `(.L_x_1726) ;  /* 0x00000000001c0947 */ /* 0x000fea0003800000 */
[----:B------:R-:W-:Y:S01]  /*14c0*/  ISETP.NE.AND P0, PT, R7, 0x1, PT ;  /* 0x000000010700780c */ /* 0x000fe20003f05270 */
[----:B------:R-:W-:-:S12]  /*14d0*/  IMAD.MOV R3, RZ, RZ, -R9 ;  /* 0x000000ffff037224 */ /* 0x000fd800078e0a09 */
[----:B------:R-:W0:Y:S02]  /*14e0*/  @P0 LDC.64 R4, c[0x0][0x9e8] ;  /* 0x00027a00ff040b82 */ /* 0x000e240000000a00 */
[----:B0-----:R-:W-:-:S05]  /*14f0*/  @P0 IMAD.HI.U32 R4, R3, R4, RZ ;  /* 0x0000000403040227 */ /* 0x001fca00078e00ff */
[----:B------:R-:W-:-:S04]  /*1500*/  @P0 SHF.R.U32.HI R3, RZ, R5, R4 ;  /* 0x00000005ff030219 */ /* 0x000fc80000011604 */
[----:B------:R-:W-:Y:S01]  /*1510*/  LOP3.LUT R3, RZ, R3, RZ, 0x33, !PT ;  /* 0x00000003ff037212 */ /* 0x000fe200078e33ff */
[----:B------:R-:W-:Y:S06]  /*1520*/  BRA `(.L_x_1727) ;  /* 0x0000000000107947 */ /* 0x000fec0003800000 */
.L_x_1726:
[----:B------:R-:W-:-:S13]  /*1530*/  ISETP.NE.AND P0, PT, R7, 0x1, PT ;  /* 0x000000010700780c */ /* 0x000fda0003f05270 */
[----:B------:R-:W0:Y:S02]  /*1540*/  @P0 LDC.64 R4, c[0x0][0x9e8] ;  /* 0x00027a00ff040b82 */ /* 0x000e240000000a00 */
[----:B0-----:R-:W-:-:S05]  /*1550*/  @P0 IMAD.HI.U32 R4, R3, R4, RZ ;  /* 0x0000000403040227 */ /* 0x001fca00078e00ff */
[----:B------:R-:W-:-:S07]  /*1560*/  @P0 SHF.R.U32.HI R3, RZ, R5, R4 ;  /* 0x00000005ff030219 */ /* 0x000fce0000011604 */
.L_x_1727:
[----:B------:R-:W-:-:S05]  /*1570*/  IMAD R3, R3, R7, R7 ;  /* 0x0000000703037224 */ /* 0x000fca00078e0207 */
[----:B------:R-:W-:-:S07]  /*1580*/  VIMNMX R0, R0, R3, PT ;  /* 0x0000000300007248 */ /* 0x000fce0003fe0100 */
.L_x_1725:
[----:B------:R-:W0:Y:S01]  /*1590*/  @P1 LDC R5, c[0x0][0x44c] ;  /* 0x00011300ff051b82 */ /* 0x000e220000000800 */
[----:B------:R-:W-:Y:S01]  /*15a0*/  VIADD R0, R0, 0x3f ;  /* 0x0000003f00007836 */ /* 0x000fe20000000000 */
[----:B------:R-:W-:Y:S01]  /*15b0*/  UIMAD UR6, UR49, UR6, -UR5 ;  /* 0x00000006310672a4 */ /* 0x000fe2000f8e0a05 */
[----:B------:R-:W-:Y:S01]  /*15c0*/  IMAD.U32 R4, RZ, RZ, UR40 ;  /* 0x00000028ff047e24 */ /* 0x000fe2000f8e00ff */
[----:B------:R-:W-:Y:S02]  /*15d0*/  ULDC UR4, c[0x0][0x9dc] ;  /* 0x0002770000047ab9 */ /* 0x000fe40000000800 */
[----:B------:R-:W-:Y:S02]  /*15e0*/  SHF.R.S32.HI R3, RZ, 0x1f, R0 ;  /* 0x0000001fff037819 */ /* 0x000fe40000011400 */
[----:B------:R-:W1:Y:S02]  /*15f0*/  @P1 LDC R6, c[0x0][0x450] ;  /* 0x00011400ff061b82 */ /* 0x000e640000000800 */
[----:B------:R-:W-:-:S04]  /*1600*/  LEA.HI R3, R3, R0, RZ, 0x6 ;  /* 0x0000000003037211 */ /* 0x000fc800078f30ff */
[----:B------:R-:W-:Y:S01]  /*1610*/  SHF.R.S32.HI R3, RZ, 0x6, R3 ;  /* 0x00000006ff037819 */ /* 0x000fe20000011403 */
[----:B0-----:R-:W-:-:S05]  /*1620*/  @P1 IMAD.HI.U32 R5, R5, UR40, RZ ;  /* 0x0000002805051c27 */ /* 0x001fca000f8e00ff */
[----:B-1----:R-:W-:-:S05]  /*1630*/  @P1 SHF.R.U32.HI R4, RZ, R6, R5 ;  /* 0x00000006ff041219 */ /* 0x002fca0000011605 */
[----:B------:R-:W-:Y:S01]  /*1640*/  VIADD R0, R4, UR6 ;  /* 0x0000000604007c36 */ /* 0x000fe20008000000 */
[----:B------:R-:W-:-:S03]  /*1650*/  VIMNMX R4, R3, UR50, PT ;  /* 0x0000003203047c48 */ /* 0x000fc6000bfe0100 */
[----:B------:R-:W-:Y:S01]  /*1660*/  VIADD R3, R0, -UR4 ;  /* 0x8000000400037c36 */ /* 0x000fe20008000000 */
[----:B------:R-:W-:Y:S06]  /*1670*/  @!P2 BRA `(.L_x_1728) ;  /* 0x00000000003ca947 */ /* 0x000fec0003800000 */
[----:B------:R-:W-:-:S13]  /*1680*/  ISETP.GT.AND P0, PT, R0, -0x1, PT ;  /* 0xffffffff0000780c */ /* 0x000fda0003f04270 */
[----:B------:R-:W-:Y:S05]  /*1690*/  @P0 BRA `(.L_x_1729) ;  /* 0x00000000001c0947 */ /* 0x000fea0003800000 */
[----:B------:R-:W-:Y:S02]  /*16a0*/  ISETP.NE.AND P0, PT, R7, 0x1, PT ;  /* 0x000000010700780c */ /* 0x000fe40003f05270 */
[----:B------:R-:W-:-:S11]  /*16b0*/  LOP3.LUT R5, RZ, R0, RZ, 0x33, !PT ;  /* 0x00000000ff057212 */ /* 0x000fd600078e33ff */
[----:B------:R-:W0:Y:S02]  /*16c0*/  @P0 LDC.64 R8, c[0x0][0x9e8] ;  /* 0x00027a00ff080b82 */ /* 0x000e240000000a00 */
[----:B0-----:R-:W-:-:S05]  /*16d0*/  @P0 IMAD.HI.U32 R0, R5, R8, RZ ;  /* 0x0000000805000227 */ /* 0x001fca00078e00ff */
[----:B------:R-:W-:-:S04]  /*16e0*/  @P0 SHF.R.U32.HI R5, RZ, R9, R0 ;  /* 0x00000009ff050219 */ /* 0x000fc80000011600 */
[----:B------:R-:W-:Y:S01]  /*16f0*/  LOP3.LUT R0, RZ, R5, RZ, 0x33, !PT ;  /* 0x00000005ff007212 */ /* 0x000fe200078e33ff */
[----:B------:R-:W-:Y:S06]  /*1700*/  BRA `(.L_x_1730) ;  /* 0x0000000000107947 */ /* 0x000fec0003800000 */
.L_x_1729:
[----:B------:R-:W-:-:S13]  /*1710*/  ISETP.NE.AND P0, PT, R7, 0x1, PT ;  /* 0x000000010700780c */ /* 0x000fda0003f05270 */
[----:B------:R-:W0:Y:S02]  /*1720*/  @P0 LDC.64 R8, c[0x0][0x9e8] ;  /* 0x00027a00ff080b82 */ /* 0x000e240000000a00 */
[----:B0-----:R-:W-:-:S05]  /*1730*/  @P0 IMAD.HI.U32 R6, R0, R8, RZ ;  /* 0x0000000800060227 */ /* 0x001fca00078e00ff */
[----:B------:R-:W-:-:S07]  /*1740*/  @P0 SHF.R.U32.HI R0, RZ, R9, R6 ;  /* 0x00000009ff000219 */ /* 0x000fce0000011606 */
.L_x_1730:
[----:B------:R-:W-:-:S05]  /*1750*/  IMAD R0, R0, R7, RZ ;  /* 0x0000000700007224 */ /* 0x000fca00078e02ff */
[----:B------:R-:W-:-:S07]  /*1760*/  VIMNMX R3, R3, R0, !PT ;  /* 0x0000000003037248 */ /* 0x000fce0007fe0100 */
.L_x_1728:
[----:B------:R-:W-:Y:S01]  /*1770*/  SHF.R.S32.HI R6, RZ, 0x1f, R3 ;  /* 0x0000001fff067819 */ /* 0x000fe20000011403 */
[----:B------:R-:W-:Y:S01]  /*1780*/  IMAD.MOV.U32 R0, RZ, RZ, RZ ;  /* 0x000000ffff007224 */ /* 0x000fe200078e00ff */
[----:B------:R-:W-:Y:S02]  /*1790*/  PLOP3.LUT P0, PT, PT, PT, PT, 0x80, 0x0 ;  /* 0x000000000000781c */ /* 0x000fe40003f0f070 */
[----:B------:R-:W-:Y:S02]  /*17a0*/  CS2R R150, SRZ ;  /* 0x0000000000967805 */ /* 0x000fe4000001ff00 */
[----:B------:R-:W-:Y:S01]  /*17b0*/  LEA.HI R6, R6, R3, RZ, 0x6 ;  /* 0x0000000306067211 */ /* 0x000fe200078f30ff */
[----:B------:R-:W-:Y:S01]  /*17c0*/  IMAD.MOV.U32 R3, RZ, RZ, RZ ;  /* 0x000000ffff037224 */ /* 0x000fe200078e00ff */
[----:B------:R-:W-:Y:S02]  /*17d0*/  CS2R R148, SRZ ;  /* 0x0000000000947805 */ /* 0x000fe4000001ff00 */
[----:B------:R-:W-:-:S02]  /*17e0*/  CS2R R168, SRZ ;  /* 0x0000000000a87805 */ /* 0x000fc4000001ff00 */
[----:B------:R-:W-:Y:S02]  /*17f0*/  SHF.R.S32.HI R5, RZ, 0x6, R6 ;  /* 0x00000006ff057819 */ /* 0x000fe40000011406 */
[----:B------:R-:W-:Y:S02]  /*1800*/  CS2R R166, SRZ ;  /* 0x0000000000a67805 */ /* 0x000fe4000001ff00 */
[----:B------:R-:W-:Y:S02]  /*1810*/  CS2R R144, SRZ ;  /* 0x0000000000907805 */ /* 0x000fe4000001ff00 */
[----:B------:R-:W-:Y:S02]  /*1820*/  CS2R R164, SRZ ;  /* 0x0000000000a47805 */ /* 0x000fe4000001ff00 */
[----:B------:R-:W-:Y:S02]  /*1830*/  VIMNMX R5, RZ, R5, !PT ;  /* 0x00000005ff057248 */ /* 0x000fe40007fe0100 */
[----:B------:R-:W-:-:S02]  /*1840*/  CS2R R140, SRZ ;  /* 0x00000000008c7805 */ /* 0x000fc4000001ff00 */
[----:B------:R-:W-:Y:S02]  /*1850*/  CS2R R162, SRZ ;  /* 0x0000000000a27805 */ /* 0x000fe4000001ff00 */
[----:B------:R-:W-:Y:S02]  /*1860*/  CS2R R136, SRZ ;  /* 0x0000000000887805 */ /* 0x000fe4000001ff00 */
[----:B------:R-:W-:Y:S02]  /*1870*/  ISETP.GT.AND P1, PT, R4, R5, PT ;  /* 0x000000050400720c */ /* 0x000fe40003f24270 */
        /* <DEDUP_REMOVED lines=54> */
[----:B------:R-:W-:Y:S01]  /*1be0*/  CS2R R26, SRZ ;  /* 0x00000000001a7805 */ /* 0x000fe2000001ff00 */
[----:B------:R-:W-:Y:S01]  /*1bf0*/  IMAD.MOV.U32 R21, RZ, RZ, RZ ;  /* 0x000000ffff157224 */ /* 0x000fe200078e00ff */
[----:B------:R-:W-:Y:S06]  /*1c00*/  @!P1 BRA `(.L_x_1731) ;  /* 0x000000b000b89947 */ /* 0x000fec0003800000 */
        /* <DEDUP_REMOVED lines=14> */
.L_x_1732:
[----:B------:R-:W-:Y:S01]  /*1cf0*/  ULEA UR21, UR36, UR43, 0x3 ;  /* 0x0000002b24157291 */ /* 0x000fe2000f8e183f */
[----:B------:R-:W-:-:S05]  /*1d00*/  IMAD.U32 R0, RZ, RZ, UR37 ;  /* 0x00000025ff007e24 */ /* 0x000fca000f8e00ff */
[----:B------:R-:W-:-:S04]  /*1d10*/  SHF.L.U32 R0, R0, 0x1f, RZ ;  /* 0x0000001f00007819 */ /* 0x000fc800000006ff */
[----:B------:R-:W0:Y:S02]  /*1d20*/  SYNCS.PHASECHK.TRANS64.TRYWAIT P1, [UR21+0x28c50], R0 ;  /* 0x028c5000ff0075a7 */ /* 0x000e240008020155 */
[----:B0-----:R-:W-:Y:S05]  /*1d30*/  @!P1 BRA `(.L_x_1733) ;  /* 0x0000013400349947 */ /* 0x001fea0003800000 */
.L_x_1952:
[----:B------:R-:W-:Y:S01]  /*1d40*/  BAR.SYNC.DEFER_BLOCKING 0xe, 0x100 ;  /* 0x0384000000007b1d */ /* 0x000fe20000010000 */
[----:B------:R-:W-:Y:S01]  /*1d50*/  UIADD3 UR4, UR43, 0x26800, URZ ;  /* 0x000268002b047890 */ /* 0x000fe2000fffe03f */
[----:B------:R-:W-:Y:S01]  /*1d60*/  VIADD R4, R4, 0xfffffffe ;  /* 0xfffffffe04047836 */ /* 0x000fe20000000000 */
[----:B------:R-:W-:Y:S01]  /*1d70*/  ULEA UR18, UR36, UR20, 0xc ;  /* 0x0000001424127291 */ /* 0x000fe2000f8e603f */
[----:B0-----:R-:W-:Y:S01]  /*1d80*/  IMAD.U32 R0, RZ, RZ, UR21 ;  /* 0x00000015ff007e24 */ /* 0x001fe2000f8e00ff */
[----:B------:R-:W-:Y:S01]  /*1d90*/  USHF.R.U32.HI UR4, URZ, 0x4, UR4 ;  /* 0x000000043f047899 */ /* 0x000fe20008011604 */
[----:B------:R-:W-:Y:S01]  /*1da0*/  UMOV UR19, 0x40000040 ;  /* 0x4000004000137882 */ /* 0x000fe20000000000 */
[----:B------:R-:W-:Y:S02]  /*1db0*/  UMOV UR17, 0x40000040 ;  /* 0x4000004000117882 */ /* 0x000fe40000000000 */
[----:B------:R-:W-:Y:S01]  /*1dc0*/  ULOP3.LUT UR4, UR4, 0x3fff, URZ, 0xc0, !UPT ;  /* 0x00003fff04047892 */ /* 0x000fe2000f8ec03f */
[----:B------:R-:W0:Y:S01]  /*1dd0*/  S2R R3, SR_TID.X ;  /* 0x0000000000037919 */ /* 0x000e220000002100 */
[----:B------:R-:W-:Y:S01]  /*1de0*/  UIADD3 UR6, UR18, 0x80, URZ ;  /* 0x0000008012067890 */ /* 0x000fe2000fffe03f */
[----:B------:R-:W-:Y:S01]  /*1df0*/  ISETP.GE.AND P1, PT, R4, R5, PT ;  /* 0x000000050400720c */ /* 0x000fe20003f26270 */
[----:B------:R-:W-:Y:S01]  /*1e00*/  ULOP3.LUT UR16, UR4, 0x10000, URZ, 0xfc, !UPT ;  /* 0x0001000004107892 */ /* 0x000fe2000f8efc3f */
[----:B------:R-:W-:Y:S01]  /*1e10*/  UMOV UR7, 0x40000040 ;  /* 0x4000004000077882 */ /* 0x000fe20000000000 */
[----:B------:R-:W-:-:S02]  /*1e20*/  UMOV UR5, 0x40000040 ;  /* 0x4000004000057882 */ /* 0x000fc40000000000 */
[----:B------:R-:W-:Y:S02]  /*1e30*/  UIADD3 UR4, UR16, 0x2, URZ ;  /* 0x0000000210047890 */ /* 0x000fe4000fffe03f */
[----:B------:R-:W-:Y:S02]  /*1e40*/  UIADD3 UR10, UR18, 0x100, URZ ;  /* 0x00000100120a7890 */ /* 0x000fe4000fffe03f */
[----:B------:R-:W-:Y:S01]  /*1e50*/  UIADD3 UR8, UR16, 0x4, URZ ;  /* 0x0000000410087890 */ /* 0x000fe2000fffe03f */
[----:B------:R-:W-:Y:S01]  /*1e60*/  UMOV UR11, 0x40000040 ;  /* 0x40000040000b7882 */ /* 0x000fe20000000000 */
[----:B------:R-:W-:Y:S01]  /*1e70*/  WARPGROUP.ARRIVE ;  /* 0x00000000000079c5 */ /* 0x000fe20000000000 */
[----:B------:R-:W-:Y:S01]  /*1e80*/  UMOV UR9, 0x40000040 ;  /* 0x4000004000097882 */ /* 0x000fe20000000000 */
[----:B------:R-:W-:Y:S02]  /*1e90*/  UIADD3 UR14, UR18, 0x180, URZ ;  /* 0x00000180120e7890 */ /* 0x000fe4000fffe03f */
[----:B------:R-:W-:-:S02]  /*1ea0*/  UIADD3 UR12, UR16, 0x6, URZ ;  /* 0x00000006100c7890 */ /* 0x000fc4000fffe03f */
[----:B------:R-:W-:Y:S01]  /*1eb0*/  HGMMA.64x256x16.F32.BF16 R24, gdesc[UR16].tnspB, RZ, !UPT, gsb0 ;  /* 0x43e00000101879f0 */ /* 0x000fe2000c0018ff */
[----:B------:R-:W-:Y:S01]  /*1ec0*/  UMOV UR15, 0x40000040 ;  /* 0x40000040000f7882 */ /* 0x000fe20000000000 */
        /* <DEDUP_REMOVED lines=20> */
.L_x_1739:
[----:B------:R-:W-:Y:S01]  /*2010*/  BAR.SYNC.DEFER_BLOCKING 0xe, 0x100 ;  /* 0x0384000000007b1d */ /* 0x000fe20000010000 */
[----:B------:R-:W-:Y:S01]  /*2020*/  IMAD.U32 R3, RZ, RZ, UR36 ;  /* 0x00000024ff037e24 */ /* 0x000fe2000f8e00ff */
[----:B------:R-:W-:Y:S01]  /*2030*/  UIADD3 UR36, UR36, 0x1, URZ ;  /* 0x0000000124247890 */ /* 0x000fe2000fffe03f */
[C---:B------:R-:W-:Y:S01]  /*2040*/  ISETP.GT.AND P3, PT, R4.reuse, R5, PT ;  /* 0x000000050400720c */ /* 0x040fe20003f64270 */
[----:B------:R-:W-:Y:S02]  /*2050*/  VIADD R4, R4, 0xffffffff ;  /* 0xffffffff04047836 */ /* 0x000fe40000000000 */
[----:B01----:R-:W-:Y:S01]  /*2060*/  IMAD R0, R3, 0x40, R16 ;  /* 0x0000004003007824 */ /* 0x003fe200078e0210 */
        /* <DEDUP_REMOVED lines=137> */
.L_x_1735:
[----:B------:R-:W-:Y:S01]  /*2900*/  ULEA UR21, UR36, UR43, 0x3 ;  /* 0x0000002b24157291 */ /* 0x000fe2000f8e183f */
[----:B------:R-:W-:-:S05]  /*2910*/  IMAD.U32 R0, RZ, RZ, UR37 ;  /* 0x00000025ff007e24 */ /* 0x000fca000f8e00ff */
[----:B------:R-:W-:-:S04]  /*2920*/  SHF.L.U32 R0, R0, 0x1f, RZ ;  /* 0x0000001f00007819 */ /* 0x000fc800000006ff */
[----:B------:R0:W1:Y:S01]  /*2930*/  SYNCS.PHASECHK.TRANS64.TRYWAIT P1, [UR21+0x28c50], R0 ;  /* 0x028c5000ff0075a7 */ /* 0x0000620008020155 */
[----:B------:R-:W-:Y:S05]  /*2940*/  @!P0 BRA `(.L_x_1736) ;  /* 0x0000000000048947 */ /* 0x000fea0003800000 */
[----:B------:R-:W-:Y:S01]  /*2950*/  BPT.TRAP 0x1 ;  /* 0x000000040000795c */ /* 0x000fe20000300000 */
.L_x_1736:
[----:B-1----:R-:W-:Y:S05]  /*2960*/  @P1 BRA `(.L_x_1737) ;  /* 0x0000000000081947 */ /* 0x002fea0003800000 */
[----:B------:R-:W1:Y:S02]  /*2970*/  SYNCS.PHASECHK.TRANS64.TRYWAIT P1, [UR21+0x28c50], R0 ;  /* 0x028c5000ff0075a7 */ /* 0x000e640008020155 */
[----:B-1----:R-:W-:Y:S05]  /*2980*/  @!P1 BRA `(.L_x_1738) ;  /* 0x0000012800389947 */ /* 0x002fea0003800000 */
.L_x_1737:
[----:B------:R-:W-:Y:S01]  /*2990*/  ULEA UR18, UR36, UR20, 0xc ;  /* 0x0000001424127291 */ /* 0x000fe2000f8e603f */
[----:B------:R-:W-:Y:S01]  /*29a0*/  WARPGROUP.ARRIVE ;  /* 0x00000000000079c5 */ /* 0x000fe20000000000 */
[----:B------:R-:W-:Y:S01]  /*29b0*/  UMOV UR19, 0x40000040 ;  /* 0x4000004000137882 */ /* 0x000fe20000000000 */
[----:B------:R-:W-:Y:S01]  /*29c0*/  UMOV UR7, 0x40000040 ;  /* 0x4000004000077882 */ /* 0x000fe20000000000 */
[----:B------:R-:W-:Y:S01]  /*29d0*/  UIADD3 UR6, UR18, 0x80, URZ ;  /* 0x0000008012067890 */ /* 0x000fe2000fffe03f */
[----:B01----:R-:W-:Y:S01]  /*29e0*/  IMAD.U32 R0, RZ, RZ, UR21 ;  /* 0x00000015ff007e24 */ /* 0x003fe2000f8e00ff */
[----:B------:R-:W-:Y:S01]  /*29f0*/  UIADD3 UR10, UR18, 0x100, URZ ;  /* 0x00000100120a7890 */ /* 0x000fe2000fffe03f */
[----:B------:R-:W-:Y:S02]  /*2a00*/  UMOV UR11, 0x40000040 ;  /* 0x40000040000b7882 */ /* 0x000fe40000000000 */
[----:B------:R-:W-:Y:S01]  /*2a10*/  HGMMA.64x256x16.F32.BF16 R24, gdesc[UR16].tnspB, R24, gsb0 ;  /* 0x43e00000101879f0 */ /* 0x000fe20008001818 */
[----:B------:R-:W-:Y:S01]  /*2a20*/  UIADD3 UR14, UR18, 0x180, URZ ;  /* 0x00000180120e7890 */ /* 0x000fe2000fffe03f */
[----:B------:R-:W-:Y:S01]  /*2a30*/  @!P2 VIADD R0, R0, 0x28c60 ;  /* 0x00028c600000a836 */ /* 0x000fe20000000000 */
[----:B------:R-:W-:-:S04]  /*2a40*/  UMOV UR15, 0x40000040 ;  /* 0x40000040000f7882 */ /* 0x000fc80000000000 */
[----:B------:R-:W-:Y:S01]  /*2a50*/  @!P2 PRMT R0, RZ, 0x654, R0 ;  /* 0x00000654ff00a816 */ /* 0x000fe20000000000 */
        /* <DEDUP_REMOVED lines=16> */
.L_x_1734:
        /* <DEDUP_REMOVED lines=140> */
[----:B------:R-:W-:-:S02]  /*3420*/  IMAD.MOV.U32 R0, RZ, RZ, RZ ;  /* 0x000000ffff007224 */ /* 0x000fc400078e00ff */
[----:B------:R-:W-:Y:S01]  /*3430*/  IMAD.MOV.U32 R3, RZ, RZ, RZ ;  /* 0x000000ffff037224 */ /* 0x000fe200078e00ff */
[----:B------:R-:W-:Y:S06]  /*3440*/  BAR.ARV 0xf, 0x100 ;  /* 0x03c4000000007b1d */ /* 0x000fec0000002000 */
[----:B------:R-:W-:Y:S05]  /*3450*/  BRA `(.L_x_1731) ;  /* 0x0000009800a47947 */ /* 0x000fea0003800000 */
.L_x_1724:
[----:B------:R-:W-:Y:S01]  /*3460*/  ULDC UR4, c[0x0][0x448] ;  /* 0x0001120000047ab9 */ /* 0x000fe20000000800 */
[----:B------:R-:W-:Y:S02]  /*3470*/  UIADD3 UR7, UR40, 0x3f, URZ ;  /* 0x0000003f28077890 */ /* 0x000fe4000fffe03f */
[----:B------:R-:W-:Y:S01]  /*3480*/  UISETP.NE.AND UP0, UPT, UR4, 0x1, UPT ;  /* 0x000000010400788c */ /* 0x000fe2000bf05270 */
[----:B------:R-:W-:Y:S02]  /*3490*/  ULDC UR11, c[0x0][0x288] ;  /* 0x0000a200000b7ab9 */ /* 0x000fe40000000800 */
[----:B------:R-:W-:Y:S01]  /*34a0*/  ULDC.64 UR4, c[0x0][0x9e0] ;  /* 0x0002780000047ab9 */ /* 0x000fe20000000a00 */
[----:B------:R-:W-:Y:S02]  /*34b0*/  UIADD3 UR10, -UR11, 0x1, URZ ;  /* 0x000000010b0a7890 */ /* 0x000fe4000fffe13f */
[----:B------:R-:W-:Y:S02]  /*34c0*/  UISETP.GE.AND UP1, UPT, UR5, 0x1, UPT ;  /* 0x000000010500788c */ /* 0x000fe4000bf26270 */
[----:B------:R-:W-:-:S03]  /*34d0*/  UIMAD UR10, UR49, UR6, UR10 ;  /* 0x00000006310a72a4 */ /* 0x000fc6000f8e020a */
[----:B------:R-:W-:Y:S01]  /*34e0*/  @UP0 ULDC UR8, c[0x0][0x44c] ;  /* 0x0001130000080ab9 */ /* 0x000fe20000000800 */
[----:B------:R-:W-:Y:S01]  /*34f0*/  PLOP3.LUT P1, PT, PT, PT, UP1, 0x80, 0x0 ;  /* 0x000000000000781c */ /* 0x000fe20003f2f018 */
[----:B------:R-:W-:Y:S01]  /*3500*/  UIMAD.WIDE.U32 UR8, UR7, UR8, URZ ;  /* 0x00000008070872a5 */ /* 0x000fe2000f8e003f */
[----:B------:R-:W-:-:S03]  /*3510*/  @UP0 ULDC UR12, c[0x0][0x450] ;  /* 0x00011400000c0ab9 */ /* 0x000fc60000000800 */
[----:B------:R-:W-:-:S04]  /*3520*/  @UP0 USHF.R.U32.HI UR7, URZ, UR12, UR9 ;  /* 0x0000000c3f070299 */ /* 0x000fc80008011609 */
[----:B------:R-:W-:-:S04]  /*3530*/  UIADD3 UR8, UR10, UR7, URZ ;  /* 0x000000070a087290 */ /* 0x000fc8000fffe03f */
[----:B------:R-:W-:Y:S01]  /*3540*/  UIADD3 UR4, UR8, UR4, URZ ;  /* 0x0000000408047290 */ /* 0x000fe2000fffe03f */
[----:B------:R-:W-:Y:S11]  /*3550*/  @!P1 BRA `(.L_x_1740) ;  /* 0x0000000000449947 */ /* 0x000ff60003800000 */
[----:B------:R-:W-:Y:S01]  /*3560*/  ISETP.LT.AND P0, PT, RZ, UR8, PT ;  /* 0x00000008ff007c0c */ /* 0x000fe2000bf01270 */
[----:B------:R-:W-:-:S12]  /*3570*/  UIADD3 UR7, UR8, -0x1, URZ ;  /* 0xffffffff08077890 */ /* 0x000fd8000fffe03f */
[----:B------:R-:W-:Y:S05]  /*3580*/  @P0 BRA `(.L_x_1741) ;  /* 0x00000000001c0947 */ /* 0x000fea0003800000 */
[----:B------:R-:W-:Y:S02]  /*3590*/  UISETP.NE.AND UP1, UPT, UR5, 0x1, UPT ;  /* 0x000000010500788c */ /* 0x000fe4000bf25270 */
[----:B------:R-:W-:-:S09]  /*35a0*/  UIADD3 UR7, -UR8, URZ, URZ ;  /* 0x0000003f08077290 */ /* 0x000fd2000fffe13f */
[----:B------:R-:W-:Y:S02]  /*35b0*/  @UP1 ULDC.64 UR12, c[0x0][0x9e8] ;  /* 0x00027a00000c1ab9 */ /* 0x000fe40000000a00 */
[----:B------:R-:W-:-:S04]  /*35c0*/  UIMAD.WIDE.U32 UR8, UR7, UR12, URZ ;  /* 0x0000000c070872a5 */ /* 0x000fc8000f8e003f */
[----:B------:R-:W-:-:S04]  /*35d0*/  @UP1 USHF.R.U32.HI UR7, URZ, UR13, UR9 ;  /* 0x0000000d3f071299 */ /* 0x000fc80008011609 */
[----:B------:R-:W-:Y:S01]  /*35e0*/  ULOP3.LUT UR7, URZ, UR7, URZ, 0x33, !UPT ;  /* 0x000000073f077292 */ /* 0x000fe2000f8e333f */
[----:B------:R-:W-:Y:S11]  /*35f0*/  BRA `(.L_x_1742) ;  /* 0x0000000000107947 */ /* 0x000ff60003800000 */
.L_x_1741:
[----:B------:R-:W-:-:S11]  /*3600*/  UISETP.NE.AND UP1, UPT, UR5, 0x1, UPT ;  /* 0x000000010500788c */ /* 0x000fd6000bf25270 */
[----:B------:R-:W-:Y:S02]  /*3610*/  @UP1 ULDC.64 UR12, c[0x0][0x9e8] ;  /* 0x00027a00000c1ab9 */ /* 0x000fe40000000a00 */
[----:B------:R-:W-:-:S04]  /*3620*/  UIMAD.WIDE.U32 UR8, UR7, UR12, URZ ;  /* 0x0000000c070872a5 */ /* 0x000fc8000f8e003f */
[----:B------:R-:W-:-:S12]  /*3630*/  @UP1 USHF.R.U32.HI UR7, URZ, UR13, UR9 ;  /* 0x0000000d3f071299 */ /* 0x000fd80008011609 */
.L_x_1742:
[----:B------:R-:W-:-:S04]  /*3640*/  UIMAD UR7, UR7, UR5, UR5 ;  /* 0x00000005070772a4 */ /* 0x000fc8000f8e0205 */
[----:B------:R-:W-:-:S04]  /*3650*/  UISETP.LT.AND UP1, UPT, UR4, UR7, UPT ;  /* 0x000000070400728c */ /* 0x000fc8000bf21270 */
[----:B------:R-:W-:-:S12]  /*3660*/  USEL UR4, UR4, UR7, UP1 ;  /* 0x0000000704047287 */ /* 0x000fd80008800000 */
.L_x_1740:
[----:B------:R-:W-:Y:S01]  /*3670*/  UIADD3 UR4, UR4, 0x3f, URZ ;  /* 0x0000003f04047890 */ /* 0x000fe2000fffe03f */
[----:B------:R-:W-:Y:S01]  /*3680*/  @UP0 ULDC UR8, c[0x0][0x44c] ;  /* 0x0001130000080ab9 */ /* 0x000fe20000000800 */
[----:B------:R-:W-:Y:S02]  /*3690*/  @UP0 ULDC UR12, c[0x0][0x450] ;  /* 0x00011400000c0ab9 */ /* 0x000fe40000000800 */
[----:B------:R-:W-:Y:S02]  /*36a0*/  USHF.R.S32.HI UR7, URZ, 0x1f, UR4 ;  /* 0x0000001f3f077899 */ /* 0x000fe40008011404 */
[----:B------:R-:W-:Y:S02]  /*36b0*/  UIMAD.WIDE.U32 UR8, UR40, UR8, URZ ;  /* 0x00000008280872a5 */ /* 0x000fe4000f8e003f */
[----:B------:R-:W-:Y:S01]  /*36c0*/  UMOV UR10, UR40 ;  /* 0x00000028000a7c82 */ /* 0x000fe20008000000 */
[----:B------:R-:W-:Y:S02]  /*36d0*/  ULEA.HI UR7, UR7, UR4, URZ, 0x6 ;  /* 0x0000000407077291 */ /* 0x000fe4000f8f303f */
[----:B------:R-:W-:-:S02]  /*36e0*/  UIMAD UR4, UR49, UR6, -UR11 ;  /* 0x00000006310472a4 */ /* 0x000fc4000f8e0a0b */
[----:B------:R-:W-:Y:S02]  /*36f0*/  @UP0 USHF.R.U32.HI UR10, URZ, UR12, UR9 ;  /* 0x0000000c3f0a0299 */ /* 0x000fe40008011609 */
[----:B------:R-:W-:Y:S02]  /*3700*/  USHF.R.S32.HI UR7, URZ, 0x6, UR7 ;  /* 0x000000063f077899 */ /* 0x000fe40008011407 */
[----:B------:R-:W-:Y:S01]  /*3710*/  UIADD3 UR4, UR4, UR10, URZ ;  /* 0x0000000a04047290 */ /* 0x000fe2000fffe03f */
[----:B------:R-:W-:Y:S01]  /*3720*/  ULDC UR6, c[0x0][0x9dc] ;  /* 0x0002770000067ab9 */ /* 0x000fe20000000800 */
[----:B------:R-:W-:Y:S02]  /*3730*/  UISETP.LT.AND UP0, UPT, UR50, UR7, UPT ;  /* 0x000000073200728c */ /* 0x000fe4000bf01270 */
[----:B------:R-:W-:Y:S02]  /*3740*/  UIADD3 UR6, UR4, -UR6, URZ ;  /* 0x8000000604067290 */ /* 0x000fe4000fffe03f */
[----:B------:R-:W-:-:S04]  /*3750*/  USEL UR50, UR50, UR7, UP0 ;  /* 0x0000000732327287 */ /* 0x000fc80008000000 */
[----:B------:R-:W-:Y:S01]  /*3760*/  IMAD.U32 R3, RZ, RZ, UR6 ;  /* 0x00000006ff037e24 */ /* 0x000fe2000f8e00ff */
[----:B------:R-:W-:Y:S07]  /*3770*/  @!P1 BRA `(.L_x_1743) ;  /* 0x0000000000409947 */ /* 0x000fee0003800000 */
[----:B------:R-:W-:-:S06]  /*3780*/  UISETP.GT.AND UP0, UPT, UR4, -0x1, UPT ;  /* 0xffffffff0400788c */ /* 0x000fcc000bf04270 */
[----:B------:R-:W-:-:S13]  /*3790*/  PLOP3.LUT P0, PT, PT, PT, UP0, 0x80, 0x0 ;  /* 0x000000000000781c */ /* 0x000fda0003f0f008 */
[----:B------:R-:W-:Y:S05]  /*37a0*/  @P0 BRA `(.L_x_1744) ;  /* 0x00000000001c0947 */ /* 0x000fea0003800000 */
[----:B------:R-:W-:Y:S02]  /*37b0*/  UISETP.NE.AND UP0, UPT, UR5, 0x1, UPT ;  /* 0x000000010500788c */ /* 0x000fe4000bf05270 */
[----:B------:R-:W-:-:S09]  /*37c0*/  ULOP3.LUT UR4, URZ, UR4, URZ, 0x33, !UPT ;  /* 0x000000043f047292 */ /* 0x000fd2000f8e333f */
[----:B------:R-:W-:Y:S02]  /*37d0*/  @UP0 ULDC.64 UR8, c[0x0][0x9e8] ;  /* 0x00027a0000080ab9 */ /* 0x000fe40000000a00 */
[----:B------:R-:W-:-:S04]  /*37e0*/  UIMAD.WIDE.U32 UR6, UR4, UR8, URZ ;  /* 0x00000008040672a5 */ /* 0x000fc8000f8e003f */
[----:B------:R-:W-:-:S04]  /*37f0*/  @UP0 USHF.R.U32.HI UR4, URZ, UR9, UR7 ;  /* 0x000000093f040299 */ /* 0x000fc80008011607 */
[----:B------:R-:W-:Y:S01]  /*3800*/  ULOP3.LUT UR4, URZ, UR4, URZ, 0x33, !UPT ;  /* 0x000000043f047292 */ /* 0x000fe2000f8e333f */
[----:B------:R-:W-:Y:S11]  /*3810*/  BRA `(.L_x_1745) ;  /* 0x0000000000107947 */ /* 0x000ff60003800000 */
.L_x_1744:
[----:B------:R-:W-:-:S11]  /*3820*/  UISETP.NE.AND UP0, UPT, UR5, 0x1, UPT ;  /* 0x000000010500788c */ /* 0x000fd6000bf05270 */
[----:B------:R-:W-:Y:S02]  /*3830*/  @UP0 ULDC.64 UR8, c[0x0][0x9e8] ;  /* 0x00027a0000080ab9 */ /* 0x000fe40000000a00 */
[----:B------:R-:W-:-:S04]  /*3840*/  UIMAD.WIDE.U32 UR6, UR4, UR8, URZ ;  /* 0x00000008040672a5 */ /* 0x000fc8000f8e003f */
[----:B------:R-:W-:-:S12]  /*3850*/  @UP0 USHF.R.U32.HI UR4, URZ, UR9, UR7 ;  /* 0x000000093f040299 */ /* 0x000fd80008011607 */
.L_x_1745:
[----:B------:R-:W-:-:S06]  /*3860*/  UIMAD UR4, UR4, UR5, URZ ;  /* 0x00000005040472a4 */ /* 0x000fcc000f8e023f */
[----:B------:R-:W-:-:S07]  /*3870*/  VIMNMX R3, R3, UR4, !PT ;  /* 0x0000000403037c48 */ /* 0x000fce000ffe0100 */
.L_x_1743:
        /* <DEDUP_REMOVED lines=16> */
[----:B------:R-:W-:Y:S02]  /*3980*/  ISETP.LT.AND P1, PT, R186, UR50, PT ;  /* 0x00000032ba007c0c */ /* 0x000fe4000bf21270 */
        /* <DEDUP_REMOVED lines=68> */
[----:B------:R-:W-:-:S04]  /*3dd0*/  ULOP3.LUT UR5, UR5, 0x3fff, URZ, 0xc0, !UPT ;  /* 0x00003fff05057892 */ /* 0x000fc8000f8ec03f */
[----:B------:R-:W-:-:S04]  /*3de0*/  ULOP3.LUT UR48, UR5, 0x2000000, URZ, 0xfc, !UPT ;  /* 0x0200000005307892 */ /* 0x000fc8000f8efc3f */
[----:B------:R-:W-:Y:S08]  /*3df0*/  @!P0 BRA `(.L_x_1746) ;  /* 0x0000000000408947 */ /* 0x000ff00003800000 */
        /* <DEDUP_REMOVED lines=16> */
.L_x_1746:
        /* <DEDUP_REMOVED lines=9> */
.L_x_1953:
[----:B------:R-:W-:Y:S05]  /*3f90*/  @!P3 BRA `(.L_x_1748) ;  /* 0x000000000004b947 */ /* 0x000fea0003800000 */
[----:B------:R-:W-:Y:S01]  /*3fa0*/  BPT.TRAP 0x1 ;  /* 0x000000040000795c */ /* 0x000fe20000300000 */
.L_x_1748:
[----:B------:R-:W-:Y:S02]  /*3fb0*/  IMAD.U32 R7, RZ, RZ, UR36 ;  /* 0x00000024ff077e24 */ /* 0x000fe4000f8e00ff */
[----:B------:R-:W-:-:S03]  /*3fc0*/  IMAD.U32 R10, RZ, RZ, UR37 ;  /* 0x00000025ff0a7e24 */ /* 0x000fc6000f8e00ff */
[----:B------:R-:W-:Y:S02]  /*3fd0*/  LEA R7, R7, UR43, 0x3 ;  /* 0x0000002b07077c11 */ /* 0x000fe4000f8e18ff */
[----:B------:R-:W-:-:S04]  /*3fe0*/  SHF.L.U32 R10, R10, 0x1f, RZ ;  /* 0x0000001f0a0a7819 */ /* 0x000fc800000006ff */
[----:B------:R1:W2:Y:S01]  /*3ff0*/  SYNCS.PHASECHK.TRANS64.TRYWAIT P0, [R7+URZ+0x28c30], R10 ;  /* 0x028c300a070075a7 */ /* 0x0002a2000800017f */
[----:B------:R-:W-:Y:S05]  /*4000*/  @!P3 BRA `(.L_x_1749) ;  /* 0x000000000004b947 */ /* 0x000fea0003800000 */
[----:B------:R-:W-:Y:S01]  /*4010*/  BPT.TRAP 0x1 ;  /* 0x000000040000795c */ /* 0x000fe20000300000 */
.L_x_1749:
[----:B--2---:R-:W-:Y:S05]  /*4020*/  @P0 BRA `(.L_x_1750) ;  /* 0x0000000000080947 */ /* 0x004fea0003800000 */
[----:B------:R-:W2:Y:S02]  /*4030*/  SYNCS.PHASECHK.TRANS64.TRYWAIT P0, [R7+URZ+0x28c30], R10 ;  /* 0x028c300a070075a7 */ /* 0x000ea4000800017f */
[----:B--2---:R-:W-:Y:S05]  /*4040*/  @!P0 BRA `(.L_x_1751) ;  /* 0x0000011000b88947 */ /* 0x004fea0003800000 */
.L_x_1750:
        /* <DEDUP_REMOVED lines=15> */
[----:B------:R-:W0:Y:S01]  /*4140*/  LDC R3, c[0x0][0x448] ;  /* 0x00011200ff037b82 */ /* 0x000e220000000800 */
[----:B------:R-:W-:Y:S01]  /*4150*/  UMOV UR7, 0x40000040 ;  /* 0x4000004000077882 */ /* 0x000fe20000000000 */
[----:B------:R-:W-:Y:S01]  /*4160*/  UMOV UR5, 0x40000040 ;  /* 0x4000004000057882 */ /* 0x000fe20000000000 */
[----:B------:R-:W-:Y:S01]  /*4170*/  ULOP3.LUT UR4, UR4, 0x3fff, URZ, 0xc0, !UPT ;  /* 0x00003fff04047892 */ /* 0x000fe2000f8ec03f */
[----:B------:R-:W-:Y:S01]  /*4180*/  UMOV UR11, 0x40000040 ;  /* 0x40000040000b7882 */ /* 0x000fe20000000000 */
[----:B------:R-:W-:-:S02]  /*4190*/  UMOV UR9, 0x40000040 ;  /* 0x4000004000097882 */ /* 0x000fc40000000000 */
[----:B------:R-:W-:Y:S01]  /*41a0*/  ULEA UR18, UR36, UR18, 0x9 ;  /* 0x0000001224127291 */ /* 0x000fe2000f8e483f */
[----:B------:R-:W3:Y:S01]  /*41b0*/  LDC.64 R8, c[0x0][0x9e0] ;  /* 0x00027800ff087b82 */ /* 0x000ee20000000a00 */
        /* <DEDUP_REMOVED lines=10> */
[----:B0-----:R-:W-:Y:S01]  /*4260*/  ISETP.NE.AND P5, PT, R3, 0x1, PT ;  /* 0x000000010300780c */ /* 0x001fe20003fa5270 */
[----:B------:R-:W-:Y:S01]  /*4270*/  VIADD R3, R185, UR40 ;  /* 0x00000028b9037c36 */ /* 0x000fe20008000000 */
[----:B------:R-:W-:Y:S01]  /*4280*/  ULEA UR18, UR50, 0xffffffc0, 0x6 ;  /* 0xffffffc032127891 */ /* 0x000fe2000f8e303f */
[----:B---3--:R-:W-:-:S10]  /*4290*/  ISETP.GE.AND P6, PT, R9, 0x1, PT ;  /* 0x000000010900780c */ /* 0x008fd40003fc6270 */
[----:B------:R-:W0:Y:S08]  /*42a0*/  @P5 LDC R4, c[0x0][0x44c] ;  /* 0x00011300ff045b82 */ /* 0x000e300000000800 */
[----:B------:R-:W3:Y:S01]  /*42b0*/  @P5 LDC R6, c[0x0][0x450] ;  /* 0x00011400ff065b82 */ /* 0x000ee20000000800 */
[----:B0-----:R-:W-:-:S04]  /*42c0*/  @P5 IMAD.HI.U32 R5, R3, R4, RZ ;  /* 0x0000000403055227 */ /* 0x001fc800078e00ff */
[----:B------:R-:W-:Y:S02]  /*42d0*/  IMAD.MOV.U32 R4, RZ, RZ, R3 ;  /* 0x000000ffff047224 */ /* 0x000fe400078e0003 */
[----:B------:R-:W-:Y:S01]  /*42e0*/  @!P4 VIADD R3, R7, 0x28c40 ;  /* 0x00028c400703c836 */ /* 0x000fe20000000000 */
[----:B---3--:R-:W-:-:S04]  /*42f0*/  @P5 SHF.R.U32.HI R4, RZ, R6, R5 ;  /* 0x00000006ff045219 */ /* 0x008fc80000011605 */
[----:B------:R-:W-:Y:S01]  /*4300*/  @!P4 PRMT R3, RZ, 0x654, R3 ;  /* 0x00000654ff03c816 */ /* 0x000fe20000000003 */
[----:B------:R-:W0:Y:S01]  /*4310*/  SHFL.IDX PT, R12, R4, RZ, 0x1c1f ;  /* 0x001c1fff040c7589 */ /* 0x000e2200000e0000 */
[----:B------:R-:W-:Y:S02]  /*4320*/  WARPGROUP.DEPBAR.LE gsb0, 0x0 ;  /* 0x00008000000079c5 */ /* 0x000fe40000010000 */
[----:B------:R-:W-:-:S06]  /*4330*/  WARPGROUP.ARRIVE ;  /* 0x00000000000079c5 */ /* 0x000fcc0000000000 */
[----:B------:R-:W-:Y:S01]  /*4340*/  HGMMA.64x64x16.F32.BF16 R24, gdesc[UR4], R24, gsb0 ;  /* 0x00e00000041879f0 */ /* 0x000fe20008001818 */
[----:B------:R-:W-:Y:S02]  /*4350*/  UMOV UR6, 0xffffffc0 ;  /* 0xffffffc000067882 */ /* 0x000fe40000000000 */
[----:B------:R-:W-:Y:S01]  /*4360*/  UIMAD UR6, UR50, UR6, 0x41 ;  /* 0x00000041320674a4 */ /* 0x000fe2000f8e0206 */
[----:B------:R-:W-:Y:S02]  /*4370*/  WARPGROUP.DEPBAR.LE gsb0, 0x0 ;  /* 0x00008000000079c5 */ /* 0x000fe40000010000 */
[----:B------:R-:W-:-:S06]  /*4380*/  WARPGROUP.ARRIVE ;  /* 0x00000000000079c5 */ /* 0x000fcc0000000000 */
[----:B------:R-:W-:Y:S01]  /*4390*/  HGMMA.64x64x16.F32.BF16 R24, gdesc[UR8], R24, gsb0 ;  /* 0x00e00000081879f0 */ /* 0x000fe20008001818 */
[----:B------:R-:W-:Y:S02]  /*43a0*/  ULDC UR11, c[0x0][0x2f0] ;  /* 0x0000bc00000b7ab9 */ /* 0x000fe40000000800 */
[----:B------:R-:W-:Y:S02]  /*43b0*/  UIMAD UR10, UR49, UR11, UR6 ;  /* 0x0000000b310a72a4 */ /* 0x000fe4000f8e0206 */
[----:B------:R-:W-:Y:S02]  /*43c0*/  UIMAD UR7, UR49, UR11, -UR18 ;  /* 0x0000000b310772a4 */ /* 0x000fe4000f8e0a12 */
[----:B------:R-:W-:-:S04]  /*43d0*/  UIADD3 UR6, UR6, -0x1, URZ ;  /* 0xffffffff06067890 */ /* 0x000fc8000fffe03f */
[----:B------:R-:W-:Y:S01]  /*43e0*/  IADD3 R11, -R2, UR7, RZ ;  /* 0x00000007020b7c10 */ /* 0x000fe2000fffe1ff */
[----:B------:R-:W-:Y:S02]  /*43f0*/  WARPGROUP.DEPBAR.LE gsb0, 0x0 ;  /* 0x00008000000079c5 */ /* 0x000fe40000010000 */
[----:B------:R-:W-:-:S06]  /*4400*/  WARPGROUP.ARRIVE ;  /* 0x00000000000079c5 */ /* 0x000fcc0000000000 */
[----:B------:R-:W-:Y:S01]  /*4410*/  HGMMA.64x64x16.F32.BF16 R24, gdesc[UR12], R24, gsb0 ;  /* 0x00e000000c1879f0 */ /* 0x000fe20008001818 */
[----:B------:R-:W-:Y:S01]  /*4420*/  ULDC UR14, c[0x0][0x288] ;  /* 0x0000a200000e7ab9 */ /* 0x000fe20000000800 */
[----:B------:R-:W-:Y:S01]  /*4430*/  ULDC UR15, c[0x0][0x9dc] ;  /* 0x00027700000f7ab9 */ /* 0x000fe20000000800 */
[----:B------:R-:W-:Y:S02]  /*4440*/  WARPGROUP.DEPBAR.LE gsb0, 0x0 ;  /* 0x00008000000079c5 */ /* 0x000fe40000010000 */
[----:B------:R3:W-:Y:S02]  /*4450*/  @!P4 SYNCS.ARRIVE.TRANS64.RED.A1T0 RZ, [R3+URZ], RZ ;  /* 0x000000ff03ffc9a7 */ /* 0x0007e4000810043f */
[----:B---3--:R-:W-:Y:S01]  /*4460*/  IMAD.U32 R3, RZ, RZ, UR10 ;  /* 0x0000000aff037e24 */ /* 0x008fe2000f8e00ff */
[----:B------:R-:W-:-:S04]  /*4470*/  ULOP3.LUT UR10, URZ, UR15, URZ, 0x33, !UPT ;  /* 0x0000000f3f0a7292 */ /* 0x000fc8000f8e333f */
[----:B------:R-:W-:-:S05]  /*4480*/  IADD3 R3, R3, -UR14, -R2 ;  /* 0x8000000e03037c10 */ /* 0x000fca000fffe802 */
[C---:B------:R-:W-:Y:S02]  /*4490*/  IMAD.IADD R14, R3.reuse, 0x1, R8 ;  /* 0x00000001030e7824 */ /* 0x040fe400078e0208 */
[----:B------:R-:W-:-:S03]  /*44a0*/  VIADD R13, R3, UR10 ;  /* 0x0000000a030d7c36 */ /* 0x000fc60008000000 */
[----:B0-----:R-:W-:Y:S01]  /*44b0*/  VIADDMNMX R6, R12, R14, R11, PT ;  /* 0x0000000e0c067246 */ /* 0x001fe2000380010b */
[----:B------:R-:W-:Y:S01]  /*44c0*/  IMAD.IADD R3, R13, 0x1, R12 ;  /* 0x000000010d037824 */ /* 0x000fe200078e020c */
[----:B------:R-:W-:Y:S06]  /*44d0*/  @!P6 BRA `(.L_x_1752) ;  /* 0x000000000058e947 */ /* 0x000fec0003800000 */
[----:B------:R-:W-:Y:S01]  /*44e0*/  IMAD.U32 R5, RZ, RZ, UR49 ;  /* 0x00000031ff057e24 */ /* 0x000fe2000f8e00ff */
[----:B------:R-:W-:Y:S03]  /*44f0*/  BSSY B0, `(.L_x_1753) ;  /* 0x0000010000007945 */ /* 0x000fe60003800000 */
[----:B------:R-:W-:-:S04]  /*4500*/  IMAD R5, R5, UR11, R12 ;  /* 0x0000000b05057c24 */ /* 0x000fc8000f8e020c */
[----:B------:R-:W-:-:S05]  /*4510*/  VIADD R5, R5, -UR14 ;  /* 0x8000000e05057c36 */ /* 0x000fca0008000000 */
        /* <DEDUP_REMOVED lines=9> */
.L_x_1754:
[----:B------:R-:W-:-:S13]  /*45b0*/  ISETP.NE.AND P0, PT, R9, 0x1, PT ;  /* 0x000000010900780c */ /* 0x000fda0003f05270 */
[----:B------:R-:W0:Y:S02]  /*45c0*/  @P0 LDC.64 R20, c[0x0][0x9e8] ;  /* 0x00027a00ff140b82 */ /* 0x000e240000000a00 */
[----:B0-----:R-:W-:-:S05]  /*45d0*/  @P0 IMAD.HI.U32 R12, R5, R20, RZ ;  /* 0x00000014050c0227 */ /* 0x001fca00078e00ff */
[----:B------:R-:W-:-:S07]  /*45e0*/  @P0 SHF.R.U32.HI R5, RZ, R21, R12 ;  /* 0x00000015ff050219 */ /* 0x000fce000001160c */
.L_x_1755:
[----:B------:R-:W-:Y:S05]  /*45f0*/  BSYNC B0 ;  /* 0x0000000000007941 */ /* 0x000fea0003800000 */
.L_x_1753:
[----:B------:R-:W-:-:S04]  /*4600*/  IMAD R5, R5, R9, -UR18 ;  /* 0x8000001205057e24 */ /* 0x000fc8000f8e0209 */
[----:B------:R-:W-:-:S05]  /*4610*/  IMAD.IADD R12, R5, 0x1, -R2 ;  /* 0x00000001050c7824 */ /* 0x000fca00078e0a02 */
[----:B------:R-:W-:Y:S02]  /*4620*/  VIMNMX R3, R3, R12, !PT ;  /* 0x0000000c03037248 */ /* 0x000fe40007fe0100 */
[----:B------:R-:W-:-:S07]  /*4630*/  VIADDMNMX R6, R12, R9, R6, PT ;  /* 0x000000090c067246 */ /* 0x000fce0003800106 */
.L_x_1752:
[----:B------:R-:W-:Y:S01]  /*4640*/  UISETP.GE.AND UP0, UPT, UR6, 0x1, UPT ;  /* 0x000000010600788c */ /* 0x000fe2000bf06270 */
[----:B------:R-:W0:Y:S01]  /*4650*/  SHFL.IDX PT, R12, R4, 0x1, 0x1c1f ;  /* 0x003c1f00040c7f89 */ /* 0x000e2200000e0000 */
[----:B------:R-:W-:Y:S02]  /*4660*/  UISETP.GE.AND UP1, UPT, UR6, 0x2, UPT ;  /* 0x000000020600788c */ /* 0x000fe4000bf26270 */
[----:B------:R-:W-:Y:S02]  /*4670*/  UP2UR UR10, UPR, URZ, 0x1 ;  /* 0x000000013f0a7883 */ /* 0x000fe40008000000 */
[----:B------:R-:W-:Y:S01]  /*4680*/  PLOP3.LUT P1, PT, PT, PT, UP0, 0x40, 0x0 ;  /* 0x000000000000781c */ /* 0x000fe20003f2e808 */
[----:B------:R-:W-:Y:S01]  /*4690*/  UISETP.GE.AND UP0, UPT, UR6, 0xa, UPT ;  /* 0x0000000a0600788c */ /* 0x000fe2000bf06270 */
[----:B------:R-:W-:Y:S01]  /*46a0*/  PLOP3.LUT P0, PT, PT, PT, UP1, 0x40, 0x0 ;  /* 0x000000000000781c */ /* 0x000fe20003f0e818 */
[----:B------:R-:W-:Y:S01]  /*46b0*/  UISETP.GE.AND UP3, UPT, UR6, 0x9, UPT ;  /* 0x000000090600788c */ /* 0x000fe2000bf66270 */
[C---:B------:R-:W-:Y:S01]  /*46c0*/  ISETP.GT.AND P1, PT, R3.reuse, RZ, P1 ;  /* 0x000000ff0300720c */ /* 0x040fe20000f24270 */
[----:B------:R-:W-:Y:S01]  /*46d0*/  UISETP.GE.AND UP2, UPT, UR6, 0x11, UPT ;  /* 0x000000110600788c */ /* 0x000fe2000bf46270 */
[C---:B------:R-:W-:Y:S01]  /*46e0*/  ISETP.GT.AND P0, PT, R3.reuse, 0x1, P0 ;  /* 0x000000010300780c */ /* 0x040fe20000704270 */
[----:B------:R-:W-:Y:S01]  /*46f0*/  UP2UR UR22, UPR, URZ, 0x1 ;  /* 0x000000013f167883 */ /* 0x000fe20008000000 */
[----:B------:R-:W-:Y:S01]  /*4700*/  ISETP.LT.OR P1, PT, R6, 0x1, P1 ;  /* 0x000000010600780c */ /* 0x000fe20000f21670 */
[----:B------:R-:W-:Y:S01]  /*4710*/  UP2UR UR7, UPR, URZ, 0x2 ;  /* 0x000000023f077883 */ /* 0x000fe20008000000 */
[----:B------:R-:W-:Y:S01]  /*4720*/  PLOP3.LUT P2, PT, PT, PT, UP3, 0x40, 0x0 ;  /* 0x000000000000781c */ /* 0x000fe20003f4e838 */
[----:B------:R-:W-:Y:S01]  /*4730*/  UISETP.GE.AND UP1, UPT, UR6, 0x12, UPT ;  /* 0x000000120600788c */ /* 0x000fe2000bf26270 */
[----:B------:R-:W-:Y:S01]  /*4740*/  FSEL R15, R24, -INF , !P1 ;  /* 0xff800000180f7808 */ /* 0x000fe20004800000 */
[----:B------:R-:W-:Y:S01]  /*4750*/  UP2UR UR21, UPR, URZ, 0x8 ;  /* 0x000000083f157883 */ /* 0x000fe20008000000 */
[----:B------:R-:W-:Y:S01]  /*4760*/  PLOP3.LUT P1, PT, PT, PT, UP0, 0x40, 0x0 ;  /* 0x000000000000781c */ /* 0x000fe20003f2e808 */
[----:B------:R-:W-:Y:S01]  /*4770*/  UISETP.GE.AND UP0, UPT, UR6, 0x19, UPT ;  /* 0x000000190600788c */ /* 0x000fe2000bf06270 */
[C---:B------:R-:W-:Y:S01]  /*4780*/  ISETP.LT.OR P0, PT, R6.reuse, 0x2, P0 ;  /* 0x000000020600780c */ /* 0x040fe20000701670 */
[----:B------:R-:W-:Y:S01]  /*4790*/  UP2UR UR23, UPR, URZ, 0x4 ;  /* 0x000000043f177883 */ /* 0x000fe20008000000 */
[C---:B------:R-:W-:Y:S01]  /*47a0*/  ISETP.GT.AND P1, PT, R3.reuse, 0x9, P1 ;  /* 0x000000090300780c */ /* 0x040fe20000f24270 */
[----:B------:R-:W-:Y:S01]  /*47b0*/  UP2UR UR25, UPR, URZ, 0x1 ;  /* 0x000000013f197883 */ /* 0x000fe20008000000 */
[----:B------:R-:W-:Y:S01]  /*47c0*/  ISETP.GT.AND P2, PT, R3, 0x8, P2 ;  /* 0x000000080300780c */ /* 0x000fe20001744270 */
[----:B------:R-:W-:Y:S01]  /*47d0*/  UP2UR UR24, UPR, URZ, 0x2 ;  /* 0x000000023f187883 */ /* 0x000fe20008000000 */
[----:B------:R-:W-:Y:S01]  /*47e0*/  FSEL R25, R25, -INF , !P0 ;  /* 0xff80000019197808 */ /* 0x000fe20004000000 */
[----:B------:R-:W-:Y:S01]  /*47f0*/  UISETP.GE.AND UP3, UPT, UR6, 0x31, UPT ;  /* 0x000000310600788c */ /* 0x000fe2000bf66270 */
[----:B------:R-:W-:Y:S01]  /*4800*/  PLOP3.LUT P0, PT, PT, PT, UP2, 0x40, 0x0 ;  /* 0x000000000000781c */ /* 0x000fe20003f0e828 */
[----:B------:R-:W-:Y:S01]  /*4810*/  UISETP.GE.AND UP2, UPT, UR6, 0x2a, UPT ;  /* 0x0000002a0600788c */ /* 0x000fe2000bf46270 */
[C---:B------:R-:W-:Y:S01]  /*4820*/  ISETP.LT.OR P1, PT, R6.reuse, 0xa, P1 ;  /* 0x0000000a0600780c */ /* 0x040fe20000f21670 */
[----:B------:R-:W-:Y:S01]  /*4830*/  UISETP.GE.AND UP4, UPT, UR6, 0x32, UPT ;  /* 0x000000320600788c */ /* 0x000fe2000bf86270 */
[----:B------:R-:W-:Y:S01]  /*4840*/  ISETP.LT.OR P2, PT, R6, 0x9, P2 ;  /* 0x000000090600780c */ /* 0x000fe20001741670 */
[----:B------:R-:W-:Y:S01]  /*4850*/  UISETP.GE.AND UP5, UPT, UR6, 0x39, UPT ;  /* 0x000000390600788c */ /* 0x000fe2000bfa6270 */
[----:B------:R-:W-:Y:S01]  /*4860*/  ISETP.GT.AND P0, PT, R3, 0x10, P0 ;  /* 0x000000100300780c */ /* 0x000fe20000704270 */
[----:B------:R-:W-:Y:S01]  /*4870*/  UISETP.GE.AND UP6, UPT, UR6, 0x3a, UPT ;  /* 0x0000003a0600788c */ /* 0x000fe2000bfc6270 */
[----:B------:R-:W-:-:S02]  /*4880*/  FSEL R29, R29, -INF , !P1 ;  /* 0xff8000001d1d7808 */ /* 0x000fc40004800000 */
[----:B------:R-:W-:Y:S02]  /*4890*/  FSEL R21, R28, -INF , !P2 ;  /* 0xff8000001c157808 */ /* 0x000fe40005000000 */
[----:B------:R-:W-:Y:S01]  /*48a0*/  PLOP3.LUT P1, PT, PT, PT, UP0, 0x40, 0x0 ;  /* 0x000000000000781c */ /* 0x000fe20003f2e808 */
[----:B------:R-:W-:Y:S01]  /*48b0*/  UISETP.GE.AND UP0, UPT, UR6, 0x1a, UPT ;  /* 0x0000001a0600788c */ /* 0x000fe2000bf06270 */
[----:B------:R-:W-:Y:S01]  /*48c0*/  PLOP3.LUT P2, PT, PT, PT, UP1, 0x40, 0x0 ;  /* 0x000000000000781c */ /* 0x000fe20003f4e818 */
[----:B------:R-:W-:Y:S01]  /*48d0*/  UISETP.GE.AND UP1, UPT, UR6, 0x29, UPT ;  /* 0x000000290600788c */ /* 0x000fe2000bf26270 */
[----:B------:R-:W-:Y:S01]  /*48e0*/  ISETP.LT.OR P0, PT, R6, 0x11, P0 ;  /* 0x000000110600780c */ /* 0x000fe20000701670 */
[----:B------:R-:W-:Y:S01]  /*48f0*/  UP2UR UR26, UPR, URZ, 0x1 ;  /* 0x000000013f1a7883 */ /* 0x000fe20008000000 */
[----:B------:R-:W-:Y:S02]  /*4900*/  ISETP.GT.AND P2, PT, R3, 0x11, P2 ;  /* 0x000000110300780c */ /* 0x000fe40001744270 */
[----:B------:R-:W-:-:S02]  /*4910*/  FSEL R57, R32, -INF , !P0 ;  /* 0xff80000020397808 */ /* 0x000fc40004000000 */
[----:B------:R-:W-:Y:S01]  /*4920*/  PLOP3.LUT P0, PT, PT, PT, UP0, 0x40, 0x0 ;  /* 0x000000000000781c */ /* 0x000fe20003f0e808 */
[----:B------:R-:W-:Y:S01]  /*4930*/  UISETP.GE.AND UP0, UPT, UR6, 0x21, UPT ;  /* 0x000000210600788c */ /* 0x000fe2000bf06270 */
[C---:B------:R-:W-:Y:S02]  /*4940*/  ISETP.LT.OR P2, PT, R6.reuse, 0x12, P2 ;  /* 0x000000120600780c */ /* 0x040fe40001741670 */
[----:B------:R-:W-:Y:S01]  /*4950*/  ISETP.GT.AND P1, PT, R3, 0x18, P1 ;  /* 0x000000180300780c */ /* 0x000fe20000f24270 */
[----:B------:R-:W-:Y:S01]  /*4960*/  UP2UR UR27, UPR, URZ, 0x1 ;  /* 0x000000013f1b7883 */ /* 0x000fe20008000000 */
[----:B------:R-:W-:Y:S02]  /*4970*/  FSEL R33, R33, -INF , !P2 ;  /* 0xff80000021217808 */ /* 0x000fe40005000000 */
[----:B------:R-:W-:Y:S01]  /*4980*/  PLOP3.LUT P2, PT, PT, PT, UP0, 0x40, 0x0 ;  /* 0x000000000000781c */ /* 0x000fe20003f4e808 */
[----:B------:R-:W-:Y:S01]  /*4990*/  UISETP.GE.AND UP0, UPT, UR6, 0x22, UPT ;  /* 0x000000220600788c */ /* 0x000fe2000bf06270 */
[----:B------:R-:W-:-:S02]  /*49a0*/  ISETP.LT.OR P1, PT, R6, 0x19, P1 ;  /* 0x000000190600780c */ /* 0x000fc40000f21670 */
[C---:B------:R-:W-:Y:S02]  /*49b0*/  ISETP.GT.AND P0, PT, R3.reuse, 0x19, P0 ;  /* 0x000000190300780c */ /* 0x040fe40000704270 */
[----:B------:R-:W-:Y:S02]  /*49c0*/  FSEL R59, R36, -INF , !P1 ;  /* 0xff800000243b7808 */ /* 0x000fe40004800000 */
[----:B------:R-:W-:Y:S02]  /*49d0*/  PLOP3.LUT P1, PT, PT, PT, UP0, 0x40, 0x0 ;  /* 0x000000000000781c */ /* 0x000fe40003f2e808 */
[C---:B------:R-:W-:Y:S02]  /*49e0*/  ISETP.GT.AND P2, PT, R3.reuse, 0x20, P2 ;  /* 0x000000200300780c */ /* 0x040fe40001744270 */
[----:B------:R-:W-:Y:S02]  /*49f0*/  ISETP.GT.AND P1, PT, R3, 0x21, P1 ;  /* 0x000000210300780c */ /* 0x000fe40000f24270 */
[----:B------:R-:W-:-:S02]  /*4a00*/  ISETP.LT.OR P0, PT, R6, 0x1a, P0 ;  /* 0x0000001a0600780c */ /* 0x000fc40000701670 */
[C---:B------:R-:W-:Y:S02]  /*4a10*/  ISETP.LT.OR P2, PT, R6.reuse, 0x21, P2 ;  /* 0x000000210600780c */ /* 0x040fe40001741670 */
[----:B------:R-:W-:Y:S02]  /*4a20*/  ISETP.LT.OR P1, PT, R6, 0x22, P1 ;  /* 0x000000220600780c */ /* 0x000fe40000f21670 */
[----:B------:R-:W-:Y:S02]  /*4a30*/  FSEL R37, R37, -INF , !P0 ;  /* 0xff80000025257808 */ /* 0x000fe40004000000 */
[----:B------:R-:W-:Y:S02]  /*4a40*/  FSEL R61, R40, -INF , !P2 ;  /* 0xff800000283d7808 */ /* 0x000fe40005000000 */
[----:B------:R-:W-:Y:S02]  /*4a50*/  FSEL R41, R41, -INF , !P1 ;  /* 0xff80000029297808 */ /* 0x000fe40004800000 */
[----:B------:R-:W-:-:S02]  /*4a60*/  PLOP3.LUT P0, PT, PT, PT, UP1, 0x40, 0x0 ;  /* 0x000000000000781c */ /* 0x000fc40003f0e818 */
[----:B------:R-:W-:Y:S02]  /*4a70*/  PLOP3.LUT P2, PT, PT, PT, UP2, 0x40, 0x0 ;  /* 0x000000000000781c */ /* 0x000fe40003f4e828 */
[----:B------:R-:W-:Y:S02]  /*4a80*/  PLOP3.LUT P1, PT, PT, PT, UP3, 0x40, 0x0 ;  /* 0x000000000000781c */ /* 0x000fe40003f2e838 */
[C---:B------:R-:W-:Y:S02]  /*4a90*/  ISETP.GT.AND P0, PT, R3.reuse, 0x28, P0 ;  /* 0x000000280300780c */ /* 0x040fe40000704270 */
        /* <DEDUP_REMOVED lines=13> */
[----:B------:R-:W-:Y:S01]  /*4b70*/  ISETP.GT.AND P1, PT, R3, 0x39, P1 ;  /* 0x000000390300780c */ /* 0x000fe20000f24270 */
[----:B0-----:R-:W-:Y:S01]  /*4b80*/  IMAD.IADD R3, R13, 0x1, R12 ;  /* 0x000000010d037824 */ /* 0x001fe200078e020c */
[----:B------:R-:W-:-:S02]  /*4b90*/  ISETP.LT.OR P0, PT, R6, 0x32, P0 ;  /* 0x000000320600780c */ /* 0x000fc40000701670 */
[C---:B------:R-:W-:Y:S02]  /*4ba0*/  ISETP.LT.OR P2, PT, R6.reuse, 0x39, P2 ;  /* 0x000000390600780c */ /* 0x040fe40001741670 */
[----:B------:R-:W-:Y:S02]  /*4bb0*/  ISETP.LT.OR P1, PT, R6, 0x3a, P1 ;  /* 0x0000003a0600780c */ /* 0x000fe40000f21670 */
[----:B------:R-:W-:Y:S02]  /*4bc0*/  VIADDMNMX R4, R12, R14, R11, PT ;  /* 0x0000000e0c047246 */ /* 0x000fe4000380010b */
[----:B------:R-:W-:Y:S02]  /*4bd0*/  FSEL R49, R49, -INF , !P0 ;  /* 0xff80000031317808 */ /* 0x000fe40004000000 */
[----:B------:R-:W-:Y:S02]  /*4be0*/  FSEL R67, R52, -INF , !P2 ;  /* 0xff80000034437808 */ /* 0x000fe40005000000 */
[----:B------:R-:W-:Y:S01]  /*4bf0*/  FSEL R53, R53, -INF , !P1 ;  /* 0xff80000035357808 */ /* 0x000fe20004800000 */
        /* <DEDUP_REMOVED lines=14> */
.L_x_1758:
[----:B------:R-:W-:-:S13]  /*4ce0*/  ISETP.NE.AND P0, PT, R9, 0x1, PT ;  /* 0x000000010900780c */ /* 0x000fda0003f05270 */
[----:B------:R-:W0:Y:S02]  /*4cf0*/  @P0 LDC.64 R12, c[0x0][0x9e8] ;  /* 0x00027a00ff0c0b82 */ /* 0x000e240000000a00 */
[----:B0-----:R-:W-:-:S05]  /*4d00*/  @P0 IMAD.HI.U32 R6, R5, R12, RZ ;  /* 0x0000000c05060227 */ /* 0x001fca00078e00ff */
[----:B------:R-:W-:-:S07]  /*4d10*/  @P0 SHF.R.U32.HI R5, RZ, R13, R6 ;  /* 0x0000000dff050219 */ /* 0x000fce0000011606 */
.L_x_1759:
[----:B------:R-:W-:Y:S05]  /*4d20*/  BSYNC B0 ;  /* 0x0000000000007941 */ /* 0x000fea0003800000 */
.L_x_1757:
[----:B------:R-:W-:-:S04]  /*4d30*/  IMAD R5, R5, R9, -UR18 ;  /* 0x8000001205057e24 */ /* 0x000fc8000f8e0209 */
[----:B------:R-:W-:-:S05]  /*4d40*/  IMAD.IADD R6, R5, 0x1, -R2 ;  /* 0x0000000105067824 */ /* 0x000fca00078e0a02 */
[----:B------:R-:W-:Y:S02]  /*4d50*/  VIMNMX R3, R3, R6, !PT ;  /* 0x0000000603037248 */ /* 0x000fe40007fe0100 */
[----:B------:R-:W-:-:S07]  /*4d60*/  VIADDMNMX R4, R6, R9, R4, PT ;  /* 0x0000000906047246 */ /* 0x000fce0003800104 */
.L_x_1756:
[----:B------:R-:W-:Y:S01]  /*4d70*/  FMNMX.FTZ R5, R15, R25, !PT ;  /* 0x000000190f057209 */ /* 0x000fe20007810000 */
[----:B------:R-:W-:Y:S01]  /*4d80*/  UP2UR UR6, UPR, URZ, 0x4 ;  /* 0x000000043f067883 */ /* 0x000fe20008000000 */
[----:B------:R-:W-:Y:S01]  /*4d90*/  BAR.SYNC.DEFER_BLOCKING 0xf, 0x100 ;  /* 0x03c4000000007b1d */ /* 0x000fe20000010000 */
[----:B------:R-:W-:Y:S01]  /*4da0*/  UISETP.NE.AND UP2, UPT, UR7, URZ, UPT ;  /* 0x0000003f0700728c */ /* 0x000fe2000bf45270 */
[----:B------:R-:W-:Y:S01]  /*4db0*/  FMNMX.FTZ R5, R21, R5, !PT ;  /* 0x0000000515057209 */ /* 0x000fe20007810000 */
[----:B------:R-:W-:Y:S02]  /*4dc0*/  UP2UR UR7, UPR, URZ, 0x8 ;  /* 0x000000083f077883 */ /* 0x000fe40008000000 */
[----:B------:R-:W-:Y:S01]  /*4dd0*/  UISETP.NE.AND UP3, UPT, UR10, URZ, UPT ;  /* 0x0000003f0a00728c */ /* 0x000fe2000bf65270 */
[----:B------:R-:W-:Y:S01]  /*4de0*/  FMNMX.FTZ R5, R29, R5, !PT ;  /* 0x000000051d057209 */ /* 0x000fe20007810000 */
[----:B------:R-:W-:Y:S01]  /*4df0*/  UP2UR UR18, UPR, URZ, 0x10 ;  /* 0x000000103f127883 */ /* 0x000fe20008000000 */
[----:B------:R-:W-:Y:S01]  /*4e00*/  PLOP3.LUT P0, PT, PT, PT, UP2, 0x40, 0x0 ;  /* 0x000000000000781c */ /* 0x000fe20003f0e828 */
[----:B------:R-:W-:Y:S01]  /*4e10*/  ULDC UR10, c[0x0][0x988] ;  /* 0x00026200000a7ab9 */ /* 0x000fe20000000800 */
[----:B------:R-:W-:Y:S01]  /*4e20*/  FMNMX.FTZ R5, R57, R5, !PT ;  /* 0x0000000539057209 */ /* 0x000fe20007810000 */
[----:B------:R-:W-:Y:S01]  /*4e30*/  UP2UR UR19, UPR, URZ, 0x20 ;  /* 0x000000203f137883 */ /* 0x000fe20008000000 */
[----:B------:R-:W-:Y:S01]  /*4e40*/  PLOP3.LUT P1, PT, PT, PT, UP3, 0x40, 0x0 ;  /* 0x000000000000781c */ /* 0x000fe20003f2e838 */
[----:B------:R-:W-:Y:S01]  /*4e50*/  UISETP.NE.AND UP4, UPT, UR21, URZ, UPT ;  /* 0x0000003f1500728c */ /* 0x000fe2000bf85270 */
[----:B------:R-:W-:Y:S01]  /*4e60*/  FMNMX.FTZ R5, R33, R5, !PT ;  /* 0x0000000521057209 */ /* 0x000fe20007810000 */
[----:B------:R-:W-:Y:S01]  /*4e70*/  UISETP.NE.AND UP5, UPT, UR22, URZ, UPT ;  /* 0x0000003f1600728c */ /* 0x000fe2000bfa5270 */
[----:B------:R-:W-:Y:S01]  /*4e80*/  ISETP.GT.AND P1, PT, R3, RZ, P1 ;  /* 0x000000ff0300720c */ /* 0x000fe20000f24270 */
[----:B------:R-:W-:Y:S01]  /*4e90*/  UISETP.NE.AND UP2, UPT, UR23, URZ, UPT ;  /* 0x0000003f1700728c */ /* 0x000fe2000bf45270 */
[----:B------:R-:W-:Y:S01]  /*4ea0*/  FMNMX.FTZ R5, R59, R5, !PT ;  /* 0x000000053b057209 */ /* 0x000fe20007810000 */
[----:B------:R-:W-:Y:S01]  /*4eb0*/  UISETP.NE.AND UP3, UPT, UR24, URZ, UPT ;  /* 0x0000003f1800728c */ /* 0x000fe2000bf65270 */
[----:B------:R-:W-:Y:S01]  /*4ec0*/  ISETP.LT.OR P1, PT, R4, 0x1, P1 ;  /* 0x000000010400780c */ /* 0x000fe20000f21670 */
[----:B------:R-:W-:Y:S01]  /*4ed0*/  UP2UR UR20, UPR, URZ, 0x40 ;  /* 0x000000403f147883 */ /* 0x000fe20008000000 */
[----:B------:R-:W-:Y:S01]  /*4ee0*/  FMNMX.FTZ R5, R37, R5, !PT ;  /* 0x0000000525057209 */ /* 0x000fe20007810000 */
[----:B------:R-:W-:Y:S01]  /*4ef0*/  UISETP.NE.AND UP6, UPT, UR27, URZ, UPT ;  /* 0x0000003f1b00728c */ /* 0x000fe2000bfc5270 */
[----:B------:R-:W-:-:S02]  /*4f00*/  FSEL R26, R26, -INF , !P1 ;  /* 0xff8000001a1a7808 */ /* 0x000fc40004800000 */
[----:B------:R-:W-:Y:S02]  /*4f10*/  FMNMX.FTZ R5, R61, R5, !PT ;  /* 0x000000053d057209 */ /* 0x000fe40007810000 */
[----:B------:R-:W-:Y:S01]  /*4f20*/  PLOP3.LUT P1, PT, PT, PT, UP5, 0x40, 0x0 ;  /* 0x000000000000781c */ /* 0x000fe20003f2e858 */
[----:B------:R-:W-:Y:S01]  /*4f30*/  UISETP.NE.AND UP5, UPT, UR26, URZ, UPT ;  /* 0x0000003f1a00728c */ /* 0x000fe2000bfa5270 */
[----:B------:R-:W-:Y:S02]  /*4f40*/  FMNMX.FTZ R5, R41, R5, !PT ;  /* 0x0000000529057209 */ /* 0x000fe40007810000 */
[----:B------:R-:W-:Y:S02]  /*4f50*/  ISETP.GT.AND P0, PT, R3, 0x1, P0 ;  /* 0x000000010300780c */ /* 0x000fe40000704270 */
[----:B------:R-:W-:Y:S02]  /*4f60*/  FMNMX.FTZ R5, R63, R5, !PT ;  /* 0x000000053f057209 */ /* 0x000fe40007810000 */
[----:B------:R-:W-:-:S02]  /*4f70*/  ISETP.GT.AND P1, PT, R3, 0x9, P1 ;  /* 0x000000090300780c */ /* 0x000fc40000f24270 */
[----:B------:R-:W-:Y:S02]  /*4f80*/  FMNMX.FTZ R5, R45, R5, !PT ;  /* 0x000000052d057209 */ /* 0x000fe40007810000 */
[C---:B------:R-:W-:Y:S02]  /*4f90*/  ISETP.LT.OR P0, PT, R4.reuse, 0x2, P0 ;  /* 0x000000020400780c */ /* 0x040fe40000701670 */
[----:B------:R-:W-:Y:S02]  /*4fa0*/  FMNMX.FTZ R5, R65, R5, !PT ;  /* 0x0000000541057209 */ /* 0x000fe40007810000 */
[----:B------:R-:W-:Y:S02]  /*4fb0*/  ISETP.LT.OR P1, PT, R4, 0xa, P1 ;  /* 0x0000000a0400780c */ /* 0x000fe40000f21670 */
[----:B------:R-:W-:Y:S02]  /*4fc0*/  FMNMX.FTZ R5, R49, R5, !PT ;  /* 0x0000000531057209 */ /* 0x000fe40007810000 */
[----:B------:R-:W-:-:S02]  /*4fd0*/  FSEL R27, R27, -INF , !P0 ;  /* 0xff8000001b1b7808 */ /* 0x000fc40004000000 */
[----:B------:R-:W-:Y:S02]  /*4fe0*/  FMNMX.FTZ R5, R67, R5, !PT ;  /* 0x0000000543057209 */ /* 0x000fe40007810000 */
[----:B------:R-:W-:Y:S01]  /*4ff0*/  PLOP3.LUT P0, PT, PT, PT, UP2, 0x40, 0x0 ;  /* 0x000000000000781c */ /* 0x000fe20003f0e828 */
[----:B------:R-:W-:Y:S01]  /*5000*/  UISETP.NE.AND UP2, UPT, UR6, URZ, UPT ;  /* 0x0000003f0600728c */ /* 0x000fe2000bf45270 */
[----:B------:R-:W-:Y:S02]  /*5010*/  FMNMX.FTZ R6, R53, R5, !PT ;  /* 0x0000000535067209 */ /* 0x000fe40007810000 */
[----:B------:R-:W-:Y:S02]  /*5020*/  FSEL R31, R31, -INF , !P1 ;  /* 0xff8000001f1f7808 */ /* 0x000fe40004800000 */
[----:B------:R-:W-:Y:S01]  /*5030*/  ISETP.GT.AND P0, PT, R3, 0x10, P0 ;  /* 0x000000100300780c */ /* 0x000fe20000704270 */
[----:B------:R-:W0:Y:S03]  /*5040*/  SHFL.BFLY PT, R5, R6, 0x2, 0x1f ;  /* 0x0c401f0006057f89 */ /* 0x000e2600000e0000 */
[----:B------:R-:W-:-:S04]  /*5050*/  ISETP.LT.OR P0, PT, R4, 0x11, P0 ;  /* 0x000000110400780c */ /* 0x000fc80000701670 */
[----:B------:R-:W-:Y:S02]  /*5060*/  FSEL R34, R34, -INF , !P0 ;  /* 0xff80000022227808 */ /* 0x000fe40004000000 */
[----:B------:R-:W-:Y:S01]  /*5070*/  PLOP3.LUT P0, PT, PT, PT, UP5, 0x40, 0x0 ;  /* 0x000000000000781c */ /* 0x000fe20003f0e858 */
[----:B------:R-:W-:-:S03]  /*5080*/  UISETP.NE.AND UP5, UPT, UR19, URZ, UPT ;  /* 0x0000003f1300728c */ /* 0x000fc6000bfa5270 */
[----:B------:R-:W-:-:S04]  /*5090*/  ISETP.GT.AND P0, PT, R3, 0x19, P0 ;  /* 0x000000190300780c */ /* 0x000fc80000704270 */
[----:B------:R-:W-:-:S04]  /*50a0*/  ISETP.LT.OR P0, PT, R4, 0x1a, P0 ;  /* 0x0000001a0400780c */ /* 0x000fc80000701670 */
[----:B------:R-:W-:Y:S02]  /*50b0*/  FSEL R39, R39, -INF , !P0 ;  /* 0xff80000027277808 */ /* 0x000fe40004000000 */
[----:B------:R-:W-:Y:S02]  /*50c0*/  PLOP3.LUT P0, PT, PT, PT, UP1, 0x40, 0x0 ;  /* 0x000000000000781c */ /* 0x000fe40003f0e818 */
[----:B0-----:R-:W-:Y:S02]  /*50d0*/  FMNMX.FTZ R11, R6, R5, !PT ;  /* 0x00000005060b7209 */ /* 0x001fe40007810000 */
[----:B------:R-:W-:-:S03]  /*50e0*/  ISETP.GT.AND P0, PT, R3, 0x28, P0 ;  /* 0x000000280300780c */ /* 0x000fc60000704270 */
[----:B------:R-:W0:Y:S01]  /*50f0*/  SHFL.BFLY PT, R12, R11, 0x1, 0x1f ;  /* 0x0c201f000b0c7f89 */ /* 0x000e2200000e0000 */
[----:B------:R-:W-:-:S04]  /*5100*/  ISETP.LT.OR P0, PT, R4, 0x29, P0 ;  /* 0x000000290400780c */ /* 0x000fc80000701670 */
[----:B------:R-:W-:Y:S02]  /*5110*/  FSEL R46, R46, -INF , !P0 ;  /* 0xff8000002e2e7808 */ /* 0x000fe40004000000 */
[----:B0-----:R-:W-:Y:S02]  /*5120*/  FMNMX.FTZ R5, R11, R12, !PT ;  /* 0x0000000c0b057209 */ /* 0x001fe40007810000 */
[----:B------:R-:W-:Y:S02]  /*5130*/  FMNMX.FTZ R11, R26, R27, !PT ;  /* 0x0000001b1a0b7209 */ /* 0x000fe40007810000 */
[C---:B------:R-:W-:Y:S01]  /*5140*/  FSETP.NEU.FTZ.AND P2, PT, R5.reuse, -INF , PT ;  /* 0xff8000000500780b */ /* 0x040fe20003f5d000 */
[----:B------:R-:W-:-:S05]  /*5150*/  FMUL.FTZ R12, R5, UR10 ;  /* 0x0000000a050c7c20 */ /* 0x000fca0008410000 */
[----:B------:R-:W-:Y:S02]  /*5160*/  FSEL R12, R12, RZ, P2 ;  /* 0x000000ff0c0c7208 */ /* 0x000fe40001000000 */
[----:B------:R-:W-:Y:S01]  /*5170*/  PLOP3.LUT P2, PT, PT, PT, UP4, 0x40, 0x0 ;  /* 0x000000000000781c */ /* 0x000fe20003f4e848 */
[----:B------:R-:W-:Y:S02]  /*5180*/  UISETP.NE.AND UP4, UPT, UR25, URZ, UPT ;  /* 0x0000003f1900728c */ /* 0x000fe4000bf85270 */
[--C-:B------:R-:W-:Y:S01]  /*5190*/  FFMA.FTZ R13, R15, UR10, -R12.reuse ;  /* 0x0000000a0f0d7c23 */ /* 0x100fe2000801080c */
[----:B------:R-:W-:Y:S01]  /*51a0*/  ISETP.GT.AND P2, PT, R3, 0x8, P2 ;  /* 0x000000080300780c */ /* 0x000fe20001744270 */
[--C-:B------:R-:W-:Y:S01]  /*51b0*/  FFMA.FTZ R14, R29, UR10, -R12.reuse ;  /* 0x0000000a1d0e7c23 */ /* 0x100fe2000801080c */
[--C-:B------:R-:W-:Y:S01]  /*51c0*/  FFMA.FTZ R20, R57, UR10, -R12.reuse ;  /* 0x0000000a39147c23 */ /* 0x100fe2000801080c */
[----:B------:R-:W-:Y:S01]  /*51d0*/  PLOP3.LUT P1, PT, PT, PT, UP4, 0x40, 0x0 ;  /* 0x000000000000781c */ /* 0x000fe20003f2e848 */
[----:B------:R-:W-:Y:S01]  /*51e0*/  UISETP.NE.AND UP4, UPT, UR18, URZ, UPT ;  /* 0x0000003f1200728c */ /* 0x000fe2000bf85270 */
[----:B------:R-:W-:Y:S01]  /*51f0*/  ISETP.LT.OR P2, PT, R4, 0x9, P2 ;  /* 0x000000090400780c */ /* 0x000fe20001741670 */
[----:B------:R-:W-:Y:S01]  /*5200*/  MUFU.EX2 R13, R13 ;  /* 0x0000000d000d7308 */ /* 0x000fe20000000800 */
[----:B------:R-:W-:Y:S01]  /*5210*/  ISETP.GT.AND P1, PT, R3, 0x18, P1 ;  /* 0x000000180300780c */ /* 0x000fe20000f24270 */
[--C-:B------:R-:W-:Y:S01]  /*5220*/  FFMA.FTZ R24, R37, UR10, -R12.reuse ;  /* 0x0000000a25187c23 */ /* 0x100fe2000801080c */
[----:B------:R-:W-:Y:S01]  /*5230*/  FSEL R30, R30, -INF , !P2 ;  /* 0xff8000001e1e7808 */ /* 0x000fe20005000000 */
[--C-:B------:R-:W-:Y:S01]  /*5240*/  FFMA.FTZ R28, R45, UR10, -R12.reuse ;  /* 0x0000000a2d1c7c23 */ /* 0x100fe2000801080c */
[----:B------:R-:W-:Y:S01]  /*5250*/  PLOP3.LUT P2, PT, PT, PT, UP3, 0x40, 0x0 ;  /* 0x000000000000781c */ /* 0x000fe20003f4e838 */
[----:B------:R-:W-:Y:S01]  /*5260*/  UISETP.NE.AND UP3, UPT, UR7, URZ, UPT ;  /* 0x0000003f0700728c */ /* 0x000fe2000bf65270 */
[----:B------:R-:W-:Y:S01]  /*5270*/  ISETP.LT.OR P1, PT, R4, 0x19, P1 ;  /* 0x000000190400780c */ /* 0x000fe20000f21670 */
[----:B------:R0:W-:Y:S01]  /*5280*/  MUFU.EX2 R15, R14 ;  /* 0x0000000e000f7308 */ /* 0x0001e20000000800 */
[----:B------:R-:W-:Y:S01]  /*5290*/  ISETP.GT.AND P2, PT, R3, 0x11, P2 ;  /* 0x000000110300780c */ /* 0x000fe20001744270 */
[----:B------:R-:W-:Y:S01]  /*52a0*/  FFMA.FTZ R32, R65, UR10, -R12 ;  /* 0x0000000a41207c23 */ /* 0x000fe2000801080c */
[----:B------:R-:W-:-:S02]  /*52b0*/  FMNMX.FTZ R6, R30, R11, !PT ;  /* 0x0000000b1e067209 */ /* 0x000fc40007810000 */
[----:B------:R-:W-:Y:S02]  /*52c0*/  ISETP.LT.OR P2, PT, R4, 0x12, P2 ;  /* 0x000000120400780c */ /* 0x000fe40001741670 */
[----:B------:R-:W-:Y:S01]  /*52d0*/  FSEL R38, R38, -INF , !P1 ;  /* 0xff80000026267808 */ /* 0x000fe20004800000 */
[----:B------:R-:W-:Y:S01]  /*52e0*/  MUFU.EX2 R20, R20 ;  /* 0x0000001400147308 */ /* 0x000fe20000000800 */
[----:B------:R-:W-:Y:S01]  /*52f0*/  FSEL R35, R35, -INF , !P2 ;  /* 0xff80000023237808 */ /* 0x000fe20005000000 */
[----:B0-----:R-:W-:Y:S01]  /*5300*/  FFMA.FTZ R14, R63, UR10, -R12 ;  /* 0x0000000a3f0e7c23 */ /* 0x001fe2000801080c */
[----:B------:R-:W-:Y:S02]  /*5310*/  FMNMX.FTZ R11, R31, R6, !PT ;  /* 0x000000061f0b7209 */ /* 0x000fe40007810000 */
[----:B------:R-:W-:Y:S01]  /*5320*/  PLOP3.LUT P2, PT, PT, PT, UP6, 0x40, 0x0 ;  /* 0x000000000000781c */ /* 0x000fe20003f4e868 */
[----:B------:R-:W-:Y:S01]  /*5330*/  UISETP.NE.AND UP6, UPT, UR20, URZ, UPT ;  /* 0x0000003f1400728c */ /* 0x000fe2000bfc5270 */
[----:B------:R-:W-:Y:S01]  /*5340*/  PLOP3.LUT P1, PT, PT, PT, UP0, 0x40, 0x0 ;  /* 0x000000000000781c */ /* 0x000fe20003f2e808 */
[----:B------:R-:W-:Y:S01]  /*5350*/  MUFU.EX2 R29, R28 ;  /* 0x0000001c001d7308 */ /* 0x000fe20000000800 */
[----:B------:R-:W-:-:S02]  /*5360*/  FMNMX.FTZ R6, R34, R11, !PT ;  /* 0x0000000b22067209 */ /* 0x000fc40007810000 */
[C---:B------:R-:W-:Y:S02]  /*5370*/  ISETP.GT.AND P2, PT, R3.reuse, 0x20, P2 ;  /* 0x000000200300780c */ /* 0x040fe40001744270 */
[----:B------:R-:W-:Y:S02]  /*5380*/  ISETP.GT.AND P1, PT, R3, 0x21, P1 ;  /* 0x000000210300780c */ /* 0x000fe40000f24270 */
[----:B------:R-:W-:Y:S01]  /*5390*/  FMNMX.FTZ R11, R35, R6, !PT ;  /* 0x00000006230b7209 */ /* 0x000fe20007810000 */
[----:B------:R-:W-:Y:S01]  /*53a0*/  MUFU.EX2 R24, R24 ;  /* 0x0000001800187308 */ /* 0x000fe20000000800 */
[C---:B------:R-:W-:Y:S02]  /*53b0*/  ISETP.LT.OR P2, PT, R4.reuse, 0x21, P2 ;  /* 0x000000210400780c */ /* 0x040fe40001741670 */
[----:B------:R-:W-:Y:S02]  /*53c0*/  ISETP.LT.OR P1, PT, R4, 0x22, P1 ;  /* 0x000000220400780c */ /* 0x000fe40000f21670 */
[----:B------:R-:W-:-:S02]  /*53d0*/  FMNMX.FTZ R6, R38, R11, !PT ;  /* 0x0000000b26067209 */ /* 0x000fc40007810000 */
[----:B------:R-:W-:Y:S01]  /*53e0*/  FSEL R42, R42, -INF , !P2 ;  /* 0xff8000002a2a7808 */ /* 0x000fe20005000000 */
[----:B------:R-:W-:Y:S01]  /*53f0*/  MUFU.EX2 R14, R14 ;  /* 0x0000000e000e7308 */ /* 0x000fe20000000800 */
[----:B------:R-:W-:Y:S02]  /*5400*/  FSEL R43, R43, -INF , !P1 ;  /* 0xff8000002b2b7808 */ /* 0x000fe40004800000 */
[----:B------:R-:W-:Y:S02]  /*5410*/  PLOP3.LUT P2, PT, PT, PT, UP2, 0x40, 0x0 ;  /* 0x000000000000781c */ /* 0x000fe40003f4e828 */
[----:B------:R-:W-:Y:S02]  /*5420*/  PLOP3.LUT P1, PT, PT, PT, UP3, 0x40, 0x0 ;  /* 0x000000000000781c */ /* 0x000fe40003f2e838 */
[----:B------:R-:W-:Y:S01]  /*5430*/  FMNMX.FTZ R11, R39, R6, !PT ;  /* 0x00000006270b7209 */ /* 0x000fe20007810000 */
[----:B------:R-:W-:Y:S01]  /*5440*/  MUFU.EX2 R32, R32 ;  /* 0x0000002000207308 */ /* 0x000fe20000000800 */
[----:B------:R-:W-:-:S02]  /*5450*/  ISETP.GT.AND P2, PT, R3, 0x29, P2 ;  /* 0x000000290300780c */ /* 0x000fc40001744270 */
[----:B------:R-:W-:Y:S02]  /*5460*/  ISETP.GT.AND P1, PT, R3, 0x30, P1 ;  /* 0x000000300300780c */ /* 0x000fe40000f24270 */
[----:B------:R-:W-:Y:S02]  /*5470*/  FMNMX.FTZ R6, R42, R11, !PT ;  /* 0x0000000b2a067209 */ /* 0x000fe40007810000 */
[C---:B------:R-:W-:Y:S02]  /*5480*/  ISETP.LT.OR P2, PT, R4.reuse, 0x2a, P2 ;  /* 0x0000002a0400780c */ /* 0x040fe40001741670 */
[----:B------:R-:W-:Y:S02]  /*5490*/  ISETP.LT.OR P1, PT, R4, 0x31, P1 ;  /* 0x000000310400780c */ /* 0x000fe40000f21670 */
[----:B------:R-:W-:Y:S02]  /*54a0*/  PLOP3.LUT P0, PT, PT, PT, UP4, 0x40, 0x0 ;  /* 0x000000000000781c */ /* 0x000fe40003f0e848 */
[----:B------:R-:W-:-:S02]  /*54b0*/  FMNMX.FTZ R11, R43, R6, !PT ;  /* 0x000000062b0b7209 */ /* 0x000fc40007810000 */
[----:B------:R-:W-:Y:S02]  /*54c0*/  FSEL R47, R47, -INF , !P2 ;  /* 0xff8000002f2f7808 */ /* 0x000fe40005000000 */
[----:B------:R-:W-:Y:S02]  /*54d0*/  FSEL R50, R50, -INF , !P1 ;  /* 0xff80000032327808 */ /* 0x000fe40004800000 */
[----:B------:R-:W-:Y:S02]  /*54e0*/  PLOP3.LUT P2, PT, PT, PT, UP5, 0x40, 0x0 ;  /* 0x000000000000781c */ /* 0x000fe40003f4e858 */
[----:B------:R-:W-:Y:S02]  /*54f0*/  PLOP3.LUT P1, PT, PT, PT, UP6, 0x40, 0x0 ;  /* 0x000000000000781c */ /* 0x000fe40003f2e868 */
[----:B------:R-:W-:Y:S02]  /*5500*/  ISETP.GT.AND P0, PT, R3, 0x31, P0 ;  /* 0x000000310300780c */ /* 0x000fe40000704270 */
[----:B------:R-:W-:Y:S01]  /*5510*/  FMNMX.FTZ R6, R46, R11, !PT ;  /* 0x0000000b2e067209 */ /* 0x000fe20007810000 */
[--C-:B------:R-:W-:Y:S01]  /*5520*/  FFMA.FTZ R11, R25, UR10, -R12.reuse ;  /* 0x0000000a190b7c23 */ /* 0x100fe2000801080c */
[----:B------:R-:W-:Y:S01]  /*5530*/  ISETP.GT.AND P2, PT, R3, 0x38, P2 ;  /* 0x000000380300780c */ /* 0x000fe20001744270 */
[----:B------:R-:W-:Y:S01]  /*5540*/  FFMA.FTZ R25, R61, UR10, -R12 ;  /* 0x0000000a3d197c23 */ /* 0x000fe2000801080c */
[----:B------:R-:W-:Y:S01]  /*5550*/  ISETP.GT.AND P1, PT, R3, 0x39, P1 ;  /* 0x000000390300780c */ /* 0x000fe20000f24270 */
[----:B------:R0:W3:Y:S01]  /*5560*/  MUFU.EX2 R152, R11 ;  /* 0x0000000b00987308 */ /* 0x0000e20000000800 */
[----:B------:R-:W-:-:S02]  /*5570*/  ISETP.LT.OR P0, PT, R4, 0x32, P0 ;  /* 0x000000320400780c */ /* 0x000fc40000701670 */
[----:B------:R-:W-:Y:S02]  /*5580*/  FMNMX.FTZ R3, R47, R6, !PT ;  /* 0x000000062f037209 */ /* 0x000fe40007810000 */
[----:B------:R-:W-:Y:S02]  /*5590*/  ISETP.LT.OR P2, PT, R4, 0x39, P2 ;  /* 0x000000390400780c */ /* 0x000fe40001741670 */
[----:B------:R-:W-:Y:S01]  /*55a0*/  FSEL R51, R51, -INF , !P0 ;  /* 0xff80000033337808 */ /* 0x000fe20004000000 */
[----:B------:R-:W-:Y:S01]  /*55b0*/  MUFU.EX2 R25, R25 ;  /* 0x0000001900197308 */ /* 0x000fe20000000800 */
[----:B------:R-:W-:Y:S01]  /*55c0*/  FMNMX.FTZ R6, R50, R3, !PT ;  /* 0x0000000332067209 */ /* 0x000fe20007810000 */
[--C-:B0-----:R-:W-:Y:S01]  /*55d0*/  FFMA.FTZ R11, R33, UR10, -R12.reuse ;  /* 0x0000000a210b7c23 */ /* 0x101fe2000801080c */
[----:B------:R-:W-:Y:S01]  /*55e0*/  ISETP.LT.OR P1, PT, R4, 0x3a, P1 ;  /* 0x0000003a0400780c */ /* 0x000fe20000f21670 */
[----:B------:R-:W-:Y:S01]  /*55f0*/  FFMA.FTZ R33, R49, UR10, -R12 ;  /* 0x0000000a31217c23 */ /* 0x000fe2000801080c */
[----:B------:R-:W-:-:S02]  /*5600*/  FSEL R54, R54, -INF , !P2 ;  /* 0xff80000036367808 */ /* 0x000fc40005000000 */
[----:B------:R-:W-:Y:S01]  /*5610*/  FMNMX.FTZ R3, R51, R6, !PT ;  /* 0x0000000633037209 */ /* 0x000fe20007810000 */
[--C-:B------:R-:W-:Y:S01]  /*5620*/  FFMA.FTZ R6, R21, UR10, -R12.reuse ;  /* 0x0000000a15067c23 */ /* 0x100fe2000801080c */
[----:B------:R-:W-:Y:S01]  /*5630*/  FSEL R55, R55, -INF , !P1 ;  /* 0xff80000037377808 */ /* 0x000fe20004800000 */
[----:B------:R-:W-:Y:S01]  /*5640*/  FFMA.FTZ R21, R59, UR10, -R12 ;  /* 0x0000000a3b157c23 */ /* 0x000fe2000801080c */
[----:B------:R-:W-:Y:S01]  /*5650*/  FMNMX.FTZ R4, R54, R3, !PT ;  /* 0x0000000336047209 */ /* 0x000fe20007810000 */
[----:B------:R-:W0:Y:S01]  /*5660*/  MUFU.EX2 R154, R6 ;  /* 0x00000006009a7308 */ /* 0x000e220000000800 */
[----:B---3--:R-:W-:Y:S01]  /*5670*/  FADD.FTZ R37, R13, R152 ;  /* 0x000000980d257221 */ /* 0x008fe20000010000 */
[----:B------:R-:W-:Y:S02]  /*5680*/  F2FP.BF16.F32.PACK_AB R152, R152, R13 ;  /* 0x0000000d9898723e */ /* 0x000fe400000010ff */
[----:B------:R-:W-:Y:S02]  /*5690*/  FMNMX.FTZ R4, R55, R4, !PT ;  /* 0x0000000437047209 */ /* 0x000fe40007810000 */
[----:B------:R-:W-:-:S02]  /*56a0*/  F2FP.BF16.F32.PACK_AB R162, R29, R14 ;  /* 0x0000000e1da2723e */ /* 0x000fc400000010ff */
[----:B------:R-:W3:Y:S01]  /*56b0*/  MUFU.EX2 R11, R11 ;  /* 0x0000000b000b7308 */ /* 0x000ee20000000800 */
[----:B------:R-:W4:Y:S07]  /*56c0*/  SHFL.BFLY PT, R3, R4, 0x2, 0x1f ;  /* 0x0c401f0004037f89 */ /* 0x000f2e00000e0000 */
[----:B------:R-:W5:Y:S01]  /*56d0*/  MUFU.EX2 R21, R21 ;  /* 0x0000001500157308 */ /* 0x000f620000000800 */
[----:B0-----:R-:W-:Y:S01]  /*56e0*/  FADD.FTZ R28, R154, R37 ;  /* 0x000000259a1c7221 */ /* 0x001fe20000010000 */
[----:B------:R-:W-:-:S06]  /*56f0*/  F2FP.BF16.F32.PACK_AB R154, R15, R154 ;  /* 0x0000009a0f9a723e */ /* 0x000fcc00000010ff */
[----:B------:R-:W0:Y:S01]  /*5700*/  MUFU.EX2 R33, R33 ;  /* 0x0000002100217308 */ /* 0x000e220000000800 */
[----:B---3--:R-:W-:Y:S02]  /*5710*/  F2FP.BF16.F32.PACK_AB R156, R11, R20 ;  /* 0x000000140b9c723e */ /* 0x008fe400000010ff */
[----:B----4-:R-:W-:Y:S01]  /*5720*/  FMNMX.FTZ R3, R4, R3, !PT ;  /* 0x0000000304037209 */ /* 0x010fe20007810000 */
[----:B------:R-:W-:Y:S01]  /*5730*/  FFMA.FTZ R4, R41, UR10, -R12 ;  /* 0x0000000a29047c23 */ /* 0x000fe2000801080c */
[----:B------:R-:W-:Y:S01]  /*5740*/  FADD.FTZ R41, R15, R28 ;  /* 0x0000001c0f297221 */ /* 0x000fe20000010000 */
[----:B-----5:R-:W-:Y:S02]  /*5750*/  F2FP.BF16.F32.PACK_AB R158, R24, R21 ;  /* 0x00000015189e723e */ /* 0x020fe400000010ff */
[----:B------:R-:W3:Y:S01]  /*5760*/  SHFL.BFLY PT, R6, R3, 0x1, 0x1f ;  /* 0x0c201f0003067f89 */ /* 0x000ee200000e0000 */
[----:B------:R-:W-:Y:S01]  /*5770*/  FADD.FTZ R40, R20, R41 ;  /* 0x0000002914287221 */ /* 0x000fe20000010000 */
[----:B------:R-:W4:Y:S01]  /*5780*/  MUFU.EX2 R4, R4 ;  /* 0x0000000400047308 */ /* 0x000f220000000800 */
[----:B0-----:R-:W-:-:S02]  /*5790*/  F2FP.BF16.F32.PACK_AB R164, R33, R32 ;  /* 0x0000002021a4723e */ /* 0x001fc400000010ff */
[----:B------:R-:W-:Y:S01]  /*57a0*/  FADD.FTZ R40, R11, R40 ;  /* 0x000000280b287221 */ /* 0x000fe20000010000 */
[----:B----4-:R-:W-:Y:S02]  /*57b0*/  F2FP.BF16.F32.PACK_AB R160, R4, R25 ;  /* 0x0000001904a0723e */ /* 0x010fe400000010ff */
[----:B---3--:R-:W-:Y:S01]  /*57c0*/  FMNMX.FTZ R6, R3, R6, !PT ;  /* 0x0000000603067209 */ /* 0x008fe20007810000 */
[--C-:B------:R-:W-:Y:S01]  /*57d0*/  FFMA.FTZ R3, R67, UR10, -R12.reuse ;  /* 0x0000000a43037c23 */ /* 0x100fe2000801080c */
[----:B------:R-:W-:Y:S02]  /*57e0*/  FFMA.FTZ R12, R53, UR10, -R12 ;  /* 0x0000000a350c7c23 */ /* 0x000fe4000801080c */
[C---:B------:R-:W-:Y:S01]  /*57f0*/  FSETP.NEU.FTZ.AND P0, PT, R6.reuse, -INF , PT ;  /* 0xff8000000600780b */ /* 0x040fe20003f1d000 */
[----:B------:R-:W-:Y:S02]  /*5800*/  FMUL.FTZ R36, R6, UR10 ;  /* 0x0000000a06247c20 */ /* 0x000fe40008410000 */
[----:B------:R-:W-:Y:S03]  /*5810*/  MUFU.EX2 R3, R3 ;  /* 0x0000000300037308 */ /* 0x000fe60000000800 */
[----:B------:R-:W-:-:S05]  /*5820*/  FSEL R36, R36, RZ, P0 ;  /* 0x000000ff24247208 */ /* 0x000fca0000000000 */
        /* <DEDUP_REMOVED lines=13> */
[--C-:B------:R-:W-:Y:S01]  /*5900*/  FFMA.FTZ R50, R50, UR10, -R36.reuse ;  /* 0x0000000a32327c23 */ /* 0x100fe20008010824 */
[----:B------:R-:W0:Y:S01]  /*5910*/  MUFU.EX2 R27, R27 ;  /* 0x0000001b001b7308 */ /* 0x000e220000000800 */
[--C-:B------:R-:W-:Y:S01]  /*5920*/  FFMA.FTZ R51, R51, UR10, -R36.reuse ;  /* 0x0000000a33337c23 */ /* 0x100fe20008010824 */
[--C-:B------:R-:W-:Y:S01]  /*5930*/  FFMA.FTZ R54, R54, UR10, -R36.reuse ;  /* 0x0000000a36367c23 */ /* 0x100fe20008010824 */
[----:B------:R-:W-:-:S05]  /*5940*/  FFMA.FTZ R36, R55, UR10, -R36 ;  /* 0x0000000a37247c23 */ /* 0x000fca0008010824 */
[----:B------:R-:W3:Y:S08]  /*5950*/  MUFU.EX2 R30, R30 ;  /* 0x0000001e001e7308 */ /* 0x000ef00000000800 */
[----:B------:R-:W4:Y:S01]  /*5960*/  MUFU.EX2 R31, R31 ;  /* 0x0000001f001f7308 */ /* 0x000f220000000800 */
[----:B0-----:R-:W-:Y:S01]  /*5970*/  FADD.FTZ R37, R26, R27 ;  /* 0x0000001b1a257221 */ /* 0x001fe20000010000 */
[----:B------:R-:W-:-:S06]  /*5980*/  F2FP.BF16.F32.PACK_AB R153, R27, R26 ;  /* 0x0000001a1b99723e */ /* 0x000fcc00000010ff */
[----:B------:R-:W0:Y:S01]  /*5990*/  MUFU.EX2 R34, R34 ;  /* 0x0000002200227308 */ /* 0x000e220000000800 */
[----:B---3--:R-:W-:-:S07]  /*59a0*/  FADD.FTZ R28, R30, R37 ;  /* 0x000000251e1c7221 */ /* 0x008fce0000010000 */
[----:B------:R-:W3:Y:S01]  /*59b0*/  MUFU.EX2 R35, R35 ;  /* 0x0000002300237308 */ /* 0x000ee20000000800 */
[C---:B----4-:R-:W-:Y:S01]  /*59c0*/  FADD.FTZ R37, R31.reuse, R28 ;  /* 0x0000001c1f257221 */ /* 0x050fe20000010000 */
[----:B------:R-:W-:-:S05]  /*59d0*/  F2FP.BF16.F32.PACK_AB R155, R31, R30 ;  /* 0x0000001e1f9b723e */ /* 0x000fca00000010ff */
[----:B------:R4:W-:Y:S01]  /*59e0*/  STSM.16.M88.4 [R18+0x26800], R152 ;  /* 0x0268009812007844 */ /* 0x0009e20000000200 */
[----:B------:R-:W5:Y:S01]  /*59f0*/  MUFU.EX2 R38, R38 ;  /* 0x0000002600267308 */ /* 0x000f620000000800 */
[----:B0-----:R-:W-:Y:S01]  /*5a00*/  FADD.FTZ R28, R34, R37 ;  /* 0x00000025221c7221 */ /* 0x001fe20000010000 */
[----:B------:R-:W-:-:S06]  /*5a10*/  FADD.FTZ R37, R21, R40 ;  /* 0x0000002815257221 */ /* 0x000fcc0000010000 */
[----:B------:R-:W0:Y:S01]  /*5a20*/  MUFU.EX2 R39, R39 ;  /* 0x0000002700277308 */ /* 0x000e220000000800 */
[C---:B---3--:R-:W-:Y:S01]  /*5a30*/  FADD.FTZ R13, R35.reuse, R28 ;  /* 0x0000001c230d7221 */ /* 0x048fe20000010000 */
[----:B------:R-:W-:Y:S01]  /*5a40*/  FADD.FTZ R28, R24, R37 ;  /* 0x00000025181c7221 */ /* 0x000fe20000010000 */
[----:B------:R-:W-:-:S03]  /*5a50*/  F2FP.BF16.F32.PACK_AB R157, R35, R34 ;  /* 0x00000022239d723e */ /* 0x000fc600000010ff */
[----:B------:R-:W-:Y:S02]  /*5a60*/  FADD.FTZ R15, R25, R28 ;  /* 0x0000001c190f7221 */ /* 0x000fe40000010000 */
[----:B------:R-:W3:Y:S01]  /*5a70*/  MUFU.EX2 R42, R42 ;  /* 0x0000002a002a7308 */ /* 0x000ee20000000800 */
[----:B-----5:R-:W-:Y:S01]  /*5a80*/  FADD.FTZ R20, R38, R13 ;  /* 0x0000000d26147221 */ /* 0x020fe20000010000 */
[----:B------:R-:W-:-:S06]  /*5a90*/  FADD.FTZ R15, R4, R15 ;  /* 0x0000000f040f7221 */ /* 0x000fcc0000010000 */
[----:B------:R-:W5:Y:S01]  /*5aa0*/  MUFU.EX2 R43, R43 ;  /* 0x0000002b002b7308 */ /* 0x000f620000000800 */
[C---:B0-----:R-:W-:Y:S01]  /*5ab0*/  FADD.FTZ R13, R39.reuse, R20 ;  /* 0x00000014270d7221 */ /* 0x041fe20000010000 */
[----:B------:R-:W-:-:S05]  /*5ac0*/  F2FP.BF16.F32.PACK_AB R159, R39, R38 ;  /* 0x00000026279f723e */ /* 0x000fca00000010ff */
[----:B------:R4:W-:Y:S01]  /*5ad0*/  STSM.16.M88.4 [R19], R156 ;  /* 0x0000009c13007844 */ /* 0x0009e20000000200 */
[----:B------:R-:W0:Y:S01]  /*5ae0*/  MUFU.EX2 R46, R46 ;  /* 0x0000002e002e7308 */ /* 0x000e220000000800 */
[----:B---3--:R-:W-:-:S07]  /*5af0*/  FADD.FTZ R4, R42, R13 ;  /* 0x0000000d2a047221 */ /* 0x008fce0000010000 */
[----:B------:R-:W3:Y:S01]  /*5b00*/  MUFU.EX2 R47, R47 ;  /* 0x0000002f002f7308 */ /* 0x000ee20000000800 */
[C---:B-----5:R-:W-:Y:S01]  /*5b10*/  FADD.FTZ R13, R43.reuse, R4 ;  /* 0x000000042b0d7221 */ /* 0x060fe20000010000 */
[----:B------:R-:W-:Y:S01]  /*5b20*/  FADD.FTZ R4, R14, R15 ;  /* 0x0000000f0e047221 */ /* 0x000fe20000010000 */
[----:B------:R-:W-:-:S03]  /*5b30*/  F2FP.BF16.F32.PACK_AB R161, R43, R42 ;  /* 0x0000002a2ba1723e */ /* 0x000fc600000010ff */
[----:B------:R-:W-:Y:S02]  /*5b40*/  FADD.FTZ R29, R29, R4 ;  /* 0x000000041d1d7221 */ /* 0x000fe40000010000 */
[----:B------:R-:W-:Y:S01]  /*5b50*/  MUFU.EX2 R50, R50 ;  /* 0x0000003200327308 */ /* 0x000fe20000000800 */
[----:B0-----:R-:W-:Y:S01]  /*5b60*/  FADD.FTZ R14, R46, R13 ;  /* 0x0000000d2e0e7221 */ /* 0x001fe20000010000 */
[----:B------:R-:W-:-:S04]  /*5b70*/  FADD.FTZ R32, R32, R29 ;  /* 0x0000001d20207221 */ /* 0x000fc80000010000 */
[----:B------:R-:W-:Y:S02]  /*5b80*/  FADD.FTZ R32, R33, R32 ;  /* 0x0000002021207221 */ /* 0x000fe40000010000 */
[----:B------:R-:W0:Y:S01]  /*5b90*/  MUFU.EX2 R51, R51 ;  /* 0x0000003300337308 */ /* 0x000e220000000800 */
[C---:B---3--:R-:W-:Y:S01]  /*5ba0*/  F2FP.BF16.F32.PACK_AB R163, R47.reuse, R46 ;  /* 0x0000002e2fa3723e */ /* 0x048fe200000010ff */
[----:B------:R-:W-:-:S04]  /*5bb0*/  FADD.FTZ R47, R47, R14 ;  /* 0x0000000e2f2f7221 */ /* 0x000fc80000010000 */
[----:B------:R4:W-:Y:S02]  /*5bc0*/  STSM.16.M88.4 [R23], R160 ;  /* 0x000000a017007844 */ /* 0x0009e40000000200 */
[----:B------:R-:W3:Y:S08]  /*5bd0*/  MUFU.EX2 R12, R12 ;  /* 0x0000000c000c7308 */ /* 0x000ef00000000800 */
[----:B------:R-:W5:Y:S01]  /*5be0*/  MUFU.EX2 R54, R54 ;  /* 0x0000003600367308 */ /* 0x000f620000000800 */
[----:B0-----:R-:W-:Y:S01]  /*5bf0*/  F2FP.BF16.F32.PACK_AB R165, R51, R50 ;  /* 0x0000003233a5723e */ /* 0x001fe200000010ff */
[----:B------:R-:W-:-:S04]  /*5c00*/  FADD.FTZ R50, R50, R47 ;  /* 0x0000002f32327221 */ /* 0x000fc80000010000 */
[----:B------:R-:W-:Y:S02]  /*5c10*/  FADD.FTZ R51, R51, R50 ;  /* 0x0000003233337221 */ /* 0x000fe40000010000 */
[----:B------:R-:W0:Y:S01]  /*5c20*/  MUFU.EX2 R11, R36 ;  /* 0x00000024000b7308 */ /* 0x000e220000000800 */
[----:B---3--:R-:W-:Y:S01]  /*5c30*/  F2FP.BF16.F32.PACK_AB R166, R12, R3 ;  /* 0x000000030ca6723e */ /* 0x008fe200000010ff */
[----:B------:R-:W-:-:S04]  /*5c40*/  FADD.FTZ R3, R3, R32 ;  /* 0x0000002003037221 */ /* 0x000fc80000010000 */
[----:B------:R-:W-:Y:S01]  /*5c50*/  FADD.FTZ R3, R12, R3 ;  /* 0x000000030c037221 */ /* 0x000fe20000010000 */
[----:B-----5:R-:W-:Y:S01]  /*5c60*/  FADD.FTZ R4, R54, R51 ;  /* 0x0000003336047221 */ /* 0x020fe20000010000 */
[----:B0-----:R-:W-:-:S03]  /*5c70*/  F2FP.BF16.F32.PACK_AB R167, R11, R54 ;  /* 0x000000360ba7723e */ /* 0x001fc600000010ff */
[----:B------:R-:W-:Y:S02]  /*5c80*/  FADD.FTZ R4, R11, R4 ;  /* 0x000000040b047221 */ /* 0x000fe40000010000 */
[----:B------:R4:W-:Y:S01]  /*5c90*/  STSM.16.M88.4 [R22], R164 ;  /* 0x000000a416007844 */ /* 0x0009e20000000200 */
[----:B------:R-:W-:Y:S05]  /*5ca0*/  @!P3 BRA `(.L_x_1760) ;  /* 0x000000000004b947 */ /* 0x000fea0003800000 */
[----:B------:R-:W-:Y:S01]  /*5cb0*/  BPT.TRAP 0x1 ;  /* 0x000000040000795c */ /* 0x000fe20000300000 */
.L_x_1760:
[----:B------:R0:W3:Y:S01]  /*5cc0*/  SYNCS.PHASECHK.TRANS64.TRYWAIT P0, [R7+URZ+0x28c50], R10 ;  /* 0x028c500a070075a7 */ /* 0x0000e2000800017f */
[----:B------:R-:W-:Y:S05]  /*5cd0*/  @!P3 BRA `(.L_x_1761) ;  /* 0x000000000004b947 */ /* 0x000fea0003800000 */
[----:B------:R-:W-:Y:S01]  /*5ce0*/  BPT.TRAP 0x1 ;  /* 0x000000040000795c */ /* 0x000fe20000300000 */
.L_x_1761:
[----:B---3--:R-:W-:Y:S05]  /*5cf0*/  @P0 BRA `(.L_x_1762) ;  /* 0x0000000000080947 */ /* 0x008fea0003800000 */
[----:B------:R-:W3:Y:S02]  /*5d00*/  SYNCS.PHASECHK.TRANS64.TRYWAIT P0, [R7+URZ+0x28c50], R10 ;  /* 0x028c500a070075a7 */ /* 0x000ee4000800017f */
[----:B---3--:R-:W-:Y:S05]  /*5d10*/  @!P0 BRA `(.L_x_1763) ;  /* 0x000000f400988947 */ /* 0x008fea0003800000 */
.L_x_1762:
[----:B------:R-:W-:Y:S01]  /*5d20*/  ULEA UR18, UR36, UR48, 0xc ;  /* 0x0000003024127291 */ /* 0x000fe2000f8e603f */
[----:B------:R-:W-:Y:S01]  /*5d30*/  WARPGROUP.ARRIVE ;  /* 0x00000000000079c5 */ /* 0x000fe20000000000 */
[----:B------:R-:W-:Y:S01]  /*5d40*/  UMOV UR7, 0x40000040 ;  /* 0x4000004000077882 */ /* 0x000fe20000000000 */
[----:B0123--:R-:W0:Y:S01]  /*5d50*/  @P5 LDC R10, c[0x0][0x44c] ;  /* 0x00011300ff0a5b82 */ /* 0x00fe220000000800 */
[----:B------:R-:W-:Y:S01]  /*5d60*/  @!P4 VIADD R7, R7, 0x28c60 ;  /* 0x00028c600707c836 */ /* 0x000fe20000000000 */
[----:B------:R-:W-:Y:S02]  /*5d70*/  UIADD3 UR50, UR50, -0x2, URZ ;  /* 0xfffffffe32327890 */ /* 0x000fe4000fffe03f */
[----:B------:R-:W-:Y:S02]  /*5d80*/  UMOV UR6, UR18 ;  /* 0x0000001200067c82 */ /* 0x000fe40008000000 */
[----:B------:R-:W-:Y:S01]  /*5d90*/  HGMMA.64x256x16.F32.BF16 R24, R152, gdesc[UR4].tnspB, RZ, !UPT, gsb0 ;  /* 0x43e0000498187df0 */ /* 0x000fe2000c0018ff */
[----:B------:R-:W-:Y:S01]  /*5da0*/  UIADD3 UR6, UR18, 0x80, URZ ;  /* 0x0000008012067890 */ /* 0x000fe2000fffe03f */
[----:B------:R-:W1:Y:S01]  /*5db0*/  @P5 LDC R11, c[0x0][0x450] ;  /* 0x00011400ff0b5b82 */ /* 0x000e620000000800 */
[----:B------:R-:W-:Y:S01]  /*5dc0*/  UMOV UR7, 0x40000040 ;  /* 0x4000004000077882 */ /* 0x000fe20000000000 */
[----:B------:R-:W-:Y:S01]  /*5dd0*/  @!P4 PRMT R7, RZ, 0x654, R7 ;  /* 0x00000654ff07c816 */ /* 0x000fe20000000007 */
[----:B0-----:R-:W-:Y:S01]  /*5de0*/  @P5 IMAD.HI.U32 R10, R10, UR40, RZ ;  /* 0x000000280a0a5c27 */ /* 0x001fe2000f8e00ff */
[----:B------:R-:W-:-:S02]  /*5df0*/  WARPGROUP.DEPBAR.LE gsb0, 0x0 ;  /* 0x00008000000079c5 */ /* 0x000fc40000010000 */
[----:B------:R-:W-:-:S15]  /*5e00*/  WARPGROUP.ARRIVE ;  /* 0x00000000000079c5 */ /* 0x000fde0000000000 */
[----:B------:R-:W-:-:S05]  /*5e10*/  NOP ;  /* 0x0000000000007918 */ /* 0x000fca0000000000 */
        /* <DEDUP_REMOVED lines=12> */
[----:B------:R-:W-:Y:S01]  /*5ee0*/  HGMMA.64x256x16.F32.BF16 R24, R164, gdesc[UR4].tnspB, R24, gsb0 ;  /* 0x43e00004a4187df0 */ /* 0x000fe20008001818 */
[----:B------:R-:W-:Y:S02]  /*5ef0*/  UIMAD UR6, UR49, UR11, -UR14 ;  /* 0x0000000b310672a4 */ /* 0x000fe4000f8e0a0e */
        /* <DEDUP_REMOVED lines=9> */
[----:B------:R0:W-:Y:S02]  /*5f90*/  @!P4 SYNCS.ARRIVE.TRANS64.RED.A1T0 RZ, [R7+URZ], RZ ;  /* 0x000000ff07ffc9a7 */ /* 0x0001e4000810043f */
[----:B0-----:R-:W-:Y:S01]  /*5fa0*/  IMAD.U32 R7, RZ, RZ, UR40 ;  /* 0x00000028ff077e24 */ /* 0x001fe2000f8e00ff */
        /* <DEDUP_REMOVED lines=14> */
.L_x_1765:
[----:B------:R-:W-:-:S13]  /*6090*/  ISETP.NE.AND P0, PT, R9, 0x1, PT ;  /* 0x000000010900780c */ /* 0x000fda0003f05270 */
[----:B------:R-:W0:Y:S02]  /*60a0*/  @P0 LDC.64 R10, c[0x0][0x9e8] ;  /* 0x00027a00ff0a0b82 */ /* 0x000e240000000a00 */
[----:B0-----:R-:W-:-:S05]  /*60b0*/  @P0 IMAD.HI.U32 R10, R7, R10, RZ ;  /* 0x0000000a070a0227 */ /* 0x001fca00078e00ff */
[----:B------:R-:W-:-:S07]  /*60c0*/  @P0 SHF.R.U32.HI R7, RZ, R11, R10 ;  /* 0x0000000bff070219 */ /* 0x000fce000001160a */
.L_x_1766:
[----:B------:R-:W-:-:S05]  /*60d0*/  IMAD R7, R7, R9, R9 ;  /* 0x0000000907077224 */ /* 0x000fca00078e0209 */
[----:B------:R-:W-:-:S07]  /*60e0*/  VIMNMX R8, R8, R7, PT ;  /* 0x0000000708087248 */ /* 0x000fce0003fe0100 */
.L_x_1764:
[----:B------:R-:W-:Y:S01]  /*60f0*/  SHF.R.S32.HI R7, RZ, 0x1f, R8 ;  /* 0x0000001fff077819 */ /* 0x000fe20000011408 */
[----:B------:R-:W-:Y:S01]  /*6100*/  ULDC UR25, c[0x0][0x9e4] ;  /* 0x0002790000197ab9 */ /* 0x000fe20000000800 */
[----:B------:R-:W-:Y:S01]  /*6110*/  ULDC UR20, c[0x0][0x288] ;  /* 0x0000a20000147ab9 */ /* 0x000fe20000000800 */
[----:B------:R-:W-:Y:S01]  /*6120*/  ULDC UR21, c[0x0][0x9dc] ;  /* 0x0002770000157ab9 */ /* 0x000fe20000000800 */
[----:B------:R-:W-:Y:S01]  /*6130*/  LEA.HI R7, R7, R8, RZ, 0x6 ;  /* 0x0000000807077211 */ /* 0x000fe200078f30ff */
[----:B------:R-:W-:Y:S01]  /*6140*/  ULDC UR22, c[0x0][0x2f0] ;  /* 0x0000bc0000167ab9 */ /* 0x000fe20000000800 */
[----:B------:R-:W-:Y:S01]  /*6150*/  ULDC UR23, c[0x0][0x988] ;  /* 0x0002620000177ab9 */ /* 0x000fe20000000800 */
[----:B------:R-:W-:Y:S01]  /*6160*/  ULDC UR26, c[0x0][0x9e0] ;  /* 0x00027800001a7ab9 */ /* 0x000fe20000000800 */
[----:B------:R-:W-:-:S04]  /*6170*/  SHF.R.S32.HI R7, RZ, 0x6, R7 ;  /* 0x00000006ff077819 */ /* 0x000fc80000011407 */
[----:B------:R-:W-:-:S04]  /*6180*/  VIMNMX R11, R186, R7, !PT ;  /* 0x00000007ba0b7248 */ /* 0x000fc80007fe0100 */
[----:B------:R-:W-:-:S13]  /*6190*/  ISETP.LE.AND P0, PT, R11, UR50, PT ;  /* 0x000000320b007c0c */ /* 0x000fda000bf03270 */
[----:B------:R-:W-:Y:S05]  /*61a0*/  @!P0 BRA `(.L_x_1767) ;  /* 0x0000002000e48947 */ /* 0x000fea0003800000 */
.L_x_1784:
[----:B------:R-:W-:-:S04]  /*61b0*/  UIADD3 UR24, UR36, 0x1, URZ ;  /* 0x0000000124187890 */ /* 0x000fc8000fffe03f */
[----:B------:R-:W-:-:S04]  /*61c0*/  UISETP.NE.AND UP0, UPT, UR24, 0x2, UPT ;  /* 0x000000021800788c */ /* 0x000fc8000bf05270 */
[----:B------:R-:W-:Y:S02]  /*61d0*/  USEL UR6, URZ, 0x1, UP0 ;  /* 0x000000013f067887 */ /* 0x000fe40008000000 */
[----:B------:R-:W-:Y:S02]  /*61e0*/  USEL UR24, UR24, URZ, UP0 ;  /* 0x0000003f18187287 */ /* 0x000fe40008000000 */
[----:B------:R-:W-:Y:S01]  /*61f0*/  ULOP3.LUT UR37, UR37, UR6, URZ, 0x3c, !UPT ;  /* 0x0000000625257292 */ /* 0x000fe2000f8e3c3f */
[----:B012---:R-:W-:Y:S11]  /*6200*/  @!P3 BRA `(.L_x_1768) ;  /* 0x000000000004b947 */ /* 0x007ff60003800000 */
[----:B------:R-:W-:Y:S01]  /*6210*/  BPT.TRAP 0x1 ;  /* 0x000000040000795c */ /* 0x000fe20000300000 */
.L_x_1768:
[----:B------:R-:W-:Y:S01]  /*6220*/  ULEA UR27, UR24, UR43, 0x3 ;  /* 0x0000002b181b7291 */ /* 0x000fe2000f8e183f */
[----:B------:R-:W-:-:S05]  /*6230*/  IMAD.U32 R10, RZ, RZ, UR37 ;  /* 0x00000025ff0a7e24 */ /* 0x000fca000f8e00ff */
[----:B------:R-:W-:-:S04]  /*6240*/  SHF.L.U32 R10, R10, 0x1f, RZ ;  /* 0x0000001f0a0a7819 */ /* 0x000fc800000006ff */
[----:B------:R0:W1:Y:S01]  /*6250*/  SYNCS.PHASECHK.TRANS64.TRYWAIT P0, [UR27+0x28c30], R10 ;  /* 0x028c300aff0075a7 */ /* 0x000062000800015b */
[----:B------:R-:W-:Y:S05]  /*6260*/  @!P3 BRA `(.L_x_1769) ;  /* 0x000000000004b947 */ /* 0x000fea0003800000 */
[----:B------:R-:W-:Y:S01]  /*6270*/  BPT.TRAP 0x1 ;  /* 0x000000040000795c */ /* 0x000fe20000300000 */
.L_x_1769:
[----:B-1----:R-:W-:Y:S05]  /*6280*/  @P0 BRA `(.L_x_1770) ;  /* 0x0000000000080947 */ /* 0x002fea0003800000 */
[----:B------:R-:W1:Y:S02]  /*6290*/  SYNCS.PHASECHK.TRANS64.TRYWAIT P0, [UR27+0x28c30], R10 ;  /* 0x028c300aff0075a7 */ /* 0x000e64000800015b */
[----:B-1----:R-:W-:Y:S05]  /*62a0*/  @!P0 BRA `(.L_x_1771) ;  /* 0x000000f000488947 */ /* 0x002fea0003800000 */
.L_x_1770:
[----:B------:R-:W-:Y:S01]  /*62b0*/  R2UR UR18, R0 ;  /* 0x00000000001272ca */ /* 0x000fe200000e0000 */
[----:B----4-:R-:W-:Y:S01]  /*62c0*/  WARPGROUP.ARRIVE ;  /* 0x00000000000079c5 */ /* 0x010fe20000000000 */
[----:B------:R-:W-:Y:S01]  /*62d0*/  UMOV UR19, 0x40000040 ;  /* 0x4000004000137882 */ /* 0x000fe20000000000 */
[----:B------:R-:W-:Y:S01]  /*62e0*/  UMOV UR7, 0x40000040 ;  /* 0x4000004000077882 */ /* 0x000fe20000000000 */
[----:B------:R-:W-:Y:S01]  /*62f0*/  UMOV UR11, 0x40000040 ;  /* 0x40000040000b7882 */ /* 0x000fe20000000000 */
[----:B------:R-:W-:Y:S01]  /*6300*/  UMOV UR15, 0x40000040 ;  /* 0x40000040000f7882 */ /* 0x000fe20000000000 */
[----:B-1----:R-:W1:Y:S01]  /*6310*/  @P5 LDC R7, c[0x0][0x44c] ;  /* 0x00011300ff075b82 */ /* 0x002e620000000800 */
[----:B------:R-:W-:Y:S02]  /*6320*/  VIADD R12, R185, UR40 ;  /* 0x00000028b90c7c36 */ /* 0x000fe40008000000 */
[----:B------:R-:W-:-:S04]  /*6330*/  IMAD.U32 R14, RZ, RZ, UR49 ;  /* 0x00000031ff0e7e24 */ /* 0x000fc8000f8e00ff */
[----:B------:R-:W-:Y:S01]  /*6340*/  ULEA UR18, UR24, UR18, 0x9 ;  /* 0x0000001218127291 */ /* 0x000fe2000f8e483f */
[----:B------:R-:W2:Y:S03]  /*6350*/  @P5 LDC R9, c[0x0][0x450] ;  /* 0x00011400ff095b82 */ /* 0x000ea60000000800 */
[----:B------:R-:W-:Y:S02]  /*6360*/  UIADD3 UR6, UR18, 0x2, URZ ;  /* 0x0000000212067890 */ /* 0x000fe4000fffe03f */
[----:B------:R-:W-:Y:S02]  /*6370*/  UIADD3 UR10, UR18, 0x4, URZ ;  /* 0x00000004120a7890 */ /* 0x000fe4000fffe03f */
[----:B------:R-:W-:Y:S02]  /*6380*/  UIADD3 UR14, UR18, 0x6, URZ ;  /* 0x00000006120e7890 */ /* 0x000fe4000fffe03f */
[----:B------:R-:W-:Y:S01]  /*6390*/  HGMMA.64x64x16.F32.BF16 R152, gdesc[UR16], RZ, !UPT, gsb0 ;  /* 0x00e00000109879f0 */ /* 0x000fe2000c0018ff */
[----:B-1----:R-:W-:-:S04]  /*63a0*/  @P5 IMAD.HI.U32 R8, R12, R7, RZ ;  /* 0x000000070c085227 */ /* 0x002fc800078e00ff */
[----:B------:R-:W-:Y:S01]  /*63b0*/  IMAD.U32 R7, RZ, RZ, UR27 ;  /* 0x0000001bff077e24 */ /* 0x000fe2000f8e00ff */
[----:B--2---:R-:W-:-:S03]  /*63c0*/  @P5 SHF.R.U32.HI R12, RZ, R9, R8 ;  /* 0x00000009ff0c5219 */ /* 0x004fc60000011608 */
[----:B------:R-:W-:Y:S02]  /*63d0*/  @!P4 VIADD R8, R7, 0x28c40 ;  /* 0x00028c400708c836 */ /* 0x000fe40000000000 */
[----:B------:R-:W1:Y:S03]  /*63e0*/  SHFL.IDX PT, R21, R12, RZ, 0x1c1f ;  /* 0x001c1fff0c157589 */ /* 0x000e6600000e0000 */
[----:B------:R-:W-:Y:S01]  /*63f0*/  @!P4 PRMT R8, RZ, 0x654, R8 ;  /* 0x00000654ff08c816 */ /* 0x000fe20000000008 */
[----:B------:R-:W-:Y:S02]  /*6400*/  WARPGROUP.DEPBAR.LE gsb0, 0x0 ;  /* 0x00008000000079c5 */ /* 0x000fe40000010000 */
[----:B------:R-:W-:-:S06]  /*6410*/  WARPGROUP.ARRIVE ;  /* 0x00000000000079c5 */ /* 0x000fcc0000000000 */
[----:B------:R-:W-:Y:S01]  /*6420*/  HGMMA.64x64x16.F32.BF16 R152, gdesc[UR4], R152, gsb0 ;  /* 0x00e00000049879f0 */ /* 0x000fe20008001898 */
[----:B------:R-:W-:-:S06]  /*6430*/  USHF.L.U32 UR6, UR50, 0x6, URZ ;  /* 0x0000000632067899 */ /* 0x000fcc000800063f */
[----:B------:R-:W-:-:S05]  /*6440*/  IMAD.U32 R9, RZ, RZ, UR6 ;  /* 0x00000006ff097e24 */ /* 0x000fca000f8e00ff */
[----:B------:R-:W-:Y:S01]  /*6450*/  IADD3 R9, -R2, 0x1, -R9 ;  /* 0x0000000102097810 */ /* 0x000fe20007ffe909 */
[----:B------:R-:W-:Y:S02]  /*6460*/  WARPGROUP.DEPBAR.LE gsb0, 0x0 ;  /* 0x00008000000079c5 */ /* 0x000fe40000010000 */
[----:B------:R-:W-:-:S06]  /*6470*/  WARPGROUP.ARRIVE ;  /* 0x00000000000079c5 */ /* 0x000fcc0000000000 */
[----:B------:R-:W-:Y:S01]  /*6480*/  HGMMA.64x64x16.F32.BF16 R152, gdesc[UR8], R152, gsb0 ;  /* 0x00e00000089879f0 */ /* 0x000fe20008001898 */
[----:B------:R-:W-:Y:S02]  /*6490*/  UMOV UR11, UR22 ;  /* 0x00000016000b7c82 */ /* 0x000fe40008000000 */
[----:B------:R-:W-:Y:S01]  /*64a0*/  IMAD R9, R14, UR11, R9 ;  /* 0x0000000b0e097c24 */ /* 0x000fe2000f8e0209 */
[----:B------:R-:W-:Y:S02]  /*64b0*/  WARPGROUP.DEPBAR.LE gsb0, 0x0 ;  /* 0x00008000000079c5 */ /* 0x000fe40000010000 */
[----:B------:R-:W-:-:S06]  /*64c0*/  WARPGROUP.ARRIVE ;  /* 0x00000000000079c5 */ /* 0x000fcc0000000000 */
[----:B------:R-:W-:Y:S01]  /*64d0*/  HGMMA.64x64x16.F32.BF16 R152, gdesc[UR12], R152, gsb0 ;  /* 0x00e000000c9879f0 */ /* 0x000fe20008001898 */
[----:B------:R-:W-:Y:S01]  /*64e0*/  UMOV UR15, UR21 ;  /* 0x00000015000f7c82 */ /* 0x000fe20008000000 */
[----:B------:R-:W-:Y:S01]  /*64f0*/  UMOV UR14, UR20 ;  /* 0x00000014000e7c82 */ /* 0x000fe20008000000 */
[----:B------:R-:W-:Y:S01]  /*6500*/  ULOP3.LUT UR7, URZ, UR15, URZ, 0x33, !UPT ;  /* 0x0000000f3f077292 */ /* 0x000fe2000f8e333f */
[----:B------:R-:W-:-:S04]  /*6510*/  VIADD R9, R9, -UR14 ;  /* 0x8000000e09097c36 */ /* 0x000fc80008000000 */
[C---:B------:R-:W-:Y:S02]  /*6520*/  VIADD R20, R9.reuse, UR26 ;  /* 0x0000001a09147c36 */ /* 0x040fe40008000000 */
[----:B------:R-:W-:Y:S02]  /*6530*/  VIADD R192, R9, UR7 ;  /* 0x0000000709c07c36 */ /* 0x000fe40008000000 */
[C---:B-1----:R-:W-:Y:S02]  /*6540*/  IMAD.IADD R13, R21.reuse, 0x1, R20 ;  /* 0x00000001150d7824 */ /* 0x042fe400078e0214 */
[----:B------:R-:W-:Y:S01]  /*6550*/  IMAD.IADD R15, R21, 0x1, R192 ;  /* 0x00000001150f7824 */ /* 0x000fe200078e02c0 */
[----:B------:R-:W-:Y:S02]  /*6560*/  WARPGROUP.DEPBAR.LE gsb0, 0x0 ;  /* 0x00008000000079c5 */ /* 0x000fe40000010000 */
[----:B------:R1:W-:Y:S01]  /*6570*/  @!P4 SYNCS.ARRIVE.TRANS64.RED.A1T0 RZ, [R8+URZ], RZ ;  /* 0x000000ff08ffc9a7 */ /* 0x0003e2000810043f */
[----:B------:R-:W-:Y:S05]  /*6580*/  @!P6 BRA `(.L_x_1772) ;  /* 0x00000000005ce947 */ /* 0x000fea0003800000 */
[----:B-1----:R-:W-:Y:S01]  /*6590*/  IMAD R8, R14, UR11, R21 ;  /* 0x0000000b0e087c24 */ /* 0x002fe2000f8e0215 */
[----:B------:R-:W-:Y:S03]  /*65a0*/  BSSY B0, `(.L_x_1773) ;  /* 0x0000011000007945 */ /* 0x000fe60003800000 */
[----:B------:R-:W-:-:S05]  /*65b0*/  VIADD R21, R8, -UR14 ;  /* 0x8000000e08157c36 */ /* 0x000fca0008000000 */
[----:B------:R-:W-:-:S13]  /*65c0*/  ISETP.GT.AND P0, PT, R21, -0x1, PT ;  /* 0xffffffff1500780c */ /* 0x000fda0003f04270 */
[----:B------:R-:W-:Y:S05]  /*65d0*/  @P0 BRA `(.L_x_1774) ;  /* 0x0000000000200947 */ /* 0x000fea0003800000 */
[----:B------:R-:W-:Y:S01]  /*65e0*/  IMAD.U32 R194, RZ, RZ, UR25 ;  /* 0x00000019ffc27e24 */ /* 0x000fe2000f8e00ff */
[----:B------:R-:W-:-:S04]  /*65f0*/  LOP3.LUT R21, RZ, R21, RZ, 0x33, !PT ;  /* 0x00000015ff157212 */ /* 0x000fc800078e33ff */
[----:B------:R-:W-:-:S13]  /*6600*/  ISETP.NE.AND P0, PT, R194, 0x1, PT ;  /* 0x00000001c200780c */ /* 0x000fda0003f05270 */
[----:B------:R-:W1:Y:S02]  /*6610*/  @P0 LDC.64 R8, c[0x0][0x9e8] ;  /* 0x00027a00ff080b82 */ /* 0x000e640000000a00 */
[----:B-1----:R-:W-:-:S05]  /*6620*/  @P0 IMAD.HI.U32 R8, R21, R8, RZ ;  /* 0x0000000815080227 */ /* 0x002fca00078e00ff */
[----:B------:R-:W-:-:S04]  /*6630*/  @P0 SHF.R.U32.HI R21, RZ, R9, R8 ;  /* 0x00000009ff150219 */ /* 0x000fc80000011608 */
[----:B------:R-:W-:Y:S01]  /*6640*/  LOP3.LUT R21, RZ, R21, RZ, 0x33, !PT ;  /* 0x00000015ff157212 */ /* 0x000fe200078e33ff */
[----:B------:R-:W-:Y:S06]  /*6650*/  BRA `(.L_x_1775) ;  /* 0x0000000000147947 */ /* 0x000fec0003800000 */
.L_x_1774:
[----:B------:R-:W-:-:S05]  /*6660*/  IMAD.U32 R194, RZ, RZ, UR25 ;  /* 0x00000019ffc27e24 */ /* 0x000fca000f8e00ff */
[----:B------:R-:W-:-:S13]  /*6670*/  ISETP.NE.AND P0, PT, R194, 0x1, PT ;  /* 0x00000001c200780c */ /* 0x000fda0003f05270 */
[----:B------:R-:W1:Y:S02]  /*6680*/  @P0 LDC.64 R8, c[0x0][0x9e8] ;  /* 0x00027a00ff080b82 */ /* 0x000e640000000a00 */
[----:B-1----:R-:W-:-:S05]  /*6690*/  @P0 IMAD.HI.U32 R8, R21, R8, RZ ;  /* 0x0000000815080227 */ /* 0x002fca00078e00ff */
[----:B------:R-:W-:-:S07]  /*66a0*/  @P0 SHF.R.U32.HI R21, RZ, R9, R8 ;  /* 0x00000009ff150219 */ /* 0x000fce0000011608 */
.L_x_1775:
[----:B------:R-:W-:Y:S05]  /*66b0*/  BSYNC B0 ;  /* 0x0000000000007941 */ /* 0x000fea0003800000 */
.L_x_1773:
[----:B------:R-:W-:-:S04]  /*66c0*/  IMAD R21, R21, R194, -UR6 ;  /* 0x8000000615157e24 */ /* 0x000fc8000f8e02c2 */
[----:B------:R-:W-:-:S05]  /*66d0*/  IMAD.IADD R8, R21, 0x1, -R2 ;  /* 0x0000000115087824 */ /* 0x000fca00078e0a02 */
[----:B------:R-:W-:Y:S02]  /*66e0*/  VIADDMNMX R13, R8, R194, R13, PT ;  /* 0x000000c2080d7246 */ /* 0x000fe4000380010d */
[----:B------:R-:W-:-:S07]  /*66f0*/  VIMNMX R15, R15, R8, !PT ;  /* 0x000000080f0f7248 */ /* 0x000fce0007fe0100 */
.L_x_1772:
[----:B------:R-:W-:Y:S01]  /*6700*/  UISETP.GT.AND UP0, UPT, UR50, -0x1, UPT ;  /* 0xffffffff3200788c */ /* 0x000fe2000bf04270 */
[----:B------:R-:W2:Y:S05]  /*6710*/  SHFL.IDX PT, R9, R12, 0x1, 0x1c1f ;  /* 0x003c1f000c097f89 */ /* 0x000eaa00000e0000 */
[----:B------:R-:W-:-:S04]  /*6720*/  PLOP3.LUT P0, PT, PT, PT, UP0, 0x80, 0x0 ;  /* 0x000000000000781c */ /* 0x000fc80003f0f008 */
[C---:B------:R-:W-:Y:S02]  /*6730*/  ISETP.GT.AND P2, PT, R15.reuse, RZ, P0 ;  /* 0x000000ff0f00720c */ /* 0x040fe40000744270 */
[----:B------:R-:W-:Y:S02]  /*6740*/  ISETP.GT.AND P1, PT, R15, 0x1, P0 ;  /* 0x000000010f00780c */ /* 0x000fe40000724270 */
[C---:B------:R-:W-:Y:S02]  /*6750*/  ISETP.LT.OR P2, PT, R13.reuse, 0x1, P2 ;  /* 0x000000010d00780c */ /* 0x040fe40001741670 */
[----:B------:R-:W-:Y:S02]  /*6760*/  ISETP.LT.OR P1, PT, R13, 0x2, P1 ;  /* 0x000000020d00780c */ /* 0x000fe40000f21670 */
[----:B------:R-:W-:Y:S02]  /*6770*/  FSEL R152, R152, -INF , !P2 ;  /* 0xff80000098987808 */ /* 0x000fe40005000000 */
[----:B------:R-:W-:-:S02]  /*6780*/  FSEL R153, R153, -INF , !P1 ;  /* 0xff80000099997808 */ /* 0x000fc40004800000 */
[C---:B------:R-:W-:Y:S02]  /*6790*/  ISETP.GT.AND P2, PT, R15.reuse, 0x8, P0 ;  /* 0x000000080f00780c */ /* 0x040fe40000744270 */
[----:B------:R-:W-:Y:S01]  /*67a0*/  ISETP.GT.AND P1, PT, R15, 0x9, P0 ;  /* 0x000000090f00780c */ /* 0x000fe20000724270 */
[----:B--2---:R-:W-:Y:S01]  /*67b0*/  IMAD.IADD R12, R20, 0x1, R9 ;  /* 0x00000001140c7824 */ /* 0x004fe200078e0209 */
[C---:B------:R-:W-:Y:S02]  /*67c0*/  ISETP.LT.OR P2, PT, R13.reuse, 0x9, P2 ;  /* 0x000000090d00780c */ /* 0x040fe40001741670 */
[----:B------:R-:W-:Y:S02]  /*67d0*/  ISETP.LT.OR P1, PT, R13, 0xa, P1 ;  /* 0x0000000a0d00780c */ /* 0x000fe40000f21670 */
[----:B------:R-:W-:Y:S02]  /*67e0*/  FSEL R156, R156, -INF , !P2 ;  /* 0xff8000009c9c7808 */ /* 0x000fe40005000000 */
[----:B------:R-:W-:-:S02]  /*67f0*/  FSEL R157, R157, -INF , !P1 ;  /* 0xff8000009d9d7808 */ /* 0x000fc40004800000 */
[C---:B------:R-:W-:Y:S02]  /*6800*/  ISETP.GT.AND P2, PT, R15.reuse, 0x10, P0 ;  /* 0x000000100f00780c */ /* 0x040fe40000744270 */
[----:B------:R-:W-:Y:S02]  /*6810*/  ISETP.GT.AND P1, PT, R15, 0x11, P0 ;  /* 0x000000110f00780c */ /* 0x000fe40000724270 */
        /* <DEDUP_REMOVED lines=31> */
[----:B------:R-:W-:Y:S01]  /*6a10*/  ISETP.LT.OR P1, PT, R13, 0x3a, P1 ;  /* 0x0000003a0d00780c */ /* 0x000fe20000f21670 */
[----:B------:R-:W-:Y:S01]  /*6a20*/  IMAD.IADD R13, R192, 0x1, R9 ;  /* 0x00000001c00d7824 */ /* 0x000fe200078e0209 */
[----:B------:R-:W-:Y:S02]  /*6a30*/  FSEL R180, R180, -INF , !P2 ;  /* 0xff800000b4b47808 */ /* 0x000fe40005000000 */
[----:B------:R-:W-:Y:S01]  /*6a40*/  FSEL R181, R181, -INF , !P1 ;  /* 0xff800000b5b57808 */ /* 0x000fe20004800000 */
[----:B------:R-:W-:Y:S08]  /*6a50*/  @!P6 BRA `(.L_x_1776) ;  /* 0x00000000005ce947 */ /* 0x000ff00003800000 */
[----:B------:R-:W-:Y:S01]  /*6a60*/  IMAD R14, R14, UR11, R9 ;  /* 0x0000000b0e0e7c24 */ /* 0x000fe2000f8e0209 */
[----:B------:R-:W-:Y:S03]  /*6a70*/  BSSY B0, `(.L_x_1777) ;  /* 0x0000011000007945 */ /* 0x000fe60003800000 */
[----:B------:R-:W-:-:S05]  /*6a80*/  VIADD R15, R14, -UR14 ;  /* 0x8000000e0e0f7c36 */ /* 0x000fca0008000000 */
[----:B------:R-:W-:-:S13]  /*6a90*/  ISETP.GT.AND P1, PT, R15, -0x1, PT ;  /* 0xffffffff0f00780c */ /* 0x000fda0003f24270 */
[----:B------:R-:W-:Y:S05]  /*6aa0*/  @P1 BRA `(.L_x_1778) ;  /* 0x0000000000201947 */ /* 0x000fea0003800000 */
[----:B------:R-:W-:Y:S01]  /*6ab0*/  IMAD.U32 R14, RZ, RZ, UR25 ;  /* 0x00000019ff0e7e24 */ /* 0x000fe2000f8e00ff */
[----:B------:R-:W-:-:S04]  /*6ac0*/  LOP3.LUT R15, RZ, R15, RZ, 0x33, !PT ;  /* 0x0000000fff0f7212 */ /* 0x000fc800078e33ff */
[----:B------:R-:W-:-:S13]  /*6ad0*/  ISETP.NE.AND P1, PT, R14, 0x1, PT ;  /* 0x000000010e00780c */ /* 0x000fda0003f25270 */
[----:B-1----:R-:W1:Y:S02]  /*6ae0*/  @P1 LDC.64 R8, c[0x0][0x9e8] ;  /* 0x00027a00ff081b82 */ /* 0x002e640000000a00 */
[----:B-1----:R-:W-:-:S05]  /*6af0*/  @P1 IMAD.HI.U32 R8, R15, R8, RZ ;  /* 0x000000080f081227 */ /* 0x002fca00078e00ff */
[----:B------:R-:W-:-:S04]  /*6b00*/  @P1 SHF.R.U32.HI R15, RZ, R9, R8 ;  /* 0x00000009ff0f1219 */ /* 0x000fc80000011608 */
[----:B------:R-:W-:Y:S01]  /*6b10*/  LOP3.LUT R15, RZ, R15, RZ, 0x33, !PT ;  /* 0x0000000fff0f7212 */ /* 0x000fe200078e33ff */
[----:B------:R-:W-:Y:S06]  /*6b20*/  BRA `(.L_x_1779) ;  /* 0x0000000000147947 */ /* 0x000fec0003800000 */
.L_x_1778:
[----:B------:R-:W-:-:S05]  /*6b30*/  IMAD.U32 R14, RZ, RZ, UR25 ;  /* 0x00000019ff0e7e24 */ /* 0x000fca000f8e00ff */
[----:B------:R-:W-:-:S13]  /*6b40*/  ISETP.NE.AND P1, PT, R14, 0x1, PT ;  /* 0x000000010e00780c */ /* 0x000fda0003f25270 */
[----:B-1----:R-:W1:Y:S02]  /*6b50*/  @P1 LDC.64 R8, c[0x0][0x9e8] ;  /* 0x00027a00ff081b82 */ /* 0x002e640000000a00 */
[----:B-1----:R-:W-:-:S05]  /*6b60*/  @P1 IMAD.HI.U32 R8, R15, R8, RZ ;  /* 0x000000080f081227 */ /* 0x002fca00078e00ff */
[----:B------:R-:W-:-:S07]  /*6b70*/  @P1 SHF.R.U32.HI R15, RZ, R9, R8 ;  /* 0x00000009ff0f1219 */ /* 0x000fce0000011608 */
.L_x_1779:
[----:B------:R-:W-:Y:S05]  /*6b80*/  BSYNC B0 ;  /* 0x0000000000007941 */ /* 0x000fea0003800000 */
.L_x_1777:
[----:B------:R-:W-:-:S04]  /*6b90*/  IMAD R15, R15, R14, -UR6 ;  /* 0x800000060f0f7e24 */ /* 0x000fc8000f8e020e */
[----:B------:R-:W-:-:S05]  /*6ba0*/  IMAD.IADD R15, R15, 0x1, -R2 ;  /* 0x000000010f0f7824 */ /* 0x000fca00078e0a02 */
[----:B------:R-:W-:Y:S02]  /*6bb0*/  VIADDMNMX R12, R15, R14, R12, PT ;  /* 0x0000000e0f0c7246 */ /* 0x000fe4000380010c */
[----:B------:R-:W-:-:S07]  /*6bc0*/  VIMNMX R13, R13, R15, !PT ;  /* 0x0000000f0d0d7248 */ /* 0x000fce0007fe0100 */
.L_x_1776:
[----:B-1----:R-:W-:Y:S01]  /*6bd0*/  FMNMX.FTZ R8, R152, R5, !PT ;  /* 0x0000000598087209 */ /* 0x002fe20007810000 */
[----:B------:R-:W-:Y:S01]  /*6be0*/  UMOV UR10, UR23 ;  /* 0x00000017000a7c82 */ /* 0x000fe20008000000 */
[----:B------:R-:W-:Y:S02]  /*6bf0*/  ISETP.GT.AND P2, PT, R13, 0x1, P0 ;  /* 0x000000010d00780c */ /* 0x000fe40000744270 */
[----:B------:R-:W-:Y:S02]  /*6c00*/  FMNMX.FTZ R9, R153, R8, !PT ;  /* 0x0000000899097209 */ /* 0x000fe40007810000 */
[----:B------:R-:W-:Y:S02]  /*6c10*/  ISETP.LT.OR P2, PT, R12, 0x2, P2 ;  /* 0x000000020c00780c */ /* 0x000fe40001741670 */
[----:B------:R-:W-:Y:S02]  /*6c20*/  FMNMX.FTZ R8, R156, R9, !PT ;  /* 0x000000099c087209 */ /* 0x000fe40007810000 */
[----:B------:R-:W-:-:S02]  /*6c30*/  FSEL R155, R155, -INF , !P2 ;  /* 0xff8000009b9b7808 */ /* 0x000fc40005000000 */
[----:B------:R-:W-:Y:S02]  /*6c40*/  FMNMX.FTZ R9, R157, R8, !PT ;  /* 0x000000089d097209 */ /* 0x000fe40007810000 */
[C---:B------:R-:W-:Y:S02]  /*6c50*/  ISETP.GT.AND P2, PT, R13.reuse, 0x9, P0 ;  /* 0x000000090d00780c */ /* 0x040fe40000744270 */
[----:B------:R-:W-:Y:S02]  /*6c60*/  FMNMX.FTZ R8, R160, R9, !PT ;  /* 0x00000009a0087209 */ /* 0x000fe40007810000 */
[----:B------:R-:W-:Y:S02]  /*6c70*/  ISETP.GT.AND P1, PT, R13, 0x8, P0 ;  /* 0x000000080d00780c */ /* 0x000fe40000724270 */
[----:B------:R-:W-:Y:S02]  /*6c80*/  FMNMX.FTZ R9, R161, R8, !PT ;  /* 0x00000008a1097209 */ /* 0x000fe40007810000 */
[----:B------:R-:W-:-:S02]  /*6c90*/  ISETP.LT.OR P2, PT, R12, 0xa, P2 ;  /* 0x0000000a0c00780c */ /* 0x000fc40001741670 */
[----:B------:R-:W-:Y:S02]  /*6ca0*/  FMNMX.FTZ R8, R164, R9, !PT ;  /* 0x00000009a4087209 */ /* 0x000fe40007810000 */
[----:B------:R-:W-:Y:S02]  /*6cb0*/  ISETP.LT.OR P1, PT, R12, 0x9, P1 ;  /* 0x000000090c00780c */ /* 0x000fe40000f21670 */
[----:B------:R-:W-:Y:S02]  /*6cc0*/  FMNMX.FTZ R9, R165, R8, !PT ;  /* 0x00000008a5097209 */ /* 0x000fe40007810000 */
[----:B------:R-:W-:Y:S02]  /*6cd0*/  FSEL R159, R159, -INF , !P2 ;  /* 0xff8000009f9f7808 */ /* 0x000fe40005000000 */
[----:B------:R-:W-:Y:S02]  /*6ce0*/  FMNMX.FTZ R8, R168, R9, !PT ;  /* 0x00000009a8087209 */ /* 0x000fe40007810000 */
[----:B------:R-:W-:-:S02]  /*6cf0*/  ISETP.GT.AND P2, PT, R13, 0x11, P0 ;  /* 0x000000110d00780c */ /* 0x000fc40000744270 */
[----:B------:R-:W-:Y:S02]  /*6d00*/  FMNMX.FTZ R9, R169, R8, !PT ;  /* 0x00000008a9097209 */ /* 0x000fe40007810000 */
[----:B------:R-:W-:Y:S02]  /*6d10*/  FSEL R158, R158, -INF , !P1 ;  /* 0xff8000009e9e7808 */ /* 0x000fe40004800000 */
        /* <DEDUP_REMOVED lines=9> */
[----:B------:R-:W-:-:S02]  /*6db0*/  ISETP.GT.AND P2, PT, R13, RZ, P0 ;  /* 0x000000ff0d00720c */ /* 0x000fc40000744270 */
[----:B------:R-:W-:Y:S02]  /*6dc0*/  FMNMX.FTZ R8, R181, R8, !PT ;  /* 0x00000008b5087209 */ /* 0x000fe40007810000 */
[----:B------:R-:W-:Y:S02]  /*6dd0*/  FSEL R162, R162, -INF , !P1 ;  /* 0xff800000a2a27808 */ /* 0x000fe40004800000 */
[----:B------:R-:W-:Y:S01]  /*6de0*/  ISETP.GT.AND P1, PT, R13, 0x18, P0 ;  /* 0x000000180d00780c */ /* 0x000fe20000724270 */
[----:B------:R-:W1:Y:S01]  /*6df0*/  SHFL.BFLY PT, R9, R8, 0x2, 0x1f ;  /* 0x0c401f0008097f89 */ /* 0x000e6200000e0000 */
[C---:B------:R-:W-:Y:S02]  /*6e00*/  ISETP.LT.OR P2, PT, R12.reuse, 0x1, P2 ;  /* 0x000000010c00780c */ /* 0x040fe40001741670 */
[----:B------:R-:W-:-:S04]  /*6e10*/  ISETP.LT.OR P1, PT, R12, 0x19, P1 ;  /* 0x000000190c00780c */ /* 0x000fc80000f21670 */
[----:B------:R-:W-:Y:S02]  /*6e20*/  FSEL R166, R166, -INF , !P1 ;  /* 0xff800000a6a67808 */ /* 0x000fe40004800000 */
[----:B------:R-:W-:-:S04]  /*6e30*/  ISETP.GT.AND P1, PT, R13, 0x19, P0 ;  /* 0x000000190d00780c */ /* 0x000fc80000724270 */
[----:B------:R-:W-:-:S04]  /*6e40*/  ISETP.LT.OR P1, PT, R12, 0x1a, P1 ;  /* 0x0000001a0c00780c */ /* 0x000fc80000f21670 */
[----:B------:R-:W-:Y:S02]  /*6e50*/  FSEL R167, R167, -INF , !P1 ;  /* 0xff800000a7a77808 */ /* 0x000fe40004800000 */
[----:B------:R-:W-:-:S04]  /*6e60*/  ISETP.GT.AND P1, PT, R13, 0x21, P0 ;  /* 0x000000210d00780c */ /* 0x000fc80000724270 */
[----:B------:R-:W-:Y:S02]  /*6e70*/  ISETP.LT.OR P1, PT, R12, 0x22, P1 ;  /* 0x000000220c00780c */ /* 0x000fe40000f21670 */
[----:B-1----:R-:W-:Y:S02]  /*6e80*/  FMNMX.FTZ R15, R8, R9, !PT ;  /* 0x00000009080f7209 */ /* 0x002fe40007810000 */
[----:B------:R-:W-:Y:S02]  /*6e90*/  FSEL R9, R154, -INF , !P2 ;  /* 0xff8000009a097808 */ /* 0x000fe40005000000 */
[----:B------:R-:W-:Y:S01]  /*6ea0*/  ISETP.GT.AND P2, PT, R13, 0x20, P0 ;  /* 0x000000200d00780c */ /* 0x000fe20000744270 */
[----:B------:R-:W1:Y:S01]  /*6eb0*/  SHFL.BFLY PT, R8, R15, 0x1, 0x1f ;  /* 0x0c201f000f087f89 */ /* 0x000e6200000e0000 */
[----:B------:R-:W-:Y:S02]  /*6ec0*/  FMNMX.FTZ R14, R9, R6, !PT ;  /* 0x00000006090e7209 */ /* 0x000fe40007810000 */
[----:B------:R-:W-:-:S02]  /*6ed0*/  ISETP.LT.OR P2, PT, R12, 0x21, P2 ;  /* 0x000000210c00780c */ /* 0x000fc40001741670 */
[----:B------:R-:W-:Y:S02]  /*6ee0*/  FSEL R171, R171, -INF , !P1 ;  /* 0xff800000abab7808 */ /* 0x000fe40004800000 */
[----:B------:R-:W-:Y:S02]  /*6ef0*/  FSEL R170, R170, -INF , !P2 ;  /* 0xff800000aaaa7808 */ /* 0x000fe40005000000 */
[C---:B------:R-:W-:Y:S02]  /*6f00*/  ISETP.GT.AND P2, PT, R13.reuse, 0x28, P0 ;  /* 0x000000280d00780c */ /* 0x040fe40000744270 */
[----:B------:R-:W-:Y:S02]  /*6f10*/  ISETP.GT.AND P1, PT, R13, 0x29, P0 ;  /* 0x000000290d00780c */ /* 0x000fe40000724270 */
[C---:B------:R-:W-:Y:S02]  /*6f20*/  ISETP.LT.OR P2, PT, R12.reuse, 0x29, P2 ;  /* 0x000000290c00780c */ /* 0x040fe40001741670 */
[----:B------:R-:W-:-:S02]  /*6f30*/  ISETP.LT.OR P1, PT, R12, 0x2a, P1 ;  /* 0x0000002a0c00780c */ /* 0x000fc40000f21670 */
[----:B------:R-:W-:Y:S02]  /*6f40*/  FSEL R174, R174, -INF , !P2 ;  /* 0xff800000aeae7808 */ /* 0x000fe40005000000 */
[----:B------:R-:W-:Y:S02]  /*6f50*/  FSEL R175, R175, -INF , !P1 ;  /* 0xff800000afaf7808 */ /* 0x000fe40004800000 */
[----:B------:R-:W-:Y:S02]  /*6f60*/  ISETP.GT.AND P1, PT, R13, 0x30, P0 ;  /* 0x000000300d00780c */ /* 0x000fe40000724270 */
[----:B-1----:R-:W-:Y:S02]  /*6f70*/  FMNMX.FTZ R8, R15, R8, !PT ;  /* 0x000000080f087209 */ /* 0x002fe40007810000 */
[----:B------:R-:W-:Y:S02]  /*6f80*/  FMNMX.FTZ R15, R155, R14, !PT ;  /* 0x0000000e9b0f7209 */ /* 0x000fe40007810000 */
[C---:B------:R-:W-:Y:S01]  /*6f90*/  FSETP.NEU.FTZ.AND P2, PT, R8.reuse, -INF , PT ;  /* 0xff8000000800780b */ /* 0x040fe20003f5d000 */
[----:B------:R-:W-:Y:S01]  /*6fa0*/  FMUL.FTZ R20, R8, UR10 ;  /* 0x0000000a08147c20 */ /* 0x000fe20008410000 */
[----:B------:R-:W-:-:S02]  /*6fb0*/  FMNMX.FTZ R14, R158, R15, !PT ;  /* 0x0000000f9e0e7209 */ /* 0x000fc40007810000 */
[----:B------:R-:W-:Y:S02]  /*6fc0*/  ISETP.LT.OR P1, PT, R12, 0x31, P1 ;  /* 0x000000310c00780c */ /* 0x000fe40000f21670 */
[----:B------:R-:W-:Y:S02]  /*6fd0*/  FMNMX.FTZ R15, R159, R14, !PT ;  /* 0x0000000e9f0f7209 */ /* 0x000fe40007810000 */
[----:B------:R-:W-:Y:S02]  /*6fe0*/  FSEL R178, R178, -INF , !P1 ;  /* 0xff800000b2b27808 */ /* 0x000fe40004800000 */
[----:B------:R-:W-:Y:S02]  /*6ff0*/  FMNMX.FTZ R14, R162, R15, !PT ;  /* 0x0000000fa20e7209 */ /* 0x000fe40007810000 */
[----:B------:R-:W-:Y:S02]  /*7000*/  ISETP.GT.AND P1, PT, R13, 0x31, P0 ;  /* 0x000000310d00780c */ /* 0x000fe40000724270 */
[----:B------:R-:W-:-:S02]  /*7010*/  FMNMX.FTZ R15, R163, R14, !PT ;  /* 0x0000000ea30f7209 */ /* 0x000fc40007810000 */
[----:B------:R-:W-:Y:S02]  /*7020*/  FSEL R14, R20, RZ, P2 ;  /* 0x000000ff140e7208 */ /* 0x000fe40001000000 */
[----:B------:R-:W-:Y:S02]  /*7030*/  FMNMX.FTZ R20, R166, R15, !PT ;  /* 0x0000000fa6147209 */ /* 0x000fe40007810000 */
[----:B------:R-:W-:Y:S01]  /*7040*/  ISETP.LT.OR P1, PT, R12, 0x32, P1 ;  /* 0x000000320c00780c */ /* 0x000fe20000f21670 */
[--C-:B------:R-:W-:Y:S01]  /*7050*/  FFMA.FTZ R154, R156, UR10, -R14.reuse ;  /* 0x0000000a9c9a7c23 */ /* 0x100fe2000801080e */
[----:B------:R-:W-:Y:S01]  /*7060*/  FMNMX.FTZ R15, R167, R20, !PT ;  /* 0x00000014a70f7209 */ /* 0x000fe20007810000 */
[--C-:B------:R-:W-:Y:S01]  /*7070*/  FFMA.FTZ R156, R160, UR10, -R14.reuse ;  /* 0x0000000aa09c7c23 */ /* 0x100fe2000801080e */
[----:B------:R-:W-:Y:S01]  /*7080*/  FSEL R179, R179, -INF , !P1 ;  /* 0xff800000b3b37808 */ /* 0x000fe20004800000 */
[--C-:B------:R-:W-:Y:S01]  /*7090*/  FFMA.FTZ R160, R168, UR10, -R14.reuse ;  /* 0x0000000aa8a07c23 */ /* 0x100fe2000801080e */
[----:B------:R-:W-:Y:S01]  /*70a0*/  FMNMX.FTZ R20, R170, R15, !PT ;  /* 0x0000000faa147209 */ /* 0x000fe20007810000 */
[--C-:B------:R-:W-:Y:S01]  /*70b0*/  FFMA.FTZ R152, R152, UR10, -R14.reuse ;  /* 0x0000000a98987c23 */ /* 0x100fe2000801080e */
[----:B------:R-:W-:Y:S01]  /*70c0*/  ISETP.GT.AND P1, PT, R13, 0x38, P0 ;  /* 0x000000380d00780c */ /* 0x000fe20000724270 */
[--C-:B------:R-:W-:Y:S01]  /*70d0*/  FFMA.FTZ R15, R153, UR10, -R14.reuse ;  /* 0x0000000a990f7c23 */ /* 0x100fe2000801080e */
[----:B------:R-:W-:Y:S01]  /*70e0*/  FMNMX.FTZ R21, R171, R20, !PT ;  /* 0x00000014ab157209 */ /* 0x000fe20007810000 */
[----:B------:R-:W-:Y:S01]  /*70f0*/  MUFU.EX2 R154, R154 ;  /* 0x0000009a009a7308 */ /* 0x000fe20000000800 */
[----:B------:R-:W-:Y:S01]  /*7100*/  ISETP.GT.AND P0, PT, R13, 0x39, P0 ;  /* 0x000000390d00780c */ /* 0x000fe20000704270 */
[--C-:B------:R-:W-:Y:S01]  /*7110*/  FFMA.FTZ R13, R157, UR10, -R14.reuse ;  /* 0x0000000a9d0d7c23 */ /* 0x100fe2000801080e */
[----:B------:R-:W-:Y:S01]  /*7120*/  FMNMX.FTZ R20, R174, R21, !PT ;  /* 0x00000015ae147209 */ /* 0x000fe20007810000 */
[--C-:B------:R-:W-:Y:S01]  /*7130*/  FFMA.FTZ R157, R169, UR10, -R14.reuse ;  /* 0x0000000aa99d7c23 */ /* 0x100fe2000801080e */
[C---:B------:R-:W-:Y:S01]  /*7140*/  ISETP.LT.OR P1, PT, R12.reuse, 0x39, P1 ;  /* 0x000000390c00780c */ /* 0x040fe20000f21670 */
[--C-:B------:R-:W-:Y:S01]  /*7150*/  FFMA.FTZ R153, R165, UR10, -R14.reuse ;  /* 0x0000000aa5997c23 */ /* 0x100fe2000801080e */
[----:B------:R-:W-:Y:S01]  /*7160*/  FMNMX.FTZ R21, R175, R20, !PT ;  /* 0x00000014af157209 */ /* 0x000fe20007810000 */
[----:B------:R-:W-:Y:S01]  /*7170*/  MUFU.EX2 R152, R152 ;  /* 0x0000009800987308 */ /* 0x000fe20000000800 */
[----:B------:R-:W-:Y:S01]  /*7180*/  ISETP.LT.OR P0, PT, R12, 0x3a, P0 ;  /* 0x0000003a0c00780c */ /* 0x000fe20000701670 */
[--C-:B------:R-:W-:Y:S01]  /*7190*/  FFMA.FTZ R165, R177, UR10, -R14.reuse ;  /* 0x0000000ab1a57c23 */ /* 0x100fe2000801080e */
[----:B------:R-:W-:Y:S01]  /*71a0*/  FMNMX.FTZ R20, R178, R21, !PT ;  /* 0x00000015b2147209 */ /* 0x000fe20007810000 */
[----:B------:R-:W-:Y:S01]  /*71b0*/  FFMA.FTZ R180, R180, UR10, -R14 ;  /* 0x0000000ab4b47c23 */ /* 0x000fe2000801080e */
[----:B------:R-:W-:Y:S01]  /*71c0*/  FSEL R182, R182, -INF , !P1 ;  /* 0xff800000b6b67808 */ /* 0x000fe20004800000 */
[----:B------:R-:W-:Y:S01]  /*71d0*/  IMAD.U32 R177, RZ, RZ, UR36 ;  /* 0x00000024ffb17e24 */ /* 0x000fe2000f8e00ff */
[----:B------:R-:W-:Y:S01]  /*71e0*/  FMNMX.FTZ R21, R179, R20, !PT ;  /* 0x00000014b3157209 */ /* 0x000fe20007810000 */
[----:B------:R-:W-:Y:S01]  /*71f0*/  MUFU.EX2 R15, R15 ;  /* 0x0000000f000f7308 */ /* 0x000fe20000000800 */
[----:B------:R-:W-:-:S02]  /*7200*/  FSEL R183, R183, -INF , !P0 ;  /* 0xff800000b7b77808 */ /* 0x000fc40004000000 */
[----:B------:R-:W-:Y:S01]  /*7210*/  FMNMX.FTZ R12, R182, R21, !PT ;  /* 0x00000015b60c7209 */ /* 0x000fe20007810000 */
[----:B------:R-:W-:-:S03]  /*7220*/  FFMA.FTZ R21, R161, UR10, -R14 ;  /* 0x0000000aa1157c23 */ /* 0x000fc6000801080e */
[----:B------:R-:W-:Y:S01]  /*7230*/  FMNMX.FTZ R20, R183, R12, !PT ;  /* 0x0000000cb7147209 */ /* 0x000fe20007810000 */
[----:B------:R-:W-:Y:S01]  /*7240*/  FFMA.FTZ R12, R164, UR10, -R14 ;  /* 0x0000000aa40c7c23 */ /* 0x000fe2000801080e */
[----:B------:R-:W-:Y:S01]  /*7250*/  FSEL R164, R8, RZ, P2 ;  /* 0x000000ff08a47208 */ /* 0x000fe20001000000 */
[----:B------:R-:W-:Y:S02]  /*7260*/  MUFU.EX2 R13, R13 ;  /* 0x0000000d000d7308 */ /* 0x000fe40000000800 */
[----:B------:R-:W1:Y:S02]  /*7270*/  SHFL.BFLY PT, R161, R20, 0x2, 0x1f ;  /* 0x0c401f0014a17f89 */ /* 0x000e6400000e0000 */
[----:B------:R-:W-:-:S04]  /*7280*/  FADD.FTZ R164, -R164, R5 ;  /* 0x00000005a4a47221 */ /* 0x000fc80000010100 */
[----:B------:R-:W-:Y:S01]  /*7290*/  FMUL.FTZ R5, R164, UR10 ;  /* 0x0000000aa4057c20 */ /* 0x000fe20008410000 */
[----:B------:R-:W-:Y:S01]  /*72a0*/  MUFU.EX2 R156, R156 ;  /* 0x0000009c009c7308 */ /* 0x000fe20000000800 */
[----:B------:R-:W-:-:S07]  /*72b0*/  FFMA.FTZ R164, R176, UR10, -R14 ;  /* 0x0000000ab0a47c23 */ /* 0x000fce000801080e */
[----:B------:R-:W2:Y:S08]  /*72c0*/  MUFU.EX2 R5, R5 ;  /* 0x0000000500057308 */ /* 0x000eb00000000800 */
[----:B------:R-:W3:Y:S01]  /*72d0*/  MUFU.EX2 R21, R21 ;  /* 0x0000001500157308 */ /* 0x000ee20000000800 */
[----:B-1----:R-:W-:Y:S01]  /*72e0*/  FMNMX.FTZ R168, R20, R161, !PT ;  /* 0x000000a114a87209 */ /* 0x002fe20007810000 */
[----:B------:R-:W-:Y:S01]  /*72f0*/  FFMA.FTZ R161, R173, UR10, -R14 ;  /* 0x0000000aada17c23 */ /* 0x000fe2000801080e */
[----:B------:R-:W-:-:S02]  /*7300*/  IMAD.MOV R173, RZ, RZ, -R17 ;  /* 0x000000ffffad7224 */ /* 0x000fc400078e0a11 */
[--C-:B------:R-:W-:Y:S01]  /*7310*/  FFMA.FTZ R20, R172, UR10, -R14.reuse ;  /* 0x0000000aac147c23 */ /* 0x100fe2000801080e */
[----:B------:R-:W-:Y:S01]  /*7320*/  FFMA.FTZ R172, R181, UR10, -R14 ;  /* 0x0000000ab5ac7c23 */ /* 0x000fe2000801080e */
[----:B------:R-:W1:Y:S01]  /*7330*/  SHFL.BFLY PT, R169, R168, 0x1, 0x1f ;  /* 0x0c201f00a8a97f89 */ /* 0x000e6200000e0000 */
[----:B------:R-:W-:Y:S01]  /*7340*/  ISETP.NE.AND P0, PT, R2, R173, PT ;  /* 0x000000ad0200720c */ /* 0x000fe20003f05270 */
[----:B--2---:R-:W-:Y:S01]  /*7350*/  FFMA.FTZ R176, R5, R3, R152 ;  /* 0x0000000305b07223 */ /* 0x004fe20000010098 */
[----:B------:R-:W2:Y:S01]  /*7360*/  MUFU.EX2 R12, R12 ;  /* 0x0000000c000c7308 */ /* 0x000ea20000000800 */
[C---:B------:R-:W-:Y:S01]  /*7370*/  F2FP.BF16.F32.PACK_AB R152, R15.reuse, R152 ;  /* 0x000000980f98723e */ /* 0x040fe200000010ff */
[-C--:B------:R-:W-:Y:S01]  /*7380*/  FMUL.FTZ R24, R24, R5.reuse ;  /* 0x0000000518187220 */ /* 0x080fe20000410000 */
[----:B------:R-:W-:Y:S01]  /*7390*/  FADD.FTZ R173, R15, R176 ;  /* 0x000000b00fad7221 */ /* 0x000fe20000010000 */
[-C--:B------:R-:W-:Y:S01]  /*73a0*/  FMUL.FTZ R25, R25, R5.reuse ;  /* 0x0000000519197220 */ /* 0x080fe20000410000 */
[-C--:B------:R-:W-:Y:S01]  /*73b0*/  FMUL.FTZ R28, R28, R5.reuse ;  /* 0x000000051c1c7220 */ /* 0x080fe20000410000 */
[-C--:B------:R-:W-:Y:S01]  /*73c0*/  FMUL.FTZ R29, R29, R5.reuse ;  /* 0x000000051d1d7220 */ /* 0x080fe20000410000 */
[----:B------:R-:W-:Y:S01]  /*73d0*/  FADD.FTZ R14, R154, R173 ;  /* 0x000000ad9a0e7221 */ /* 0x000fe20000010000 */
[----:B------:R-:W4:Y:S01]  /*73e0*/  MUFU.EX2 R153, R153 ;  /* 0x0000009900997308 */ /* 0x000f220000000800 */
[C---:B------:R-:W-:Y:S01]  /*73f0*/  F2FP.BF16.F32.PACK_AB R154, R13.reuse, R154 ;  /* 0x0000009a0d9a723e */ /* 0x040fe200000010ff */
[----:B------:R-:W-:Y:S01]  /*7400*/  FMUL.FTZ R32, R32, R5 ;  /* 0x0000000520207220 */ /* 0x000fe20000410000 */
[----:B------:R-:W-:Y:S01]  /*7410*/  FADD.FTZ R173, R13, R14 ;  /* 0x0000000e0dad7221 */ /* 0x000fe20000010000 */
[----:B------:R-:W-:-:S02]  /*7420*/  @!P0 IMAD R14, R177, 0x40, R16 ;  /* 0x00000040b10e8824 */ /* 0x000fc400078e0210 */
[-C--:B------:R-:W-:Y:S01]  /*7430*/  FMUL.FTZ R33, R33, R5.reuse ;  /* 0x0000000521217220 */ /* 0x080fe20000410000 */
[-C--:B------:R-:W-:Y:S01]  /*7440*/  FMUL.FTZ R36, R36, R5.reuse ;  /* 0x0000000524247220 */ /* 0x080fe20000410000 */
[-C--:B------:R-:W-:Y:S01]  /*7450*/  FMUL.FTZ R37, R37, R5.reuse ;  /* 0x0000000525257220 */ /* 0x080fe20000410000 */
[----:B------:R-:W5:Y:S01]  /*7460*/  MUFU.EX2 R160, R160 ;  /* 0x000000a000a07308 */ /* 0x000f620000000800 */
[-C--:B------:R-:W-:Y:S01]  /*7470*/  FMUL.FTZ R40, R40, R5.reuse ;  /* 0x0000000528287220 */ /* 0x080fe20000410000 */
[-C--:B------:R-:W-:Y:S01]  /*7480*/  FMUL.FTZ R41, R41, R5.reuse ;  /* 0x0000000529297220 */ /* 0x080fe20000410000 */
[----:B------:R-:W-:Y:S01]  /*7490*/  FMUL.FTZ R44, R44, R5 ;  /* 0x000000052c2c7220 */ /* 0x000fe20000410000 */
[----:B-1----:R-:W-:Y:S01]  /*74a0*/  FMNMX.FTZ R168, R168, R169, !PT ;  /* 0x000000a9a8a87209 */ /* 0x002fe20007810000 */
[-C--:B------:R-:W-:Y:S01]  /*74b0*/  FMUL.FTZ R45, R45, R5.reuse ;  /* 0x000000052d2d7220 */ /* 0x080fe20000410000 */
[-C--:B------:R-:W-:Y:S01]  /*74c0*/  FMUL.FTZ R48, R48, R5.reuse ;  /* 0x0000000530307220 */ /* 0x080fe20000410000 */
[-C--:B------:R-:W-:Y:S01]  /*74d0*/  FMUL.FTZ R49, R49, R5.reuse ;  /* 0x0000000531317220 */ /* 0x080fe20000410000 */
[C---:B------:R-:W-:Y:S01]  /*74e0*/  FSETP.NEU.FTZ.AND P1, PT, R168.reuse, -INF , PT ;  /* 0xff800000a800780b */ /* 0x040fe20003f3d000 */
[----:B------:R-:W-:Y:S01]  /*74f0*/  FMUL.FTZ R3, R168, UR10 ;  /* 0x0000000aa8037c20 */ /* 0x000fe20008410000 */
[----:B------:R1:W-:Y:S01]  /*7500*/  MUFU.EX2 R169, R180 ;  /* 0x000000b400a97308 */ /* 0x0003e20000000800 */
[-C--:B------:R-:W-:Y:S01]  /*7510*/  FMUL.FTZ R52, R52, R5.reuse ;  /* 0x0000000534347220 */ /* 0x080fe20000410000 */
[-C--:B------:R-:W-:Y:S01]  /*7520*/  FMUL.FTZ R53, R53, R5.reuse ;  /* 0x0000000535357220 */ /* 0x080fe20000410000 */
[-C--:B------:R-:W-:Y:S01]  /*7530*/  FMUL.FTZ R56, R56, R5.reuse ;  /* 0x0000000538387220 */ /* 0x080fe20000410000 */
[----:B------:R-:W-:Y:S01]  /*7540*/  FSEL R176, R3, RZ, P1 ;  /* 0x000000ff03b07208 */ /* 0x000fe20000800000 */
[-C--:B------:R-:W-:Y:S01]  /*7550*/  FMUL.FTZ R57, R57, R5.reuse ;  /* 0x0000000539397220 */ /* 0x080fe20000410000 */
[----:B------:R-:W-:Y:S01]  /*7560*/  FSEL R3, R168, RZ, P1 ;  /* 0x000000ffa8037208 */ /* 0x000fe20000800000 */
[-C--:B------:R-:W-:Y:S01]  /*7570*/  FMUL.FTZ R60, R60, R5.reuse ;  /* 0x000000053c3c7220 */ /* 0x080fe20000410000 */
[----:B------:R-:W0:Y:S01]  /*7580*/  MUFU.EX2 R157, R157 ;  /* 0x0000009d009d7308 */ /* 0x000e220000000800 */
[----:B-1----:R-:W-:Y:S01]  /*7590*/  FADD.FTZ R180, R156, R173 ;  /* 0x000000ad9cb47221 */ /* 0x002fe20000010000 */
[----:B------:R-:W-:Y:S01]  /*75a0*/  FFMA.FTZ R9, R9, UR10, -R176 ;  /* 0x0000000a09097c23 */ /* 0x000fe200080108b0 */
[----:B------:R-:W-:Y:S01]  /*75b0*/  FADD.FTZ R3, -R3, R6 ;  /* 0x0000000603037221 */ /* 0x000fe20000010100 */
[----:B------:R-:W-:Y:S01]  /*75c0*/  FFMA.FTZ R155, R155, UR10, -R176 ;  /* 0x0000000a9b9b7c23 */ /* 0x000fe200080108b0 */
[----:B---3--:R-:W-:Y:S01]  /*75d0*/  FADD.FTZ R177, R21, R180 ;  /* 0x000000b415b17221 */ /* 0x008fe20000010000 */
[----:B------:R-:W-:Y:S01]  /*75e0*/  @!P0 LEA R173, R14, UR43, 0x2 ;  /* 0x0000002b0ead8c11 */ /* 0x000fe2000f8e10ff */
[----:B------:R-:W-:Y:S01]  /*75f0*/  FMUL.FTZ R3, R3, UR10 ;  /* 0x0000000a03037c20 */ /* 0x000fe20008410000 */
[----:B------:R-:W1:Y:S01]  /*7600*/  MUFU.EX2 R20, R20 ;  /* 0x0000001400147308 */ /* 0x000e620000000800 */
[----:B--2---:R-:W-:Y:S01]  /*7610*/  FADD.FTZ R6, R12, R177 ;  /* 0x000000b10c067221 */ /* 0x004fe20000010000 */
[--C-:B------:R-:W-:Y:S01]  /*7620*/  FFMA.FTZ R177, R162, UR10, -R176.reuse ;  /* 0x0000000aa2b17c23 */ /* 0x100fe200080108b0 */
[--C-:B------:R-:W-:Y:S01]  /*7630*/  FFMA.FTZ R158, R158, UR10, -R176.reuse ;  /* 0x0000000a9e9e7c23 */ /* 0x100fe200080108b0 */
[----:B------:R-:W-:Y:S01]  /*7640*/  FFMA.FTZ R159, R159, UR10, -R176 ;  /* 0x0000000a9f9f7c23 */ /* 0x000fe200080108b0 */
[----:B----4-:R-:W-:Y:S01]  /*7650*/  FADD.FTZ R181, R153, R6 ;  /* 0x0000000699b57221 */ /* 0x010fe20000010000 */
[--C-:B------:R-:W-:Y:S01]  /*7660*/  FFMA.FTZ R163, R163, UR10, -R176.reuse ;  /* 0x0000000aa3a37c23 */ /* 0x100fe200080108b0 */
[--C-:B------:R-:W-:Y:S01]  /*7670*/  FFMA.FTZ R180, R166, UR10, -R176.reuse ;  /* 0x0000000aa6b47c23 */ /* 0x100fe200080108b0 */
[----:B------:R-:W2:Y:S01]  /*7680*/  MUFU.EX2 R161, R161 ;  /* 0x000000a100a17308 */ /* 0x000ea20000000800 */
[----:B-----5:R-:W-:Y:S01]  /*7690*/  FADD.FTZ R162, R160, R181 ;  /* 0x000000b5a0a27221 */ /* 0x020fe20000010000 */
[--C-:B------:R-:W-:Y:S01]  /*76a0*/  FFMA.FTZ R181, R170, UR10, -R176.reuse ;  /* 0x0000000aaab57c23 */ /* 0x100fe200080108b0 */
[--C-:B------:R-:W-:Y:S01]  /*76b0*/  FFMA.FTZ R167, R167, UR10, -R176.reuse ;  /* 0x0000000aa7a77c23 */ /* 0x100fe200080108b0 */
[----:B------:R-:W-:Y:S01]  /*76c0*/  FFMA.FTZ R171, R171, UR10, -R176 ;  /* 0x0000000aabab7c23 */ /* 0x000fe200080108b0 */
[----:B0-----:R-:W-:Y:S01]  /*76d0*/  FADD.FTZ R193, R157, R162 ;  /* 0x000000a29dc17221 */ /* 0x001fe20000010000 */
[--C-:B------:R-:W-:Y:S01]  /*76e0*/  FFMA.FTZ R174, R174, UR10, -R176.reuse ;  /* 0x0000000aaeae7c23 */ /* 0x100fe200080108b0 */
[--C-:B------:R-:W-:Y:S01]  /*76f0*/  FFMA.FTZ R175, R175, UR10, -R176.reuse ;  /* 0x0000000aafaf7c23 */ /* 0x100fe200080108b0 */
[----:B------:R-:W-:Y:S01]  /*7700*/  MUFU.EX2 R9, R9 ;  /* 0x0000000900097308 */ /* 0x000fe20000000800 */
[----:B-1----:R-:W-:Y:S01]  /*7710*/  FADD.FTZ R162, R20, R193 ;  /* 0x000000c114a27221 */ /* 0x002fe20000010000 */
[--C-:B------:R-:W-:Y:S01]  /*7720*/  FFMA.FTZ R178, R178, UR10, -R176.reuse ;  /* 0x0000000ab2b27c23 */ /* 0x100fe200080108b0 */
[--C-:B------:R-:W-:Y:S01]  /*7730*/  FFMA.FTZ R179, R179, UR10, -R176.reuse ;  /* 0x0000000ab3b37c23 */ /* 0x100fe200080108b0 */
[--C-:B------:R-:W-:Y:S01]  /*7740*/  FFMA.FTZ R182, R182, UR10, -R176.reuse ;  /* 0x0000000ab6b67c23 */ /* 0x100fe200080108b0 */
[----:B------:R-:W-:Y:S01]  /*7750*/  FFMA.FTZ R176, R183, UR10, -R176 ;  /* 0x0000000ab7b07c23 */ /* 0x000fe200080108b0 */
[----:B------:R0:W-:Y:S01]  /*7760*/  @!P0 STS [R173+0x28800], R5 ;  /* 0x02880005ad008388 */ /* 0x0001e20000000800 */
[----:B------:R-:W-:Y:S01]  /*7770*/  F2FP.BF16.F32.PACK_AB R160, R157, R160 ;  /* 0x000000a09da0723e */ /* 0x000fe200000010ff */
[----:B------:R2:W1:Y:S01]  /*7780*/  MUFU.EX2 R6, R3 ;  /* 0x0000000300067308 */ /* 0x0004620000000800 */
[----:B------:R-:W-:Y:S01]  /*7790*/  F2FP.BF16.F32.PACK_AB R156, R21, R156 ;  /* 0x0000009c159c723e */ /* 0x000fe200000010ff */
        /* <DEDUP_REMOVED lines=15> */
[----:B-1----:R-:W-:Y:S01]  /*7890*/  FFMA.FTZ R13, R6, R4, R9 ;  /* 0x00000004060d7223 */ /* 0x002fe20000010009 */
[----:B------:R1:W-:Y:S01]  /*78a0*/  @!P0 STS [R173+0x28820], R6 ;  /* 0x02882006ad008388 */ /* 0x0003e20000000800 */
[-C--:B------:R-:W-:Y:S01]  /*78b0*/  FMUL.FTZ R85, R85, R5.reuse ;  /* 0x0000000555557220 */ /* 0x080fe20000410000 */
[-C--:B------:R-:W-:Y:S01]  /*78c0*/  FMUL.FTZ R88, R88, R5.reuse ;  /* 0x0000000558587220 */ /* 0x080fe20000410000 */
[-C--:B------:R-:W-:Y:S01]  /*78d0*/  FMUL.FTZ R89, R89, R5.reuse ;  /* 0x0000000559597220 */ /* 0x080fe20000410000 */
[-C--:B------:R-:W-:Y:S01]  /*78e0*/  FMUL.FTZ R92, R92, R5.reuse ;  /* 0x000000055c5c7220 */ /* 0x080fe20000410000 */
[-C--:B------:R-:W-:Y:S01]  /*78f0*/  FMUL.FTZ R93, R93, R5.reuse ;  /* 0x000000055d5d7220 */ /* 0x080fe20000410000 */
[----:B------:R-:W4:Y:S01]  /*7900*/  MUFU.EX2 R165, R165 ;  /* 0x000000a500a57308 */ /* 0x000f220000000800 */
[----:B---3--:R-:W-:Y:S01]  /*7910*/  FADD.FTZ R162, R164, R3 ;  /* 0x00000003a4a27221 */ /* 0x008fe20000010000 */
[-C--:B------:R-:W-:Y:S01]  /*7920*/  FMUL.FTZ R96, R96, R5.reuse ;  /* 0x0000000560607220 */ /* 0x080fe20000410000 */
[-C--:B------:R-:W-:Y:S01]  /*7930*/  FMUL.FTZ R97, R97, R5.reuse ;  /* 0x0000000561617220 */ /* 0x080fe20000410000 */
[-C--:B------:R-:W-:Y:S01]  /*7940*/  FMUL.FTZ R100, R100, R5.reuse ;  /* 0x0000000564647220 */ /* 0x080fe20000410000 */
[-C--:B------:R-:W-:Y:S01]  /*7950*/  FMUL.FTZ R101, R101, R5.reuse ;  /* 0x0000000565657220 */ /* 0x080fe20000410000 */
[-C--:B------:R-:W-:Y:S01]  /*7960*/  FMUL.FTZ R104, R104, R5.reuse ;  /* 0x0000000568687220 */ /* 0x080fe20000410000 */
[-C--:B------:R-:W-:Y:S01]  /*7970*/  FMUL.FTZ R105, R105, R5.reuse ;  /* 0x0000000569697220 */ /* 0x080fe20000410000 */
[----:B------:R3:W5:Y:S01]  /*7980*/  MUFU.EX2 R155, R158 ;  /* 0x0000009e009b7308 */ /* 0x0007620000000800 */
        /* <DEDUP_REMOVED lines=8> */
[----:B---3--:R-:W-:Y:S01]  /*7a10*/  F2FP.BF16.F32.PACK_AB R158, R153, R12 ;  /* 0x0000000c999e723e */ /* 0x008fe200000010ff */
[C---:B----4-:R-:W-:Y:S01]  /*7a20*/  FADD.FTZ R162, R165.reuse, R162 ;  /* 0x000000a2a5a27221 */ /* 0x050fe20000010000 */
[----:B------:R-:W-:Y:S01]  /*7a30*/  F2FP.BF16.F32.PACK_AB R164, R165, R164 ;  /* 0x000000a4a5a4723e */ /* 0x000fe200000010ff */
[----:B------:R-:W-:Y:S01]  /*7a40*/  FMUL.FTZ R120, R120, R5 ;  /* 0x0000000578787220 */ /* 0x000fe20000410000 */
[----:B------:R-:W-:Y:S01]  /*7a50*/  F2FP.BF16.F32.PACK_AB R153, R14, R9 ;  /* 0x000000090e99723e */ /* 0x000fe200000010ff */
[----:B------:R-:W-:Y:S01]  /*7a60*/  FADD.FTZ R3, R169, R162 ;  /* 0x000000a2a9037221 */ /* 0x000fe20000010000 */
[----:B------:R-:W-:Y:S01]  /*7a70*/  F2FP.BF16.F32.PACK_AB R162, R161, R20 ;  /* 0x00000014a1a2723e */ /* 0x000fe200000010ff */
[----:B------:R-:W-:Y:S01]  /*7a80*/  MUFU.EX2 R177, R177 ;  /* 0x000000b100b17308 */ /* 0x000fe20000000800 */
[----:B-----5:R-:W-:Y:S01]  /*7a90*/  FADD.FTZ R13, R155, R4 ;  /* 0x000000049b0d7221 */ /* 0x020fe20000010000 */
[-C--:B------:R-:W-:Y:S01]  /*7aa0*/  FMUL.FTZ R121, R121, R5.reuse ;  /* 0x0000000579797220 */ /* 0x080fe20000410000 */
[-C--:B------:R-:W-:Y:S01]  /*7ab0*/  FMUL.FTZ R124, R124, R5.reuse ;  /* 0x000000057c7c7220 */ /* 0x080fe20000410000 */
[-C--:B------:R-:W-:Y:S01]  /*7ac0*/  FMUL.FTZ R125, R125, R5.reuse ;  /* 0x000000057d7d7220 */ /* 0x080fe20000410000 */
[-C--:B------:R-:W-:Y:S01]  /*7ad0*/  FMUL.FTZ R128, R128, R5.reuse ;  /* 0x0000000580807220 */ /* 0x080fe20000410000 */
[-C--:B------:R-:W-:Y:S01]  /*7ae0*/  FMUL.FTZ R129, R129, R5.reuse ;  /* 0x0000000581817220 */ /* 0x080fe20000410000 */
[----:B------:R-:W-:Y:S01]  /*7af0*/  FMUL.FTZ R132, R132, R5 ;  /* 0x0000000584847220 */ /* 0x000fe20000410000 */
[----:B------:R-:W3:Y:S01]  /*7b00*/  MUFU.EX2 R172, R172 ;  /* 0x000000ac00ac7308 */ /* 0x000ee20000000800 */
[----:B--2---:R-:W-:Y:S01]  /*7b10*/  F2FP.BF16.F32.PACK_AB R155, R170, R155 ;  /* 0x0000009baa9b723e */ /* 0x004fe200000010ff */
[----:B------:R-:W-:Y:S01]  /*7b20*/  BAR.SYNC.DEFER_BLOCKING 0xf, 0x100 ;  /* 0x03c4000000007b1d */ /* 0x000fe20000010000 */
        /* <DEDUP_REMOVED lines=9> */
[----:B------:R-:W-:Y:S01]  /*7bc0*/  FMUL.FTZ R149, R149, R5 ;  /* 0x0000000595957220 */ /* 0x000fe20000410000 */
[-C--:B------:R-:W-:Y:S01]  /*7bd0*/  FMUL.FTZ R26, R26, R6.reuse ;  /* 0x000000061a1a7220 */ /* 0x080fe20000410000 */
[-C--:B------:R-:W-:Y:S01]  /*7be0*/  FMUL.FTZ R27, R27, R6.reuse ;  /* 0x000000061b1b7220 */ /* 0x080fe20000410000 */
[-C--:B------:R-:W-:Y:S01]  /*7bf0*/  FMUL.FTZ R30, R30, R6.reuse ;  /* 0x000000061e1e7220 */ /* 0x080fe20000410000 */
[----:B------:R4:W5:Y:S01]  /*7c00*/  MUFU.EX2 R159, R180 ;  /* 0x000000b4009f7308 */ /* 0x0009620000000800 */
[C---:B---3--:R-:W-:Y:S01]  /*7c10*/  FADD.FTZ R3, R172.reuse, R3 ;  /* 0x00000003ac037221 */ /* 0x048fe20000010000 */
[----:B------:R-:W-:Y:S01]  /*7c20*/  F2FP.BF16.F32.PACK_AB R166, R172, R169 ;  /* 0x000000a9aca6723e */ /* 0x000fe200000010ff */
[-C--:B------:R-:W-:Y:S01]  /*7c30*/  FMUL.FTZ R31, R31, R6.reuse ;  /* 0x000000061f1f7220 */ /* 0x080fe20000410000 */
[-C--:B------:R-:W-:Y:S01]  /*7c40*/  FMUL.FTZ R34, R34, R6.reuse ;  /* 0x0000000622227220 */ /* 0x080fe20000410000 */
[-C--:B------:R-:W-:Y:S01]  /*7c50*/  FMUL.FTZ R35, R35, R6.reuse ;  /* 0x0000000623237220 */ /* 0x080fe20000410000 */
[-C--:B------:R-:W-:Y:S01]  /*7c60*/  FMUL.FTZ R38, R38, R6.reuse ;  /* 0x0000000626267220 */ /* 0x080fe20000410000 */
[-C--:B------:R-:W-:Y:S01]  /*7c70*/  FMUL.FTZ R39, R39, R6.reuse ;  /* 0x0000000627277220 */ /* 0x080fe20000410000 */
[----:B------:R-:W3:Y:S01]  /*7c80*/  MUFU.EX2 R20, R167 ;  /* 0x000000a700147308 */ /* 0x000ee20000000800 */
[----:B----4-:R-:W-:Y:S01]  /*7c90*/  FADD.FTZ R180, R170, R13 ;  /* 0x0000000daab47221 */ /* 0x010fe20000010000 */
[----:B--2---:R-:W-:Y:S01]  /*7ca0*/  F2FP.BF16.F32.PACK_AB R157, R12, R177 ;  /* 0x000000b10c9d723e */ /* 0x004fe200000010ff */
[----:B------:R1:W-:Y:S01]  /*7cb0*/  STSM.16.M88.4 [R18+0x26800], R152 ;  /* 0x0268009812007844 */ /* 0x0003e20000000200 */
[-C--:B------:R-:W-:Y:S01]  /*7cc0*/  FMUL.FTZ R42, R42, R6.reuse ;  /* 0x000000062a2a7220 */ /* 0x080fe20000410000 */
[----:B------:R-:W-:Y:S01]  /*7cd0*/  FADD.FTZ R13, R177, R180 ;  /* 0x000000b4b10d7221 */ /* 0x000fe20000010000 */
        /* <DEDUP_REMOVED lines=11> */
[-C--:B------:R-:W-:Y:S01]  /*7d90*/  FMUL.FTZ R62, R62, R6.reuse ;  /* 0x000000063e3e7220 */ /* 0x080fe20000410000 */
[-C--:B------:R-:W-:Y:S01]  /*7da0*/  FMUL.FTZ R63, R63, R6.reuse ;  /* 0x000000063f3f7220 */ /* 0x080fe20000410000 */
[-C--:B------:R-:W-:Y:S01]  /*7db0*/  FMUL.FTZ R66, R66, R6.reuse ;  /* 0x0000000642427220 */ /* 0x080fe20000410000 */
[-C--:B------:R-:W-:Y:S01]  /*7dc0*/  FMUL.FTZ R67, R67, R6.reuse ;  /* 0x0000000643437220 */ /* 0x080fe20000410000 */
[-C--:B------:R-:W-:Y:S01]  /*7dd0*/  FMUL.FTZ R70, R70, R6.reuse ;  /* 0x0000000646467220 */ /* 0x080fe20000410000 */
[-C--:B------:R-:W-:Y:S01]  /*7de0*/  FMUL.FTZ R71, R71, R6.reuse ;  /* 0x0000000647477220 */ /* 0x080fe20000410000 */
[-C--:B------:R-:W-:Y:S01]  /*7df0*/  FMUL.FTZ R74, R74, R6.reuse ;  /* 0x000000064a4a7220 */ /* 0x080fe20000410000 */
[----:B------:R0:W1:Y:S01]  /*7e00*/  MUFU.EX2 R163, R174 ;  /* 0x000000ae00a37308 */ /* 0x0000620000000800 */
        /* <DEDUP_REMOVED lines=8> */
[----:B0-----:R-:W-:Y:S01]  /*7e90*/  FADD.FTZ R174, R12, R13 ;  /* 0x0000000d0cae7221 */ /* 0x001fe20000010000 */
[-C--:B------:R-:W-:Y:S01]  /*7ea0*/  FMUL.FTZ R90, R90, R6.reuse ;  /* 0x000000065a5a7220 */ /* 0x080fe20000410000 */
[-C--:B------:R-:W-:Y:S01]  /*7eb0*/  FMUL.FTZ R91, R91, R6.reuse ;  /* 0x000000065b5b7220 */ /* 0x080fe20000410000 */
[-C--:B------:R-:W-:Y:S01]  /*7ec0*/  FMUL.FTZ R94, R94, R6.reuse ;  /* 0x000000065e5e7220 */ /* 0x080fe20000410000 */
[----:B-----5:R-:W-:Y:S01]  /*7ed0*/  FADD.FTZ R13, R159, R174 ;  /* 0x000000ae9f0d7221 */ /* 0x020fe20000010000 */
[C---:B---3--:R-:W-:Y:S01]  /*7ee0*/  F2FP.BF16.F32.PACK_AB R159, R20.reuse, R159 ;  /* 0x0000009f149f723e */ /* 0x048fe200000010ff */
[-C--:B------:R-:W-:Y:S01]  /*7ef0*/  FMUL.FTZ R95, R95, R6.reuse ;  /* 0x000000065f5f7220 */ /* 0x080fe20000410000 */
[----:B------:R0:W3:Y:S01]  /*7f00*/  MUFU.EX2 R165, R178 ;  /* 0x000000b200a57308 */ /* 0x0000e20000000800 */
[----:B------:R-:W-:Y:S01]  /*7f10*/  FADD.FTZ R180, R20, R13 ;  /* 0x0000000d14b47221 */ /* 0x000fe20000010000 */
[-C--:B------:R-:W-:Y:S01]  /*7f20*/  FMUL.FTZ R98, R98, R6.reuse ;  /* 0x0000000662627220 */ /* 0x080fe20000410000 */
[----:B------:R3:W-:Y:S01]  /*7f30*/  STSM.16.M88.4 [R19], R156 ;  /* 0x0000009c13007844 */ /* 0x0007e20000000200 */
[-C--:B------:R-:W-:Y:S01]  /*7f40*/  FMUL.FTZ R99, R99, R6.reuse ;  /* 0x0000000663637220 */ /* 0x080fe20000410000 */
[----:B--2---:R-:W-:Y:S01]  /*7f50*/  FADD.FTZ R13, R161, R180 ;  /* 0x000000b4a10d7221 */ /* 0x004fe20000010000 */
[----:B----4-:R-:W-:Y:S01]  /*7f60*/  F2FP.BF16.F32.PACK_AB R161, R172, R161 ;  /* 0x000000a1aca1723e */ /* 0x010fe200000010ff */
[-C--:B------:R-:W-:Y:S01]  /*7f70*/  FMUL.FTZ R102, R102, R6.reuse ;  /* 0x0000000666667220 */ /* 0x080fe20000410000 */
[----:B------:R-:W2:Y:S01]  /*7f80*/  MUFU.EX2 R174, R179 ;  /* 0x000000b300ae7308 */ /* 0x000ea20000000800 */
[----:B0-----:R-:W-:Y:S01]  /*7f90*/  FADD.FTZ R178, R172, R13 ;  /* 0x0000000dacb27221 */ /* 0x001fe20000010000 */
[-C--:B------:R-:W-:Y:S01]  /*7fa0*/  FMUL.FTZ R103, R103, R6.reuse ;  /* 0x0000000667677220 */ /* 0x080fe20000410000 */
[-C--:B------:R-:W-:Y:S01]  /*7fb0*/  FMUL.FTZ R106, R106, R6.reuse ;  /* 0x000000066a6a7220 */ /* 0x080fe20000410000 */
[-C--:B------:R-:W-:Y:S01]  /*7fc0*/  FMUL.FTZ R107, R107, R6.reuse ;  /* 0x000000066b6b7220 */ /* 0x080fe20000410000 */
[----:B-1----:R-:W-:Y:S01]  /*7fd0*/  FADD.FTZ R13, R163, R178 ;  /* 0x000000b2a30d7221 */ /* 0x002fe20000010000 */
[----:B------:R-:W-:Y:S01]  /*7fe0*/  F2FP.BF16.F32.PACK_AB R163, R4, R163 ;  /* 0x000000a304a3723e */ /* 0x000fe200000010ff */
[-C--:B------:R-:W-:Y:S01]  /*7ff0*/  FMUL.FTZ R110, R110, R6.reuse ;  /* 0x000000066e6e7220 */ /* 0x080fe20000410000 */
[----:B------:R-:W0:Y:S01]  /*8000*/  MUFU.EX2 R167, R182 ;  /* 0x000000b600a77308 */ /* 0x000e220000000800 */
[----:B------:R-:W-:Y:S01]  /*8010*/  FADD.FTZ R178, R4, R13 ;  /* 0x0000000d04b27221 */ /* 0x000fe20000010000 */
[-C--:B------:R-:W-:Y:S01]  /*8020*/  FMUL.FTZ R111, R111, R6.reuse ;  /* 0x000000066f6f7220 */ /* 0x080fe20000410000 */
[----:B------:R1:W-:Y:S01]  /*8030*/  STSM.16.M88.4 [R23], R160 ;  /* 0x000000a017007844 */ /* 0x0003e20000000200 */
[-C--:B------:R-:W-:Y:S01]  /*8040*/  FMUL.FTZ R114, R114, R6.reuse ;  /* 0x0000000672727220 */ /* 0x080fe20000410000 */
[----:B---3--:R-:W-:Y:S01]  /*8050*/  FADD.FTZ R13, R165, R178 ;  /* 0x000000b2a50d7221 */ /* 0x008fe20000010000 */
[-C--:B------:R-:W-:Y:S01]  /*8060*/  FMUL.FTZ R115, R115, R6.reuse ;  /* 0x0000000673737220 */ /* 0x080fe20000410000 */
[-C--:B------:R-:W-:Y:S01]  /*8070*/  FMUL.FTZ R118, R118, R6.reuse ;  /* 0x0000000676767220 */ /* 0x080fe20000410000 */
[----:B------:R-:W3:Y:S01]  /*8080*/  MUFU.EX2 R176, R176 ;  /* 0x000000b000b07308 */ /* 0x000ee20000000800 */
[C---:B--2---:R-:W-:Y:S01]  /*8090*/  FADD.FTZ R14, R174.reuse, R13 ;  /* 0x0000000dae0e7221 */ /* 0x044fe20000010000 */
[----:B------:R-:W-:Y:S01]  /*80a0*/  F2FP.BF16.F32.PACK_AB R165, R174, R165 ;  /* 0x000000a5aea5723e */ /* 0x000fe200000010ff */
[-C--:B------:R-:W-:Y:S01]  /*80b0*/  FMUL.FTZ R119, R119, R6.reuse ;  /* 0x0000000677777220 */ /* 0x080fe20000410000 */
[-C--:B------:R-:W-:Y:S01]  /*80c0*/  FMUL.FTZ R122, R122, R6.reuse ;  /* 0x000000067a7a7220 */ /* 0x080fe20000410000 */
[-C--:B------:R-:W-:Y:S01]  /*80d0*/  FMUL.FTZ R123, R123, R6.reuse ;  /* 0x000000067b7b7220 */ /* 0x080fe20000410000 */
[-C--:B------:R-:W-:Y:S01]  /*80e0*/  FMUL.FTZ R126, R126, R6.reuse ;  /* 0x000000067e7e7220 */ /* 0x080fe20000410000 */
[-C--:B------:R-:W-:Y:S01]  /*80f0*/  FMUL.FTZ R127, R127, R6.reuse ;  /* 0x000000067f7f7220 */ /* 0x080fe20000410000 */
[-C--:B------:R-:W-:Y:S01]  /*8100*/  FMUL.FTZ R130, R130, R6.reuse ;  /* 0x0000000682827220 */ /* 0x080fe20000410000 */
[----:B0-----:R-:W-:Y:S01]  /*8110*/  FADD.FTZ R5, R167, R14 ;  /* 0x0000000ea7057221 */ /* 0x001fe20000010000 */
[-C--:B------:R-:W-:Y:S01]  /*8120*/  FMUL.FTZ R131, R131, R6.reuse ;  /* 0x0000000683837220 */ /* 0x080fe20000410000 */
[-C--:B------:R-:W-:Y:S01]  /*8130*/  FMUL.FTZ R134, R134, R6.reuse ;  /* 0x0000000686867220 */ /* 0x080fe20000410000 */
[-C--:B------:R-:W-:Y:S01]  /*8140*/  FMUL.FTZ R135, R135, R6.reuse ;  /* 0x0000000687877220 */ /* 0x080fe20000410000 */
[-C--:B------:R-:W-:Y:S01]  /*8150*/  FMUL.FTZ R138, R138, R6.reuse ;  /* 0x000000068a8a7220 */ /* 0x080fe20000410000 */
[-C--:B------:R-:W-:Y:S01]  /*8160*/  FMUL.FTZ R139, R139, R6.reuse ;  /* 0x000000068b8b7220 */ /* 0x080fe20000410000 */
[-C--:B------:R-:W-:Y:S01]  /*8170*/  FMUL.FTZ R142, R142, R6.reuse ;  /* 0x000000068e8e7220 */ /* 0x080fe20000410000 */
[-C--:B------:R-:W-:Y:S01]  /*8180*/  FMUL.FTZ R143, R143, R6.reuse ;  /* 0x000000068f8f7220 */ /* 0x080fe20000410000 */
[C---:B---3--:R-:W-:Y:S01]  /*8190*/  F2FP.BF16.F32.PACK_AB R167, R176.reuse, R167 ;  /* 0x000000a7b0a7723e */ /* 0x048fe200000010ff */
[----:B------:R-:W-:Y:S01]  /*81a0*/  FADD.FTZ R4, R176, R5 ;  /* 0x00000005b0047221 */ /* 0x000fe20000010000 */
[-C--:B------:R-:W-:Y:S01]  /*81b0*/  FMUL.FTZ R146, R146, R6.reuse ;  /* 0x0000000692927220 */ /* 0x080fe20000410000 */
[-C--:B------:R-:W-:Y:S01]  /*81c0*/  FMUL.FTZ R147, R147, R6.reuse ;  /* 0x0000000693937220 */ /* 0x080fe20000410000 */
[-C--:B------:R-:W-:Y:S01]  /*81d0*/  FMUL.FTZ R150, R150, R6.reuse ;  /* 0x0000000696967220 */ /* 0x080fe20000410000 */
[----:B------:R1:W-:Y:S01]  /*81e0*/  STSM.16.M88.4 [R22], R164 ;  /* 0x000000a416007844 */ /* 0x0003e20000000200 */
[----:B------:R-:W-:Y:S01]  /*81f0*/  FMUL.FTZ R151, R151, R6 ;  /* 0x0000000697977220 */ /* 0x000fe20000410000 */
[----:B------:R-:W-:Y:S06]  /*8200*/  @!P3 BRA `(.L_x_1780) ;  /* 0x000000000004b947 */ /* 0x000fec0003800000 */
[----:B------:R-:W-:Y:S01]  /*8210*/  BPT.TRAP 0x1 ;  /* 0x000000040000795c */ /* 0x000fe20000300000 */
.L_x_1780:
[----:B------:R0:W2:Y:S01]  /*8220*/  SYNCS.PHASECHK.TRANS64.TRYWAIT P0, [UR27+0x28c50], R10 ;  /* 0x028c500aff0075a7 */ /* 0x0000a2000800015b */
[----:B------:R-:W-:Y:S05]  /*8230*/  @!P3 BRA `(.L_x_1781) ;  /* 0x000000000004b947 */ /* 0x000fea0003800000 */
[----:B------:R-:W-:Y:S01]  /*8240*/  BPT.TRAP 0x1 ;  /* 0x000000040000795c */ /* 0x000fe20000300000 */
.L_x_1781:
[----:B--2---:R-:W-:Y:S05]  /*8250*/  @P0 BRA `(.L_x_1782) ;  /* 0x0000000000080947 */ /* 0x004fea0003800000 */
[----:B------:R-:W2:Y:S02]  /*8260*/  SYNCS.PHASECHK.TRANS64.TRYWAIT P0, [UR27+0x28c50], R10 ;  /* 0x028c500aff0075a7 */ /* 0x000ea4000800015b */
[----:B--2---:R-:W-:Y:S05]  /*8270*/  @!P0 BRA `(.L_x_1783) ;  /* 0x000000d0006c8947 */ /* 0x004fea0003800000 */
.L_x_1782:
[----:B------:R-:W-:Y:S01]  /*8280*/  ULEA UR18, UR24, UR48, 0xc ;  /* 0x0000003018127291 */ /* 0x000fe2000f8e603f */
[----:B------:R-:W-:Y:S01]  /*8290*/  WARPGROUP.ARRIVE ;  /* 0x00000000000079c5 */ /* 0x000fe20000000000 */
[----:B------:R-:W-:Y:S01]  /*82a0*/  UMOV UR7, 0x40000040 ;  /* 0x4000004000077882 */ /* 0x000fe20000000000 */
[----:B------:R-:W-:Y:S01]  /*82b0*/  ISETP.LT.AND P0, PT, R11, UR50, PT ;  /* 0x000000320b007c0c */ /* 0x000fe2000bf01270 */
[----:B--2---:R-:W-:Y:S01]  /*82c0*/  @!P4 VIADD R7, R7, 0x28c60 ;  /* 0x00028c600707c836 */ /* 0x004fe20000000000 */
[----:B------:R-:W-:Y:S01]  /*82d0*/  UIADD3 UR50, UR50, -0x1, URZ ;  /* 0xffffffff32327890 */ /* 0x000fe2000fffe03f */
[----:B------:R-:W-:Y:S01]  /*82e0*/  IMAD.MOV.U32 R6, RZ, RZ, R168 ;  /* 0x000000ffff067224 */ /* 0x000fe200078e00a8 */
[----:B------:R-:W-:Y:S01]  /*82f0*/  UMOV UR6, UR18 ;  /* 0x0000001200067c82 */ /* 0x000fe20008000000 */
[----:B------:R-:W-:Y:S01]  /*8300*/  UMOV UR36, UR24 ;  /* 0x0000001800247c82 */ /* 0x000fe20008000000 */
[----:B------:R-:W-:Y:S01]  /*8310*/  HGMMA.64x256x16.F32.BF16 R24, R152, gdesc[UR4].tnspB, R24, gsb0 ;  /* 0x43e0000498187df0 */ /* 0x000fe20008001818 */
[----:B------:R-:W-:Y:S01]  /*8320*/  UIADD3 UR6, UR18, 0x80, URZ ;  /* 0x0000008012067890 */ /* 0x000fe2000fffe03f */
[----:B------:R-:W-:Y:S01]  /*8330*/  @!P4 PRMT R7, RZ, 0x654, R7 ;  /* 0x00000654ff07c816 */ /* 0x000fe20000000007 */
[----:B------:R-:W-:Y:S01]  /*8340*/  UMOV UR7, 0x40000040 ;  /* 0x4000004000077882 */ /* 0x000fe20000000000 */
[----:B------:R-:W-:Y:S01]  /*8350*/  IMAD.MOV.U32 R5, RZ, RZ, R8 ;  /* 0x000000ffff057224 */ /* 0x000fe200078e0008 */
[----:B------:R-:W-:-:S02]  /*8360*/  WARPGROUP.DEPBAR.LE gsb0, 0x0 ;  /* 0x00008000000079c5 */ /* 0x000fc40000010000 */
        /* <DEDUP_REMOVED lines=26> */
[----:B------:R-:W-:Y:S01]  /*8510*/  IMAD.MOV.U32 R6, RZ, RZ, R168 ;  /* 0x000000ffff067224 */ /* 0x000fe200078e00a8 */
[----:B------:R-:W-:Y:S01]  /*8520*/  UMOV UR36, UR24 ;  /* 0x0000001800247c82 */ /* 0x000fe20008000000 */
[----:B------:R-:W-:-:S07]  /*8530*/  IMAD.MOV.U32 R5, RZ, RZ, R8 ;  /* 0x000000ffff057224 */ /* 0x000fce00078e0008 */
.L_x_1767:
[----:B--2---:R-:W2:Y:S01]  /*8540*/  LDC R7, c[0x0][0x448] ;  /* 0x00011200ff077b82 */ /* 0x004ea20000000800 */
[----:B------:R-:W-:Y:S02]  /*8550*/  UIADD3 UR6, UR40, 0x3f, URZ ;  /* 0x0000003f28067890 */ /* 0x000fe4000fffe03f */
[----:B------:R-:W-:-:S04]  /*8560*/  UIADD3 UR14, -UR14, 0x1, URZ ;  /* 0x000000010e0e7890 */ /* 0x000fc8000fffe13f */
[----:B------:R-:W-:Y:S01]  /*8570*/  UIMAD UR14, UR49, UR11, UR14 ;  /* 0x0000000b310e72a4 */ /* 0x000fe2000f8e020e */
[----:B------:R-:W3:Y:S01]  /*8580*/  LDC R12, c[0x0][0x9e4] ;  /* 0x00027900ff0c7b82 */ /* 0x000ee20000000800 */
[----:B--2---:R-:W-:Y:S02]  /*8590*/  ISETP.NE.AND P5, PT, R7, 0x1, PT ;  /* 0x000000010700780c */ /* 0x004fe40003fa5270 */
[----:B---3--:R-:W-:-:S11]  /*85a0*/  ISETP.GE.AND P6, PT, R12, 0x1, PT ;  /* 0x000000010c00780c */ /* 0x008fd60003fc6270 */
[----:B------:R-:W2:Y:S08]  /*85b0*/  @P5 LDC R7, c[0x0][0x44c] ;  /* 0x00011300ff075b82 */ /* 0x000eb00000000800 */
[----:B------:R-:W3:Y:S01]  /*85c0*/  @P5 LDC R9, c[0x0][0x450] ;  /* 0x00011400ff095b82 */ /* 0x000ee20000000800 */
[----:B--2---:R-:W-:-:S04]  /*85d0*/  @P5 IMAD.HI.U32 R8, R7, UR6, RZ ;  /* 0x0000000607085c27 */ /* 0x004fc8000f8e00ff */
[----:B------:R-:W-:Y:S01]  /*85e0*/  IMAD.U32 R7, RZ, RZ, UR6 ;  /* 0x00000006ff077e24 */ /* 0x000fe2000f8e00ff */
[----:B---3--:R-:W-:-:S05]  /*85f0*/  @P5 SHF.R.U32.HI R7, RZ, R9, R8 ;  /* 0x00000009ff075219 */ /* 0x008fca0000011608 */
[----:B------:R-:W-:-:S04]  /*8600*/  VIADD R7, R7, UR14 ;  /* 0x0000000e07077c36 */ /* 0x000fc80008000000 */
[----:B------:R-:W-:Y:S01]  /*8610*/  VIADD R8, R7, -UR15 ;  /* 0x8000000f07087c36 */ /* 0x000fe20008000000 */
[----:B------:R-:W-:Y:S06]  /*8620*/  @!P6 BRA `(.L_x_1785) ;  /* 0x00000000003ce947 */ /* 0x000fec0003800000 */
[----:B------:R-:W-:-:S13]  /*8630*/  ISETP.GT.AND P0, PT, R7, -0x1, PT ;  /* 0xffffffff0700780c */ /* 0x000fda0003f04270 */
[----:B------:R-:W-:Y:S05]  /*8640*/  @P0 BRA `(.L_x_1786) ;  /* 0x00000000001c0947 */ /* 0x000fea0003800000 */
[----:B------:R-:W-:Y:S02]  /*8650*/  ISETP.NE.AND P0, PT, R12, 0x1, PT ;  /* 0x000000010c00780c */ /* 0x000fe40003f05270 */
[----:B------:R-:W-:-:S11]  /*8660*/  LOP3.LUT R7, RZ, R7, RZ, 0x33, !PT ;  /* 0x00000007ff077212 */ /* 0x000fd600078e33ff */
[----:B0-----:R-:W0:Y:S02]  /*8670*/  @P0 LDC.64 R10, c[0x0][0x9e8] ;  /* 0x00027a00ff0a0b82 */ /* 0x001e240000000a00 */
[----:B0-----:R-:W-:-:S05]  /*8680*/  @P0 IMAD.HI.U32 R10, R7, R10, RZ ;  /* 0x0000000a070a0227 */ /* 0x001fca00078e00ff */
[----:B------:R-:W-:-:S04]  /*8690*/  @P0 SHF.R.U32.HI R7, RZ, R11, R10 ;  /* 0x0000000bff070219 */ /* 0x000fc8000001160a */
[----:B------:R-:W-:Y:S01]  /*86a0*/  LOP3.LUT R7, RZ, R7, RZ, 0x33, !PT ;  /* 0x00000007ff077212 */ /* 0x000fe200078e33ff */
[----:B------:R-:W-:Y:S06]  /*86b0*/  BRA `(.L_x_1787) ;  /* 0x0000000000107947 */ /* 0x000fec0003800000 */
.L_x_1786:
[----:B------:R-:W-:-:S13]  /*86c0*/  ISETP.NE.AND P0, PT, R12, 0x1, PT ;  /* 0x000000010c00780c */ /* 0x000fda0003f05270 */
[----:B0-----:R-:W0:Y:S02]  /*86d0*/  @P0 LDC.64 R10, c[0x0][0x9e8] ;  /* 0x00027a00ff0a0b82 */ /* 0x001e240000000a00 */
[----:B0-----:R-:W-:-:S05]  /*86e0*/  @P0 IMAD.HI.U32 R10, R7, R10, RZ ;  /* 0x0000000a070a0227 */ /* 0x001fca00078e00ff */
[----:B------:R-:W-:-:S07]  /*86f0*/  @P0 SHF.R.U32.HI R7, RZ, R11, R10 ;  /* 0x0000000bff070219 */ /* 0x000fce000001160a */
.L_x_1787:
[----:B------:R-:W-:-:S05]  /*8700*/  IMAD R7, R7, R12, RZ ;  /* 0x0000000c07077224 */ /* 0x000fca00078e02ff */
[----:B------:R-:W-:-:S07]  /*8710*/  VIMNMX R8, R8, R7, !PT ;  /* 0x0000000708087248 */ /* 0x000fce0007fe0100 */
.L_x_1785:
[----:B------:R-:W-:-:S05]  /*8720*/  VIADD R8, R8, 0x3f ;  /* 0x0000003f08087836 */ /* 0x000fca0000000000 */
[----:B------:R-:W-:-:S04]  /*8730*/  SHF.R.S32.HI R7, RZ, 0x1f, R8 ;  /* 0x0000001fff077819 */ /* 0x000fc80000011408 */
[----:B------:R-:W-:-:S04]  /*8740*/  LEA.HI R7, R7, R8, RZ, 0x6 ;  /* 0x0000000807077211 */ /* 0x000fc800078f30ff */
[----:B------:R-:W-:-:S04]  /*8750*/  SHF.R.S32.HI R7, RZ, 0x6, R7 ;  /* 0x00000006ff077819 */ /* 0x000fc80000011407 */
[----:B------:R-:W-:-:S04]  /*8760*/  VIMNMX R7, R186, R7, !PT ;  /* 0x00000007ba077248 */ /* 0x000fc80007fe0100 */
[----:B------:R-:W-:-:S13]  /*8770*/  ISETP.LE.AND P0, PT, R7, UR50, PT ;  /* 0x0000003207007c0c */ /* 0x000fda000bf03270 */
[----:B------:R-:W-:Y:S05]  /*8780*/  @!P0 BRA `(.L_x_1788) ;  /* 0x0000001800388947 */ /* 0x000fea0003800000 */
[----:B------:R-:W-:Y:S01]  /*8790*/  IMAD.MOV.U32 R9, RZ, RZ, R6 ;  /* 0x000000ffff097224 */ /* 0x000fe200078e0006 */
[----:B------:R-:W-:Y:S01]  /*87a0*/  UMOV UR22, UR36 ;  /* 0x0000002400167c82 */ /* 0x000fe20008000000 */
[----:B0-----:R-:W-:Y:S01]  /*87b0*/  IMAD.MOV.U32 R10, RZ, RZ, R5 ;  /* 0x000000ffff0a7224 */ /* 0x001fe200078e0005 */
[----:B------:R-:W-:-:S06]  /*87c0*/  ULDC UR21, c[0x0][0x988] ;  /* 0x0002620000157ab9 */ /* 0x000fcc0000000800 */
.L_x_1797:
[----:B------:R-:W-:Y:S01]  /*87d0*/  UIADD3 UR36, UR22, 0x1, URZ ;  /* 0x0000000116247890 */ /* 0x000fe2000fffe03f */
[----:B------:R-:W-:Y:S01]  /*87e0*/  IMAD.U32 R6, RZ, RZ, UR50 ;  /* 0x00000032ff067e24 */ /* 0x000fe2000f8e00ff */
[----:B------:R-:W-:Y:S02]  /*87f0*/  UIADD3 UR20, UR50, -0x1, URZ ;  /* 0xffffffff32147890 */ /* 0x000fe4000fffe03f */
[----:B------:R-:W-:Y:S02]  /*8800*/  UISETP.NE.AND UP0, UPT, UR36, 0x2, UPT ;  /* 0x000000022400788c */ /* 0x000fe4000bf05270 */
[----:B------:R-:W-:Y:S02]  /*8810*/  ISETP.GT.AND P0, PT, R6, R7, PT ;  /* 0x000000070600720c */ /* 0x000fe40003f04270 */
[----:B------:R-:W-:Y:S02]  /*8820*/  USEL UR6, URZ, 0x1, UP0 ;  /* 0x000000013f067887 */ /* 0x000fe40008000000 */
[----:B------:R-:W-:-:S02]  /*8830*/  USEL UR36, UR36, URZ, UP0 ;  /* 0x0000003f24247287 */ /* 0x000fc40008000000 */
[----:B------:R-:W-:Y:S01]  /*8840*/  ULOP3.LUT UR37, UR37, UR6, URZ, 0x3c, !UPT ;  /* 0x0000000625257292 */ /* 0x000fe2000f8e3c3f */
[----:B------:R-:W-:Y:S01]  /*8850*/  UMOV UR50, UR20 ;  /* 0x0000001400327c82 */ /* 0x000fe20008000000 */
[----:B0123--:R-:W-:Y:S10]  /*8860*/  @!P3 BRA `(.L_x_1789) ;  /* 0x000000000004b947 */ /* 0x00fff40003800000 */
[----:B------:R-:W-:Y:S01]  /*8870*/  BPT.TRAP 0x1 ;  /* 0x000000040000795c */ /* 0x000fe20000300000 */
.L_x_1789:
[----:B------:R-:W-:Y:S01]  /*8880*/  ULEA UR23, UR36, UR43, 0x3 ;  /* 0x0000002b24177291 */ /* 0x000fe2000f8e183f */
[----:B------:R-:W-:-:S05]  /*8890*/  IMAD.U32 R8, RZ, RZ, UR37 ;  /* 0x00000025ff087e24 */ /* 0x000fca000f8e00ff */
[----:B------:R-:W-:-:S04]  /*88a0*/  SHF.L.U32 R8, R8, 0x1f, RZ ;  /* 0x0000001f08087819 */ /* 0x000fc800000006ff */
[----:B------:R0:W2:Y:S01]  /*88b0*/  SYNCS.PHASECHK.TRANS64.TRYWAIT P1, [UR23+0x28c30], R8 ;  /* 0x028c3008ff0075a7 */ /* 0x0000a20008020157 */
[----:B------:R-:W-:Y:S05]  /*88c0*/  @!P3 BRA `(.L_x_1790) ;  /* 0x000000000004b947 */ /* 0x000fea0003800000 */
[----:B------:R-:W-:Y:S01]  /*88d0*/  BPT.TRAP 0x1 ;  /* 0x000000040000795c */ /* 0x000fe20000300000 */
.L_x_1790:
[----:B--2---:R-:W-:Y:S05]  /*88e0*/  @P1 BRA `(.L_x_1791) ;  /* 0x0000000000081947 */ /* 0x004fea0003800000 */
[----:B------:R-:W2:Y:S02]  /*88f0*/  SYNCS.PHASECHK.TRANS64.TRYWAIT P1, [UR23+0x28c30], R8 ;  /* 0x028c3008ff0075a7 */ /* 0x000ea40008020157 */
[----:B--2---:R-:W-:Y:S05]  /*8900*/  @!P1 BRA `(.L_x_1792) ;  /* 0x000000c800dc9947 */ /* 0x004fea0003800000 */
.L_x_1791:
[----:B------:R-:W-:Y:S01]  /*8910*/  R2UR UR18, R0 ;  /* 0x00000000001272ca */ /* 0x000fe200000e0000 */
[----:B-1--4-:R-:W-:Y:S01]  /*8920*/  WARPGROUP.ARRIVE ;  /* 0x00000000000079c5 */ /* 0x012fe20000000000 */
[----:B------:R-:W-:Y:S01]  /*8930*/  UMOV UR19, 0x40000040 ;  /* 0x4000004000137882 */ /* 0x000fe20000000000 */
[----:B------:R-:W-:Y:S01]  /*8940*/  UMOV UR7, 0x40000040 ;  /* 0x4000004000077882 */ /* 0x000fe20000000000 */
[----:B------:R-:W-:Y:S01]  /*8950*/  UMOV UR11, 0x40000040 ;  /* 0x40000040000b7882 */ /* 0x000fe20000000000 */
[----:B------:R-:W-:-:S08]  /*8960*/  UMOV UR15, 0x40000040 ;  /* 0x40000040000f7882 */ /* 0x000fd00000000000 */
[----:B------:R-:W-:-:S04]  /*8970*/  ULEA UR18, UR36, UR18, 0x9 ;  /* 0x0000001224127291 */ /* 0x000fc8000f8e483f */
[----:B------:R-:W-:Y:S02]  /*8980*/  UIADD3 UR6, UR18, 0x2, URZ ;  /* 0x0000000212067890 */ /* 0x000fe4000fffe03f */
[----:B------:R-:W-:Y:S02]  /*8990*/  UIADD3 UR10, UR18, 0x4, URZ ;  /* 0x00000004120a7890 */ /* 0x000fe4000fffe03f */
[----:B------:R-:W-:Y:S02]  /*89a0*/  UIADD3 UR14, UR18, 0x6, URZ ;  /* 0x00000006120e7890 */ /* 0x000fe4000fffe03f */
[----:B------:R-:W-:Y:S03]  /*89b0*/  HGMMA.64x64x16.F32.BF16 R152, gdesc[UR16], RZ, !UPT, gsb0 ;  /* 0x00e00000109879f0 */ /* 0x000fe6000c0018ff */
[----:B------:R-:W-:Y:S02]  /*89c0*/  WARPGROUP.DEPBAR.LE gsb0, 0x0 ;  /* 0x00008000000079c5 */ /* 0x000fe40000010000 */
[----:B------:R-:W-:-:S06]  /*89d0*/  WARPGROUP.ARRIVE ;  /* 0x00000000000079c5 */ /* 0x000fcc0000000000 */
[----:B------:R-:W-:Y:S03]  /*89e0*/  HGMMA.64x64x16.F32.BF16 R152, gdesc[UR4], R152, gsb0 ;  /* 0x00e00000049879f0 */ /* 0x000fe60008001898 */
[----:B------:R-:W-:Y:S02]  /*89f0*/  WARPGROUP.DEPBAR.LE gsb0, 0x0 ;  /* 0x00008000000079c5 */ /* 0x000fe40000010000 */
[----:B------:R-:W-:-:S06]  /*8a00*/  WARPGROUP.ARRIVE ;  /* 0x00000000000079c5 */ /* 0x000fcc0000000000 */
[----:B------:R-:W-:Y:S01]  /*8a10*/  HGMMA.64x64x16.F32.BF16 R152, gdesc[UR8], R152, gsb0 ;  /* 0x00e00000089879f0 */ /* 0x000fe20008001898 */
[----:B------:R-:W-:Y:S02]  /*8a20*/  UMOV UR10, UR21 ;  /* 0x00000015000a7c82 */ /* 0x000fe40008000000 */
        /* <DEDUP_REMOVED lines=21> */
[----:B------:R-:W1:Y:S02]  /*8b80*/  SHFL.BFLY PT, R5, R12, 0x2, 0x1f ;  /* 0x0c401f000c057f89 */ /* 0x000e6400000e0000 */
[----:B-1----:R-:W-:Y:S02]  /*8b90*/  FMNMX.FTZ R13, R12, R5, !PT ;  /* 0x000000050c0d7209 */ /* 0x002fe40007810000 */
[----:B------:R-:W-:-:S03]  /*8ba0*/  FMNMX.FTZ R5, R155, R6, !PT ;  /* 0x000000069b057209 */ /* 0x000fc60007810000 */
[----:B------:R-:W1:Y:S01]  /*8bb0*/  SHFL.BFLY PT, R14, R13, 0x1, 0x1f ;  /* 0x0c201f000d0e7f89 */ /* 0x000e6200000e0000 */
[----:B------:R-:W-:-:S04]  /*8bc0*/  FMNMX.FTZ R6, R158, R5, !PT ;  /* 0x000000059e067209 */ /* 0x000fc80007810000 */
[----:B------:R-:W-:-:S04]  /*8bd0*/  FMNMX.FTZ R5, R159, R6, !PT ;  /* 0x000000069f057209 */ /* 0x000fc80007810000 */
[----:B------:R-:W-:-:S04]  /*8be0*/  FMNMX.FTZ R6, R162, R5, !PT ;  /* 0x00000005a2067209 */ /* 0x000fc80007810000 */
[----:B------:R-:W-:-:S04]  /*8bf0*/  FMNMX.FTZ R11, R163, R6, !PT ;  /* 0x00000006a30b7209 */ /* 0x000fc80007810000 */
[----:B------:R-:W-:-:S04]  /*8c00*/  FMNMX.FTZ R6, R166, R11, !PT ;  /* 0x0000000ba6067209 */ /* 0x000fc80007810000 */
[----:B------:R-:W-:Y:S02]  /*8c10*/  FMNMX.FTZ R11, R167, R6, !PT ;  /* 0x00000006a70b7209 */ /* 0x000fe40007810000 */
[----:B-1----:R-:W-:Y:S02]  /*8c20*/  FMNMX.FTZ R5, R13, R14, !PT ;  /* 0x0000000e0d057209 */ /* 0x002fe40007810000 */
[----:B------:R-:W-:-:S03]  /*8c30*/  FMNMX.FTZ R6, R170, R11, !PT ;  /* 0x0000000baa067209 */ /* 0x000fc60007810000 */
[----:B------:R-:W-:Y:S01]  /*8c40*/  FMUL.FTZ R20, R5, UR10 ;  /* 0x0000000a05147c20 */ /* 0x000fe20008410000 */
        /* <DEDUP_REMOVED lines=10> */
[--C-:B------:R-:W-:Y:S01]  /*8cf0*/  FFMA.FTZ R160, R168, UR10, -R20.reuse ;  /* 0x0000000aa8a07c23 */ /* 0x100fe20008010814 */
[----:B------:R-:W-:Y:S01]  /*8d00*/  FMNMX.FTZ R6, R178, R13, !PT ;  /* 0x0000000db2067209 */ /* 0x000fe20007810000 */
[--C-:B------:R-:W-:Y:S01]  /*8d10*/  FFMA.FTZ R168, R177, UR10, -R20.reuse ;  /* 0x0000000ab1a87c23 */ /* 0x100fe20008010814 */
[----:B------:R-:W1:Y:S01]  /*8d20*/  MUFU.EX2 R10, R10 ;  /* 0x0000000a000a7308 */ /* 0x000e620000000800 */
[--C-:B------:R-:W-:Y:S01]  /*8d30*/  FFMA.FTZ R15, R161, UR10, -R20.reuse ;  /* 0x0000000aa10f7c23 */ /* 0x100fe20008010814 */
[----:B------:R-:W-:Y:S01]  /*8d40*/  FMNMX.FTZ R13, R179, R6, !PT ;  /* 0x00000006b30d7209 */ /* 0x000fe20007810000 */
[--C-:B------:R-:W-:Y:S01]  /*8d50*/  FFMA.FTZ R161, R176, UR10, -R20.reuse ;  /* 0x0000000ab0a17c23 */ /* 0x100fe20008010814 */
[--C-:B------:R-:W-:Y:S01]  /*8d60*/  FFMA.FTZ R180, R180, UR10, -R20.reuse ;  /* 0x0000000ab4b47c23 */ /* 0x100fe20008010814 */
[--C-:B------:R-:W-:Y:S01]  /*8d70*/  FFMA.FTZ R14, R164, UR10, -R20.reuse ;  /* 0x0000000aa40e7c23 */ /* 0x100fe20008010814 */
[----:B------:R-:W-:Y:S01]  /*8d80*/  FMNMX.FTZ R6, R182, R13, !PT ;  /* 0x0000000db6067209 */ /* 0x000fe20007810000 */
[--C-:B------:R-:W-:Y:S01]  /*8d90*/  FFMA.FTZ R13, R157, UR10, -R20.reuse ;  /* 0x0000000a9d0d7c23 */ /* 0x100fe20008010814 */
[----:B------:R-:W2:Y:S01]  /*8da0*/  MUFU.EX2 R11, R11 ;  /* 0x0000000b000b7308 */ /* 0x000ea20000000800 */
[--C-:B------:R-:W-:Y:S01]  /*8db0*/  FFMA.FTZ R157, R172, UR10, -R20.reuse ;  /* 0x0000000aac9d7c23 */ /* 0x100fe20008010814 */
[----:B------:R-:W-:Y:S01]  /*8dc0*/  FMNMX.FTZ R6, R183, R6, !PT ;  /* 0x00000006b7067209 */ /* 0x000fe20007810000 */
[----:B------:R-:W-:-:S04]  /*8dd0*/  FFMA.FTZ R164, R173, UR10, -R20 ;  /* 0x0000000aada47c23 */ /* 0x000fc80008010814 */
[----:B------:R-:W3:Y:S01]  /*8de0*/  SHFL.BFLY PT, R153, R6, 0x2, 0x1f ;  /* 0x0c401f0006997f89 */ /* 0x000ee200000e0000 */
[----:B------:R-:W4:Y:S01]  /*8df0*/  MUFU.EX2 R152, R152 ;  /* 0x0000009800987308 */ /* 0x000f220000000800 */
[-C--:B-1----:R-:W-:Y:S01]  /*8e00*/  FMUL.FTZ R24, R24, R10.reuse ;  /* 0x0000000a18187220 */ /* 0x082fe20000410000 */
[-C--:B------:R-:W-:Y:S01]  /*8e10*/  FMUL.FTZ R25, R25, R10.reuse ;  /* 0x0000000a19197220 */ /* 0x080fe20000410000 */
[-C--:B------:R-:W-:Y:S01]  /*8e20*/  FMUL.FTZ R28, R28, R10.reuse ;  /* 0x0000000a1c1c7220 */ /* 0x080fe20000410000 */
[-C--:B------:R-:W-:Y:S01]  /*8e30*/  FMUL.FTZ R29, R29, R10.reuse ;  /* 0x0000000a1d1d7220 */ /* 0x080fe20000410000 */
[-C--:B------:R-:W-:Y:S01]  /*8e40*/  FMUL.FTZ R32, R32, R10.reuse ;  /* 0x0000000a20207220 */ /* 0x080fe20000410000 */
[-C--:B------:R-:W-:Y:S01]  /*8e50*/  FMUL.FTZ R33, R33, R10.reuse ;  /* 0x0000000a21217220 */ /* 0x080fe20000410000 */
[-C--:B------:R-:W-:Y:S01]  /*8e60*/  FMUL.FTZ R36, R36, R10.reuse ;  /* 0x0000000a24247220 */ /* 0x080fe20000410000 */
[----:B------:R-:W-:Y:S01]  /*8e70*/  MUFU.EX2 R12, R12 ;  /* 0x0000000c000c7308 */ /* 0x000fe20000000800 */
[----:B--2---:R-:W-:Y:S01]  /*8e80*/  FFMA.FTZ R3, R10, R3, R11 ;  /* 0x000000030a037223 */ /* 0x004fe2000001000b */
[-C--:B------:R-:W-:Y:S01]  /*8e90*/  FMUL.FTZ R37, R37, R10.reuse ;  /* 0x0000000a25257220 */ /* 0x080fe20000410000 */
[-C--:B------:R-:W-:Y:S01]  /*8ea0*/  FMUL.FTZ R40, R40, R10.reuse ;  /* 0x0000000a28287220 */ /* 0x080fe20000410000 */
[-C--:B------:R-:W-:Y:S01]  /*8eb0*/  FMUL.FTZ R41, R41, R10.reuse ;  /* 0x0000000a29297220 */ /* 0x080fe20000410000 */
[-C--:B------:R-:W-:Y:S01]  /*8ec0*/  FMUL.FTZ R44, R44, R10.reuse ;  /* 0x0000000a2c2c7220 */ /* 0x080fe20000410000 */
[-C--:B------:R-:W-:Y:S01]  /*8ed0*/  FMUL.FTZ R45, R45, R10.reuse ;  /* 0x0000000a2d2d7220 */ /* 0x080fe20000410000 */
[-C--:B------:R-:W-:Y:S01]  /*8ee0*/  FMUL.FTZ R48, R48, R10.reuse ;  /* 0x0000000a30307220 */ /* 0x080fe20000410000 */
[----:B------:R-:W-:Y:S01]  /*8ef0*/  MUFU.EX2 R13, R13 ;  /* 0x0000000d000d7308 */ /* 0x000fe20000000800 */
[----:B----4-:R-:W-:Y:S01]  /*8f00*/  FADD.FTZ R3, R152, R3 ;  /* 0x0000000398037221 */ /* 0x010fe20000010000 */
[-C--:B------:R-:W-:Y:S01]  /*8f10*/  FMUL.FTZ R49, R49, R10.reuse ;  /* 0x0000000a31317220 */ /* 0x080fe20000410000 */
[-C--:B------:R-:W-:Y:S01]  /*8f20*/  FMUL.FTZ R52, R52, R10.reuse ;  /* 0x0000000a34347220 */ /* 0x080fe20000410000 */
[-C--:B------:R-:W-:Y:S01]  /*8f30*/  FMUL.FTZ R53, R53, R10.reuse ;  /* 0x0000000a35357220 */ /* 0x080fe20000410000 */
[-C--:B------:R-:W-:Y:S01]  /*8f40*/  FMUL.FTZ R56, R56, R10.reuse ;  /* 0x0000000a38387220 */ /* 0x080fe20000410000 */
[-C--:B------:R-:W-:Y:S01]  /*8f50*/  FMUL.FTZ R57, R57, R10.reuse ;  /* 0x0000000a39397220 */ /* 0x080fe20000410000 */
[----:B---3--:R-:W-:Y:S01]  /*8f60*/  FMNMX.FTZ R165, R6, R153, !PT ;  /* 0x0000009906a57209 */ /* 0x008fe20007810000 */
[--C-:B------:R-:W-:Y:S01]  /*8f70*/  FFMA.FTZ R153, R169, UR10, -R20.reuse ;  /* 0x0000000aa9997c23 */ /* 0x100fe20008010814 */
[----:B------:R-:W-:Y:S01]  /*8f80*/  MUFU.EX2 R156, R156 ;  /* 0x0000009c009c7308 */ /* 0x000fe20000000800 */
[----:B------:R-:W-:Y:S01]  /*8f90*/  FFMA.FTZ R20, R181, UR10, -R20 ;  /* 0x0000000ab5147c23 */ /* 0x000fe20008010814 */
[----:B------:R-:W-:Y:S01]  /*8fa0*/  IMAD.U32 R181, RZ, RZ, UR22 ;  /* 0x00000016ffb57e24 */ /* 0x000fe2000f8e00ff */
[----:B------:R-:W1:Y:S01]  /*8fb0*/  SHFL.BFLY PT, R6, R165, 0x1, 0x1f ;  /* 0x0c201f00a5067f89 */ /* 0x000e6200000e0000 */
        /* <DEDUP_REMOVED lines=23> */
[----:B-1----:R-:W-:Y:S01]  /*9130*/  FMNMX.FTZ R6, R165, R6, !PT ;  /* 0x00000006a5067209 */ /* 0x002fe20007810000 */
        /* <DEDUP_REMOVED lines=8> */
[--C-:B------:R-:W-:Y:S01]  /*91c0*/  FFMA.FTZ R192, R167, UR10, -R177.reuse ;  /* 0x0000000aa7c07c23 */ /* 0x100fe200080108b1 */
[----:B------:R-:W-:Y:S01]  /*91d0*/  FMUL.FTZ R9, R9, UR10 ;  /* 0x0000000a09097c20 */ /* 0x000fe20008410000 */
[--C-:B------:R-:W-:Y:S01]  /*91e0*/  FFMA.FTZ R172, R154, UR10, -R177.reuse ;  /* 0x0000000a9aac7c23 */ /* 0x100fe200080108b1 */
[--C-:B------:R-:W-:Y:S01]  /*91f0*/  FFMA.FTZ R167, R170, UR10, -R177.reuse ;  /* 0x0000000aaaa77c23 */ /* 0x100fe200080108b1 */
[----:B------:R-:W-:Y:S01]  /*9200*/  FFMA.FTZ R170, R171, UR10, -R177 ;  /* 0x0000000aabaa7c23 */ /* 0x000fe200080108b1 */
[----:B------:R-:W-:-:S02]  /*9210*/  IMAD.MOV R171, RZ, RZ, -R17 ;  /* 0x000000ffffab7224 */ /* 0x000fc400078e0a11 */
[--C-:B------:R-:W-:Y:S01]  /*9220*/  FFMA.FTZ R155, R155, UR10, -R177.reuse ;  /* 0x0000000a9b9b7c23 */ /* 0x100fe200080108b1 */
[----:B------:R-:W-:Y:S01]  /*9230*/  MUFU.EX2 R9, R9 ;  /* 0x0000000900097308 */ /* 0x000fe20000000800 */
[--C-:B------:R-:W-:Y:S01]  /*9240*/  FFMA.FTZ R169, R158, UR10, -R177.reuse ;  /* 0x0000000a9ea97c23 */ /* 0x100fe200080108b1 */
[--C-:B------:R-:W-:Y:S01]  /*9250*/  FFMA.FTZ R176, R159, UR10, -R177.reuse ;  /* 0x0000000a9fb07c23 */ /* 0x100fe200080108b1 */
[----:B------:R-:W-:Y:S01]  /*9260*/  ISETP.NE.AND P1, PT, R2, R171, PT ;  /* 0x000000ab0200720c */ /* 0x000fe20003f25270 */
[----:B------:R-:W-:Y:S02]  /*9270*/  IMAD.U32 R171, RZ, RZ, UR23 ;  /* 0x00000017ffab7e24 */ /* 0x000fe4000f8e00ff */
[--C-:B------:R-:W-:Y:S01]  /*9280*/  FFMA.FTZ R159, R162, UR10, -R177.reuse ;  /* 0x0000000aa29f7c23 */ /* 0x100fe200080108b1 */
[--C-:B-1----:R-:W-:Y:S01]  /*9290*/  FFMA.FTZ R180, R163, UR10, -R177.reuse ;  /* 0x0000000aa3b47c23 */ /* 0x102fe200080108b1 */
[----:B------:R-:W-:Y:S01]  /*92a0*/  FFMA.FTZ R163, R166, UR10, -R177 ;  /* 0x0000000aa6a37c23 */ /* 0x000fe200080108b1 */
[----:B------:R-:W1:Y:S01]  /*92b0*/  MUFU.EX2 R172, R172 ;  /* 0x000000ac00ac7308 */ /* 0x000e620000000800 */
[----:B------:R-:W-:-:S02]  /*92c0*/  @!P4 VIADD R154, R171, 0x28c40 ;  /* 0x00028c40ab9ac836 */ /* 0x000fc40000000000 */
[--C-:B------:R-:W-:Y:S01]  /*92d0*/  FFMA.FTZ R173, R174, UR10, -R177.reuse ;  /* 0x0000000aaead7c23 */ /* 0x100fe200080108b1 */
[--C-:B------:R-:W-:Y:S01]  /*92e0*/  FFMA.FTZ R174, R175, UR10, -R177.reuse ;  /* 0x0000000aafae7c23 */ /* 0x100fe200080108b1 */
[--C-:B------:R-:W-:Y:S01]  /*92f0*/  FFMA.FTZ R175, R178, UR10, -R177.reuse ;  /* 0x0000000ab2af7c23 */ /* 0x100fe200080108b1 */
[--C-:B------:R-:W-:Y:S01]  /*9300*/  FFMA.FTZ R178, R179, UR10, -R177.reuse ;  /* 0x0000000ab3b27c23 */ /* 0x100fe200080108b1 */
[----:B------:R-:W-:Y:S01]  /*9310*/  @!P4 PRMT R154, RZ, 0x654, R154 ;  /* 0x00000654ff9ac816 */ /* 0x000fe2000000009a */
[--C-:B------:R-:W-:Y:S01]  /*9320*/  FFMA.FTZ R182, R182, UR10, -R177.reuse ;  /* 0x0000000ab6b67c23 */ /* 0x100fe200080108b1 */
[----:B------:R-:W2:Y:S01]  /*9330*/  MUFU.EX2 R155, R155 ;  /* 0x0000009b009b7308 */ /* 0x000ea20000000800 */
[----:B------:R-:W-:Y:S01]  /*9340*/  @!P1 IMAD R158, R181, 0x40, R16 ;  /* 0x00000040b59e9824 */ /* 0x000fe200078e0210 */
[----:B------:R3:W-:Y:S01]  /*9350*/  @!P4 SYNCS.ARRIVE.TRANS64.RED.A1T0 RZ, [R154+URZ], RZ ;  /* 0x000000ff9affc9a7 */ /* 0x0007e2000810043f */
[----:B------:R-:W-:Y:S01]  /*9360*/  FFMA.FTZ R177, R183, UR10, -R177 ;  /* 0x0000000ab7b17c23 */ /* 0x000fe200080108b1 */
[-C--:B------:R-:W-:Y:S01]  /*9370*/  FMUL.FTZ R109, R109, R10.reuse ;  /* 0x0000000a6d6d7220 */ /* 0x080fe20000410000 */
[-C--:B------:R-:W-:Y:S01]  /*9380*/  FMUL.FTZ R112, R112, R10.reuse ;  /* 0x0000000a70707220 */ /* 0x080fe20000410000 */
[----:B------:R-:W-:Y:S01]  /*9390*/  @!P1 LEA R158, R158, UR43, 0x2 ;  /* 0x0000002b9e9e9c11 */ /* 0x000fe2000f8e10ff */
[----:B------:R-:W-:Y:S01]  /*93a0*/  FMUL.FTZ R113, R113, R10 ;  /* 0x0000000a71717220 */ /* 0x000fe20000410000 */
[----:B------:R-:W4:Y:S01]  /*93b0*/  MUFU.EX2 R169, R169 ;  /* 0x000000a900a97308 */ /* 0x000f220000000800 */
[----:B-1----:R-:W-:Y:S01]  /*93c0*/  FFMA.FTZ R4, R9, R4, R172 ;  /* 0x0000000409047223 */ /* 0x002fe200000100ac */
[----:B---3--:R-:W-:Y:S01]  /*93d0*/  FADD.FTZ R154, R12, R3 ;  /* 0x000000030c9a7221 */ /* 0x008fe20000010000 */
[----:B------:R-:W-:Y:S01]  /*93e0*/  @!P1 STS [R158+0x28800], R10 ;  /* 0x0288000a9e009388 */ /* 0x000fe20000000800 */
[-C--:B------:R-:W-:Y:S01]  /*93f0*/  FMUL.FTZ R116, R116, R10.reuse ;  /* 0x0000000a74747220 */ /* 0x080fe20000410000 */
[-C--:B------:R-:W-:Y:S01]  /*9400*/  FMUL.FTZ R117, R117, R10.reuse ;  /* 0x0000000a75757220 */ /* 0x080fe20000410000 */
[----:B------:R-:W-:Y:S01]  /*9410*/  FADD.FTZ R3, R13, R154 ;  /* 0x0000009a0d037221 */ /* 0x000fe20000010000 */
[----:B------:R1:W-:Y:S01]  /*9420*/  @!P1 STS [R158+0x28820], R9 ;  /* 0x028820099e009388 */ /* 0x0003e20000000800 */
[----:B------:R-:W3:Y:S01]  /*9430*/  MUFU.EX2 R176, R176 ;  /* 0x000000b000b07308 */ /* 0x000ee20000000800 */
[----:B--2---:R-:W-:Y:S01]  /*9440*/  FADD.FTZ R4, R155, R4 ;  /* 0x000000049b047221 */ /* 0x004fe20000010000 */
[----:B------:R-:W-:Y:S01]  /*9450*/  FADD.FTZ R154, R156, R3 ;  /* 0x000000039c9a7221 */ /* 0x000fe20000010000 */
[-C--:B------:R-:W-:Y:S01]  /*9460*/  FMUL.FTZ R120, R120, R10.reuse ;  /* 0x0000000a78787220 */ /* 0x080fe20000410000 */
[-C--:B------:R-:W-:Y:S01]  /*9470*/  FMUL.FTZ R121, R121, R10.reuse ;  /* 0x0000000a79797220 */ /* 0x080fe20000410000 */
[-C--:B------:R-:W-:Y:S01]  /*9480*/  FMUL.FTZ R124, R124, R10.reuse ;  /* 0x0000000a7c7c7220 */ /* 0x080fe20000410000 */
[----:B------:R-:W-:Y:S01]  /*9490*/  FADD.FTZ R179, R15, R154 ;  /* 0x0000009a0fb37221 */ /* 0x000fe20000010000 */
[-C--:B------:R-:W-:Y:S01]  /*94a0*/  FMUL.FTZ R125, R125, R10.reuse ;  /* 0x0000000a7d7d7220 */ /* 0x080fe20000410000 */
[----:B------:R-:W2:Y:S01]  /*94b0*/  MUFU.EX2 R159, R159 ;  /* 0x0000009f009f7308 */ /* 0x000ea20000000800 */
[----:B----4-:R-:W-:Y:S01]  /*94c0*/  FADD.FTZ R3, R169, R4 ;  /* 0x00000004a9037221 */ /* 0x010fe20000010000 */
[----:B------:R-:W-:Y:S01]  /*94d0*/  FADD.FTZ R154, R14, R179 ;  /* 0x000000b30e9a7221 */ /* 0x000fe20000010000 */
[-C--:B------:R-:W-:Y:S01]  /*94e0*/  FMUL.FTZ R128, R128, R10.reuse ;  /* 0x0000000a80807220 */ /* 0x080fe20000410000 */
[-C--:B------:R-:W-:Y:S01]  /*94f0*/  FMUL.FTZ R129, R129, R10.reuse ;  /* 0x0000000a81817220 */ /* 0x080fe20000410000 */
[-C--:B------:R-:W-:Y:S01]  /*9500*/  FMUL.FTZ R132, R132, R10.reuse ;  /* 0x0000000a84847220 */ /* 0x080fe20000410000 */
[----:B------:R-:W-:Y:S01]  /*9510*/  FADD.FTZ R179, R21, R154 ;  /* 0x0000009a15b37221 */ /* 0x000fe20000010000 */
        /* <DEDUP_REMOVED lines=12> */
[----:B------:R-:W-:Y:S01]  /*95e0*/  FMUL.FTZ R149, R149, R10 ;  /* 0x0000000a95957220 */ /* 0x000fe20000410000 */
[----:B------:R-:W-:Y:S01]  /*95f0*/  F2FP.BF16.F32.PACK_AB R152, R152, R11 ;  /* 0x0000000b9898723e */ /* 0x000fe200000010ff */
[-C--:B------:R-:W-:Y:S01]  /*9600*/  FMUL.FTZ R26, R26, R9.reuse ;  /* 0x000000091a1a7220 */ /* 0x080fe20000410000 */
[----:B------:R-:W-:Y:S01]  /*9610*/  F2FP.BF16.F32.PACK_AB R156, R15, R156 ;  /* 0x0000009c0f9c723e */ /* 0x000fe200000010ff */
[-C--:B------:R-:W-:Y:S01]  /*9620*/  FMUL.FTZ R27, R27, R9.reuse ;  /* 0x000000091b1b7220 */ /* 0x080fe20000410000 */
[----:B------:R-:W2:Y:S01]  /*9630*/  MUFU.EX2 R160, R160 ;  /* 0x000000a000a07308 */ /* 0x000ea20000000800 */
[----:B----4-:R-:W-:Y:S01]  /*9640*/  FADD.FTZ R4, R180, R3 ;  /* 0x00000003b4047221 */ /* 0x010fe20000010000 */
[----:B-1----:R-:W-:Y:S01]  /*9650*/  F2FP.BF16.F32.PACK_AB R158, R21, R14 ;  /* 0x0000000e159e723e */ /* 0x002fe200000010ff */
[-C--:B------:R-:W-:Y:S01]  /*9660*/  FMUL.FTZ R30, R30, R9.reuse ;  /* 0x000000091e1e7220 */ /* 0x080fe20000410000 */
        /* <DEDUP_REMOVED lines=21> */
[----:B-1----:R-:W-:Y:S01]  /*97c0*/  FADD.FTZ R4, R192, R3 ;  /* 0x00000003c0047221 */ /* 0x002fe20000010000 */
[-C--:B------:R-:W-:Y:S01]  /*97d0*/  FMUL.FTZ R63, R63, R9.reuse ;  /* 0x000000093f3f7220 */ /* 0x080fe20000410000 */
[-C--:B------:R-:W-:Y:S01]  /*97e0*/  FMUL.FTZ R66, R66, R9.reuse ;  /* 0x0000000942427220 */ /* 0x080fe20000410000 */
[-C--:B------:R-:W-:Y:S01]  /*97f0*/  FMUL.FTZ R67, R67, R9.reuse ;  /* 0x0000000943437220 */ /* 0x080fe20000410000 */
[-C--:B------:R-:W-:Y:S01]  /*9800*/  FMUL.FTZ R70, R70, R9.reuse ;  /* 0x0000000946467220 */ /* 0x080fe20000410000 */
[-C--:B------:R-:W-:Y:S01]  /*9810*/  FMUL.FTZ R71, R71, R9.reuse ;  /* 0x0000000947477220 */ /* 0x080fe20000410000 */
[-C--:B------:R-:W-:Y:S01]  /*9820*/  FMUL.FTZ R74, R74, R9.reuse ;  /* 0x000000094a4a7220 */ /* 0x080fe20000410000 */
[----:B------:R-:W1:Y:S01]  /*9830*/  MUFU.EX2 R157, R157 ;  /* 0x0000009d009d7308 */ /* 0x000e620000000800 */
[C---:B---3--:R-:W-:Y:S01]  /*9840*/  FADD.FTZ R154, R153.reuse, R154 ;  /* 0x0000009a999a7221 */ /* 0x048fe20000010000 */
[----:B------:R-:W-:Y:S01]  /*9850*/  F2FP.BF16.F32.PACK_AB R160, R153, R160 ;  /* 0x000000a099a0723e */ /* 0x000fe200000010ff */
[-C--:B------:R-:W-:Y:S01]  /*9860*/  FMUL.FTZ R75, R75, R9.reuse ;  /* 0x000000094b4b7220 */ /* 0x080fe20000410000 */
[----:B------:R-:W-:Y:S01]  /*9870*/  F2FP.BF16.F32.PACK_AB R153, R155, R172 ;  /* 0x000000ac9b99723e */ /* 0x000fe200000010ff */
[----:B------:R-:W-:Y:S01]  /*9880*/  FMUL.FTZ R78, R78, R9 ;  /* 0x000000094e4e7220 */ /* 0x000fe20000410000 */
[----:B------:R-:W-:Y:S01]  /*9890*/  F2FP.BF16.F32.PACK_AB R155, R176, R169 ;  /* 0x000000a9b09b723e */ /* 0x000fe200000010ff */
        /* <DEDUP_REMOVED lines=11> */
[----:B------:R-:W-:Y:S01]  /*9950*/  F2FP.BF16.F32.PACK_AB R154, R13, R12 ;  /* 0x0000000c0d9a723e */ /* 0x000fe200000010ff */
[----:B------:R-:W-:Y:S01]  /*9960*/  BAR.SYNC.DEFER_BLOCKING 0xf, 0x100 ;  /* 0x03c4000000007b1d */ /* 0x000fe20000010000 */
        /* <DEDUP_REMOVED lines=16> */
[----:B------:R-:W-:Y:S01]  /*9a70*/  FMUL.FTZ R115, R115, R9 ;  /* 0x0000000973737220 */ /* 0x000fe20000410000 */
[----:B------:R-:W-:Y:S01]  /*9a80*/  F2FP.BF16.F32.PACK_AB R157, R180, R159 ;  /* 0x0000009fb49d723e */ /* 0x000fe200000010ff */
[----:B------:R-:W-:Y:S01]  /*9a90*/  FMUL.FTZ R118, R118, R9 ;  /* 0x0000000976767220 */ /* 0x000fe20000410000 */
[----:B------:R-:W-:Y:S01]  /*9aa0*/  F2FP.BF16.F32.PACK_AB R159, R192, R163 ;  /* 0x000000a3c09f723e */ /* 0x000fe200000010ff */
[-C--:B------:R-:W-:Y:S01]  /*9ab0*/  FMUL.FTZ R119, R119, R9.reuse ;  /* 0x0000000977777220 */ /* 0x080fe20000410000 */
[----:B------:R-:W2:Y:S01]  /*9ac0*/  MUFU.EX2 R174, R174 ;  /* 0x000000ae00ae7308 */ /* 0x000ea20000000800 */
[----:B-1----:R-:W-:Y:S01]  /*9ad0*/  FADD.FTZ R3, R173, R4 ;  /* 0x00000004ad037221 */ /* 0x002fe20000010000 */
[----:B------:R1:W-:Y:S01]  /*9ae0*/  STSM.16.M88.4 [R18+0x26800], R152 ;  /* 0x0268009812007844 */ /* 0x0003e20000000200 */
[-C--:B------:R-:W-:Y:S01]  /*9af0*/  FMUL.FTZ R122, R122, R9.reuse ;  /* 0x000000097a7a7220 */ /* 0x080fe20000410000 */
[-C--:B------:R-:W-:Y:S01]  /*9b00*/  FMUL.FTZ R123, R123, R9.reuse ;  /* 0x000000097b7b7220 */ /* 0x080fe20000410000 */
[-C--:B------:R-:W-:Y:S01]  /*9b10*/  FMUL.FTZ R126, R126, R9.reuse ;  /* 0x000000097e7e7220 */ /* 0x080fe20000410000 */
[----:B------:R1:W-:Y:S01]  /*9b20*/  STSM.16.M88.4 [R19], R156 ;  /* 0x0000009c13007844 */ /* 0x0003e20000000200 */
        /* <DEDUP_REMOVED lines=18> */
[C---:B----4-:R-:W-:Y:S01]  /*9c50*/  FADD.FTZ R10, R168.reuse, R11 ;  /* 0x0000000ba80a7221 */ /* 0x050fe20000010000 */
[----:B------:R-:W-:Y:S01]  /*9c60*/  F2FP.BF16.F32.PACK_AB R164, R168, R161 ;  /* 0x000000a1a8a4723e */ /* 0x000fe200000010ff */
[----:B------:R-:W-:Y:S01]  /*9c70*/  FMUL.FTZ R151, R151, R9 ;  /* 0x0000000997977220 */ /* 0x000fe20000410000 */
[----:B------:R-:W-:Y:S01]  /*9c80*/  F2FP.BF16.F32.PACK_AB R161, R170, R167 ;  /* 0x000000a7aaa1723e */ /* 0x000fe200000010ff */
[----:B------:R-:W-:-:S03]  /*9c90*/  FADD.FTZ R3, R165, R10 ;  /* 0x0000000aa5037221 */ /* 0x000fc60000010000 */
[----:B------:R-:W4:Y:S01]  /*9ca0*/  MUFU.EX2 R178, R178 ;  /* 0x000000b200b27308 */ /* 0x000f220000000800 */
[----:B---3--:R-:W-:Y:S01]  /*9cb0*/  FADD.FTZ R11, R175, R4 ;  /* 0x00000004af0b7221 */ /* 0x008fe20000010000 */
[----:B------:R1:W-:Y:S06]  /*9cc0*/  STSM.16.M88.4 [R23], R160 ;  /* 0x000000a017007844 */ /* 0x0003ec0000000200 */
[----:B------:R-:W3:Y:S01]  /*9cd0*/  MUFU.EX2 R182, R182 ;  /* 0x000000b600b67308 */ /* 0x000ee20000000800 */
[C---:B--2---:R-:W-:Y:S01]  /*9ce0*/  F2FP.BF16.F32.PACK_AB R166, R20.reuse, R165 ;  /* 0x000000a514a6723e */ /* 0x044fe200000010ff */
[----:B------:R-:W-:-:S06]  /*9cf0*/  FADD.FTZ R3, R20, R3 ;  /* 0x0000000314037221 */ /* 0x000fcc0000010000 */
[----:B------:R-:W2:Y:S01]  /*9d00*/  MUFU.EX2 R177, R177 ;  /* 0x000000b100b17308 */ /* 0x000ea20000000800 */
[C---:B----4-:R-:W-:Y:S01]  /*9d10*/  FADD.FTZ R11, R178.reuse, R11 ;  /* 0x0000000bb20b7221 */ /* 0x050fe20000010000 */
[----:B------:R-:W-:-:S03]  /*9d20*/  F2FP.BF16.F32.PACK_AB R165, R178, R175 ;  /* 0x000000afb2a5723e */ /* 0x000fc600000010ff */
[----:B---3--:R-:W-:Y:S01]  /*9d30*/  FADD.FTZ R4, R182, R11 ;  /* 0x0000000bb6047221 */ /* 0x008fe20000010000 */
[----:B--2---:R-:W-:-:S03]  /*9d40*/  F2FP.BF16.F32.PACK_AB R167, R177, R182 ;  /* 0x000000b6b1a7723e */ /* 0x004fc600000010ff */
[----:B------:R-:W-:Y:S02]  /*9d50*/  FADD.FTZ R4, R177, R4 ;  /* 0x00000004b1047221 */ /* 0x000fe40000010000 */
[----:B------:R1:W-:Y:S01]  /*9d60*/  STSM.16.M88.4 [R22], R164 ;  /* 0x000000a416007844 */ /* 0x0003e20000000200 */
[----:B------:R-:W-:Y:S05]  /*9d70*/  @!P3 BRA `(.L_x_1793) ;  /* 0x000000000004b947 */ /* 0x000fea0003800000 */
[----:B------:R-:W-:Y:S01]  /*9d80*/  BPT.TRAP 0x1 ;  /* 0x000000040000795c */ /* 0x000fe20000300000 */
.L_x_1793:
[----:B------:R2:W3:Y:S01]  /*9d90*/  SYNCS.PHASECHK.TRANS64.TRYWAIT P1, [UR23+0x28c50], R8 ;  /* 0x028c5008ff0075a7 */ /* 0x0004e20008020157 */
[----:B------:R-:W-:Y:S05]  /*9da0*/  @!P3 BRA `(.L_x_1794) ;  /* 0x000000000004b947 */ /* 0x000fea0003800000 */
[----:B------:R-:W-:Y:S01]  /*9db0*/  BPT.TRAP 0x1 ;  /* 0x000000040000795c */ /* 0x000fe20000300000 */
.L_x_1794:
[----:B---3--:R-:W-:Y:S05]  /*9dc0*/  @P1 BRA `(.L_x_1795) ;  /* 0x0000000000081947 */ /* 0x008fea0003800000 */
[----:B------:R-:W3:Y:S02]  /*9dd0*/  SYNCS.PHASECHK.TRANS64.TRYWAIT P1, [UR23+0x28c50], R8 ;  /* 0x028c5008ff0075a7 */ /* 0x000ee40008020157 */
[----:B---3--:R-:W-:Y:S05]  /*9de0*/  @!P1 BRA `(.L_x_1796) ;  /* 0x000000b400bc9947 */ /* 0x008fea0003800000 */
.L_x_1795:
        /* <DEDUP_REMOVED lines=39> */
[----:B------:R-:W-:-:S05]  /*a060*/  UMOV UR50, UR20 ;  /* 0x0000001400327c82 */ /* 0x000fca0008000000 */
.L_x_1788:
[----:B------:R-:W-:-:S13]  /*a070*/  ISETP.LE.AND P0, PT, R186, UR50, PT ;  /* 0x00000032ba007c0c */ /* 0x000fda000bf03270 */
[----:B------:R-:W-:Y:S05]  /*a080*/  @!P0 BRA `(.L_x_1798) ;  /* 0x0000002000ec8947 */ /* 0x000fea0003800000 */
[----:B0-----:R-:W-:Y:S01]  /*a090*/  IMAD.MOV.U32 R10, RZ, RZ, R6 ;  /* 0x000000ffff0a7224 */ /* 0x001fe200078e0006 */
[----:B------:R-:W-:Y:S01]  /*a0a0*/  UMOV UR21, UR36 ;  /* 0x0000002400157c82 */ /* 0x000fe20008000000 */
[----:B------:R-:W-:Y:S01]  /*a0b0*/  IMAD.MOV.U32 R11, RZ, RZ, R5 ;  /* 0x000000ffff0b7224 */ /* 0x000fe200078e0005 */
[----:B------:R-:W-:Y:S01]  /*a0c0*/  ULDC UR22, c[0x0][0x9e4] ;  /* 0x0002790000167ab9 */ /* 0x000fe20000000800 */
[----:B------:R-:W-:Y:S01]  /*a0d0*/  ULDC UR23, c[0x0][0x288] ;  /* 0x0000a20000177ab9 */ /* 0x000fe20000000800 */
[----:B------:R-:W-:Y:S01]  /*a0e0*/  ULDC UR24, c[0x0][0x9dc] ;  /* 0x0002770000187ab9 */ /* 0x000fe20000000800 */
[----:B------:R-:W-:Y:S01]  /*a0f0*/  ULDC UR20, c[0x0][0x988] ;  /* 0x0002620000147ab9 */ /* 0x000fe20000000800 */
[----:B------:R-:W-:-:S05]  /*a100*/  ULDC UR25, c[0x0][0x9e0] ;  /* 0x0002780000197ab9 */ /* 0x000fca0000000800 */
.L_x_1815:
[----:B------:R-:W-:-:S04]  /*a110*/  UIADD3 UR36, UR21, 0x1, URZ ;  /* 0x0000000115247890 */ /* 0x000fc8000fffe03f */
[----:B------:R-:W-:-:S04]  /*a120*/  UISETP.NE.AND UP0, UPT, UR36, 0x2, UPT ;  /* 0x000000022400788c */ /* 0x000fc8000bf05270 */
[----:B------:R-:W-:Y:S02]  /*a130*/  USEL UR6, URZ, 0x1, UP0 ;  /* 0x000000013f067887 */ /* 0x000fe40008000000 */
[----:B------:R-:W-:Y:S02]  /*a140*/  USEL UR36, UR36, URZ, UP0 ;  /* 0x0000003f24247287 */ /* 0x000fe40008000000 */
[----:B------:R-:W-:Y:S01]  /*a150*/  ULOP3.LUT UR37, UR37, UR6, URZ, 0x3c, !UPT ;  /* 0x0000000625257292 */ /* 0x000fe2000f8e3c3f */
[----:B0-----:R-:W-:Y:S11]  /*a160*/  @!P3 BRA `(.L_x_1799) ;  /* 0x000000000004b947 */ /* 0x001ff60003800000 */
[----:B------:R-:W-:Y:S01]  /*a170*/  BPT.TRAP 0x1 ;  /* 0x000000040000795c */ /* 0x000fe20000300000 */
.L_x_1799:
[----:B------:R-:W-:Y:S01]  /*a180*/  ULEA UR26, UR36, UR43, 0x3 ;  /* 0x0000002b241a7291 */ /* 0x000fe2000f8e183f */
[----:B------:R-:W-:-:S05]  /*a190*/  IMAD.U32 R9, RZ, RZ, UR37 ;  /* 0x00000025ff097e24 */ /* 0x000fca000f8e00ff */
[----:B------:R-:W-:-:S04]  /*a1a0*/  SHF.L.U32 R9, R9, 0x1f, RZ ;  /* 0x0000001f09097819 */ /* 0x000fc800000006ff */
[----:B------:R0:W0:Y:S01]  /*a1b0*/  SYNCS.PHASECHK.TRANS64.TRYWAIT P0, [UR26+0x28c30], R9 ;  /* 0x028c3009ff0075a7 */ /* 0x000022000800015a */
[----:B------:R-:W-:Y:S05]  /*a1c0*/  @!P3 BRA `(.L_x_1800) ;  /* 0x000000000004b947 */ /* 0x000fea0003800000 */
[----:B------:R-:W-:Y:S01]  /*a1d0*/  BPT.TRAP 0x1 ;  /* 0x000000040000795c */ /* 0x000fe20000300000 */
.L_x_1800:
[----:B0-----:R-:W-:Y:S05]  /*a1e0*/  @P0 BRA `(.L_x_1801) ;  /* 0x0000000000080947 */ /* 0x001fea0003800000 */
[----:B------:R-:W0:Y:S02]  /*a1f0*/  SYNCS.PHASECHK.TRANS64.TRYWAIT P0, [UR26+0x28c30], R9 ;  /* 0x028c3009ff0075a7 */ /* 0x000e24000800015a */
[----:B0-----:R-:W-:Y:S05]  /*a200*/  @!P0 BRA `(.L_x_1802) ;  /* 0x000000b000c88947 */ /* 0x001fea0003800000 */
.L_x_1801:
[----:B------:R-:W-:Y:S01]  /*a210*/  R2UR UR18, R0 ;  /* 0x00000000001272ca */ /* 0x000fe200000e0000 */
[----:B-1-34-:R-:W-:Y:S01]  /*a220*/  WARPGROUP.ARRIVE ;  /* 0x00000000000079c5 */ /* 0x01afe20000000000 */
[----:B------:R-:W-:Y:S01]  /*a230*/  UMOV UR19, 0x40000040 ;  /* 0x4000004000137882 */ /* 0x000fe20000000000 */
[----:B------:R-:W-:Y:S01]  /*a240*/  UMOV UR7, 0x40000040 ;  /* 0x4000004000077882 */ /* 0x000fe20000000000 */
[----:B------:R-:W-:Y:S01]  /*a250*/  UMOV UR11, 0x40000040 ;  /* 0x40000040000b7882 */ /* 0x000fe20000000000 */
[----:B------:R-:W-:Y:S01]  /*a260*/  UMOV UR15, 0x40000040 ;  /* 0x40000040000f7882 */ /* 0x000fe20000000000 */
[----:B------:R-:W0:Y:S01]  /*a270*/  @P5 LDC R7, c[0x0][0x44c] ;  /* 0x00011300ff075b82 */ /* 0x000e220000000800 */
[----:B------:R-:W-:Y:S02]  /*a280*/  VIADD R12, R185, UR40 ;  /* 0x00000028b90c7c36 */ /* 0x000fe40008000000 */
[----:B--2---:R-:W-:-:S04]  /*a290*/  IMAD.U32 R8, RZ, RZ, UR26 ;  /* 0x0000001aff087e24 */ /* 0x004fc8000f8e00ff */
[----:B------:R-:W-:Y:S01]  /*a2a0*/  ULEA UR18, UR36, UR18, 0x9 ;  /* 0x0000001224127291 */ /* 0x000fe2000f8e483f */
[----:B------:R-:W1:Y:S03]  /*a2b0*/  @P5 LDC R6, c[0x0][0x450] ;  /* 0x00011400ff065b82 */ /* 0x000e660000000800 */
[----:B------:R-:W-:Y:S02]  /*a2c0*/  UIADD3 UR6, UR18, 0x2, URZ ;  /* 0x0000000212067890 */ /* 0x000fe4000fffe03f */
[----:B------:R-:W-:Y:S02]  /*a2d0*/  UIADD3 UR10, UR18, 0x4, URZ ;  /* 0x00000004120a7890 */ /* 0x000fe4000fffe03f */
[----:B------:R-:W-:Y:S02]  /*a2e0*/  UIADD3 UR14, UR18, 0x6, URZ ;  /* 0x00000006120e7890 */ /* 0x000fe4000fffe03f */
[----:B------:R-:W-:Y:S01]  /*a2f0*/  HGMMA.64x64x16.F32.BF16 R152, gdesc[UR16], RZ, !UPT, gsb0 ;  /* 0x00e00000109879f0 */ /* 0x000fe2000c0018ff */
[----:B------:R-:W2:Y:S01]  /*a300*/  LDC R5, c[0x0][0x2f0] ;  /* 0x0000bc00ff057b82 */ /* 0x000ea20000000800 */
[----:B0-----:R-:W-:-:S05]  /*a310*/  @P5 IMAD.HI.U32 R7, R12, R7, RZ ;  /* 0x000000070c075227 */ /* 0x001fca00078e00ff */
[----:B-1----:R-:W-:Y:S01]  /*a320*/  @P5 SHF.R.U32.HI R12, RZ, R6, R7 ;  /* 0x00000006ff0c5219 */ /* 0x002fe20000011607 */
[----:B------:R-:W-:-:S04]  /*a330*/  @!P4 VIADD R6, R8, 0x28c40 ;  /* 0x00028c400806c836 */ /* 0x000fc80000000000 */
[----:B------:R-:W0:Y:S01]  /*a340*/  SHFL.IDX PT, R192, R12, RZ, 0x1c1f ;  /* 0x001c1fff0cc07589 */ /* 0x000e2200000e0000 */
[----:B------:R-:W-:Y:S01]  /*a350*/  @!P4 PRMT R6, RZ, 0x654, R6 ;  /* 0x00000654ff06c816 */ /* 0x000fe20000000006 */
[----:B------:R-:W-:Y:S02]  /*a360*/  WARPGROUP.DEPBAR.LE gsb0, 0x0 ;  /* 0x00008000000079c5 */ /* 0x000fe40000010000 */
[----:B------:R-:W-:-:S06]  /*a370*/  WARPGROUP.ARRIVE ;  /* 0x00000000000079c5 */ /* 0x000fcc0000000000 */
[----:B------:R-:W-:Y:S01]  /*a380*/  HGMMA.64x64x16.F32.BF16 R152, gdesc[UR4], R152, gsb0 ;  /* 0x00e00000049879f0 */ /* 0x000fe20008001898 */
[----:B------:R-:W-:Y:S02]  /*a390*/  USHF.L.U32 UR6, UR50, 0x6, URZ ;  /* 0x0000000632067899 */ /* 0x000fe4000800063f */
[----:B------:R-:W-:-:S04]  /*a3a0*/  ULOP3.LUT UR7, URZ, UR24, URZ, 0x33, !UPT ;  /* 0x000000183f077292 */ /* 0x000fc8000f8e333f */
[----:B------:R-:W-:-:S05]  /*a3b0*/  IMAD.U32 R7, RZ, RZ, UR6 ;  /* 0x00000006ff077e24 */ /* 0x000fca000f8e00ff */
[----:B------:R-:W-:-:S05]  /*a3c0*/  IADD3 R14, -R2, 0x1, -R7 ;  /* 0x00000001020e7810 */ /* 0x000fca0007ffe907 */
[----:B--2---:R-:W-:-:S04]  /*a3d0*/  IMAD R14, R5, UR49, R14 ;  /* 0x00000031050e7c24 */ /* 0x004fc8000f8e020e */
[----:B------:R-:W-:-:S04]  /*a3e0*/  VIADD R14, R14, -UR23 ;  /* 0x800000170e0e7c36 */ /* 0x000fc80008000000 */
[C---:B------:R-:W-:Y:S02]  /*a3f0*/  VIADD R20, R14.reuse, UR25 ;  /* 0x000000190e147c36 */ /* 0x040fe40008000000 */
[----:B------:R-:W-:Y:S02]  /*a400*/  VIADD R21, R14, UR7 ;  /* 0x000000070e157c36 */ /* 0x000fe40008000000 */
[--C-:B0-----:R-:W-:Y:S02]  /*a410*/  IMAD.IADD R13, R20, 0x1, R192.reuse ;  /* 0x00000001140d7824 */ /* 0x101fe400078e02c0 */
[----:B------:R-:W-:Y:S01]  /*a420*/  IMAD.IADD R14, R21, 0x1, R192 ;  /* 0x00000001150e7824 */ /* 0x000fe200078e02c0 */
[----:B------:R-:W-:Y:S02]  /*a430*/  WARPGROUP.DEPBAR.LE gsb0, 0x0 ;  /* 0x00008000000079c5 */ /* 0x000fe40000010000 */
[----:B------:R-:W-:-:S06]  /*a440*/  WARPGROUP.ARRIVE ;  /* 0x00000000000079c5 */ /* 0x000fcc0000000000 */
[----:B------:R-:W-:Y:S03]  /*a450*/  HGMMA.64x64x16.F32.BF16 R152, gdesc[UR8], R152, gsb0 ;  /* 0x00e00000089879f0 */ /* 0x000fe60008001898 */
[----:B------:R-:W-:Y:S02]  /*a460*/  WARPGROUP.DEPBAR.LE gsb0, 0x0 ;  /* 0x00008000000079c5 */ /* 0x000fe40000010000 */
[----:B------:R-:W-:-:S06]  /*a470*/  WARPGROUP.ARRIVE ;  /* 0x00000000000079c5 */ /* 0x000fcc0000000000 */
[----:B------:R-:W-:Y:S03]  /*a480*/  HGMMA.64x64x16.F32.BF16 R152, gdesc[UR12], R152, gsb0 ;  /* 0x00e000000c9879f0 */ /* 0x000fe60008001898 */
[----:B------:R-:W-:Y:S02]  /*a490*/  WARPGROUP.DEPBAR.LE gsb0, 0x0 ;  /* 0x00008000000079c5 */ /* 0x000fe40000010000 */
[----:B------:R0:W-:Y:S01]  /*a4a0*/  @!P4 SYNCS.ARRIVE.TRANS64.RED.A1T0 RZ, [R6+URZ], RZ ;  /* 0x000000ff06ffc9a7 */ /* 0x0001e2000810043f */
[----:B------:R-:W-:Y:S05]  /*a4b0*/  @!P6 BRA `(.L_x_1803) ;  /* 0x00000000005ce947 */ /* 0x000fea0003800000 */
[----:B0-----:R-:W-:Y:S01]  /*a4c0*/  IMAD R6, R5, UR49, R192 ;  /* 0x0000003105067c24 */ /* 0x001fe2000f8e02c0 */
[----:B------:R-:W-:Y:S03]  /*a4d0*/  BSSY B0, `(.L_x_1804) ;  /* 0x0000011000007945 */ /* 0x000fe60003800000 */
[----:B------:R-:W-:-:S05]  /*a4e0*/  VIADD R15, R6, -UR23 ;  /* 0x80000017060f7c36 */ /* 0x000fca0008000000 */
[----:B------:R-:W-:-:S13]  /*a4f0*/  ISETP.GT.AND P0, PT, R15, -0x1, PT ;  /* 0xffffffff0f00780c */ /* 0x000fda0003f04270 */
[----:B------:R-:W-:Y:S05]  /*a500*/  @P0 BRA `(.L_x_1805) ;  /* 0x0000000000200947 */ /* 0x000fea0003800000 */
[----:B------:R-:W-:Y:S01]  /*a510*/  IMAD.U32 R192, RZ, RZ, UR22 ;  /* 0x00000016ffc07e24 */ /* 0x000fe2000f8e00ff */
[----:B------:R-:W-:-:S04]  /*a520*/  LOP3.LUT R15, RZ, R15, RZ, 0x33, !PT ;  /* 0x0000000fff0f7212 */ /* 0x000fc800078e33ff */
[----:B------:R-:W-:-:S13]  /*a530*/  ISETP.NE.AND P0, PT, R192, 0x1, PT ;  /* 0x00000001c000780c */ /* 0x000fda0003f05270 */
[----:B------:R-:W0:Y:S02]  /*a540*/  @P0 LDC.64 R6, c[0x0][0x9e8] ;  /* 0x00027a00ff060b82 */ /* 0x000e240000000a00 */
[----:B0-----:R-:W-:-:S05]  /*a550*/  @P0 IMAD.HI.U32 R6, R15, R6, RZ ;  /* 0x000000060f060227 */ /* 0x001fca00078e00ff */
[----:B------:R-:W-:-:S04]  /*a560*/  @P0 SHF.R.U32.HI R15, RZ, R7, R6 ;  /* 0x00000007ff0f0219 */ /* 0x000fc80000011606 */
[----:B------:R-:W-:Y:S01]  /*a570*/  LOP3.LUT R15, RZ, R15, RZ, 0x33, !PT ;  /* 0x0000000fff0f7212 */ /* 0x000fe200078e33ff */
[----:B------:R-:W-:Y:S06]  /*a580*/  BRA `(.L_x_1806) ;  /* 0x0000000000147947 */ /* 0x000fec0003800000 */
.L_x_1805:
[----:B------:R-:W-:-:S05]  /*a590*/  IMAD.U32 R192, RZ, RZ, UR22 ;  /* 0x00000016ffc07e24 */ /* 0x000fca000f8e00ff */
[----:B------:R-:W-:-:S13]  /*a5a0*/  ISETP.NE.AND P0, PT, R192, 0x1, PT ;  /* 0x00000001c000780c */ /* 0x000fda0003f05270 */
[----:B------:R-:W0:Y:S02]  /*a5b0*/  @P0 LDC.64 R6, c[0x0][0x9e8] ;  /* 0x00027a00ff060b82 */ /* 0x000e240000000a00 */
[----:B0-----:R-:W-:-:S05]  /*a5c0*/  @P0 IMAD.HI.U32 R6, R15, R6, RZ ;  /* 0x000000060f060227 */ /* 0x001fca00078e00ff */
[----:B------:R-:W-:-:S07]  /*a5d0*/  @P0 SHF.R.U32.HI R15, RZ, R7, R6 ;  /* 0x00000007ff0f0219 */ /* 0x000fce0000011606 */
.L_x_1806:
[----:B------:R-:W-:Y:S05]  /*a5e0*/  BSYNC B0 ;  /* 0x0000000000007941 */ /* 0x000fea0003800000 */
.L_x_1804:
[----:B------:R-:W-:-:S04]  /*a5f0*/  IMAD R15, R15, R192, -UR6 ;  /* 0x800000060f0f7e24 */ /* 0x000fc8000f8e02c0 */
[----:B------:R-:W-:-:S05]  /*a600*/  IMAD.IADD R15, R15, 0x1, -R2 ;  /* 0x000000010f0f7824 */ /* 0x000fca00078e0a02 */
[----:B------:R-:W-:Y:S02]  /*a610*/  VIADDMNMX R13, R15, R192, R13, PT ;  /* 0x000000c00f0d7246 */ /* 0x000fe4000380010d */
[----:B------:R-:W-:-:S07]  /*a620*/  VIMNMX R14, R14, R15, !PT ;  /* 0x0000000f0e0e7248 */ /* 0x000fce0007fe0100 */
.L_x_1803:
[----:B------:R-:W-:Y:S01]  /*a630*/  UISETP.GT.AND UP0, UPT, UR50, -0x1, UPT ;  /* 0xffffffff3200788c */ /* 0x000fe2000bf04270 */
[----:B0-----:R-:W0:Y:S05]  /*a640*/  SHFL.IDX PT, R6, R12, 0x1, 0x1c1f ;  /* 0x003c1f000c067f89 */ /* 0x001e2a00000e0000 */
        /* <DEDUP_REMOVED lines=9> */
[----:B0-----:R-:W-:Y:S01]  /*a6e0*/  IMAD.IADD R12, R20, 0x1, R6 ;  /* 0x00000001140c7824 */ /* 0x001fe200078e0206 */
        /* <DEDUP_REMOVED lines=55> */
.L_x_1809:
[----:B------:R-:W-:-:S05]  /*aa60*/  IMAD.U32 R14, RZ, RZ, UR22 ;  /* 0x00000016ff0e7e24 */ /* 0x000fca000f8e00ff */
[----:B------:R-:W-:-:S13]  /*aa70*/  ISETP.NE.AND P1, PT, R14, 0x1, PT ;  /* 0x000000010e00780c */ /* 0x000fda0003f25270 */
[----:B------:R-:W0:Y:S02]  /*aa80*/  @P1 LDC.64 R6, c[0x0][0x9e8] ;  /* 0x00027a00ff061b82 */ /* 0x000e240000000a00 */
[----:B0-----:R-:W-:-:S05]  /*aa90*/  @P1 IMAD.HI.U32 R6, R5, R6, RZ ;  /* 0x0000000605061227 */ /* 0x001fca00078e00ff */
[----:B------:R-:W-:-:S07]  /*aaa0*/  @P1 SHF.R.U32.HI R5, RZ, R7, R6 ;  /* 0x00000007ff051219 */ /* 0x000fce0000011606 */
.L_x_1810:
[----:B------:R-:W-:Y:S05]  /*aab0*/  BSYNC B0 ;  /* 0x0000000000007941 */ /* 0x000fea0003800000 */
.L_x_1808:
[----:B------:R-:W-:-:S04]  /*aac0*/  IMAD R5, R5, R14, -UR6 ;  /* 0x8000000605057e24 */ /* 0x000fc8000f8e020e */
[----:B------:R-:W-:-:S05]  /*aad0*/  IMAD.IADD R5, R5, 0x1, -R2 ;  /* 0x0000000105057824 */ /* 0x000fca00078e0a02 */
[----:B------:R-:W-:Y:S02]  /*aae0*/  VIADDMNMX R12, R5, R14, R12, PT ;  /* 0x0000000e050c7246 */ /* 0x000fe4000380010c */
[----:B------:R-:W-:-:S07]  /*aaf0*/  VIMNMX R13, R13, R5, !PT ;  /* 0x000000050d0d7248 */ /* 0x000fce0007fe0100 */
.L_x_1807:
[----:B------:R-:W-:Y:S01]  /*ab00*/  FMNMX.FTZ R6, R152, R11, !PT ;  /* 0x0000000b98067209 */ /* 0x000fe20007810000 */
        /* <DEDUP_REMOVED lines=33> */
[----:B------:R-:W0:Y:S01]  /*ad20*/  SHFL.BFLY PT, R5, R6, 0x2, 0x1f ;  /* 0x0c401f0006057f89 */ /* 0x000e2200000e0000 */
[C---:B------:R-:W-:Y:S02]  /*ad30*/  ISETP.LT.OR P2, PT, R12.reuse, 0x1, P2 ;  /* 0x000000010c00780c */ /* 0x040fe40001741670 */
[----:B------:R-:W-:Y:S02]  /*ad40*/  ISETP.LT.OR P1, PT, R12, 0x19, P1 ;  /* 0x000000190c00780c */ /* 0x000fe40000f21670 */
[----:B------:R-:W-:-:S02]  /*ad50*/  FSEL R7, R154, -INF , !P2 ;  /* 0xff8000009a077808 */ /* 0x000fc40005000000 */
[----:B------:R-:W-:Y:S02]  /*ad60*/  FSEL R166, R166, -INF , !P1 ;  /* 0xff800000a6a67808 */ /* 0x000fe40004800000 */
[C---:B------:R-:W-:Y:S02]  /*ad70*/  ISETP.GT.AND P1, PT, R13.reuse, 0x19, P0 ;  /* 0x000000190d00780c */ /* 0x040fe40000724270 */
[----:B------:R-:W-:Y:S02]  /*ad80*/  ISETP.GT.AND P2, PT, R13, 0x20, P0 ;  /* 0x000000200d00780c */ /* 0x000fe40000744270 */
[C---:B------:R-:W-:Y:S02]  /*ad90*/  ISETP.LT.OR P1, PT, R12.reuse, 0x1a, P1 ;  /* 0x0000001a0c00780c */ /* 0x040fe40000f21670 */
[----:B------:R-:W-:Y:S02]  /*ada0*/  ISETP.LT.OR P2, PT, R12, 0x21, P2 ;  /* 0x000000210c00780c */ /* 0x000fe40001741670 */
[----:B------:R-:W-:-:S02]  /*adb0*/  FSEL R167, R167, -INF , !P1 ;  /* 0xff800000a7a77808 */ /* 0x000fc40004800000 */
[----:B------:R-:W-:Y:S02]  /*adc0*/  ISETP.GT.AND P1, PT, R13, 0x21, P0 ;  /* 0x000000210d00780c */ /* 0x000fe40000724270 */
[----:B------:R-:W-:Y:S02]  /*add0*/  FSEL R170, R170, -INF , !P2 ;  /* 0xff800000aaaa7808 */ /* 0x000fe40005000000 */
[----:B------:R-:W-:Y:S02]  /*ade0*/  ISETP.LT.OR P1, PT, R12, 0x22, P1 ;  /* 0x000000220c00780c */ /* 0x000fe40000f21670 */
[----:B0-----:R-:W-:Y:S02]  /*adf0*/  FMNMX.FTZ R5, R6, R5, !PT ;  /* 0x0000000506057209 */ /* 0x001fe40007810000 */
[----:B------:R-:W-:Y:S02]  /*ae00*/  FMNMX.FTZ R6, R7, R10, !PT ;  /* 0x0000000a07067209 */ /* 0x000fe40007810000 */
[----:B------:R-:W-:Y:S01]  /*ae10*/  FSEL R171, R171, -INF , !P1 ;  /* 0xff800000abab7808 */ /* 0x000fe20004800000 */
[----:B------:R-:W0:Y:S01]  /*ae20*/  SHFL.BFLY PT, R14, R5, 0x1, 0x1f ;  /* 0x0c201f00050e7f89 */ /* 0x000e2200000e0000 */
[----:B------:R-:W-:-:S02]  /*ae30*/  FMNMX.FTZ R15, R155, R6, !PT ;  /* 0x000000069b0f7209 */ /* 0x000fc40007810000 */
[----:B------:R-:W-:Y:S02]  /*ae40*/  ISETP.GT.AND P1, PT, R13, 0x29, P0 ;  /* 0x000000290d00780c */ /* 0x000fe40000724270 */
[----:B------:R-:W-:Y:S02]  /*ae50*/  FMNMX.FTZ R6, R158, R15, !PT ;  /* 0x0000000f9e067209 */ /* 0x000fe40007810000 */
[----:B------:R-:W-:Y:S02]  /*ae60*/  ISETP.LT.OR P1, PT, R12, 0x2a, P1 ;  /* 0x0000002a0c00780c */ /* 0x000fe40000f21670 */
[----:B------:R-:W-:Y:S02]  /*ae70*/  FMNMX.FTZ R15, R159, R6, !PT ;  /* 0x000000069f0f7209 */ /* 0x000fe40007810000 */
[----:B------:R-:W-:Y:S02]  /*ae80*/  FSEL R175, R175, -INF , !P1 ;  /* 0xff800000afaf7808 */ /* 0x000fe40004800000 */
[----:B------:R-:W-:-:S02]  /*ae90*/  FMNMX.FTZ R6, R162, R15, !PT ;  /* 0x0000000fa2067209 */ /* 0x000fc40007810000 */
[----:B------:R-:W-:Y:S02]  /*aea0*/  ISETP.GT.AND P1, PT, R13, 0x30, P0 ;  /* 0x000000300d00780c */ /* 0x000fe40000724270 */
[----:B------:R-:W-:Y:S02]  /*aeb0*/  FMNMX.FTZ R15, R163, R6, !PT ;  /* 0x00000006a30f7209 */ /* 0x000fe40007810000 */
[----:B------:R-:W-:Y:S02]  /*aec0*/  ISETP.GT.AND P2, PT, R13, 0x28, P0 ;  /* 0x000000280d00780c */ /* 0x000fe40000744270 */
[----:B------:R-:W-:Y:S02]  /*aed0*/  FMNMX.FTZ R6, R166, R15, !PT ;  /* 0x0000000fa6067209 */ /* 0x000fe40007810000 */
[----:B------:R-:W-:Y:S02]  /*aee0*/  ISETP.LT.OR P1, PT, R12, 0x31, P1 ;  /* 0x000000310c00780c */ /* 0x000fe40000f21670 */
[----:B------:R-:W-:-:S02]  /*aef0*/  FMNMX.FTZ R15, R167, R6, !PT ;  /* 0x00000006a70f7209 */ /* 0x000fc40007810000 */
[----:B------:R-:W-:Y:S02]  /*af00*/  ISETP.LT.OR P2, PT, R12, 0x29, P2 ;  /* 0x000000290c00780c */ /* 0x000fe40001741670 */
[----:B------:R-:W-:Y:S02]  /*af10*/  FMNMX.FTZ R6, R170, R15, !PT ;  /* 0x0000000faa067209 */ /* 0x000fe40007810000 */
[----:B------:R-:W-:Y:S02]  /*af20*/  FSEL R178, R178, -INF , !P1 ;  /* 0xff800000b2b27808 */ /* 0x000fe40004800000 */
[----:B------:R-:W-:Y:S02]  /*af30*/  ISETP.GT.AND P1, PT, R13, 0x31, P0 ;  /* 0x000000310d00780c */ /* 0x000fe40000724270 */
[----:B------:R-:W-:Y:S02]  /*af40*/  FSEL R174, R174, -INF , !P2 ;  /* 0xff800000aeae7808 */ /* 0x000fe40005000000 */
[----:B------:R-:W-:-:S02]  /*af50*/  FMNMX.FTZ R21, R171, R6, !PT ;  /* 0x00000006ab157209 */ /* 0x000fc40007810000 */
[----:B------:R-:W-:Y:S02]  /*af60*/  ISETP.LT.OR P1, PT, R12, 0x32, P1 ;  /* 0x000000320c00780c */ /* 0x000fe40000f21670 */
[----:B------:R-:W-:Y:S02]  /*af70*/  FMNMX.FTZ R6, R174, R21, !PT ;  /* 0x00000015ae067209 */ /* 0x000fe40007810000 */
[----:B------:R-:W-:Y:S02]  /*af80*/  FSEL R179, R179, -INF , !P1 ;  /* 0xff800000b3b37808 */ /* 0x000fe40004800000 */
[----:B------:R-:W-:Y:S02]  /*af90*/  ISETP.GT.AND P1, PT, R13, 0x38, P0 ;  /* 0x000000380d00780c */ /* 0x000fe40000724270 */
[----:B------:R-:W-:Y:S02]  /*afa0*/  FMNMX.FTZ R21, R175, R6, !PT ;  /* 0x00000006af157209 */ /* 0x000fe40007810000 */
[----:B------:R-:W-:-:S02]  /*afb0*/  ISETP.GT.AND P0, PT, R13, 0x39, P0 ;  /* 0x000000390d00780c */ /* 0x000fc40000704270 */
[----:B------:R-:W-:Y:S02]  /*afc0*/  ISETP.LT.OR P1, PT, R12, 0x39, P1 ;  /* 0x000000390c00780c */ /* 0x000fe40000f21670 */
[----:B------:R-:W-:Y:S02]  /*afd0*/  FMNMX.FTZ R6, R178, R21, !PT ;  /* 0x00000015b2067209 */ /* 0x000fe40007810000 */
[----:B0-----:R-:W-:Y:S02]  /*afe0*/  FMNMX.FTZ R5, R5, R14, !PT ;  /* 0x0000000e05057209 */ /* 0x001fe40007810000 */
[----:B------:R-:W-:Y:S02]  /*aff0*/  ISETP.LT.OR P0, PT, R12, 0x3a, P0 ;  /* 0x0000003a0c00780c */ /* 0x000fe40000701670 */
[----:B------:R-:W-:Y:S01]  /*b000*/  FSEL R182, R182, -INF , !P1 ;  /* 0xff800000b6b67808 */ /* 0x000fe20004800000 */
[----:B------:R-:W-:Y:S01]  /*b010*/  FMUL.FTZ R14, R5, UR10 ;  /* 0x0000000a050e7c20 */ /* 0x000fe20008410000 */
[----:B------:R-:W-:-:S02]  /*b020*/  FMNMX.FTZ R21, R179, R6, !PT ;  /* 0x00000006b3157209 */ /* 0x000fc40007810000 */
[----:B------:R-:W-:Y:S02]  /*b030*/  FSETP.NEU.FTZ.AND P2, PT, R5, -INF , PT ;  /* 0xff8000000500780b */ /* 0x000fe40003f5d000 */
[----:B------:R-:W-:Y:S02]  /*b040*/  FSEL R183, R183, -INF , !P0 ;  /* 0xff800000b7b77808 */ /* 0x000fe40004000000 */
[----:B------:R-:W-:Y:S02]  /*b050*/  FMNMX.FTZ R6, R182, R21, !PT ;  /* 0x00000015b6067209 */ /* 0x000fe40007810000 */
[----:B------:R-:W-:Y:S02]  /*b060*/  FSEL R14, R14, RZ, P2 ;  /* 0x000000ff0e0e7208 */ /* 0x000fe40001000000 */
[----:B------:R-:W-:-:S03]  /*b070*/  FMNMX.FTZ R6, R183, R6, !PT ;  /* 0x00000006b7067209 */ /* 0x000fc60007810000 */
[--C-:B------:R-:W-:Y:S01]  /*b080*/  FFMA.FTZ R21, R161, UR10, -R14.reuse ;  /* 0x0000000aa1157c23 */ /* 0x100fe2000801080e */
[--C-:B------:R-:W-:Y:S01]  /*b090*/  FFMA.FTZ R154, R156, UR10, -R14.reuse ;  /* 0x0000000a9c9a7c23 */ /* 0x100fe2000801080e */
[----:B------:R-:W0:Y:S01]  /*b0a0*/  SHFL.BFLY PT, R161, R6, 0x2, 0x1f ;  /* 0x0c401f0006a17f89 */ /* 0x000e2200000e0000 */
        /* <DEDUP_REMOVED lines=13> */
[----:B------:R-:W-:Y:S01]  /*b180*/  IMAD.U32 R177, RZ, RZ, UR21 ;  /* 0x00000015ffb17e24 */ /* 0x000fe2000f8e00ff */
[----:B------:R-:W-:Y:S08]  /*b190*/  MUFU.EX2 R152, R152 ;  /* 0x0000009800987308 */ /* 0x000ff00000000800 */
[----:B------:R-:W-:Y:S01]  /*b1a0*/  MUFU.EX2 R15, R15 ;  /* 0x0000000f000f7308 */ /* 0x000fe20000000800 */
[----:B0-----:R-:W-:Y:S01]  /*b1b0*/  FMNMX.FTZ R168, R6, R161, !PT ;  /* 0x000000a106a87209 */ /* 0x001fe20007810000 */
[----:B------:R-:W-:Y:S01]  /*b1c0*/  FFMA.FTZ R161, R173, UR10, -R14 ;  /* 0x0000000aada17c23 */ /* 0x000fe2000801080e */
[----:B------:R-:W-:Y:S01]  /*b1d0*/  FSEL R6, R5, RZ, P2 ;  /* 0x000000ff05067208 */ /* 0x000fe20001000000 */
[----:B------:R-:W-:-:S02]  /*b1e0*/  IMAD.MOV R173, RZ, RZ, -R17 ;  /* 0x000000ffffad7224 */ /* 0x000fc400078e0a11 */
[----:B------:R-:W0:Y:S02]  /*b1f0*/  SHFL.BFLY PT, R169, R168, 0x1, 0x1f ;  /* 0x0c201f00a8a97f89 */ /* 0x000e2400000e0000 */
[----:B------:R-:W-:Y:S01]  /*b200*/  FADD.FTZ R6, -R6, R11 ;  /* 0x0000000b06067221 */ /* 0x000fe20000010100 */
[----:B------:R-:W-:Y:S01]  /*b210*/  MUFU.EX2 R13, R13 ;  /* 0x0000000d000d7308 */ /* 0x000fe20000000800 */
[----:B------:R-:W-:Y:S02]  /*b220*/  ISETP.NE.AND P1, PT, R2, R173, PT ;  /* 0x000000ad0200720c */ /* 0x000fe40003f25270 */
[----:B------:R-:W-:-:S05]  /*b230*/  FMUL.FTZ R11, R6, UR10 ;  /* 0x0000000a060b7c20 */ /* 0x000fca0008410000 */
[----:B------:R-:W-:Y:S08]  /*b240*/  MUFU.EX2 R156, R156 ;  /* 0x0000009c009c7308 */ /* 0x000ff00000000800 */
[----:B------:R-:W1:Y:S01]  /*b250*/  MUFU.EX2 R11, R11 ;  /* 0x0000000b000b7308 */ /* 0x000e620000000800 */
[----:B0-----:R-:W-:Y:S01]  /*b260*/  FMNMX.FTZ R6, R168, R169, !PT ;  /* 0x000000a9a8067209 */ /* 0x001fe20007810000 */
[----:B------:R-:W-:-:S06]  /*b270*/  FFMA.FTZ R169, R181, UR10, -R14 ;  /* 0x0000000ab5a97c23 */ /* 0x000fcc000801080e */
[----:B------:R-:W0:Y:S01]  /*b280*/  MUFU.EX2 R21, R21 ;  /* 0x0000001500157308 */ /* 0x000e220000000800 */
[C---:B------:R-:W-:Y:S01]  /*b290*/  FSETP.NEU.FTZ.AND P0, PT, R6.reuse, -INF , PT ;  /* 0xff8000000600780b */ /* 0x040fe20003f1d000 */
[----:B------:R-:W-:-:S05]  /*b2a0*/  FMUL.FTZ R176, R6, UR10 ;  /* 0x0000000a06b07c20 */ /* 0x000fca0008410000 */
[----:B------:R-:W-:Y:S01]  /*b2b0*/  FSEL R176, R176, RZ, P0 ;  /* 0x000000ffb0b07208 */ /* 0x000fe20000000000 */
[----:B------:R-:W2:Y:S01]  /*b2c0*/  MUFU.EX2 R12, R12 ;  /* 0x0000000c000c7308 */ /* 0x000ea20000000800 */
[----:B-1----:R-:W-:Y:S01]  /*b2d0*/  FFMA.FTZ R172, R11, R3, R152 ;  /* 0x000000030bac7223 */ /* 0x002fe20000010098 */
[----:B------:R-:W-:Y:S01]  /*b2e0*/  F2FP.BF16.F32.PACK_AB R152, R15, R152 ;  /* 0x000000980f98723e */ /* 0x000fe200000010ff */
[----:B------:R-:W-:Y:S01]  /*b2f0*/  FMUL.FTZ R24, R24, R11 ;  /* 0x0000000b18187220 */ /* 0x000fe20000410000 */
[----:B------:R-:W-:Y:S01]  /*b300*/  FFMA.FTZ R7, R7, UR10, -R176 ;  /* 0x0000000a07077c23 */ /* 0x000fe200080108b0 */
[----:B------:R-:W-:Y:S01]  /*b310*/  FADD.FTZ R3, R15, R172 ;  /* 0x000000ac0f037221 */ /* 0x000fe20000010000 */
[--C-:B------:R-:W-:Y:S01]  /*b320*/  FFMA.FTZ R155, R155, UR10, -R176.reuse ;  /* 0x0000000a9b9b7c23 */ /* 0x100fe200080108b0 */
[--C-:B------:R-:W-:Y:S01]  /*b330*/  FFMA.FTZ R158, R158, UR10, -R176.reuse ;  /* 0x0000000a9e9e7c23 */ /* 0x100fe200080108b0 */
[----:B------:R-:W1:Y:S01]  /*b340*/  MUFU.EX2 R153, R153 ;  /* 0x0000009900997308 */ /* 0x000e620000000800 */
[----:B------:R-:W-:Y:S01]  /*b350*/  FADD.FTZ R14, R154, R3 ;  /* 0x000000039a0e7221 */ /* 0x000fe20000010000 */
[----:B------:R-:W-:Y:S01]  /*b360*/  FSEL R3, R6, RZ, P0 ;  /* 0x000000ff06037208 */ /* 0x000fe20000000000 */
[--C-:B------:R-:W-:Y:S01]  /*b370*/  FFMA.FTZ R159, R159, UR10, -R176.reuse ;  /* 0x0000000a9f9f7c23 */ /* 0x100fe200080108b0 */
[----:B------:R-:W-:Y:S01]  /*b380*/  FFMA.FTZ R163, R163, UR10, -R176 ;  /* 0x0000000aa3a37c23 */ /* 0x000fe200080108b0 */
[----:B------:R-:W-:Y:S01]  /*b390*/  FADD.FTZ R173, R13, R14 ;  /* 0x0000000e0dad7221 */ /* 0x000fe20000010000 */
[----:B------:R-:W-:-:S02]  /*b3a0*/  @!P1 IMAD R14, R177, 0x40, R16 ;  /* 0x00000040b10e9824 */ /* 0x000fc400078e0210 */
[----:B------:R-:W-:Y:S01]  /*b3b0*/  FADD.FTZ R3, -R3, R10 ;  /* 0x0000000a03037221 */ /* 0x000fe20000010100 */
[----:B------:R-:W3:Y:S01]  /*b3c0*/  MUFU.EX2 R160, R160 ;  /* 0x000000a000a07308 */ /* 0x000ee20000000800 */
[----:B------:R-:W-:Y:S01]  /*b3d0*/  FADD.FTZ R172, R156, R173 ;  /* 0x000000ad9cac7221 */ /* 0x000fe20000010000 */
[----:B------:R-:W-:Y:S01]  /*b3e0*/  F2FP.BF16.F32.PACK_AB R154, R13, R154 ;  /* 0x0000009a0d9a723e */ /* 0x000fe200000010ff */
[----:B------:R-:W-:Y:S01]  /*b3f0*/  FMUL.FTZ R3, R3, UR10 ;  /* 0x0000000a03037c20 */ /* 0x000fe20008410000 */
[----:B------:R-:W-:Y:S01]  /*b400*/  FFMA.FTZ R177, R166, UR10, -R176 ;  /* 0x0000000aa6b17c23 */ /* 0x000fe200080108b0 */
[----:B0-----:R-:W-:Y:S01]  /*b410*/  FADD.FTZ R173, R21, R172 ;  /* 0x000000ac15ad7221 */ /* 0x001fe20000010000 */
[----:B------:R-:W-:Y:S01]  /*b420*/  @!P1 LEA R172, R14, UR43, 0x2 ;  /* 0x0000002b0eac9c11 */ /* 0x000fe2000f8e10ff */
[--C-:B------:R-:W-:Y:S01]  /*b430*/  FFMA.FTZ R167, R167, UR10, -R176.reuse ;  /* 0x0000000aa7a77c23 */ /* 0x100fe200080108b0 */
[----:B------:R-:W0:Y:S01]  /*b440*/  MUFU.EX2 R157, R157 ;  /* 0x0000009d009d7308 */ /* 0x000e220000000800 */
[----:B--2---:R-:W-:Y:S01]  /*b450*/  FADD.FTZ R10, R12, R173 ;  /* 0x000000ad0c0a7221 */ /* 0x004fe20000010000 */
[--C-:B------:R-:W-:Y:S01]  /*b460*/  FFMA.FTZ R173, R162, UR10, -R176.reuse ;  /* 0x0000000aa2ad7c23 */ /* 0x100fe200080108b0 */
[----:B------:R-:W-:Y:S01]  /*b470*/  @!P1 STS [R172+0x28800], R11 ;  /* 0x0288000bac009388 */ /* 0x000fe20000000800 */
[----:B------:R-:W-:Y:S01]  /*b480*/  FFMA.FTZ R171, R171, UR10, -R176 ;  /* 0x0000000aabab7c23 */ /* 0x000fe200080108b0 */
[----:B-1----:R-:W-:Y:S01]  /*b490*/  FADD.FTZ R181, R153, R10 ;  /* 0x0000000a99b57221 */ /* 0x002fe20000010000 */
[--C-:B------:R-:W-:Y:S01]  /*b4a0*/  FFMA.FTZ R174, R174, UR10, -R176.reuse ;  /* 0x0000000aaeae7c23 */ /* 0x100fe200080108b0 */
[--C-:B------:R-:W-:Y:S01]  /*b4b0*/  FFMA.FTZ R175, R175, UR10, -R176.reuse ;  /* 0x0000000aafaf7c23 */ /* 0x100fe200080108b0 */
[----:B------:R-:W1:Y:S01]  /*b4c0*/  MUFU.EX2 R20, R20 ;  /* 0x0000001400147308 */ /* 0x000e620000000800 */
[----:B---3--:R-:W-:Y:S01]  /*b4d0*/  FADD.FTZ R162, R160, R181 ;  /* 0x000000b5a0a27221 */ /* 0x008fe20000010000 */
[--C-:B------:R-:W-:Y:S01]  /*b4e0*/  FFMA.FTZ R178, R178, UR10, -R176.reuse ;  /* 0x0000000ab2b27c23 */ /* 0x100fe200080108b0 */
[--C-:B------:R-:W-:Y:S01]  /*b4f0*/  FFMA.FTZ R179, R179, UR10, -R176.reuse ;  /* 0x0000000ab3b37c23 */ /* 0x100fe200080108b0 */
[----:B------:R-:W-:Y:S01]  /*b500*/  FFMA.FTZ R182, R182, UR10, -R176 ;  /* 0x0000000ab6b67c23 */ /* 0x000fe200080108b0 */
[----:B------:R-:W-:Y:S01]  /*b510*/  F2FP.BF16.F32.PACK_AB R156, R21, R156 ;  /* 0x0000009c159c723e */ /* 0x000fe200000010ff */
[-C--:B------:R-:W-:Y:S01]  /*b520*/  FMUL.FTZ R25, R25, R11.reuse ;  /* 0x0000000b19197220 */ /* 0x080fe20000410000 */
[-C--:B------:R-:W-:Y:S01]  /*b530*/  FMUL.FTZ R28, R28, R11.reuse ;  /* 0x0000000b1c1c7220 */ /* 0x080fe20000410000 */
        /* <DEDUP_REMOVED lines=24> */
[----:B------:R3:W-:Y:S01]  /*b6c0*/  MUFU.EX2 R168, R180 ;  /* 0x000000b400a87308 */ /* 0x0007e20000000800 */
        /* <DEDUP_REMOVED lines=8> */
[--C-:B---3--:R-:W-:Y:S01]  /*b750*/  FFMA.FTZ R180, R170, UR10, -R176.reuse ;  /* 0x0000000aaab47c23 */ /* 0x108fe200080108b0 */
[----:B------:R-:W-:Y:S01]  /*b760*/  FFMA.FTZ R176, R183, UR10, -R176 ;  /* 0x0000000ab7b07c23 */ /* 0x000fe200080108b0 */
        /* <DEDUP_REMOVED lines=18> */
[----:B0-----:R-:W-:Y:S01]  /*b890*/  FADD.FTZ R162, R164, R3 ;  /* 0x00000003a4a27221 */ /* 0x001fe20000010000 */
[----:B-1----:R-:W-:Y:S01]  /*b8a0*/  F2FP.BF16.F32.PACK_AB R164, R165, R164 ;  /* 0x000000a4a5a4723e */ /* 0x002fe200000010ff */
[-C--:B------:R-:W-:Y:S01]  /*b8b0*/  FMUL.FTZ R109, R109, R11.reuse ;  /* 0x0000000b6d6d7220 */ /* 0x080fe20000410000 */
[----:B------:R-:W0:Y:S01]  /*b8c0*/  MUFU.EX2 R14, R155 ;  /* 0x0000009b000e7308 */ /* 0x000e220000000800 */
[----:B------:R-:W-:Y:S01]  /*b8d0*/  FADD.FTZ R3, R165, R162 ;  /* 0x000000a2a5037221 */ /* 0x000fe20000010000 */
[----:B---3--:R-:W-:Y:S01]  /*b8e0*/  FFMA.FTZ R13, R10, R4, R7 ;  /* 0x000000040a0d7223 */ /* 0x008fe20000010007 */
[----:B------:R-:W-:Y:S01]  /*b8f0*/  F2FP.BF16.F32.PACK_AB R162, R161, R20 ;  /* 0x00000014a1a2723e */ /* 0x000fe200000010ff */
[----:B------:R1:W-:Y:S01]  /*b900*/  @!P1 STS [R172+0x28820], R10 ;  /* 0x0288200aac009388 */ /* 0x0003e20000000800 */
[-C--:B------:R-:W-:Y:S01]  /*b910*/  FMUL.FTZ R112, R112, R11.reuse ;  /* 0x0000000b70707220 */ /* 0x080fe20000410000 */
[-C--:B------:R-:W-:Y:S01]  /*b920*/  FMUL.FTZ R113, R113, R11.reuse ;  /* 0x0000000b71717220 */ /* 0x080fe20000410000 */
[-C--:B------:R-:W-:Y:S01]  /*b930*/  FMUL.FTZ R116, R116, R11.reuse ;  /* 0x0000000b74747220 */ /* 0x080fe20000410000 */
[----:B------:R2:W3:Y:S01]  /*b940*/  MUFU.EX2 R155, R158 ;  /* 0x0000009e009b7308 */ /* 0x0004e20000000800 */
[----:B----4-:R-:W-:Y:S01]  /*b950*/  F2FP.BF16.F32.PACK_AB R166, R169, R168 ;  /* 0x000000a8a9a6723e */ /* 0x010fe200000010ff */
[-C--:B------:R-:W-:Y:S01]  /*b960*/  FMUL.FTZ R117, R117, R11.reuse ;  /* 0x0000000b75757220 */ /* 0x080fe20000410000 */
[-C--:B------:R-:W-:Y:S01]  /*b970*/  FMUL.FTZ R120, R120, R11.reuse ;  /* 0x0000000b78787220 */ /* 0x080fe20000410000 */
[-C--:B------:R-:W-:Y:S01]  /*b980*/  FMUL.FTZ R121, R121, R11.reuse ;  /* 0x0000000b79797220 */ /* 0x080fe20000410000 */
[-C--:B------:R-:W-:Y:S01]  /*b990*/  FMUL.FTZ R124, R124, R11.reuse ;  /* 0x0000000b7c7c7220 */ /* 0x080fe20000410000 */
[-C--:B------:R-:W-:Y:S01]  /*b9a0*/  FMUL.FTZ R125, R125, R11.reuse ;  /* 0x0000000b7d7d7220 */ /* 0x080fe20000410000 */
[----:B------:R-:W-:Y:S01]  /*b9b0*/  FMUL.FTZ R128, R128, R11 ;  /* 0x0000000b80807220 */ /* 0x000fe20000410000 */
[----:B------:R-:W1:Y:S01]  /*b9c0*/  MUFU.EX2 R170, R159 ;  /* 0x0000009f00aa7308 */ /* 0x000e620000000800 */
[----:B--2---:R-:W-:Y:S01]  /*b9d0*/  F2FP.BF16.F32.PACK_AB R158, R153, R12 ;  /* 0x0000000c999e723e */ /* 0x004fe200000010ff */
[----:B------:R-:W-:Y:S01]  /*b9e0*/  FADD.FTZ R12, R168, R3 ;  /* 0x00000003a80c7221 */ /* 0x000fe20000010000 */
[C---:B0-----:R-:W-:Y:S01]  /*b9f0*/  FADD.FTZ R4, R14.reuse, R13 ;  /* 0x0000000d0e047221 */ /* 0x041fe20000010000 */
[----:B------:R-:W-:Y:S01]  /*ba00*/  F2FP.BF16.F32.PACK_AB R153, R14, R7 ;  /* 0x000000070e99723e */ /* 0x000fe200000010ff */
[-C--:B------:R-:W-:Y:S01]  /*ba10*/  FMUL.FTZ R129, R129, R11.reuse ;  /* 0x0000000b81817220 */ /* 0x080fe20000410000 */
[----:B------:R-:W-:Y:S01]  /*ba20*/  FADD.FTZ R3, R169, R12 ;  /* 0x0000000ca9037221 */ /* 0x000fe20000010000 */
        /* <DEDUP_REMOVED lines=10> */
[C---:B-1----:R-:W-:Y:S01]  /*bad0*/  FADD.FTZ R172, R170.reuse, R13 ;  /* 0x0000000daaac7221 */ /* 0x042fe20000010000 */
[----:B------:R-:W-:Y:S01]  /*bae0*/  F2FP.BF16.F32.PACK_AB R155, R170, R155 ;  /* 0x0000009baa9b723e */ /* 0x000fe200000010ff */
[----:B------:R-:W-:Y:S01]  /*baf0*/  BAR.SYNC.DEFER_BLOCKING 0xf, 0x100 ;  /* 0x03c4000000007b1d */ /* 0x000fe20000010000 */
[-C--:B------:R-:W-:Y:S01]  /*bb00*/  FMUL.FTZ R145, R145, R11.reuse ;  /* 0x0000000b91917220 */ /* 0x080fe20000410000 */
[-C--:B------:R-:W-:Y:S01]  /*bb10*/  FMUL.FTZ R148, R148, R11.reuse ;  /* 0x0000000b94947220 */ /* 0x080fe20000410000 */
[----:B------:R-:W-:Y:S01]  /*bb20*/  FMUL.FTZ R149, R149, R11 ;  /* 0x0000000b95957220 */ /* 0x000fe20000410000 */
[-C--:B------:R-:W-:Y:S01]  /*bb30*/  FMUL.FTZ R26, R26, R10.reuse ;  /* 0x0000000a1a1a7220 */ /* 0x080fe20000410000 */
[-C--:B------:R-:W-:Y:S01]  /*bb40*/  FMUL.FTZ R27, R27, R10.reuse ;  /* 0x0000000a1b1b7220 */ /* 0x080fe20000410000 */
[----:B------:R-:W1:Y:S01]  /*bb50*/  MUFU.EX2 R159, R177 ;  /* 0x000000b1009f7308 */ /* 0x000e620000000800 */
        /* <DEDUP_REMOVED lines=8> */
[C---:B--2---:R-:W-:Y:S01]  /*bbe0*/  FADD.FTZ R172, R12.reuse, R13 ;  /* 0x0000000d0cac7221 */ /* 0x044fe20000010000 */
[----:B------:R-:W-:Y:S01]  /*bbf0*/  F2FP.BF16.F32.PACK_AB R157, R12, R173 ;  /* 0x000000ad0c9d723e */ /* 0x000fe200000010ff */
[-C--:B------:R-:W-:Y:S01]  /*bc00*/  FMUL.FTZ R42, R42, R10.reuse ;  /* 0x0000000a2a2a7220 */ /* 0x080fe20000410000 */
[-C--:B------:R-:W-:Y:S01]  /*bc10*/  FMUL.FTZ R43, R43, R10.reuse ;  /* 0x0000000a2b2b7220 */ /* 0x080fe20000410000 */
[-C--:B------:R-:W-:Y:S01]  /*bc20*/  FMUL.FTZ R46, R46, R10.reuse ;  /* 0x0000000a2e2e7220 */ /* 0x080fe20000410000 */
[-C--:B------:R-:W-:Y:S01]  /*bc30*/  FMUL.FTZ R47, R47, R10.reuse ;  /* 0x0000000a2f2f7220 */ /* 0x080fe20000410000 */
[-C--:B------:R-:W-:Y:S01]  /*bc40*/  FMUL.FTZ R50, R50, R10.reuse ;  /* 0x0000000a32327220 */ /* 0x080fe20000410000 */
[----:B------:R-:W2:Y:S01]  /*bc50*/  MUFU.EX2 R161, R180 ;  /* 0x000000b400a17308 */ /* 0x000ea20000000800 */
[----:B-1----:R-:W-:Y:S01]  /*bc60*/  FADD.FTZ R13, R159, R172 ;  /* 0x000000ac9f0d7221 */ /* 0x002fe20000010000 */
[----:B------:R1:W-:Y:S01]  /*bc70*/  STSM.16.M88.4 [R18+0x26800], R152 ;  /* 0x0268009812007844 */ /* 0x0003e20000000200 */
[-C--:B------:R-:W-:Y:S01]  /*bc80*/  FMUL.FTZ R51, R51, R10.reuse ;  /* 0x0000000a33337220 */ /* 0x080fe20000410000 */
[-C--:B------:R-:W-:Y:S01]  /*bc90*/  FMUL.FTZ R54, R54, R10.reuse ;  /* 0x0000000a36367220 */ /* 0x080fe20000410000 */
[-C--:B------:R-:W-:Y:S01]  /*bca0*/  FMUL.FTZ R55, R55, R10.reuse ;  /* 0x0000000a37377220 */ /* 0x080fe20000410000 */
[-C--:B------:R-:W-:Y:S01]  /*bcb0*/  FMUL.FTZ R58, R58, R10.reuse ;  /* 0x0000000a3a3a7220 */ /* 0x080fe20000410000 */
[-C--:B------:R-:W-:Y:S01]  /*bcc0*/  FMUL.FTZ R59, R59, R10.reuse ;  /* 0x0000000a3b3b7220 */ /* 0x080fe20000410000 */
[----:B------:R-:W3:Y:S01]  /*bcd0*/  MUFU.EX2 R168, R171 ;  /* 0x000000ab00a87308 */ /* 0x000ee20000000800 */
[----:B0-----:R-:W-:Y:S01]  /*bce0*/  F2FP.BF16.F32.PACK_AB R159, R20, R159 ;  /* 0x0000009f149f723e */ /* 0x001fe200000010ff */
[-C--:B------:R-:W-:Y:S01]  /*bcf0*/  FMUL.FTZ R62, R62, R10.reuse ;  /* 0x0000000a3e3e7220 */ /* 0x080fe20000410000 */
[-C--:B------:R-:W-:Y:S01]  /*bd00*/  FMUL.FTZ R63, R63, R10.reuse ;  /* 0x0000000a3f3f7220 */ /* 0x080fe20000410000 */
[-C--:B------:R-:W-:Y:S01]  /*bd10*/  FMUL.FTZ R66, R66, R10.reuse ;  /* 0x0000000a42427220 */ /* 0x080fe20000410000 */
[-C--:B------:R-:W-:Y:S01]  /*bd20*/  FMUL.FTZ R67, R67, R10.reuse ;  /* 0x0000000a43437220 */ /* 0x080fe20000410000 */
[----:B------:R1:W-:Y:S01]  /*bd30*/  STSM.16.M88.4 [R19], R156 ;  /* 0x0000009c13007844 */ /* 0x0003e20000000200 */
[-C--:B------:R-:W-:Y:S01]  /*bd40*/  FMUL.FTZ R70, R70, R10.reuse ;  /* 0x0000000a46467220 */ /* 0x080fe20000410000 */
[----:B------:R0:W4:Y:S01]  /*bd50*/  MUFU.EX2 R163, R174 ;  /* 0x000000ae00a37308 */ /* 0x0001220000000800 */
[-C--:B------:R-:W-:Y:S01]  /*bd60*/  FMUL.FTZ R71, R71, R10.reuse ;  /* 0x0000000a47477220 */ /* 0x080fe20000410000 */
[-C--:B------:R-:W-:Y:S01]  /*bd70*/  FMUL.FTZ R74, R74, R10.reuse ;  /* 0x0000000a4a4a7220 */ /* 0x080fe20000410000 */
[-C--:B------:R-:W-:Y:S01]  /*bd80*/  FMUL.FTZ R75, R75, R10.reuse ;  /* 0x0000000a4b4b7220 */ /* 0x080fe20000410000 */
[-C--:B------:R-:W-:Y:S01]  /*bd90*/  FMUL.FTZ R78, R78, R10.reuse ;  /* 0x0000000a4e4e7220 */ /* 0x080fe20000410000 */
[-C--:B------:R-:W-:Y:S01]  /*bda0*/  FMUL.FTZ R79, R79, R10.reuse ;  /* 0x0000000a4f4f7220 */ /* 0x080fe20000410000 */
[-C--:B------:R-:W-:Y:S01]  /*bdb0*/  FMUL.FTZ R82, R82, R10.reuse ;  /* 0x0000000a52527220 */ /* 0x080fe20000410000 */
[-C--:B------:R-:W-:Y:S01]  /*bdc0*/  FMUL.FTZ R83, R83, R10.reuse ;  /* 0x0000000a53537220 */ /* 0x080fe20000410000 */
[----:B------:R-:W5:Y:S01]  /*bdd0*/  MUFU.EX2 R4, R175 ;  /* 0x000000af00047308 */ /* 0x000f620000000800 */
[----:B0-----:R-:W-:Y:S01]  /*bde0*/  FADD.FTZ R174, R20, R13 ;  /* 0x0000000d14ae7221 */ /* 0x001fe20000010000 */
[-C--:B------:R-:W-:Y:S01]  /*bdf0*/  FMUL.FTZ R86, R86, R10.reuse ;  /* 0x0000000a56567220 */ /* 0x080fe20000410000 */
[-C--:B------:R-:W-:Y:S01]  /*be00*/  FMUL.FTZ R87, R87, R10.reuse ;  /* 0x0000000a57577220 */ /* 0x080fe20000410000 */
[-C--:B------:R-:W-:Y:S01]  /*be10*/  FMUL.FTZ R90, R90, R10.reuse ;  /* 0x0000000a5a5a7220 */ /* 0x080fe20000410000 */
[----:B--2---:R-:W-:Y:S01]  /*be20*/  FADD.FTZ R13, R161, R174 ;  /* 0x000000aea10d7221 */ /* 0x004fe20000010000 */
[C---:B---3--:R-:W-:Y:S01]  /*be30*/  F2FP.BF16.F32.PACK_AB R161, R168.reuse, R161 ;  /* 0x000000a1a8a1723e */ /* 0x048fe200000010ff */
[-C--:B------:R-:W-:Y:S01]  /*be40*/  FMUL.FTZ R91, R91, R10.reuse ;  /* 0x0000000a5b5b7220 */ /* 0x080fe20000410000 */
[----:B------:R-:W0:Y:S01]  /*be50*/  MUFU.EX2 R165, R178 ;  /* 0x000000b200a57308 */ /* 0x000e220000000800 */
[----:B------:R-:W-:Y:S01]  /*be60*/  FADD.FTZ R174, R168, R13 ;  /* 0x0000000da8ae7221 */ /* 0x000fe20000010000 */
[-C--:B------:R-:W-:Y:S01]  /*be70*/  FMUL.FTZ R94, R94, R10.reuse ;  /* 0x0000000a5e5e7220 */ /* 0x080fe20000410000 */
[-C--:B------:R-:W-:Y:S01]  /*be80*/  FMUL.FTZ R95, R95, R10.reuse ;  /* 0x0000000a5f5f7220 */ /* 0x080fe20000410000 */
[-C--:B------:R-:W-:Y:S01]  /*be90*/  FMUL.FTZ R98, R98, R10.reuse ;  /* 0x0000000a62627220 */ /* 0x080fe20000410000 */
[----:B----4-:R-:W-:Y:S01]  /*bea0*/  FADD.FTZ R13, R163, R174 ;  /* 0x000000aea30d7221 */ /* 0x010fe20000010000 */
[-C--:B------:R-:W-:Y:S01]  /*beb0*/  FMUL.FTZ R99, R99, R10.reuse ;  /* 0x0000000a63637220 */ /* 0x080fe20000410000 */
[-C--:B------:R-:W-:Y:S01]  /*bec0*/  FMUL.FTZ R102, R102, R10.reuse ;  /* 0x0000000a66667220 */ /* 0x080fe20000410000 */
[----:B------:R-:W2:Y:S01]  /*bed0*/  MUFU.EX2 R172, R179 ;  /* 0x000000b300ac7308 */ /* 0x000ea20000000800 */
[C---:B-----5:R-:W-:Y:S01]  /*bee0*/  FADD.FTZ R174, R4.reuse, R13 ;  /* 0x0000000d04ae7221 */ /* 0x060fe20000010000 */
[----:B------:R-:W-:Y:S01]  /*bef0*/  F2FP.BF16.F32.PACK_AB R163, R4, R163 ;  /* 0x000000a304a3723e */ /* 0x000fe200000010ff */
[-C--:B------:R-:W-:Y:S01]  /*bf00*/  FMUL.FTZ R103, R103, R10.reuse ;  /* 0x0000000a67677220 */ /* 0x080fe20000410000 */
[-C--:B------:R-:W-:Y:S01]  /*bf10*/  FMUL.FTZ R106, R106, R10.reuse ;  /* 0x0000000a6a6a7220 */ /* 0x080fe20000410000 */
[-C--:B------:R-:W-:Y:S01]  /*bf20*/  FMUL.FTZ R107, R107, R10.reuse ;  /* 0x0000000a6b6b7220 */ /* 0x080fe20000410000 */
[-C--:B------:R-:W-:Y:S01]  /*bf30*/  FMUL.FTZ R110, R110, R10.reuse ;  /* 0x0000000a6e6e7220 */ /* 0x080fe20000410000 */
[----:B------:R1:W-:Y:S01]  /*bf40*/  STSM.16.M88.4 [R23], R160 ;  /* 0x000000a017007844 */ /* 0x0003e20000000200 */
        /* <DEDUP_REMOVED lines=17> */
[----:B---3--:R-:W-:Y:S01]  /*c060*/  FADD.FTZ R7, R167, R14 ;  /* 0x0000000ea7077221 */ /* 0x008fe20000010000 */
[-C--:B------:R-:W-:Y:S01]  /*c070*/  FMUL.FTZ R135, R135, R10.reuse ;  /* 0x0000000a87877220 */ /* 0x080fe20000410000 */
[-C--:B------:R-:W-:Y:S01]  /*c080*/  FMUL.FTZ R138, R138, R10.reuse ;  /* 0x0000000a8a8a7220 */ /* 0x080fe20000410000 */
[-C--:B------:R-:W-:Y:S01]  /*c090*/  FMUL.FTZ R139, R139, R10.reuse ;  /* 0x0000000a8b8b7220 */ /* 0x080fe20000410000 */
[-C--:B------:R-:W-:Y:S01]  /*c0a0*/  FMUL.FTZ R142, R142, R10.reuse ;  /* 0x0000000a8e8e7220 */ /* 0x080fe20000410000 */
[-C--:B------:R-:W-:Y:S01]  /*c0b0*/  FMUL.FTZ R143, R143, R10.reuse ;  /* 0x0000000a8f8f7220 */ /* 0x080fe20000410000 */
[-C--:B------:R-:W-:Y:S01]  /*c0c0*/  FMUL.FTZ R146, R146, R10.reuse ;  /* 0x0000000a92927220 */ /* 0x080fe20000410000 */
[-C--:B------:R-:W-:Y:S01]  /*c0d0*/  FMUL.FTZ R147, R147, R10.reuse ;  /* 0x0000000a93937220 */ /* 0x080fe20000410000 */
[C---:B0-----:R-:W-:Y:S01]  /*c0e0*/  F2FP.BF16.F32.PACK_AB R167, R176.reuse, R167 ;  /* 0x000000a7b0a7723e */ /* 0x041fe200000010ff */
[----:B------:R-:W-:Y:S01]  /*c0f0*/  FADD.FTZ R4, R176, R7 ;  /* 0x00000007b0047221 */ /* 0x000fe20000010000 */
[-C--:B------:R-:W-:Y:S01]  /*c100*/  FMUL.FTZ R150, R150, R10.reuse ;  /* 0x0000000a96967220 */ /* 0x080fe20000410000 */
[----:B------:R-:W-:-:S02]  /*c110*/  FMUL.FTZ R151, R151, R10 ;  /* 0x0000000a97977220 */ /* 0x000fc40000410000 */
[----:B------:R1:W-:Y:S01]  /*c120*/  STSM.16.M88.4 [R22], R164 ;  /* 0x000000a416007844 */ /* 0x0003e20000000200 */
[----:B------:R-:W-:Y:S05]  /*c130*/  @!P3 BRA `(.L_x_1811) ;  /* 0x000000000004b947 */ /* 0x000fea0003800000 */
[----:B------:R-:W-:Y:S01]  /*c140*/  BPT.TRAP 0x1 ;  /* 0x000000040000795c */ /* 0x000fe20000300000 */
.L_x_1811:
[----:B------:R0:W2:Y:S01]  /*c150*/  SYNCS.PHASECHK.TRANS64.TRYWAIT P0, [UR26+0x28c50], R9 ;  /* 0x028c5009ff0075a7 */ /* 0x0000a2000800015a */
[----:B------:R-:W-:Y:S05]  /*c160*/  @!P3 BRA `(.L_x_1812) ;  /* 0x000000000004b947 */ /* 0x000fea0003800000 */
[----:B------:R-:W-:Y:S01]  /*c170*/  BPT.TRAP 0x1 ;  /* 0x000000040000795c */ /* 0x000fe20000300000 */
.L_x_1812:
[----:B--2---:R-:W-:Y:S05]  /*c180*/  @P0 BRA `(.L_x_1813) ;  /* 0x0000000000080947 */ /* 0x004fea0003800000 */
[----:B------:R-:W2:Y:S02]  /*c190*/  SYNCS.PHASECHK.TRANS64.TRYWAIT P0, [UR26+0x28c50], R9 ;  /* 0x028c5009ff0075a7 */ /* 0x000ea4000800015a */
[----:B--2---:R-:W-:Y:S05]  /*c1a0*/  @!P0 BRA `(.L_x_1814) ;  /* 0x0000009000f88947 */ /* 0x004fea0003800000 */
.L_x_1813:
        /* <DEDUP_REMOVED lines=41> */
.L_x_1798:
[----:B------:R-:W5:Y:S01]  /*c440*/  SHFL.BFLY PT, R0, R3, 0x2, 0x1f ;  /* 0x0c401f0003007f89 */ /* 0x000f6200000e0000 */
[----:B0-----:R-:W-:Y:S01]  /*c450*/  IMAD.MOV.U32 R10, RZ, RZ, RZ ;  /* 0x000000ffff0a7224 */ /* 0x001fe200078e00ff */
[----:B------:R-:W-:Y:S01]  /*c460*/  UIADD3 UR38, UR38, 0x1, URZ ;  /* 0x0000000126267890 */ /* 0x000fe2000fffe03f */
[----:B------:R-:W-:Y:S01]  /*c470*/  IMAD.U32 R14, RZ, RZ, UR10 ;  /* 0x0000000aff0e7e24 */ /* 0x000fe2000f8e00ff */
[----:B------:R-:W0:Y:S01]  /*c480*/  SHFL.BFLY PT, R9, R4, 0x2, 0x1f ;  /* 0x0c401f0004097f89 */ /* 0x000e2200000e0000 */
[----:B------:R-:W-:Y:S08]  /*c490*/  BAR.ARV 0x8, 0x100 ;  /* 0x0204000000007b1d */ /* 0x000ff00000002000 */
[----:B------:R-:W-:Y:S01]  /*c4a0*/  BAR.SYNC.DEFER_BLOCKING 0xf, 0x100 ;  /* 0x03c4000000007b1d */ /* 0x000fe20000010000 */
[----:B-----5:R-:W-:Y:S01]  /*c4b0*/  FADD.FTZ R0, R0, R3 ;  /* 0x0000000300007221 */ /* 0x020fe20000010000 */
[----:B------:R-:W-:Y:S01]  /*c4c0*/  IMAD.U32 R3, RZ, RZ, UR36 ;  /* 0x00000024ff037e24 */ /* 0x000fe2000f8e00ff */
[----:B------:R-:W-:Y:S01]  /*c4d0*/  UIADD3 UR36, UR36, 0x1, URZ ;  /* 0x0000000124247890 */ /* 0x000fe2000fffe03f */
[----:B0-----:R-:W-:-:S02]  /*c4e0*/  FADD.FTZ R9, R9, R4 ;  /* 0x0000000409097221 */ /* 0x001fc40000010000 */
[----:B------:R-:W0:Y:S01]  /*c4f0*/  SHFL.BFLY PT, R7, R0, 0x1, 0x1f ;  /* 0x0c201f0000077f89 */ /* 0x000e2200000e0000 */
[----:B------:R-:W-:Y:S01]  /*c500*/  IMAD.MOV.U32 R4, RZ, RZ, RZ ;  /* 0x000000ffff047224 */ /* 0x000fe200078e00ff */
[----:B------:R-:W-:Y:S02]  /*c510*/  UISETP.NE.AND UP0, UPT, UR36, 0x2, UPT ;  /* 0x000000022400788c */ /* 0x000fe4000bf05270 */
[----:B--2---:R-:W2:Y:S02]  /*c520*/  SHFL.BFLY PT, R8, R9, 0x1, 0x1f ;  /* 0x0c201f0009087f89 */ /* 0x004ea400000e0000 */
[----:B------:R-:W-:Y:S02]  /*c530*/  USEL UR4, URZ, 0x1, UP0 ;  /* 0x000000013f047887 */ /* 0x000fe40008000000 */
[----:B------:R-:W-:Y:S02]  /*c540*/  USEL UR36, UR36, URZ, UP0 ;  /* 0x0000003f24247287 */ /* 0x000fe40008000000 */
[----:B------:R-:W-:Y:S01]  /*c550*/  ULOP3.LUT UR37, UR37, UR4, URZ, 0x3c, !UPT ;  /* 0x0000000425257292 */ /* 0x000fe2000f8e3c3f */
[----:B0-----:R-:W-:Y:S01]  /*c560*/  FADD.FTZ R12, R0, R7 ;  /* 0x00000007000c7221 */ /* 0x001fe20000010000 */
[----:B------:R-:W-:-:S02]  /*c570*/  IMAD.MOV R7, RZ, RZ, -R17 ;  /* 0x000000ffff077224 */ /* 0x000fc400078e0a11 */
[----:B--2---:R-:W-:Y:S02]  /*c580*/  FADD.FTZ R13, R9, R8 ;  /* 0x00000008090d7221 */ /* 0x004fe40000010000 */
[----:B------:R-:W-:Y:S01]  /*c590*/  FSETP.NE.FTZ.AND P1, PT, R12, RZ, PT ;  /* 0x000000ff0c00720b */ /* 0x000fe20003f35000 */
[----:B------:R-:W-:Y:S01]  /*c5a0*/  IMAD.U32 R8, RZ, RZ, UR10 ;  /* 0x0000000aff087e24 */ /* 0x000fe2000f8e00ff */
[----:B------:R-:W-:Y:S02]  /*c5b0*/  ISETP.NE.AND P0, PT, R2, R7, PT ;  /* 0x000000070200720c */ /* 0x000fe40003f05270 */
[----:B------:R-:W-:-:S09]  /*c5c0*/  FSETP.NE.FTZ.AND P2, PT, R13, RZ, PT ;  /* 0x000000ff0d00720b */ /* 0x000fd20003f55000 */
[----:B------:R-:W0:Y:S01]  /*c5d0*/  @P1 MUFU.RCP R10, R12 ;  /* 0x0000000c000a1308 */ /* 0x000e220000001000 */
[----:B------:R-:W-:Y:S01]  /*c5e0*/  @P1 FMUL.FTZ R8, R8, 0.69314718246459960938 ;  /* 0x3f31721808081820 */ /* 0x000fe20000410000 */
[----:B------:R-:W-:Y:S02]  /*c5f0*/  @!P0 IMAD R0, R3, 0x40, R16 ;  /* 0x0000004003008824 */ /* 0x000fe400078e0210 */
[----:B------:R-:W-:Y:S01]  /*c600*/  @P2 FMUL.FTZ R14, R14, 0.69314718246459960938 ;  /* 0x3f3172180e0e2820 */ /* 0x000fe20000410000 */
[----:B------:R-:W-:Y:S02]  /*c610*/  IMAD.MOV.U32 R3, RZ, RZ, -0x800000 ;  /* 0xff800000ff037424 */ /* 0x000fe400078e00ff */
[----:B------:R-:W-:Y:S01]  /*c620*/  @!P0 LEA R11, R0, UR43, 0x2 ;  /* 0x0000002b000b8c11 */ /* 0x000fe2000f8e10ff */
[----:B------:R-:W-:Y:S01]  /*c630*/  @P2 MUFU.RCP R4, R13 ;  /* 0x0000000d00042308 */ /* 0x000fe20000001000 */
[----:B------:R-:W-:-:S07]  /*c640*/  IMAD.MOV.U32 R0, RZ, RZ, -0x800000 ;  /* 0xff800000ff007424 */ /* 0x000fce00078e00ff */
[----:B------:R-:W2:Y:S01]  /*c650*/  @P1 MUFU.LG2 R9, R12 ;  /* 0x0000000c00091308 */ /* 0x000ea20000000c00 */
        /* <DEDUP_REMOVED lines=36> */
[-C--:B-1--4-:R-:W-:Y:S01]  /*c8a0*/  FMUL.FTZ R156, R96, R10.reuse ;  /* 0x0000000a609c7220 */ /* 0x092fe20000410000 */
        /* <DEDUP_REMOVED lines=32> */
[----:B------:R-:W-:Y:S01]  /*cab0*/  PLOP3.LUT P0, PT, PT, PT, PT, 0x8, 0x0 ;  /* 0x000000000000781c */ /* 0x000fe20003f0e170 */
        /* <DEDUP_REMOVED lines=67> */
.L_x_1731:
[----:B------:R-:W0:Y:S08]  /*cef0*/  S2UR UR4, SR_CgaCtaId ;  /* 0x00000000000479c3 */ /* 0x000e300000008800 */
[----:B------:R-:W-:Y:S06]  /*cf00*/  BAR.SYNC.DEFER_BLOCKING 0x5, 0x180 ;  /* 0x0146000000007b1d */ /* 0x000fec0000010000 */
[----:B------:R-:W-:Y:S01]  /*cf10*/  UMOV UR43, 0x400 ;  /* 0x00000400002b7882 */ /* 0x000fe20000000000 */
[----:B------:R-:W-:Y:S01]  /*cf20*/  BSSY B0, `(.L_x_1816) ;  /* 0x00002a8000007945 */ /* 0x000fe20003800000 */
[----:B0-----:R-:W-:-:S09]  /*cf30*/  ULEA UR43, UR4, UR43, 0x18 ;  /* 0x0000002b042b7291 */ /* 0x001fd2000f8ec03f */
[----:B------:R-:W0:Y:S02]  /*cf40*/  LDS R4, [UR43+0x28cd0] ;  /* 0x028cd02bff047984 */ /* 0x000e240008000800 */
[----:B0-----:R-:W-:Y:S01]  /*cf50*/  R2UR UR4, R4 ;  /* 0x00000000040472ca */ /* 0x001fe200000e0000 */
[----:B------:R-:W-:Y:S06]  /*cf60*/  BAR.ARV 0x4, 0x180 ;  /* 0x0106000000007b1d */ /* 0x000fec0000002000 */
[----:B------:R-:W-:Y:S08]  /*cf70*/  @P0 BRA `(.L_x_1817) ;  /* 0x0000001c00900947 */ /* 0x000ff00003800000 */
[----:B------:R-:W0:Y:S01]  /*cf80*/  S2UR UR5, SR_SWINHI ;  /* 0x00000000000579c3 */ /* 0x000e220000002f00 */
[----:B------:R-:W-:Y:S01]  /*cf90*/  IMAD R9, R211, 0x40, R184 ;  /* 0x00000040d3097824 */ /* 0x000fe200078e02b8 */
[----:B------:R-:W1:Y:S01]  /*cfa0*/  SHFL.IDX PT, R6, R212, RZ, 0x1f ;  /* 0x00001fffd4067589 */ /* 0x000e6200000e0000 */
[----:B------:R-:W-:Y:S01]  /*cfb0*/  F2FP.BF16.F32.PACK_AB R104, R105, R104 ;  /* 0x000000686968723e */ /* 0x000fe200000010ff */
[----:B------:R-:W-:Y:S01]  /*cfc0*/  USHF.R.S32.HI UR12, URZ, 0x1f, UR39 ;  /* 0x0000001f3f0c7899 */ /* 0x000fe20008011427 */
[----:B------:R-:W-:-:S03]  /*cfd0*/  F2FP.BF16.F32.PACK_AB R105, R107, R106 ;  /* 0x0000006a6b69723e */ /* 0x000fc600000010ff */
[----:B------:R-:W-:Y:S01]  /*cfe0*/  BAR.SYNC.DEFER_BLOCKING 0x1, 0x100 ;  /* 0x0044000000007b1d */ /* 0x000fe20000010000 */
[----:B------:R-:W-:Y:S01]  /*cff0*/  F2FP.BF16.F32.PACK_AB R106, R109, R108 ;  /* 0x0000006c6d6a723e */ /* 0x000fe200000010ff */
[----:B------:R-:W-:Y:S01]  /*d000*/  USHF.R.S32.HI UR13, URZ, 0x1f, UR42 ;  /* 0x0000001f3f0d7899 */ /* 0x000fe2000801142a */
        /* <DEDUP_REMOVED lines=9> */
[----:B------:R-:W-:Y:S01]  /*d0a0*/  IMAD.U32 R114, RZ, RZ, UR6 ;  /* 0x00000006ff727e24 */ /* 0x000fe2000f8e00ff */
[----:B-1----:R-:W-:Y:S01]  /*d0b0*/  ISETP.NE.AND P0, PT, R6, RZ, PT ;  /* 0x000000ff0600720c */ /* 0x002fe20003f05270 */
[----:B------:R-:W-:Y:S02]  /*d0c0*/  IMAD.U32 R115, RZ, RZ, UR7 ;  /* 0x00000007ff737e24 */ /* 0x000fe4000f8e00ff */
[----:B------:R-:W-:-:S04]  /*d0d0*/  IMAD.WIDE R4, R215, 0x2, R114 ;  /* 0x00000002d7047825 */ /* 0x000fc800078e0272 */
[----:B------:R-:W-:Y:S01]  /*d0e0*/  IMAD.WIDE R114, R9, 0x2, R114 ;  /* 0x0000000209727825 */ /* 0x000fe200078e0272 */
[C---:B------:R-:W-:Y:S02]  /*d0f0*/  IADD3 R41, P2, R4.reuse, 0x20, RZ ;  /* 0x0000002004297810 */ /* 0x040fe40007f5e0ff */
[C---:B------:R-:W-:Y:S02]  /*d100*/  IADD3 R53, P4, R4.reuse, 0x60, RZ ;  /* 0x0000006004357810 */ /* 0x040fe40007f9e0ff */
[----:B------:R-:W-:Y:S01]  /*d110*/  LOP3.LUT R12, R41, 0x380, RZ, 0xc0, !PT ;  /* 0x00000380290c7812 */ /* 0x000fe200078ec0ff */
[--C-:B------:R-:W-:Y:S01]  /*d120*/  IMAD.X R13, RZ, RZ, R5.reuse, P2 ;  /* 0x000000ffff0d7224 */ /* 0x100fe200010e0605 */
[C---:B------:R-:W-:Y:S01]  /*d130*/  IADD3 R44, P2, R4.reuse, 0x2060, RZ ;  /* 0x00002060042c7810 */ /* 0x040fe20007f5e0ff */
[--C-:B------:R-:W-:Y:S01]  /*d140*/  IMAD.X R25, RZ, RZ, R5.reuse, P4 ;  /* 0x000000ffff197224 */ /* 0x100fe200020e0605 */
[----:B------:R-:W-:Y:S02]  /*d150*/  LOP3.LUT R24, R53, 0x380, RZ, 0xc0, !PT ;  /* 0x0000038035187812 */ /* 0x000fe400078ec0ff */
[C---:B------:R-:W-:Y:S01]  /*d160*/  IADD3 R57, P5, R4.reuse, 0x2000, RZ ;  /* 0x0000200004397810 */ /* 0x040fe20007fbe0ff */
[----:B------:R-:W-:Y:S01]  /*d170*/  IMAD.X R123, RZ, RZ, R5, P2 ;  /* 0x000000ffff7b7224 */ /* 0x000fe200010e0605 */
[----:B------:R-:W-:-:S02]  /*d180*/  IADD3 R20, P2, R4, 0x6020, RZ ;  /* 0x0000602004147810 */ /* 0x000fc40007f5e0ff */
[----:B------:R-:W-:Y:S01]  /*d190*/  SHF.R.U64 R12, R12, 0x3, RZ ;  /* 0x000000030c0c7819 */ /* 0x000fe200000012ff */
[--C-:B------:R-:W-:Y:S01]  /*d1a0*/  IMAD.X R29, RZ, RZ, R5.reuse, P5 ;  /* 0x000000ffff1d7224 */ /* 0x100fe200028e0605 */
[----:B------:R-:W-:Y:S01]  /*d1b0*/  SHF.R.U64 R24, R24, 0x3, RZ ;  /* 0x0000000318187819 */ /* 0x000fe200000012ff */
[--C-:B------:R-:W-:Y:S01]  /*d1c0*/  IMAD.X R147, RZ, RZ, R5.reuse, P2 ;  /* 0x000000ffff937224 */ /* 0x100fe200010e0605 */
[----:B------:R-:W-:Y:S02]  /*d1d0*/  IADD3 R81, P2, R114, 0x3000, RZ ;  /* 0x0000300072517810 */ /* 0x000fe40007f5e0ff */
[----:B------:R-:W-:Y:S02]  /*d1e0*/  IADD3 R56, P4, R4, 0x4020, RZ ;  /* 0x0000402004387810 */ /* 0x000fe40007f9e0ff */
[----:B------:R-:W-:Y:S02]  /*d1f0*/  LOP3.LUT R80, R81, 0x380, RZ, 0xc0, !PT ;  /* 0x0000038051507812 */ /* 0x000fe400078ec0ff */
[----:B------:R-:W-:Y:S01]  /*d200*/  LOP3.LUT R28, R57, 0x380, RZ, 0xc0, !PT ;  /* 0x00000380391c7812 */ /* 0x000fe200078ec0ff */
[----:B------:R-:W-:Y:S01]  /*d210*/  IMAD.X R131, RZ, RZ, R5, P4 ;  /* 0x000000ffff837224 */ /* 0x000fe200020e0605 */
[----:B------:R-:W-:-:S02]  /*d220*/  LOP3.LUT R12, R12, R41, RZ, 0x3c, !PT ;  /* 0x000000290c0c7212 */ /* 0x000fc400078e3cff */
[----:B------:R-:W-:Y:S02]  /*d230*/  LOP3.LUT R41, R44, 0x380, RZ, 0xc0, !PT ;  /* 0x000003802c297812 */ /* 0x000fe400078ec0ff */
[----:B------:R-:W-:Y:S02]  /*d240*/  LOP3.LUT R24, R24, R53, RZ, 0x3c, !PT ;  /* 0x0000003518187212 */ /* 0x000fe400078e3cff */
[----:B------:R-:W-:Y:S02]  /*d250*/  SHF.R.U64 R80, R80, 0x3, RZ ;  /* 0x0000000350507819 */ /* 0x000fe400000012ff */
[----:B------:R-:W-:Y:S02]  /*d260*/  IADD3 R45, P3, R4, 0x40, RZ ;  /* 0x00000040042d7810 */ /* 0x000fe40007f7e0ff */
[----:B------:R-:W-:Y:S02]  /*d270*/  SHF.R.U64 R28, R28, 0x3, RZ ;  /* 0x000000031c1c7819 */ /* 0x000fe400000012ff */
[----:B------:R-:W-:Y:S01]  /*d280*/  LOP3.LUT R53, R56, 0x380, RZ, 0xc0, !PT ;  /* 0x0000038038357812 */ /* 0x000fe200078ec0ff */
[----:B------:R-:W-:Y:S01]  /*d290*/  IMAD.X R15, RZ, RZ, R5, P3 ;  /* 0x000000ffff0f7224 */ /* 0x000fe200018e0605 */
[----:B------:R-:W-:-:S02]  /*d2a0*/  IADD3 R65, P1, R4, 0x2040, RZ ;  /* 0x0000204004417810 */ /* 0x000fc40007f3e0ff */
[----:B------:R-:W-:Y:S02]  /*d2b0*/  SHF.R.U64 R41, R41, 0x3, RZ ;  /* 0x0000000329297819 */ /* 0x000fe400000012ff */
[----:B------:R-:W-:Y:S01]  /*d2c0*/  IADD3 R10, P5, R4, 0x4040, RZ ;  /* 0x00004040040a7810 */ /* 0x000fe20007fbe0ff */
[----:B------:R-:W-:Y:S01]  /*d2d0*/  IMAD.X R49, RZ, RZ, R5, P1 ;  /* 0x000000ffff317224 */ /* 0x000fe200008e0605 */
[----:B------:R-:W-:Y:S01]  /*d2e0*/  LOP3.LUT R80, R80, R81, RZ, 0x3c, !PT ;  /* 0x0000005150507212 */ /* 0x000fe200078e3cff */
[----:B------:R-:W-:Y:S01]  /*d2f0*/  IMAD.X R81, RZ, RZ, R115, P2 ;  /* 0x000000ffff517224 */ /* 0x000fe200010e0673 */
[----:B------:R-:W-:Y:S01]  /*d300*/  IADD3 R61, P6, R4, 0x2020, RZ ;  /* 0x00002020043d7810 */ /* 0x000fe20007fde0ff */
[--C-:B------:R-:W-:Y:S01]  /*d310*/  IMAD.X R135, RZ, RZ, R5.reuse, P5 ;  /* 0x000000ffff877224 */ /* 0x100fe200028e0605 */
[----:B------:R-:W-:Y:S02]  /*d320*/  LOP3.LUT R28, R28, R57, RZ, 0x3c, !PT ;  /* 0x000000391c1c7212 */ /* 0x000fe400078e3cff */
[----:B------:R-:W-:Y:S01]  /*d330*/  SHF.R.U64 R53, R53, 0x3, RZ ;  /* 0x0000000335357819 */ /* 0x000fe200000012ff */
[----:B------:R-:W-:Y:S01]  /*d340*/  IMAD.X R33, RZ, RZ, R5, P6 ;  /* 0x000000ffff217224 */ /* 0x000fe200030e0605 */
[----:B------:R-:W-:-:S02]  /*d350*/  LOP3.LUT R9, R4, 0x380, RZ, 0xc0, !PT ;  /* 0x0000038004097812 */ /* 0x000fc400078ec0ff */
[----:B------:R-:W-:Y:S02]  /*d360*/  LOP3.LUT R40, R65, 0x380, RZ, 0xc0, !PT ;  /* 0x0000038041287812 */ /* 0x000fe400078ec0ff */
[----:B------:R-:W-:Y:S02]  /*d370*/  IADD3 R57, P2, R114, 0x9000, RZ ;  /* 0x0000900072397810 */ /* 0x000fe40007f5e0ff */
[----:B------:R-:W-:Y:S02]  /*d380*/  IADD3 R52, P3, R4, 0x4000, RZ ;  /* 0x0000400004347810 */ /* 0x000fe40007f7e0ff */
[----:B------:R-:W-:Y:S02]  /*d390*/  LOP3.LUT R122, R41, R44, RZ, 0x3c, !PT ;  /* 0x0000002c297a7212 */ /* 0x000fe400078e3cff */
[----:B------:R-:W-:Y:S01]  /*d3a0*/  LOP3.LUT R41, R10, 0x380, RZ, 0xc0, !PT ;  /* 0x000003800a297812 */ /* 0x000fe200078ec0ff */
[----:B------:R-:W-:Y:S01]  /*d3b0*/  IMAD.X R127, RZ, RZ, R5, P3 ;  /* 0x000000ffff7f7224 */ /* 0x000fe200018e0605 */
[----:B------:R-:W-:-:S02]  /*d3c0*/  LOP3.LUT R130, R53, R56, RZ, 0x3c, !PT ;  /* 0x0000003835827212 */ /* 0x000fc400078e3cff */
[----:B------:R-:W-:Y:S02]  /*d3d0*/  SHF.R.U64 R9, R9, 0x3, RZ ;  /* 0x0000000309097819 */ /* 0x000fe400000012ff */
[----:B------:R-:W-:Y:S02]  /*d3e0*/  SHF.R.U64 R40, R40, 0x3, RZ ;  /* 0x0000000328287819 */ /* 0x000fe400000012ff */
[----:B------:R-:W-:Y:S02]  /*d3f0*/  LOP3.LUT R56, R57, 0x380, RZ, 0xc0, !PT ;  /* 0x0000038039387812 */ /* 0x000fe400078ec0ff */
[C---:B------:R-:W-:Y:S02]  /*d400*/  IADD3 R37, P6, R4.reuse, 0x4060, RZ ;  /* 0x0000406004257810 */ /* 0x040fe40007fde0ff */
[----:B------:R-:W-:Y:S02]  /*d410*/  SHF.R.U64 R41, R41, 0x3, RZ ;  /* 0x0000000329297819 */ /* 0x000fe400000012ff */
[C---:B------:R-:W-:Y:S01]  /*d420*/  IADD3 R36, P1, R4.reuse, 0x6000, RZ ;  /* 0x0000600004247810 */ /* 0x040fe20007f3e0ff */
[----:B------:R-:W-:Y:S01]  /*d430*/  IMAD.X R139, RZ, RZ, R5, P6 ;  /* 0x000000ffff8b7224 */ /* 0x000fe200030e0605 */
[----:B------:R-:W-:-:S02]  /*d440*/  IADD3 R8, P3, R4, 0x6040, RZ ;  /* 0x0000604004087810 */ /* 0x000fc40007f7e0ff */
[----:B------:R-:W-:Y:S01]  /*d450*/  IADD3 R6, P4, R4, 0x6060, RZ ;  /* 0x0000606004067810 */ /* 0x000fe20007f9e0ff */
[--C-:B------:R-:W-:Y:S01]  /*d460*/  IMAD.X R143, RZ, RZ, R5.reuse, P1 ;  /* 0x000000ffff8f7224 */ /* 0x100fe200008e0605 */
[----:B------:R-:W-:Y:S01]  /*d470*/  LOP3.LUT R4, R9, R4, RZ, 0x3c, !PT ;  /* 0x0000000409047212 */ /* 0x000fe200078e3cff */
[--C-:B------:R-:W-:Y:S01]  /*d480*/  IMAD.X R9, RZ, RZ, R5.reuse, P3 ;  /* 0x000000ffff097224 */ /* 0x100fe200018e0605 */
[----:B------:R-:W-:Y:S01]  /*d490*/  LOP3.LUT R48, R40, R65, RZ, 0x3c, !PT ;  /* 0x0000004128307212 */ /* 0x000fe200078e3cff */
[----:B------:R-:W-:Y:S01]  /*d4a0*/  IMAD.X R11, RZ, RZ, R5, P4 ;  /* 0x000000ffff0b7224 */ /* 0x000fe200020e0605 */
[----:B------:R-:W-:Y:S02]  /*d4b0*/  SHF.R.U64 R56, R56, 0x3, RZ ;  /* 0x0000000338387819 */ /* 0x000fe400000012ff */
[----:B------:R-:W-:Y:S02]  /*d4c0*/  LOP3.LUT R40, R37, 0x380, RZ, 0xc0, !PT ;  /* 0x0000038025287812 */ /* 0x000fe400078ec0ff */
[----:B------:R-:W-:-:S02]  /*d4d0*/  LOP3.LUT R134, R41, R10, RZ, 0x3c, !PT ;  /* 0x0000000a29867212 */ /* 0x000fc400078e3cff */
[----:B------:R-:W-:Y:S02]  /*d4e0*/  LOP3.LUT R41, R6, 0x380, RZ, 0xc0, !PT ;  /* 0x0000038006297812 */ /* 0x000fe400078ec0ff */
[----:B------:R-:W-:Y:S01]  /*d4f0*/  LOP3.LUT R56, R56, R57, RZ, 0x3c, !PT ;  /* 0x0000003938387212 */ /* 0x000fe200078e3cff */
[----:B------:R-:W-:Y:S01]  /*d500*/  IMAD.X R57, RZ, RZ, R115, P2 ;  /* 0x000000ffff397224 */ /* 0x000fe200010e0673 */
[----:B------:R-:W-:Y:S02]  /*d510*/  MOV R224, R4 ;  /* 0x0000000400e07202 */ /* 0x000fe40000000f00 */
[----:B------:R-:W-:Y:S02]  /*d520*/  SHF.R.U64 R40, R40, 0x3, RZ ;  /* 0x0000000328287819 */ /* 0x000fe400000012ff */
[----:B------:R-:W-:Y:S02]  /*d530*/  F2FP.BF16.F32.PACK_AB R5, R27, R26 ;  /* 0x0000001a1b05723e */ /* 0x000fe400000010ff */
[----:B------:R-:W-:-:S02]  /*d540*/  IADD3 R27, P2, R114, 0xf000, RZ ;  /* 0x0000f000721b7810 */ /* 0x000fc40007f5e0ff */
[----:B------:R-:W-:Y:S02]  /*d550*/  SHF.R.U64 R41, R41, 0x3, RZ ;  /* 0x0000000329297819 */ /* 0x000fe400000012ff */
[----:B------:R-:W-:Y:S01]  /*d560*/  LOP3.LUT R138, R40, R37, RZ, 0x3c, !PT ;  /* 0x00000025288a7212 */ /* 0x000fe200078e3cff */
[----:B------:R-:W-:Y:S01]  /*d570*/  IMAD.X R119, RZ, RZ, R115, P2 ;  /* 0x000000ffff777224 */ /* 0x000fe200010e0673 */
[----:B------:R-:W-:Y:S02]  /*d580*/  LOP3.LUT R14, R45, 0x380, RZ, 0xc0, !PT ;  /* 0x000003802d0e7812 */ /* 0x000fe400078ec0ff */
[----:B------:R-:W-:Y:S02]  /*d590*/  LOP3.LUT R37, R8, 0x380, RZ, 0xc0, !PT ;  /* 0x0000038008257812 */ /* 0x000fe400078ec0ff */
[----:B------:R-:W-:Y:S02]  /*d5a0*/  LOP3.LUT R26, R27, 0x380, RZ, 0xc0, !PT ;  /* 0x000003801b1a7812 */ /* 0x000fe400078ec0ff */
[----:B------:R-:W-:-:S02]  /*d5b0*/  IADD3 R89, P4, R114, 0x1000, RZ ;  /* 0x0000100072597810 */ /* 0x000fc40007f9e0ff */
[C---:B------:R-:W-:Y:S02]  /*d5c0*/  IADD3 R85, P3, R114.reuse, 0x2000, RZ ;  /* 0x0000200072557810 */ /* 0x040fe40007f7e0ff */
[----:B------:R-:W-:Y:S02]  /*d5d0*/  LOP3.LUT R10, R41, R6, RZ, 0x3c, !PT ;  /* 0x00000006290a7212 */ /* 0x000fe400078e3cff */
[----:B------:R-:W-:Y:S02]  /*d5e0*/  IADD3 R77, P1, R114, 0x4000, RZ ;  /* 0x00004000724d7810 */ /* 0x000fe40007f3e0ff */
[----:B------:R-:W-:Y:S02]  /*d5f0*/  F2FP.BF16.F32.PACK_AB R6, R7, R205 ;  /* 0x000000cd0706723e */ /* 0x000fe400000010ff */
[----:B------:R-:W-:Y:S02]  /*d600*/  F2FP.BF16.F32.PACK_AB R4, R21, R208 ;  /* 0x000000d01504723e */ /* 0x000fe400000010ff */
[----:B------:R-:W-:-:S02]  /*d610*/  F2FP.BF16.F32.PACK_AB R7, R31, R30 ;  /* 0x0000001e1f07723e */ /* 0x000fc400000010ff */
[----:B------:R-:W-:Y:S02]  /*d620*/  LOP3.LUT R32, R61, 0x380, RZ, 0xc0, !PT ;  /* 0x000003803d207812 */ /* 0x000fe400078ec0ff */
[----:B------:R-:W-:Y:S01]  /*d630*/  SHF.R.U64 R14, R14, 0x3, RZ ;  /* 0x000000030e0e7819 */ /* 0x000fe200000012ff */
[----:B------:R0:W-:Y:S01]  /*d640*/  STSM.16.M88.4 [R224], R4 ;  /* 0x00000004e0007844 */ /* 0x0001e20000000200 */
[----:B------:R-:W-:Y:S02]  /*d650*/  SHF.R.U64 R37, R37, 0x3, RZ ;  /* 0x0000000325257819 */ /* 0x000fe400000012ff */
[----:B------:R-:W-:Y:S02]  /*d660*/  SHF.R.U64 R26, R26, 0x3, RZ ;  /* 0x000000031a1a7819 */ /* 0x000fe400000012ff */
[----:B------:R-:W-:Y:S02]  /*d670*/  LOP3.LUT R88, R89, 0x380, RZ, 0xc0, !PT ;  /* 0x0000038059587812 */ /* 0x000fe400078ec0ff */
[----:B------:R-:W-:-:S02]  /*d680*/  LOP3.LUT R84, R85, 0x380, RZ, 0xc0, !PT ;  /* 0x0000038055547812 */ /* 0x000fc400078ec0ff */
[----:B------:R-:W-:Y:S02]  /*d690*/  LOP3.LUT R76, R77, 0x380, RZ, 0xc0, !PT ;  /* 0x000003804d4c7812 */ /* 0x000fe400078ec0ff */
[----:B------:R-:W-:Y:S02]  /*d6a0*/  LOP3.LUT R53, R20, 0x380, RZ, 0xc0, !PT ;  /* 0x0000038014357812 */ /* 0x000fe400078ec0ff */
[----:B------:R-:W-:Y:S02]  /*d6b0*/  SHF.R.U64 R32, R32, 0x3, RZ ;  /* 0x0000000320207819 */ /* 0x000fe400000012ff */
[----:B------:R-:W-:Y:S02]  /*d6c0*/  LOP3.LUT R14, R14, R45, RZ, 0x3c, !PT ;  /* 0x0000002d0e0e7212 */ /* 0x000fe400078e3cff */
[----:B------:R-:W-:Y:S02]  /*d6d0*/  LOP3.LUT R8, R37, R8, RZ, 0x3c, !PT ;  /* 0x0000000825087212 */ /* 0x000fe400078e3cff */
[----:B------:R-:W-:-:S02]  /*d6e0*/  LOP3.LUT R118, R26, R27, RZ, 0x3c, !PT ;  /* 0x0000001b1a767212 */ /* 0x000fc400078e3cff */
[----:B------:R-:W-:Y:S02]  /*d6f0*/  LOP3.LUT R45, R52, 0x380, RZ, 0xc0, !PT ;  /* 0x00000380342d7812 */ /* 0x000fe400078ec0ff */
[----:B------:R-:W-:Y:S02]  /*d700*/  SHF.R.U64 R88, R88, 0x3, RZ ;  /* 0x0000000358587819 */ /* 0x000fe400000012ff */
[----:B------:R-:W-:Y:S02]  /*d710*/  SHF.R.U64 R84, R84, 0x3, RZ ;  /* 0x0000000354547819 */ /* 0x000fe400000012ff */
[----:B------:R-:W-:Y:S02]  /*d720*/  MOV R26, R12 ;  /* 0x0000000c001a7202 */ /* 0x000fe40000000f00 */
[----:B0-----:R-:W-:Y:S02]  /*d730*/  F2FP.BF16.F32.PACK_AB R4, R206, R209 ;  /* 0x000000d1ce04723e */ /* 0x001fe400000010ff */
[----:B------:R-:W-:-:S02]  /*d740*/  F2FP.BF16.F32.PACK_AB R5, R35, R34 ;  /* 0x000000222305723e */ /* 0x000fc400000010ff */
[----:B------:R-:W-:Y:S02]  /*d750*/  F2FP.BF16.F32.PACK_AB R6, R203, R207 ;  /* 0x000000cfcb06723e */ /* 0x000fe400000010ff */
[----:B------:R-:W-:Y:S02]  /*d760*/  F2FP.BF16.F32.PACK_AB R7, R39, R38 ;  /* 0x000000262707723e */ /* 0x000fe400000010ff */
[----:B------:R-:W-:Y:S02]  /*d770*/  SHF.R.U64 R76, R76, 0x3, RZ ;  /* 0x000000034c4c7819 */ /* 0x000fe400000012ff */
[----:B------:R-:W-:Y:S01]  /*d780*/  SHF.R.U64 R53, R53, 0x3, RZ ;  /* 0x0000000335357819 */ /* 0x000fe200000012ff */
[----:B------:R0:W-:Y:S01]  /*d790*/  STSM.16.M88.4 [R26], R4 ;  /* 0x000000041a007844 */ /* 0x0001e20000000200 */
[----:B------:R-:W-:Y:S02]  /*d7a0*/  LOP3.LUT R32, R32, R61, RZ, 0x3c, !PT ;  /* 0x0000003d20207212 */ /* 0x000fe400078e3cff */
[----:B------:R-:W-:-:S02]  /*d7b0*/  MOV R38, R8 ;  /* 0x0000000800267202 */ /* 0x000fc40000000f00 */
[----:B------:R-:W-:Y:S02]  /*d7c0*/  MOV R39, R10 ;  /* 0x0000000a00277202 */ /* 0x000fe40000000f00 */
[----:B------:R-:W-:Y:S02]  /*d7d0*/  SHF.R.U64 R45, R45, 0x3, RZ ;  /* 0x000000032d2d7819 */ /* 0x000fe400000012ff */
[----:B------:R-:W-:Y:S01]  /*d7e0*/  LOP3.LUT R88, R88, R89, RZ, 0x3c, !PT ;  /* 0x0000005958587212 */ /* 0x000fe200078e3cff */
[--C-:B------:R-:W-:Y:S01]  /*d7f0*/  IMAD.X R89, RZ, RZ, R115.reuse, P4 ;  /* 0x000000ffff597224 */ /* 0x100fe200020e0673 */
[----:B------:R-:W-:Y:S01]  /*d800*/  LOP3.LUT R84, R84, R85, RZ, 0x3c, !PT ;  /* 0x0000005554547212 */ /* 0x000fe200078e3cff */
[----:B------:R-:W-:Y:S01]  /*d810*/  IMAD.X R85, RZ, RZ, R115, P3 ;  /* 0x000000ffff557224 */ /* 0x000fe200018e0673 */
[----:B------:R-:W-:Y:S02]  /*d820*/  MOV R186, R14 ;  /* 0x0000000e00ba7202 */ /* 0x000fe40000000f00 */
[----:B------:R-:W-:-:S02]  /*d830*/  F2FP.BF16.F32.PACK_AB R8, R201, R204 ;  /* 0x000000ccc908723e */ /* 0x000fc400000010ff */
[----:B------:R-:W-:Y:S02]  /*d840*/  F2FP.BF16.F32.PACK_AB R9, R43, R42 ;  /* 0x0000002a2b09723e */ /* 0x000fe400000010ff */
[----:B------:R-:W-:Y:S02]  /*d850*/  F2FP.BF16.F32.PACK_AB R10, R199, R202 ;  /* 0x000000cac70a723e */ /* 0x000fe400000010ff */
[----:B------:R-:W-:Y:S02]  /*d860*/  F2FP.BF16.F32.PACK_AB R11, R47, R46 ;  /* 0x0000002e2f0b723e */ /* 0x000fe400000010ff */
[----:B------:R-:W-:Y:S01]  /*d870*/  LOP3.LUT R76, R76, R77, RZ, 0x3c, !PT ;  /* 0x0000004d4c4c7212 */ /* 0x000fe200078e3cff */
[----:B------:R-:W-:Y:S01]  /*d880*/  IMAD.X R77, RZ, RZ, R115, P1 ;  /* 0x000000ffff4d7224 */ /* 0x000fe200008e0673 */
[----:B------:R-:W-:Y:S01]  /*d890*/  MOV R205, R24 ;  /* 0x0000001800cd7202 */ /* 0x000fe20000000f00 */
[----:B------:R-:W-:Y:S01]  /*d8a0*/  STSM.16.M88.4 [R186], R8 ;  /* 0x00000008ba007844 */ /* 0x000fe20000000200 */
[----:B------:R-:W-:-:S02]  /*d8b0*/  F2FP.BF16.F32.PACK_AB R12, R197, R200 ;  /* 0x000000c8c50c723e */ /* 0x000fc400000010ff */
[----:B------:R-:W-:Y:S02]  /*d8c0*/  F2FP.BF16.F32.PACK_AB R13, R51, R50 ;  /* 0x00000032330d723e */ /* 0x000fe400000010ff */
[----:B------:R-:W-:Y:S02]  /*d8d0*/  F2FP.BF16.F32.PACK_AB R14, R195, R198 ;  /* 0x000000c6c30e723e */ /* 0x000fe400000010ff */
[----:B------:R-:W-:Y:S02]  /*d8e0*/  F2FP.BF16.F32.PACK_AB R15, R55, R54 ;  /* 0x00000036370f723e */ /* 0x000fe400000010ff */
[----:B------:R-:W-:Y:S02]  /*d8f0*/  LOP3.LUT R146, R53, R20, RZ, 0x3c, !PT ;  /* 0x0000001435927212 */ /* 0x000fe400078e3cff */
[C---:B------:R-:W-:Y:S01]  /*d900*/  IADD3 R73, P6, R114.reuse, 0x5000, RZ ;  /* 0x0000500072497810 */ /* 0x040fe20007fde0ff */
[----:B------:R-:W-:Y:S01]  /*d910*/  STSM.16.M88.4 [R205], R12 ;  /* 0x0000000ccd007844 */ /* 0x000fe20000000200 */
[----:B------:R-:W-:-:S02]  /*d920*/  IADD3 R69, P5, R114, 0x6000, RZ ;  /* 0x0000600072457810 */ /* 0x000fc40007fbe0ff */
[C---:B------:R-:W-:Y:S02]  /*d930*/  IADD3 R65, P4, R114.reuse, 0x7000, RZ ;  /* 0x0000700072417810 */ /* 0x040fe40007f9e0ff */
[----:B------:R-:W-:Y:S02]  /*d940*/  IADD3 R61, P3, R114, 0x8000, RZ ;  /* 0x00008000723d7810 */ /* 0x000fe40007f7e0ff */
[----:B------:R-:W-:Y:S02]  /*d950*/  MOV R208, R28 ;  /* 0x0000001c00d07202 */ /* 0x000fe40000000f00 */
[----:B0-----:R-:W-:Y:S02]  /*d960*/  F2FP.BF16.F32.PACK_AB R4, R193, R196 ;  /* 0x000000c4c104723e */ /* 0x001fe400000010ff */
[----:B------:R-:W-:Y:S02]  /*d970*/  F2FP.BF16.F32.PACK_AB R5, R59, R58 ;  /* 0x0000003a3b05723e */ /* 0x000fe400000010ff */
[----:B------:R-:W-:-:S02]  /*d980*/  F2FP.BF16.F32.PACK_AB R6, R183, R194 ;  /* 0x000000c2b706723e */ /* 0x000fc400000010ff */
[----:B------:R-:W-:Y:S02]  /*d990*/  F2FP.BF16.F32.PACK_AB R7, R63, R62 ;  /* 0x0000003e3f07723e */ /* 0x000fe400000010ff */
[----:B------:R-:W-:Y:S02]  /*d9a0*/  IADD3 R53, P1, R114, 0xa000, RZ ;  /* 0x0000a00072357810 */ /* 0x000fe40007f3e0ff */
[----:B------:R-:W-:Y:S01]  /*d9b0*/  MOV R32, R32 ;  /* 0x0000002000207202 */ /* 0x000fe20000000f00 */
[----:B------:R-:W-:Y:S01]  /*d9c0*/  STSM.16.M88.4 [R208], R4 ;  /* 0x00000004d0007844 */ /* 0x000fe20000000200 */
[----:B------:R-:W-:Y:S02]  /*d9d0*/  F2FP.BF16.F32.PACK_AB R24, R181, R192 ;  /* 0x000000c0b518723e */ /* 0x000fe400000010ff */
[----:B------:R-:W-:Y:S02]  /*d9e0*/  F2FP.BF16.F32.PACK_AB R25, R67, R66 ;  /* 0x000000424319723e */ /* 0x000fe400000010ff */
[----:B------:R-:W-:-:S02]  /*d9f0*/  F2FP.BF16.F32.PACK_AB R26, R179, R182 ;  /* 0x000000b6b31a723e */ /* 0x000fc400000010ff */
[----:B------:R-:W-:Y:S02]  /*da00*/  F2FP.BF16.F32.PACK_AB R27, R71, R70 ;  /* 0x00000046471b723e */ /* 0x000fe400000010ff */
[----:B------:R-:W-:Y:S02]  /*da10*/  LOP3.LUT R126, R45, R52, RZ, 0x3c, !PT ;  /* 0x000000342d7e7212 */ /* 0x000fe400078e3cff */
[----:B------:R-:W-:Y:S01]  /*da20*/  MOV R48, R48 ;  /* 0x0000003000307202 */ /* 0x000fe20000000f00 */
[----:B------:R0:W-:Y:S01]  /*da30*/  STSM.16.M88.4 [R32], R24 ;  /* 0x0000001820007844 */ /* 0x0001e20000000200 */
[----:B------:R-:W-:Y:S02]  /*da40*/  F2FP.BF16.F32.PACK_AB R28, R177, R180 ;  /* 0x000000b4b11c723e */ /* 0x000fe400000010ff */
[----:B------:R-:W-:Y:S02]  /*da50*/  F2FP.BF16.F32.PACK_AB R29, R75, R74 ;  /* 0x0000004a4b1d723e */ /* 0x000fe400000010ff */
[----:B------:R-:W-:-:S02]  /*da60*/  F2FP.BF16.F32.PACK_AB R30, R175, R178 ;  /* 0x000000b2af1e723e */ /* 0x000fc400000010ff */
[----:B------:R-:W-:Y:S02]  /*da70*/  F2FP.BF16.F32.PACK_AB R31, R79, R78 ;  /* 0x0000004e4f1f723e */ /* 0x000fe400000010ff */
[----:B------:R-:W-:Y:S02]  /*da80*/  LOP3.LUT R45, R36, 0x380, RZ, 0xc0, !PT ;  /* 0x00000380242d7812 */ /* 0x000fe400078ec0ff */
[----:B------:R-:W-:Y:S01]  /*da90*/  LOP3.LUT R72, R73, 0x380, RZ, 0xc0, !PT ;  /* 0x0000038049487812 */ /* 0x000fe200078ec0ff */
[----:B------:R1:W-:Y:S01]  /*daa0*/  STSM.16.M88.4 [R48], R28 ;  /* 0x0000001c30007844 */ /* 0x0003e20000000200 */
[----:B------:R-:W-:Y:S02]  /*dab0*/  LOP3.LUT R68, R69, 0x380, RZ, 0xc0, !PT ;  /* 0x0000038045447812 */ /* 0x000fe400078ec0ff */
[----:B------:R-:W-:Y:S02]  /*dac0*/  LOP3.LUT R64, R65, 0x380, RZ, 0xc0, !PT ;  /* 0x0000038041407812 */ /* 0x000fe400078ec0ff */
[----:B------:R-:W-:-:S02]  /*dad0*/  LOP3.LUT R60, R61, 0x380, RZ, 0xc0, !PT ;  /* 0x000003803d3c7812 */ /* 0x000fc400078ec0ff */
[----:B------:R-:W-:Y:S02]  /*dae0*/  LOP3.LUT R52, R53, 0x380, RZ, 0xc0, !PT ;  /* 0x0000038035347812 */ /* 0x000fe400078ec0ff */
[----:B------:R-:W-:Y:S02]  /*daf0*/  SHF.R.U64 R45, R45, 0x3, RZ ;  /* 0x000000032d2d7819 */ /* 0x000fe400000012ff */
[----:B------:R-:W-:Y:S02]  /*db00*/  MOV R122, R122 ;  /* 0x0000007a007a7202 */ /* 0x000fe40000000f00 */
[----:B0-----:R-:W-:Y:S02]  /*db10*/  F2FP.BF16.F32.PACK_AB R32, R173, R176 ;  /* 0x000000b0ad20723e */ /* 0x001fe400000010ff */
[----:B------:R-:W-:Y:S02]  /*db20*/  F2FP.BF16.F32.PACK_AB R33, R83, R82 ;  /* 0x000000525321723e */ /* 0x000fe400000010ff */
[----:B------:R-:W-:-:S02]  /*db30*/  F2FP.BF16.F32.PACK_AB R34, R171, R174 ;  /* 0x000000aeab22723e */ /* 0x000fc400000010ff */
[----:B------:R-:W-:Y:S02]  /*db40*/  F2FP.BF16.F32.PACK_AB R35, R87, R86 ;  /* 0x000000565723723e */ /* 0x000fe400000010ff */
[----:B------:R-:W-:Y:S02]  /*db50*/  SHF.R.U64 R72, R72, 0x3, RZ ;  /* 0x0000000348487819 */ /* 0x000fe400000012ff */
[----:B------:R-:W-:Y:S01]  /*db60*/  SHF.R.U64 R68, R68, 0x3, RZ ;  /* 0x0000000344447819 */ /* 0x000fe200000012ff */
[----:B------:R0:W-:Y:S01]  /*db70*/  STSM.16.M88.4 [R122], R32 ;  /* 0x000000207a007844 */ /* 0x0001e20000000200 */
[----:B------:R-:W-:Y:S02]  /*db80*/  SHF.R.U64 R64, R64, 0x3, RZ ;  /* 0x0000000340407819 */ /* 0x000fe400000012ff */
[----:B------:R-:W-:Y:S02]  /*db90*/  SHF.R.U64 R60, R60, 0x3, RZ ;  /* 0x000000033c3c7819 */ /* 0x000fe400000012ff */
[----:B------:R-:W-:-:S02]  /*dba0*/  MOV R126, R126 ;  /* 0x0000007e007e7202 */ /* 0x000fc40000000f00 */
[----:B-1----:R-:W-:Y:S02]  /*dbb0*/  F2FP.BF16.F32.PACK_AB R48, R169, R172 ;  /* 0x000000aca930723e */ /* 0x002fe400000010ff */
[----:B------:R-:W-:Y:S02]  /*dbc0*/  F2FP.BF16.F32.PACK_AB R49, R91, R90 ;  /* 0x0000005a5b31723e */ /* 0x000fe400000010ff */
[----:B------:R-:W-:Y:S02]  /*dbd0*/  F2FP.BF16.F32.PACK_AB R50, R93, R170 ;  /* 0x000000aa5d32723e */ /* 0x000fe400000010ff */
[----:B------:R-:W-:Y:S02]  /*dbe0*/  F2FP.BF16.F32.PACK_AB R51, R95, R94 ;  /* 0x0000005e5f33723e */ /* 0x000fe400000010ff */
[----:B------:R-:W-:Y:S02]  /*dbf0*/  SHF.R.U64 R52, R52, 0x3, RZ ;  /* 0x0000000334347819 */ /* 0x000fe400000012ff */
[----:B------:R-:W-:Y:S01]  /*dc00*/  MOV R130, R130 ;  /* 0x0000008200827202 */ /* 0x000fe20000000f00 */
[----:B------:R-:W-:Y:S01]  /*dc10*/  STSM.16.M88.4 [R126], R48 ;  /* 0x000000307e007844 */ /* 0x000fe20000000200 */
[----:B------:R-:W-:-:S02]  /*dc20*/  F2FP.BF16.F32.PACK_AB R4, R97, R156 ;  /* 0x0000009c6104723e */ /* 0x000fc400000010ff */
[----:B------:R-:W-:Y:S02]  /*dc30*/  F2FP.BF16.F32.PACK_AB R5, R99, R98 ;  /* 0x000000626305723e */ /* 0x000fe400000010ff */
[----:B------:R-:W-:Y:S02]  /*dc40*/  F2FP.BF16.F32.PACK_AB R6, R101, R100 ;  /* 0x000000646506723e */ /* 0x000fe400000010ff */
[----:B------:R-:W-:Y:S02]  /*dc50*/  F2FP.BF16.F32.PACK_AB R7, R103, R102 ;  /* 0x000000666707723e */ /* 0x000fe400000010ff */
[----:B------:R-:W-:Y:S02]  /*dc60*/  MOV R134, R134 ;  /* 0x0000008600867202 */ /* 0x000fe40000000f00 */
[----:B------:R-:W-:Y:S01]  /*dc70*/  LOP3.LUT R142, R45, R36, RZ, 0x3c, !PT ;  /* 0x000000242d8e7212 */ /* 0x000fe200078e3cff */
[----:B------:R1:W-:Y:S01]  /*dc80*/  STSM.16.M88.4 [R130], R4 ;  /* 0x0000000482007844 */ /* 0x0003e20000000200 */
[----:B------:R-:W-:-:S02]  /*dc90*/  MOV R138, R138 ;  /* 0x0000008a008a7202 */ /* 0x000fc40000000f00 */
[----:B------:R-:W-:Y:S01]  /*dca0*/  F2FP.BF16.F32.PACK_AB R8, R113, R112 ;  /* 0x000000707108723e */ /* 0x000fe200000010ff */
[----:B------:R-:W-:Y:S01]  /*dcb0*/  STSM.16.M88.4 [R134], R104 ;  /* 0x0000006886007844 */ /* 0x000fe20000000200 */
[----:B------:R-:W-:Y:S02]  /*dcc0*/  F2FP.BF16.F32.PACK_AB R9, R96, R92 ;  /* 0x0000005c6009723e */ /* 0x000fe400000010ff */
[----:B------:R-:W-:Y:S02]  /*dcd0*/  F2FP.BF16.F32.PACK_AB R10, R117, R116 ;  /* 0x00000074750a723e */ /* 0x000fe400000010ff */
[----:B------:R-:W-:Y:S02]  /*dce0*/  F2FP.BF16.F32.PACK_AB R11, R153, R152 ;  /* 0x00000098990b723e */ /* 0x000fe400000010ff */
        /* <DEDUP_REMOVED lines=8> */
[----:B------:R-:W-:Y:S01]  /*dd70*/  LOP3.LUT R52, R52, R53, RZ, 0x3c, !PT ;  /* 0x0000003534347212 */ /* 0x000fe200078e3cff */
[----:B------:R2:W-:Y:S01]  /*dd80*/  STSM.16.M88.4 [R138], R8 ;  /* 0x000000088a007844 */ /* 0x0005e20000000200 */
[----:B------:R-:W-:-:S02]  /*dd90*/  IADD3 R53, P6, R114, 0xb000, RZ ;  /* 0x0000b00072357810 */ /* 0x000fc40007fde0ff */
[C---:B------:R-:W-:Y:S02]  /*dda0*/  IADD3 R45, P5, R114.reuse, 0xc000, RZ ;  /* 0x0000c000722d7810 */ /* 0x040fe40007fbe0ff */
[C---:B------:R-:W-:Y:S02]  /*ddb0*/  IADD3 R41, P4, R114.reuse, 0xd000, RZ ;  /* 0x0000d00072297810 */ /* 0x040fe40007f9e0ff */
[----:B------:R-:W-:Y:S02]  /*ddc0*/  IADD3 R37, P3, R114, 0xe000, RZ ;  /* 0x0000e00072257810 */ /* 0x000fe40007f7e0ff */
[----:B------:R-:W-:Y:S02]  /*ddd0*/  MOV R142, R142 ;  /* 0x0000008e008e7202 */ /* 0x000fe40000000f00 */
[----:B0-----:R-:W-:Y:S02]  /*dde0*/  F2FP.BF16.F32.PACK_AB R122, R125, R124 ;  /* 0x0000007c7d7a723e */ /* 0x001fe400000010ff */
[----:B------:R-:W-:-:S02]  /*ddf0*/  F2FP.BF16.F32.PACK_AB R123, R158, R157 ;  /* 0x0000009d9e7b723e */ /* 0x000fc400000010ff */
[----:B------:R-:W-:Y:S02]  /*de00*/  MOV R146, R146 ;  /* 0x0000009200927202 */ /* 0x000fe40000000f00 */
[----:B-1----:R-:W-:Y:S01]  /*de10*/  F2FP.BF16.F32.PACK_AB R130, R133, R132 ;  /* 0x000000848582723e */ /* 0x002fe200000010ff */
[----:B------:R0:W-:Y:S01]  /*de20*/  STSM.16.M88.4 [R142], R120 ;  /* 0x000000788e007844 */ /* 0x0001e20000000200 */
[----:B------:R-:W-:Y:S02]  /*de30*/  F2FP.BF16.F32.PACK_AB R131, R162, R161 ;  /* 0x000000a1a283723e */ /* 0x000fe400000010ff */
[----:B--2---:R-:W-:Y:S02]  /*de40*/  F2FP.BF16.F32.PACK_AB R138, R141, R140 ;  /* 0x0000008c8d8a723e */ /* 0x004fe400000010ff */
        /* <DEDUP_REMOVED lines=10> */
[----:B------:R-:W-:Y:S02]  /*def0*/  F2FP.BF16.F32.PACK_AB R6, R149, R148 ;  /* 0x000000949506723e */ /* 0x000fe400000010ff */
[----:B------:R-:W-:Y:S02]  /*df00*/  F2FP.BF16.F32.PACK_AB R7, R151, R150 ;  /* 0x000000969707723e */ /* 0x000fe400000010ff */
[----:B------:R-:W-:Y:S02]  /*df10*/  SHF.R.U64 R44, R44, 0x3, RZ ;  /* 0x000000032c2c7819 */ /* 0x000fe400000012ff */
[----:B------:R-:W-:Y:S01]  /*df20*/  SHF.R.U64 R40, R40, 0x3, RZ ;  /* 0x0000000328287819 */ /* 0x000fe200000012ff */
[----:B------:R0:W-:Y:S01]  /*df30*/  STSM.16.M88.4 [R39], R4 ;  /* 0x0000000427007844 */ /* 0x0001e20000000200 */
[----:B------:R-:W-:Y:S02]  /*df40*/  SHF.R.U64 R36, R36, 0x3, RZ ;  /* 0x0000000324247819 */ /* 0x000fe400000012ff */
[----:B------:R-:W-:-:S02]  /*df50*/  SHF.R.U64 R20, R20, 0x3, RZ ;  /* 0x0000000314147819 */ /* 0x000fc400000012ff */
        /* <DEDUP_REMOVED lines=12> */
[----:B0-----:R-:W-:Y:S05]  /*e020*/  @P0 BRA `(.L_x_1818) ;  /* 0x0000000000b80947 */ /* 0x001fea0003800000 */
[----:B------:R-:W0:Y:S01]  /*e030*/  LDC R8, c[0x0][0xbe8] ;  /* 0x0002fa00ff087b82 */ /* 0x000e220000000800 */
[----:B------:R-:W-:Y:S01]  /*e040*/  VIADD R10, R185, UR40 ;  /* 0x00000028b90a7c36 */ /* 0x000fe20008000000 */
[----:B------:R-:W-:Y:S01]  /*e050*/  ULDC.64 UR8, c[0x0][0xb90] ;  /* 0x0002e40000087ab9 */ /* 0x000fe20000000a00 */
[----:B------:R-:W-:Y:S01]  /*e060*/  ULDC.64 UR10, c[0x0][0xb98] ;  /* 0x0002e600000a7ab9 */ /* 0x000fe20000000a00 */
[----:B------:R-:W-:Y:S01]  /*e070*/  UIMAD UR5, UR12, UR8, URZ ;  /* 0x000000080c0572a4 */ /* 0x000fe2000f8e023f */
[----:B------:R-:W-:Y:S01]  /*e080*/  IMAD.MOV.U32 R4, RZ, RZ, R10 ;  /* 0x000000ffff047224 */ /* 0x000fe200078e000a */
[----:B------:R-:W-:Y:S01]  /*e090*/  UIMAD.WIDE.U32 UR6, UR39, UR8, URZ ;  /* 0x00000008270672a5 */ /* 0x000fe2000f8e003f */
[----:B------:R-:W-:Y:S01]  /*e0a0*/  IMAD.MOV R9, RZ, RZ, -R17 ;  /* 0x000000ffff097224 */ /* 0x000fe200078e0a11 */
[----:B------:R-:W-:Y:S01]  /*e0b0*/  UIMAD UR5, UR39, UR9, UR5 ;  /* 0x00000009270572a4 */ /* 0x000fe2000f8e0205 */
[----:B------:R-:W-:Y:S01]  /*e0c0*/  VIADD R13, R16, UR40 ;  /* 0x00000028100d7c36 */ /* 0x000fe20008000000 */
[----:B------:R-:W-:-:S02]  /*e0d0*/  UIMAD UR8, UR13, UR10, URZ ;  /* 0x0000000a0d0872a4 */ /* 0x000fc4000f8e023f */
[----:B------:R-:W-:Y:S02]  /*e0e0*/  UIADD3 UR7, UR7, UR5, URZ ;  /* 0x0000000507077290 */ /* 0x000fe4000fffe03f */
[----:B------:R-:W-:Y:S02]  /*e0f0*/  UIMAD UR8, UR42, UR11, UR8 ;  /* 0x0000000b2a0872a4 */ /* 0x000fe4000f8e0208 */
[----:B------:R-:W-:Y:S01]  /*e100*/  UIMAD.WIDE.U32 UR6, UR42, UR10, UR6 ;  /* 0x0000000a2a0672a5 */ /* 0x000fe2000f8e0006 */
[----:B------:R-:W-:Y:S01]  /*e110*/  ULDC UR5, c[0x0][0xa88] ;  /* 0x0002a20000057ab9 */ /* 0x000fe20000000800 */
        /* <DEDUP_REMOVED lines=8> */
[C---:B------:R-:W-:Y:S02]  /*e1a0*/  IMAD R7, R8.reuse, R7, R10 ;  /* 0x0000000708077224 */ /* 0x040fe400078e020a */
[----:B------:R-:W-:Y:S02]  /*e1b0*/  IMAD.U32 R10, RZ, RZ, UR8 ;  /* 0x00000008ff0a7e24 */ /* 0x000fe4000f8e00ff */
[----:B------:R-:W-:Y:S01]  /*e1c0*/  IMAD R8, R8, UR5, RZ ;  /* 0x0000000508087c24 */ /* 0x000fe2000f8e02ff */
        /* <DEDUP_REMOVED lines=20> */
.L_x_1818:
[----:B------:R-:W1:Y:S01]  /*e310*/  LDC R15, c[0x0][0xbe8] ;  /* 0x0002fa00ff0f7b82 */ /* 0x000e620000000800 */
[----:B------:R-:W-:Y:S01]  /*e320*/  ULDC UR10, c[0x0][0xac8] ;  /* 0x0002b200000a7ab9 */ /* 0x000fe20000000800 */
[----:B------:R-:W-:Y:S01]  /*e330*/  ULDC.64 UR8, c[0x0][0xae8] ;  /* 0x0002ba0000087ab9 */ /* 0x000fe20000000a00 */
[----:B------:R-:W-:Y:S01]  /*e340*/  ISETP.GE.AND P0, PT, R191, UR10, PT ;  /* 0x0000000abf007c0c */ /* 0x000fe2000bf06270 */
[----:B------:R-:W5:Y:S01]  /*e350*/  LD.E.128 R112, desc[UR46][R114.64] ;  /* 0x0000002e72707980 */ /* 0x000f62000c101d00 */
[----:B------:R-:W-:Y:S02]  /*e360*/  ISETP.GE.AND P1, PT, R184, UR10, PT ;  /* 0x0000000ab8007c0c */ /* 0x000fe4000bf26270 */
[----:B0-----:R-:W-:Y:S01]  /*e370*/  SEL R3, RZ, 0xffffffff, P0 ;  /* 0xffffffffff037807 */ /* 0x001fe20000000000 */
[----:B------:R-:W5:Y:S01]  /*e380*/  LD.E.128 R88, desc[UR46][R88.64] ;  /* 0x0000002e58587980 */ /* 0x000f62000c101d00 */
[----:B------:R-:W-:Y:S02]  /*e390*/  ISETP.GE.AND P0, PT, R190, UR10, PT ;  /* 0x0000000abe007c0c */ /* 0x000fe4000bf06270 */
[----:B------:R-:W-:Y:S01]  /*e3a0*/  SEL R0, RZ, 0x1, P1 ;  /* 0x00000001ff007807 */ /* 0x000fe20000800000 */
[----:B------:R-:W-:Y:S01]  /*e3b0*/  IMAD.SHL.U32 R11, R3, 0x2, RZ ;  /* 0x00000002030b7824 */ /* 0x000fe200078e00ff */
[----:B------:R-:W5:Y:S04]  /*e3c0*/  LD.E.128 R84, desc[UR46][R84.64] ;  /* 0x0000002e54547980 */ /* 0x000f68000c101d00 */
[----:B------:R-:W5:Y:S04]  /*e3d0*/  LD.E.128 R80, desc[UR46][R80.64] ;  /* 0x0000002e50507980 */ /* 0x000f68000c101d00 */
[----:B------:R-:W5:Y:S01]  /*e3e0*/  LD.E.128 R76, desc[UR46][R76.64] ;  /* 0x0000002e4c4c7980 */ /* 0x000f62000c101d00 */
[----:B-1----:R-:W-:-:S03]  /*e3f0*/  ISETP.NE.AND P2, PT, R15, 0x1, PT ;  /* 0x000000010f00780c */ /* 0x002fc60003f45270 */
[----:B------:R-:W5:Y:S01]  /*e400*/  LD.E.128 R72, desc[UR46][R72.64] ;  /* 0x0000002e48487980 */ /* 0x000f62000c101d00 */
[----:B------:R-:W-:Y:S02]  /*e410*/  SEL R3, RZ, 0xffffffff, P0 ;  /* 0xffffffffff037807 */ /* 0x000fe40000000000 */
[----:B------:R-:W-:Y:S01]  /*e420*/  LOP3.LUT R0, R11, 0x2, R0, 0xe2, !PT ;  /* 0x000000020b007812 */ /* 0x000fe200078ee200 */
[----:B------:R-:W5:Y:S04]  /*e430*/  LD.E.128 R68, desc[UR46][R68.64] ;  /* 0x0000002e44447980 */ /* 0x000f68000c101d00 */
[----:B------:R-:W5:Y:S02]  /*e440*/  LD.E.128 R64, desc[UR46][R64.64] ;  /* 0x0000002e40407980 */ /* 0x000f64000c101d00 */
[----:B------:R-:W0:Y:S01]  /*e450*/  @P2 LDC R9, c[0x0][0xbec] ;  /* 0x0002fb00ff092b82 */ /* 0x000e220000000800 */
[----:B------:R-:W-:Y:S01]  /*e460*/  IMAD.SHL.U32 R3, R3, 0x4, RZ ;  /* 0x0000000403037824 */ /* 0x000fe200078e00ff */
[----:B------:R-:W-:Y:S01]  /*e470*/  ISETP.GE.AND P0, PT, R189, UR10, PT ;  /* 0x0000000abd007c0c */ /* 0x000fe2000bf06270 */
[----:B------:R-:W5:Y:S04]  /*e480*/  LD.E.128 R60, desc[UR46][R60.64] ;  /* 0x0000002e3c3c7980 */ /* 0x000f68000c101d00 */
[----:B------:R-:W5:Y:S01]  /*e490*/  LD.E.128 R56, desc[UR46][R56.64] ;  /* 0x0000002e38387980 */ /* 0x000f62000c101d00 */
[----:B------:R-:W1:Y:S01]  /*e4a0*/  @P2 LDC R11, c[0x0][0xbf0] ;  /* 0x0002fc00ff0b2b82 */ /* 0x000e620000000800 */
[----:B------:R-:W-:Y:S01]  /*e4b0*/  LOP3.LUT R3, R3, 0x4, R0, 0xe2, !PT ;  /* 0x0000000403037812 */ /* 0x000fe200078ee200 */
[----:B------:R-:W-:Y:S01]  /*e4c0*/  IMAD R0, R210, 0x20, R211 ;  /* 0x00000020d2007824 */ /* 0x000fe200078e02d3 */
[----:B------:R-:W-:Y:S01]  /*e4d0*/  SEL R8, RZ, 0xffffffff, P0 ;  /* 0xffffffffff087807 */ /* 0x000fe20000000000 */
[----:B------:R-:W5:Y:S01]  /*e4e0*/  LD.E.128 R52, desc[UR46][R52.64] ;  /* 0x0000002e34347980 */ /* 0x000f62000c101d00 */
[----:B------:R-:W-:Y:S01]  /*e4f0*/  ISETP.GE.AND P0, PT, R188, UR10, PT ;  /* 0x0000000abc007c0c */ /* 0x000fe2000bf06270 */
[----:B------:R-:W-:Y:S01]  /*e500*/  UIMAD UR5, UR12, UR8, URZ ;  /* 0x000000080c0572a4 */ /* 0x000fe2000f8e023f */
[----:B------:R-:W-:Y:S01]  /*e510*/  VIADD R14, R0, UR40 ;  /* 0x00000028000e7c36 */ /* 0x000fe20008000000 */
[----:B------:R-:W5:Y:S01]  /*e520*/  LD.E.128 R44, desc[UR46][R44.64] ;  /* 0x0000002e2c2c7980 */ /* 0x000f62000c101d00 */
[----:B------:R-:W-:Y:S01]  /*e530*/  SEL R0, RZ, 0xffffffff, P0 ;  /* 0xffffffffff007807 */ /* 0x000fe20000000000 */
[----:B------:R-:W-:Y:S01]  /*e540*/  UIMAD.WIDE.U32 UR6, UR39, UR8, URZ ;  /* 0x00000008270672a5 */ /* 0x000fe2000f8e003f */
[----:B------:R-:W-:Y:S01]  /*e550*/  IMAD.SHL.U32 R8, R8, 0x8, RZ ;  /* 0x0000000808087824 */ /* 0x000fe200078e00ff */
[----:B------:R-:W-:Y:S01]  /*e560*/  UIMAD UR5, UR39, UR9, UR5 ;  /* 0x00000009270572a4 */ /* 0x000fe2000f8e0205 */
[----:B------:R-:W5:Y:S01]  /*e570*/  LD.E.128 R40, desc[UR46][R40.64] ;  /* 0x0000002e28287980 */ /* 0x000f62000c101d00 */
[----:B------:R-:W-:Y:S01]  /*e580*/  IMAD.SHL.U32 R13, R0, 0x10, RZ ;  /* 0x00000010000d7824 */ /* 0x000fe200078e00ff */
[----:B------:R-:W-:Y:S01]  /*e590*/  ULDC.64 UR8, c[0x0][0xaf0] ;  /* 0x0002bc0000087ab9 */ /* 0x000fe20000000a00 */
[----:B0-----:R-:W-:Y:S01]  /*e5a0*/  @P2 IMAD.HI.U32 R0, R14, R9, RZ ;  /* 0x000000090e002227 */ /* 0x001fe200078e00ff */
[----:B------:R-:W-:Y:S01]  /*e5b0*/  UIADD3 UR7, UR7, UR5, URZ ;  /* 0x0000000507077290 */ /* 0x000fe2000fffe03f */
[----:B------:R-:W-:Y:S01]  /*e5c0*/  LOP3.LUT R8, R8, 0x8, R3, 0xe2, !PT ;  /* 0x0000000808087812 */ /* 0x000fe200078ee203 */
[----:B------:R-:W-:Y:S01]  /*e5d0*/  UIMAD UR5, UR13, UR8, URZ ;  /* 0x000000080d0572a4 */ /* 0x000fe2000f8e023f */
[----:B------:R-:W-:Y:S01]  /*e5e0*/  IMAD.MOV.U32 R3, RZ, RZ, R14 ;  /* 0x000000ffff037224 */ /* 0x000fe200078e000e */
[----:B------:R-:W-:Y:S01]  /*e5f0*/  UIMAD.WIDE.U32 UR6, UR42, UR8, UR6 ;  /* 0x000000082a0672a5 */ /* 0x000fe2000f8e0006 */
[----:B------:R-:W5:Y:S01]  /*e600*/  LD.E.128 R36, desc[UR46][R36.64] ;  /* 0x0000002e24247980 */ /* 0x000f62000c101d00 */
[----:B-1----:R-:W-:Y:S01]  /*e610*/  @P2 SHF.R.U32.HI R3, RZ, R11, R0 ;  /* 0x0000000bff032219 */ /* 0x002fe20000011600 */
[----:B------:R-:W-:Y:S01]  /*e620*/  UIMAD UR5, UR42, UR9, UR5 ;  /* 0x000000092a0572a4 */ /* 0x000fe2000f8e0205 */
[----:B------:R-:W-:Y:S01]  /*e630*/  LOP3.LUT R10, R13, 0x10, R8, 0xe2, !PT ;  /* 0x000000100d0a7812 */ /* 0x000fe200078ee208 */
[----:B------:R0:W5:Y:S01]  /*e640*/  LD.E.128 R4, desc[UR46][R20.64] ;  /* 0x0000002e14047980 */ /* 0x000162000c101d00 */
[--C-:B------:R-:W-:Y:S01]  /*e650*/  SHF.R.S32.HI R11, RZ, 0x1f, R3.reuse ;  /* 0x0000001fff0b7819 */ /* 0x100fe20000011403 */
[----:B------:R-:W-:Y:S01]  /*e660*/  UIADD3 UR5, UR7, UR5, URZ ;  /* 0x0000000507057290 */ /* 0x000fe2000fffe03f */
[----:B------:R-:W-:Y:S01]  /*e670*/  ISETP.GE.AND P0, PT, R187, UR10, PT ;  /* 0x0000000abb007c0c */ /* 0x000fe2000bf06270 */
[----:B------:R-:W-:Y:S01]  /*e680*/  IMAD.U32 R8, RZ, RZ, UR6 ;  /* 0x00000006ff087e24 */ /* 0x000fe2000f8e00ff */
[----:B------:R-:W5:Y:S01]  /*e690*/  LD.E.128 R116, desc[UR46][R118.64] ;  /* 0x0000002e76747980 */ /* 0x000f62000c101d00 */
[----:B------:R-:W-:Y:S01]  /*e6a0*/  IMAD.U32 R9, RZ, RZ, UR7 ;  /* 0x00000007ff097e24 */ /* 0x000fe2000f8e00ff */
[----:B------:R-:W-:Y:S01]  /*e6b0*/  ULDC.64 UR6, c[0x0][0xae0] ;  /* 0x0002b80000067ab9 */ /* 0x000fe20000000a00 */
[----:B------:R-:W-:Y:S01]  /*e6c0*/  IMAD.MOV R13, RZ, RZ, -R3 ;  /* 0x000000ffff0d7224 */ /* 0x000fe200078e0a03 */
[----:B------:R-:W-:Y:S01]  /*e6d0*/  SEL R0, RZ, 0xffffffff, P0 ;  /* 0xffffffffff007807 */ /* 0x000fe20000000000 */
[----:B------:R-:W-:Y:S01]  /*e6e0*/  IMAD R12, R11, UR6, RZ ;  /* 0x000000060b0c7c24 */ /* 0x000fe2000f8e02ff */
[----:B------:R-:W-:Y:S01]  /*e6f0*/  @!PT LDS RZ, [RZ] ;  /* 0x00000000fffff984 */ /* 0x000fe20000000800 */
[----:B------:R-:W-:Y:S01]  /*e700*/  @!PT LDS RZ, [RZ] ;  /* 0x00000000fffff984 */ /* 0x000fe20000000800 */
[----:B------:R-:W-:Y:S01]  /*e710*/  @!PT LDS RZ, [RZ] ;  /* 0x00000000fffff984 */ /* 0x000fe20000000800 */
[----:B------:R-:W-:Y:S01]  /*e720*/  @!PT LDS RZ, [RZ] ;  /* 0x00000000fffff984 */ /* 0x000fe20000000800 */
[----:B------:R1:W-:Y:S06]  /*e730*/  MEMBAR.ALL.CTA ;  /* 0x0000000000007992 */ /* 0x0003ec0000008000 */
[----:B-1----:R-:W1:Y:S01]  /*e740*/  FENCE.VIEW.ASYNC.S ;  /* 0x00000000000073c6 */ /* 0x002e620000000000 */
[----:B------:R-:W-:Y:S01]  /*e750*/  IMAD R11, R15, R13, R14 ;  /* 0x0000000d0f0b7224 */ /* 0x000fe200078e020e */
[----:B------:R-:W-:Y:S01]  /*e760*/  ISETP.GE.AND P0, PT, R214, UR10, PT ;  /* 0x0000000ad6007c0c */ /* 0x000fe2000bf06270 */
[----:B------:R-:W-:Y:S01]  /*e770*/  IMAD.U32 R9, RZ, RZ, UR5 ;  /* 0x00000005ff097e24 */ /* 0x000fe2000f8e00ff */
[----:B------:R-:W-:Y:S01]  /*e780*/  ULDC UR8, c[0x0][0xa88] ;  /* 0x0002a20000087ab9 */ /* 0x000fe20000000800 */
[----:B0-----:R-:W-:Y:S01]  /*e790*/  IMAD.SHL.U32 R21, R0, 0x20, RZ ;  /* 0x0000002000157824 */ /* 0x001fe200078e00ff */
[----:B------:R-:W-:Y:S01]  /*e7a0*/  SHF.R.S32.HI R0, RZ, 0x1f, R11 ;  /* 0x0000001fff007819 */ /* 0x000fe2000001140b */
[C---:B------:R-:W-:Y:S01]  /*e7b0*/  IMAD R13, R3.reuse, UR7, R12 ;  /* 0x00000007030d7c24 */ /* 0x040fe2000f8e020c */
[----:B------:R-:W-:Y:S01]  /*e7c0*/  UIADD3 UR5, UR43, 0x28c20, URZ ;  /* 0x00028c202b057890 */ /* 0x000fe2000fffe03f */
[----:B------:R-:W-:Y:S01]  /*e7d0*/  IMAD.WIDE.U32 R8, R3, UR6, R8 ;  /* 0x0000000603087c25 */ /* 0x000fe2000f8e0008 */
[----:B------:R-:W-:Y:S01]  /*e7e0*/  ULDC.64 UR6, c[0x0][0xad8] ;  /* 0x0002b60000067ab9 */ /* 0x000fe20000000a00 */
[----:B------:R-:W-:Y:S01]  /*e7f0*/  SEL R3, RZ, 0x40, P0 ;  /* 0x00000040ff037807 */ /* 0x000fe20000000000 */
[----:B------:R-:W-:Y:S01]  /*e800*/  UPRMT UR5, URZ, 0x654, UR5 ;  /* 0x000006543f057896 */ /* 0x000fe20008000005 */
[----:B------:R-:W-:Y:S01]  /*e810*/  IMAD.IADD R9, R9, 0x1, R13 ;  /* 0x0000000109097824 */ /* 0x000fe200078e020d */
[----:B------:R-:W-:Y:S01]  /*e820*/  ISETP.GE.AND P0, PT, R213, UR10, PT ;  /* 0x0000000ad5007c0c */ /* 0x000fe2000bf06270 */
[----:B------:R-:W-:Y:S01]  /*e830*/  IMAD R0, R0, UR6, RZ ;  /* 0x0000000600007c24 */ /* 0x000fe2000f8e02ff */
[----:B------:R-:W-:Y:S01]  /*e840*/  LOP3.LUT R10, R21, 0x20, R10, 0xe2, !PT ;  /* 0x00000020150a7812 */ /* 0x000fe200078ee20a */
[----:B------:R-:W-:Y:S01]  /*e850*/  VIADD R28, R211, UR40 ;  /* 0x00000028d31c7c36 */ /* 0x000fe20008000000 */
[----:B------:R-:W-:Y:S01]  /*e860*/  BSSY B1, `(.L_x_1819) ;  /* 0x000002f000017945 */ /* 0x000fe20003800000 */
[----:B------:R-:W-:Y:S01]  /*e870*/  IMAD R29, R15, UR8, RZ ;  /* 0x000000080f1d7c24 */ /* 0x000fe2000f8e02ff */
[----:B------:R-:W-:Y:S01]  /*e880*/  LOP3.LUT R3, R10, R3, RZ, 0xfc, !PT ;  /* 0x000000030a037212 */ /* 0x000fe200078efcff */
[C---:B------:R-:W-:Y:S01]  /*e890*/  IMAD R13, R11.reuse, UR7, R0 ;  /* 0x000000070b0d7c24 */ /* 0x040fe2000f8e0200 */
[----:B------:R-:W-:Y:S01]  /*e8a0*/  SEL R0, RZ, 0x80, P0 ;  /* 0x00000080ff007807 */ /* 0x000fe20000000000 */
[----:B------:R-:W-:Y:S01]  /*e8b0*/  IMAD.WIDE.U32 R8, R11, UR6, R8 ;  /* 0x000000060b087c25 */ /* 0x000fe2000f8e0008 */
[----:B------:R-:W-:Y:S01]  /*e8c0*/  ISETP.GE.AND P0, PT, R28, R29, PT ;  /* 0x0000001d1c00720c */ /* 0x000fe20003f06270 */
[----:B------:R-:W-:Y:S01]  /*e8d0*/  ULDC.64 UR6, c[0x0][0xa80] ;  /* 0x0002a00000067ab9 */ /* 0x000fe20000000a00 */
[----:B-1----:R-:W-:Y:S01]  /*e8e0*/  SYNCS.ARRIVE.TRANS64.RED.A1T0 RZ, [UR5], RZ ;  /* 0x000000ffffff79a7 */ /* 0x002fe20008100405 */
[----:B------:R-:W-:Y:S01]  /*e8f0*/  IMAD.IADD R9, R9, 0x1, R13 ;  /* 0x0000000109097824 */ /* 0x000fe200078e020d */
[----:B------:R-:W-:-:S02]  /*e900*/  LEA R26, P1, R8, UR6, 0x1 ;  /* 0x00000006081a7c11 */ /* 0x000fc4000f8208ff */
[----:B------:R-:W-:Y:S02]  /*e910*/  LOP3.LUT R0, R3, R0, RZ, 0xfc, !PT ;  /* 0x0000000003007212 */ /* 0x000fe400078efcff */
[----:B------:R-:W-:Y:S01]  /*e920*/  LEA.HI.X R27, R8, UR7, R9, 0x1, P1 ;  /* 0x00000007081b7c11 */ /* 0x000fe200088f0c09 */
[----:B------:R0:W1:Y:S04]  /*e930*/  SHFL.IDX PT, R10, R26, RZ, 0x181f ;  /* 0x00181fff1a0a7589 */ /* 0x00006800000e0000 */
[----:B------:R0:W2:Y:S01]  /*e940*/  SHFL.IDX PT, R11, R27, RZ, 0x181f ;  /* 0x00181fff1b0b7589 */ /* 0x0000a200000e0000 */
        /* <DEDUP_REMOVED lines=22> */
[-C--:B--2---:R-:W-:Y:S02]  /*eab0*/  @!P1 LEA R12, P6, R187, R10.reuse, 0x1 ;  /* 0x0000000abb0c9211 */ /* 0x084fe400078c08ff */
        /* <DEDUP_REMOVED lines=9> */
.L_x_1820:
[----:B------:R-:W-:Y:S05]  /*eb50*/  BSYNC B1 ;  /* 0x0000000000017941 */ /* 0x000fea0003800000 */
.L_x_1819:
[----:B---3-5:R-:W-:Y:S01]  /*eb60*/  VIADD R4, R28, 0x20 ;  /* 0x000000201c047836 */ /* 0x028fe20000000000 */
[----:B------:R4:W3:Y:S04]  /*eb70*/  SHFL.IDX PT, R7, R27, 0x1, 0x181f ;  /* 0x00381f001b077f89 */ /* 0x0008e800000e0000 */
        /* <DEDUP_REMOVED lines=19> */
[-C--:B------:R-:W-:Y:S02]  /*ecb0*/  @!P2 LEA.HI.X R13, R189, R7.reuse, R221, 0x1, P5 ;  /* 0x00000007bd0da211 */ /* 0x080fe400028f0cdd */
[CC--:B------:R-:W-:Y:S02]  /*ecc0*/  @!P0 LEA R14, P3, R187.reuse, R6.reuse, 0x1 ;  /* 0x00000006bb0e8211 */ /* 0x0c0fe400078608ff */
[-C--:B0-----:R-:W-:Y:S01]  /*ecd0*/  @!P1 LEA R4, P6, R188, R6.reuse, 0x1 ;  /* 0x00000006bc049211 */ /* 0x081fe200078c08ff */
[----:B------:R4:W-:Y:S01]  /*ece0*/  @!P2 ST.E.128 desc[UR46][R12.64], R64 ;  /* 0x000000400c00a985 */ /* 0x0009e2000c101d2e */
[----:B------:R-:W-:Y:S02]  /*ecf0*/  @P4 LEA R20, P5, R214, R6, 0x1 ;  /* 0x00000006d6144211 */ /* 0x000fe400078a08ff */
[-C--:B------:R-:W-:Y:S02]  /*ed00*/  @!P1 LEA.HI.X R5, R188, R7.reuse, R220, 0x1, P6 ;  /* 0x00000007bc059211 */ /* 0x080fe400030f0cdc */
[----:B------:R-:W-:-:S02]  /*ed10*/  @!P0 LEA.HI.X R15, R187, R7, R219, 0x1, P3 ;  /* 0x00000007bb0f8211 */ /* 0x000fc400018f0cdb */
        /* <DEDUP_REMOVED lines=10> */
.L_x_1817:
[----:B------:R-:W0:Y:S01]  /*edc0*/  LDC R10, c[0x0][0xbe8] ;  /* 0x0002fa00ff0a7b82 */ /* 0x000e220000000800 */
[----:B------:R-:W-:Y:S01]  /*edd0*/  ISETP.GE.AND P2, PT, R216, 0x40, PT ;  /* 0x00000040d800780c */ /* 0x000fe20003f46270 */
[----:B------:R-:W-:Y:S01]  /*ede0*/  ULDC UR12, c[0x0][0xac8] ;  /* 0x0002b200000c7ab9 */ /* 0x000fe20000000800 */
[----:B------:R-:W-:Y:S01]  /*edf0*/  IMAD R0, R210, 0x20, R211 ;  /* 0x00000020d2007824 */ /* 0x000fe200078e02d3 */
[----:B------:R-:W-:Y:S01]  /*ee00*/  ISETP.GE.AND P4, PT, R184, UR12, PT ;  /* 0x0000000cb8007c0c */ /* 0x000fe2000bf86270 */
[----:B------:R-:W-:Y:S01]  /*ee10*/  USHF.R.S32.HI UR8, URZ, 0x1f, UR39 ;  /* 0x0000001f3f087899 */ /* 0x000fe20008011427 */
[----:B------:R-:W-:Y:S01]  /*ee20*/  ISETP.GE.AND P3, PT, R191, UR12, PT ;  /* 0x0000000cbf007c0c */ /* 0x000fe2000bf66270 */
[----:B------:R-:W-:Y:S01]  /*ee30*/  USHF.R.S32.HI UR9, URZ, 0x1f, UR42 ;  /* 0x0000001f3f097899 */ /* 0x000fe2000801142a */
[----:B------:R-:W-:Y:S01]  /*ee40*/  BSSY B1, `(.L_x_1822) ;  /* 0x0000031000017945 */ /* 0x000fe20003800000 */
[----:B------:R-:W-:Y:S01]  /*ee50*/  ISETP.GE.AND P1, PT, R190, UR12, PT ;  /* 0x0000000cbe007c0c */ /* 0x000fe2000bf26270 */
[----:B------:R-:W-:Y:S01]  /*ee60*/  VIADD R8, R0, UR40 ;  /* 0x0000002800087c36 */ /* 0x000fe20008000000 */
[----:B------:R-:W-:-:S02]  /*ee70*/  SEL R12, RZ, 0x1, P4 ;  /* 0x00000001ff0c7807 */ /* 0x000fc40002000000 */
[----:B------:R-:W-:Y:S02]  /*ee80*/  SEL R13, RZ, 0xffffffff, P3 ;  /* 0xffffffffff0d7807 */ /* 0x000fe40001800000 */
[----:B0-----:R-:W-:-:S13]  /*ee90*/  ISETP.NE.AND P0, PT, R10, 0x1, PT ;  /* 0x000000010a00780c */ /* 0x001fda0003f05270 */
[----:B------:R-:W0:Y:S08]  /*eea0*/  @P0 LDC R9, c[0x0][0xbec] ;  /* 0x0002fb00ff090b82 */ /* 0x000e300000000800 */
[----:B------:R-:W1:Y:S01]  /*eeb0*/  @P0 LDC R11, c[0x0][0xbf0] ;  /* 0x0002fc00ff0b0b82 */ /* 0x000e620000000800 */
[----:B------:R-:W-:Y:S05]  /*eec0*/  @P2 BRA `(.L_x_1823) ;  /* 0x0000000000a02947 */ /* 0x000fea0003800000 */
[----:B------:R-:W2:Y:S01]  /*eed0*/  S2R R6, SR_TID.X ;  /* 0x0000000000067919 */ /* 0x000ea20000002100 */
[----:B------:R-:W3:Y:S01]  /*eee0*/  LDC R5, c[0x0][0xbe8] ;  /* 0x0002fa00ff057b82 */ /* 0x000ee20000000800 */
[----:B------:R-:W-:Y:S01]  /*eef0*/  IMAD.U32 R7, RZ, RZ, UR40 ;  /* 0x00000028ff077e24 */ /* 0x000fe2000f8e00ff */
[----:B------:R-:W-:Y:S02]  /*ef00*/  ULDC UR5, c[0x0][0xa88] ;  /* 0x0002a20000057ab9 */ /* 0x000fe40000000800 */
[----:B---3--:R-:W-:Y:S02]  /*ef10*/  IMAD R3, R5, UR5, RZ ;  /* 0x0000000505037c24 */ /* 0x008fe4000f8e02ff */
[----:B--2---:R-:W-:-:S04]  /*ef20*/  IADD3 R6, R7, -0x80, R6 ;  /* 0xffffff8007067810 */ /* 0x004fc80007ffe006 */
[----:B------:R-:W-:-:S13]  /*ef30*/  ISETP.GE.AND P2, PT, R6, R3, PT ;  /* 0x000000030600720c */ /* 0x000fda0003f46270 */
[----:B------:R-:W-:Y:S05]  /*ef40*/  @P2 BRA `(.L_x_1823) ;  /* 0x0000000000802947 */ /* 0x000fea0003800000 */
[----:B------:R-:W-:Y:S01]  /*ef50*/  ISETP.NE.AND P2, PT, R5, 0x1, PT ;  /* 0x000000010500780c */ /* 0x000fe20003f45270 */
[----:B------:R-:W-:Y:S01]  /*ef60*/  ULDC.64 UR10, c[0x0][0xb90] ;  /* 0x0002e400000a7ab9 */ /* 0x000fe20000000a00 */
[----:B------:R-:W-:Y:S01]  /*ef70*/  IMAD.MOV.U32 R4, RZ, RZ, R6 ;  /* 0x000000ffff047224 */ /* 0x000fe200078e0006 */
[----:B------:R-:W-:Y:S02]  /*ef80*/  UIMAD UR5, UR8, UR10, URZ ;  /* 0x0000000a080572a4 */ /* 0x000fe4000f8e023f */
[----:B------:R-:W-:Y:S02]  /*ef90*/  UIMAD.WIDE.U32 UR6, UR39, UR10, URZ ;  /* 0x0000000a270672a5 */ /* 0x000fe4000f8e003f */
[----:B------:R-:W-:-:S03]  /*efa0*/  UIMAD UR5, UR39, UR11, UR5 ;  /* 0x0000000b270572a4 */ /* 0x000fc6000f8e0205 */
[----:B------:R-:W-:Y:S01]  /*efb0*/  ULDC.64 UR10, c[0x0][0xb98] ;  /* 0x0002e600000a7ab9 */ /* 0x000fe20000000a00 */
[----:B------:R-:W-:Y:S02]  /*efc0*/  UIADD3 UR7, UR7, UR5, URZ ;  /* 0x0000000507077290 */ /* 0x000fe4000fffe03f */
[----:B------:R-:W2:Y:S01]  /*efd0*/  @P2 LDC R3, c[0x0][0xbec] ;  /* 0x0002fb00ff032b82 */ /* 0x000ea20000000800 */
[----:B------:R-:W-:Y:S02]  /*efe0*/  UIMAD UR5, UR9, UR10, URZ ;  /* 0x0000000a090572a4 */ /* 0x000fe4000f8e023f */
[----:B------:R-:W-:Y:S02]  /*eff0*/  UIMAD.WIDE.U32 UR6, UR42, UR10, UR6 ;  /* 0x0000000a2a0672a5 */ /* 0x000fe4000f8e0006 */
[----:B------:R-:W-:-:S03]  /*f000*/  UIMAD UR5, UR42, UR11, UR5 ;  /* 0x0000000b2a0572a4 */ /* 0x000fc6000f8e0205 */
[----:B------:R-:W3:Y:S01]  /*f010*/  @P2 LDC R7, c[0x0][0xbf0] ;  /* 0x0002fc00ff072b82 */ /* 0x000ee20000000800 */
[----:B------:R-:W-:Y:S01]  /*f020*/  ULDC.64 UR10, c[0x0][0xb88] ;  /* 0x0002e200000a7ab9 */ /* 0x000fe20000000a00 */
[----:B--2---:R-:W-:-:S05]  /*f030*/  @P2 IMAD.HI.U32 R0, R6, R3, RZ ;  /* 0x0000000306002227 */ /* 0x004fca00078e00ff */
[----:B---3--:R-:W-:-:S05]  /*f040*/  @P2 SHF.R.U32.HI R4, RZ, R7, R0 ;  /* 0x00000007ff042219 */ /* 0x008fca0000011600 */
[----:B------:R-:W-:-:S04]  /*f050*/  IMAD.MOV R3, RZ, RZ, -R4 ;  /* 0x000000ffff037224 */ /* 0x000fc800078e0a04 */
[----:B------:R-:W-:Y:S01]  /*f060*/  IMAD R3, R5, R3, R6 ;  /* 0x0000000305037224 */ /* 0x000fe200078e0206 */
[----:B------:R-:W-:Y:S01]  /*f070*/  SHF.R.S32.HI R5, RZ, 0x1f, R4 ;  /* 0x0000001fff057819 */ /* 0x000fe20000011404 */
[----:B------:R-:W-:Y:S01]  /*f080*/  IMAD.U32 R6, RZ, RZ, UR5 ;  /* 0x00000005ff067e24 */ /* 0x000fe2000f8e00ff */
        /* <DEDUP_REMOVED lines=12> */
.L_x_1823:
[----:B------:R-:W-:Y:S05]  /*f150*/  BSYNC B1 ;  /* 0x0000000000017941 */ /* 0x000fea0003800000 */
.L_x_1822:
[----:B------:R-:W-:Y:S01]  /*f160*/  SEL R0, RZ, 0xffffffff, P1 ;  /* 0xffffffffff007807 */ /* 0x000fe20000800000 */
[----:B------:R-:W-:Y:S01]  /*f170*/  ULDC.64 UR10, c[0x0][0xae8] ;  /* 0x0002ba00000a7ab9 */ /* 0x000fe20000000a00 */
[----:B------:R-:W-:Y:S01]  /*f180*/  IMAD.SHL.U32 R13, R13, 0x2, RZ ;  /* 0x000000020d0d7824 */ /* 0x000fe200078e00ff */
[----:B------:R-:W-:Y:S01]  /*f190*/  UIMAD UR5, UR8, UR10, URZ ;  /* 0x0000000a080572a4 */ /* 0x000fe2000f8e023f */
[----:B------:R-:W-:Y:S01]  /*f1a0*/  ISETP.GE.AND P1, PT, R189, UR12, PT ;  /* 0x0000000cbd007c0c */ /* 0x000fe2000bf26270 */
[----:B------:R-:W-:Y:S01]  /*f1b0*/  IMAD.SHL.U32 R5, R0, 0x4, RZ ;  /* 0x0000000400057824 */ /* 0x000fe200078e00ff */
[----:B------:R-:W-:Y:S01]  /*f1c0*/  UIMAD.WIDE.U32 UR6, UR39, UR10, URZ ;  /* 0x0000000a270672a5 */ /* 0x000fe2000f8e003f */
[----:B0-----:R-:W-:Y:S01]  /*f1d0*/  @P0 IMAD.HI.U32 R0, R8, R9, RZ ;  /* 0x0000000908000227 */ /* 0x001fe200078e00ff */
[----:B------:R-:W-:Y:S01]  /*f1e0*/  UIMAD UR5, UR39, UR11, UR5 ;  /* 0x0000000b270572a4 */ /* 0x000fe2000f8e0205 */
[----:B------:R-:W-:Y:S01]  /*f1f0*/  LOP3.LUT R12, R13, 0x2, R12, 0xe2, !PT ;  /* 0x000000020d0c7812 */ /* 0x000fe200078ee20c */
[----:B------:R-:W-:Y:S01]  /*f200*/  BSSY B1, `(.L_x_1824) ;  /* 0x0000055000017945 */ /* 0x000fe20003800000 */
[----:B--2---:R-:W-:Y:S01]  /*f210*/  IMAD.MOV.U32 R3, RZ, RZ, R8 ;  /* 0x000000ffff037224 */ /* 0x004fe200078e0008 */
[----:B-1----:R-:W-:Y:S01]  /*f220*/  @P0 SHF.R.U32.HI R3, RZ, R11, R0 ;  /* 0x0000000bff030219 */ /* 0x002fe20000011600 */
[----:B------:R-:W-:Y:S01]  /*f230*/  ULDC.64 UR10, c[0x0][0xaf0] ;  /* 0x0002bc00000a7ab9 */ /* 0x000fe20000000a00 */
[----:B------:R-:W-:Y:S01]  /*f240*/  SEL R0, RZ, 0xffffffff, P1 ;  /* 0xffffffffff007807 */ /* 0x000fe20000800000 */
[----:B------:R-:W-:Y:S01]  /*f250*/  UIADD3 UR7, UR7, UR5, URZ ;  /* 0x0000000507077290 */ /* 0x000fe2000fffe03f */
[----:B------:R-:W-:Y:S01]  /*f260*/  LOP3.LUT R12, R5, 0x4, R12, 0xe2, !PT ;  /* 0x00000004050c7812 */ /* 0x000fe200078ee20c */
[----:B------:R-:W-:Y:S01]  /*f270*/  UIMAD UR5, UR9, UR10, URZ ;  /* 0x0000000a090572a4 */ /* 0x000fe2000f8e023f */
[----:B------:R-:W-:Y:S01]  /*f280*/  ISETP.GE.AND P1, PT, R188, UR12, PT ;  /* 0x0000000cbc007c0c */ /* 0x000fe2000bf26270 */
[----:B------:R-:W-:Y:S01]  /*f290*/  UIMAD.WIDE.U32 UR6, UR42, UR10, UR6 ;  /* 0x0000000a2a0672a5 */ /* 0x000fe2000f8e0006 */
[----:B------:R-:W-:Y:S01]  /*f2a0*/  IMAD.SHL.U32 R5, R0, 0x8, RZ ;  /* 0x0000000800057824 */ /* 0x000fe200078e00ff */
[----:B------:R-:W-:Y:S01]  /*f2b0*/  UIMAD UR5, UR42, UR11, UR5 ;  /* 0x0000000b2a0572a4 */ /* 0x000fe2000f8e0205 */
[--C-:B------:R-:W-:Y:S01]  /*f2c0*/  SHF.R.S32.HI R0, RZ, 0x1f, R3.reuse ;  /* 0x0000001fff007819 */ /* 0x100fe20000011403 */
[----:B------:R-:W-:Y:S01]  /*f2d0*/  IMAD.MOV R7, RZ, RZ, -R3 ;  /* 0x000000ffff077224 */ /* 0x000fe200078e0a03 */
[----:B------:R-:W-:Y:S01]  /*f2e0*/  ISETP.GE.AND P0, PT, R187, UR12, PT ;  /* 0x0000000cbb007c0c */ /* 0x000fe2000bf06270 */
[----:B------:R-:W-:Y:S01]  /*f2f0*/  UIADD3 UR5, UR7, UR5, URZ ;  /* 0x0000000507057290 */ /* 0x000fe2000fffe03f */
[----:B------:R-:W-:Y:S01]  /*f300*/  LOP3.LUT R12, R5, 0x8, R12, 0xe2, !PT ;  /* 0x00000008050c7812 */ /* 0x000fe200078ee20c */
[----:B------:R-:W-:Y:S01]  /*f310*/  IMAD.U32 R4, RZ, RZ, UR6 ;  /* 0x00000006ff047e24 */ /* 0x000fe2000f8e00ff */
[----:B------:R-:W-:Y:S01]  /*f320*/  SEL R6, RZ, 0xffffffff, P1 ;  /* 0xffffffffff067807 */ /* 0x000fe20000800000 */
[----:B------:R-:W-:Y:S01]  /*f330*/  IMAD.U32 R5, RZ, RZ, UR7 ;  /* 0x00000007ff057e24 */ /* 0x000fe2000f8e00ff */
[----:B------:R-:W-:Y:S01]  /*f340*/  ULDC.64 UR6, c[0x0][0xae0] ;  /* 0x0002b80000067ab9 */ /* 0x000fe20000000a00 */
[----:B------:R-:W-:Y:S01]  /*f350*/  IMAD R7, R10, R7, R8 ;  /* 0x000000070a077224 */ /* 0x000fe200078e0208 */
[----:B------:R-:W-:Y:S01]  /*f360*/  SEL R8, RZ, 0xffffffff, P0 ;  /* 0xffffffffff087807 */ /* 0x000fe20000000000 */
[----:B------:R-:W-:Y:S01]  /*f370*/  IMAD R0, R0, UR6, RZ ;  /* 0x0000000600007c24 */ /* 0x000fe2000f8e02ff */
[----:B------:R-:W-:Y:S01]  /*f380*/  ISETP.GE.AND P0, PT, R214, UR12, PT ;  /* 0x0000000cd6007c0c */ /* 0x000fe2000bf06270 */
[----:B------:R-:W-:Y:S01]  /*f390*/  IMAD.U32 R5, RZ, RZ, UR5 ;  /* 0x00000005ff057e24 */ /* 0x000fe2000f8e00ff */
[----:B------:R-:W-:Y:S01]  /*f3a0*/  ULDC UR5, c[0x0][0xa88] ;  /* 0x0002a20000057ab9 */ /* 0x000fe20000000800 */
[----:B------:R-:W-:Y:S01]  /*f3b0*/  IMAD.SHL.U32 R11, R6, 0x10, RZ ;  /* 0x00000010060b7824 */ /* 0x000fe200078e00ff */
[----:B------:R-:W-:Y:S01]  /*f3c0*/  ISETP.GE.AND P2, PT, R213, UR12, PT ;  /* 0x0000000cd5007c0c */ /* 0x000fe2000bf46270 */
[C---:B------:R-:W-:Y:S01]  /*f3d0*/  IMAD R9, R3.reuse, UR7, R0 ;  /* 0x0000000703097c24 */ /* 0x040fe2000f8e0200 */
[----:B------:R-:W-:Y:S01]  /*f3e0*/  SHF.R.S32.HI R0, RZ, 0x1f, R7 ;  /* 0x0000001fff007819 */ /* 0x000fe20000011407 */
[----:B------:R-:W-:Y:S01]  /*f3f0*/  IMAD.WIDE.U32 R4, R3, UR6, R4 ;  /* 0x0000000603047c25 */ /* 0x000fe2000f8e0004 */
[----:B------:R-:W-:Y:S01]  /*f400*/  ULDC.64 UR6, c[0x0][0xad8] ;  /* 0x0002b60000067ab9 */ /* 0x000fe20000000a00 */
[----:B------:R-:W-:-:S02]  /*f410*/  LOP3.LUT R12, R11, 0x10, R12, 0xe2, !PT ;  /* 0x000000100b0c7812 */ /* 0x000fc400078ee20c */
[----:B------:R-:W-:Y:S02]  /*f420*/  IMAD.SHL.U32 R3, R8, 0x20, RZ ;  /* 0x0000002008037824 */ /* 0x000fe400078e00ff */
[----:B------:R-:W-:Y:S02]  /*f430*/  IMAD R0, R0, UR6, RZ ;  /* 0x0000000600007c24 */ /* 0x000fe4000f8e02ff */
[----:B------:R-:W-:Y:S01]  /*f440*/  IMAD.IADD R5, R5, 0x1, R9 ;  /* 0x0000000105057824 */ /* 0x000fe200078e0209 */
[----:B------:R-:W-:Y:S01]  /*f450*/  LOP3.LUT R12, R3, 0x20, R12, 0xe2, !PT ;  /* 0x00000020030c7812 */ /* 0x000fe200078ee20c */
[----:B------:R-:W-:Y:S02]  /*f460*/  VIADD R26, R211, UR40 ;  /* 0x00000028d31a7c36 */ /* 0x000fe40008000000 */
[----:B------:R-:W-:Y:S02]  /*f470*/  IMAD R25, R10, UR5, RZ ;  /* 0x000000050a197c24 */ /* 0x000fe4000f8e02ff */
[C---:B------:R-:W-:Y:S01]  /*f480*/  IMAD R3, R7.reuse, UR7, R0 ;  /* 0x0000000707037c24 */ /* 0x040fe2000f8e0200 */
[----:B------:R-:W-:Y:S01]  /*f490*/  SEL R0, RZ, 0x80, P2 ;  /* 0x00000080ff007807 */ /* 0x000fe20001000000 */
[----:B------:R-:W-:Y:S01]  /*f4a0*/  IMAD.WIDE.U32 R4, R7, UR6, R4 ;  /* 0x0000000607047c25 */ /* 0x000fe2000f8e0004 */
[----:B------:R-:W-:Y:S01]  /*f4b0*/  SEL R7, RZ, 0x40, P0 ;  /* 0x00000040ff077807 */ /* 0x000fe20000000000 */
[----:B------:R-:W-:Y:S01]  /*f4c0*/  ULDC.64 UR6, c[0x0][0xa80] ;  /* 0x0002a00000067ab9 */ /* 0x000fe20000000a00 */
[----:B------:R-:W-:Y:S01]  /*f4d0*/  ISETP.GE.AND P0, PT, R26, R25, PT ;  /* 0x000000191a00720c */ /* 0x000fe20003f06270 */
[----:B------:R-:W-:Y:S01]  /*f4e0*/  IMAD.IADD R3, R5, 0x1, R3 ;  /* 0x0000000105037824 */ /* 0x000fe200078e0203 */
[----:B------:R-:W-:-:S02]  /*f4f0*/  LEA R20, P1, R4, UR6, 0x1 ;  /* 0x0000000604147c11 */ /* 0x000fc4000f8208ff */
[----:B------:R-:W-:Y:S02]  /*f500*/  LOP3.LUT R21, R12, R7, RZ, 0xfc, !PT ;  /* 0x000000070c157212 */ /* 0x000fe400078efcff */
[----:B------:R-:W-:Y:S01]  /*f510*/  LEA.HI.X R3, R4, UR7, R3, 0x1, P1 ;  /* 0x0000000704037c11 */ /* 0x000fe200088f0c03 */
[----:B------:R0:W1:Y:S01]  /*f520*/  SHFL.IDX PT, R6, R20, RZ, 0x181f ;  /* 0x00181fff14067589 */ /* 0x00006200000e0000 */
[----:B------:R-:W-:-:S03]  /*f530*/  LOP3.LUT R24, R21, R0, RZ, 0xfc, !PT ;  /* 0x0000000015187212 */ /* 0x000fc600078efcff */
        /* <DEDUP_REMOVED lines=33> */
.L_x_1825:
[----:B------:R-:W-:Y:S05]  /*f750*/  BSYNC B1 ;  /* 0x0000000000017941 */ /* 0x000fea0003800000 */
.L_x_1824:
        /* <DEDUP_REMOVED lines=26> */
[-C--:B0-----:R-:W-:Y:S02]  /*f900*/  @P1 LEA R20, P4, R214, R6.reuse, 0x1 ;  /* 0x00000006d6141211 */ /* 0x081fe400078808ff */
        /* <DEDUP_REMOVED lines=9> */
.L_x_1821:
[----:B------:R-:W-:Y:S05]  /*f9a0*/  BSYNC B0 ;  /* 0x0000000000007941 */ /* 0x000fea0003800000 */
.L_x_1816:
[----:B------:R-:W-:Y:S02]  /*f9b0*/  ULDC UR5, c[0x0][0xc38] ;  /* 0x00030e0000057ab9 */ /* 0x000fe40000000800 */
[----:B------:R-:W-:-:S06]  /*f9c0*/  UISETP.GE.AND UP0, UPT, UR4, UR5, UPT ;  /* 0x000000050400728c */ /* 0x000fcc000bf06270 */
[----:B------:R-:W-:-:S13]  /*f9d0*/  PLOP3.LUT P0, PT, PT, PT, UP0, 0x80, 0x0 ;  /* 0x000000000000781c */ /* 0x000fda0003f0f008 */
[----:B------:R-:W-:Y:S05]  /*f9e0*/  @!P0 BRA `(.L_x_1826) ;  /* 0xffffff1400848947 */ /* 0x000fea000383ffff */
[----:B------:R-:W-:Y:S05]  /*f9f0*/  EXIT ;  /* 0x000000000000794d */ /* 0x000fea0003800000 */
.L_x_1720:
[----:B------:R-:W-:-:S08]  /*fa00*/  NOP ;  /* 0x0000000000007918 */ /* 0x000fd00000000000 */
[----:B------:R-:W0:-:S00]  /*fa10*/  USETMAXREG.DEALLOC.CTAPOOL 0x18 ;  /* 0x00000018000079c8 */ /* 0x000e0000080e0500 */
[----:B0-----:R-:W-:-:S06]  /*fa20*/  LOP3.LUT R2, R2, 0x3, RZ, 0xc0, !PT ;  /* 0x0000000302027812 */ /* 0x001fcc00078ec0ff */
[----:B------:R-:W0:Y:S01]  /*fa30*/  S2UR UR6, SR_CTAID.X ;  /* 0x00000000000679c3 */ /* 0x000e220000002500 */
[----:B------:R-:W-:Y:S01]  /*fa40*/  IMAD.MOV.U32 R18, RZ, RZ, RZ ;  /* 0x000000ffff127224 */ /* 0x000fe200078e00ff */
[----:B------:R-:W1:Y:S02]  /*fa50*/  SHFL.IDX PT, R2, R2, RZ, 0x1f ;  /* 0x00001fff02027589 */ /* 0x000e6400000e0000 */
[----:B-1----:R-:W-:-:S04]  /*fa60*/  ISETP.NE.AND P0, PT, R2, RZ, PT ;  /* 0x000000ff0200720c */ /* 0x002fc80003f05270 */
[----:B------:R-:W0:Y:S01]  /*fa70*/  LDC R2, c[0x0][0xc38] ;  /* 0x00030e00ff027b82 */ /* 0x000e220000000800 */
[----:B------:R-:W-:-:S05]  /*fa80*/  P2R R3, PR, RZ, 0x1 ;  /* 0x00000001ff037803 */ /* 0x000fca0000000000 */
[----:B------:R1:W-:Y:S03]  /*fa90*/  STL [R1+0x20], R3 ;  /* 0x0000200301007387 */ /* 0x0003e60000100800 */
[----:B------:R-:W-:Y:S06]  /*faa0*/  @P0 BAR.ARV 0x4, 0x180 ;  /* 0x0106000000000b1d */ /* 0x000fec0000002000 */
[----:B------:R1:W-:Y:S01]  /*fab0*/  STL [R1+0x18], RZ ;  /* 0x000018ff01007387 */ /* 0x0003e20000100800 */
[----:B0-----:R-:W-:Y:S01]  /*fac0*/  ISETP.LE.AND P0, PT, R2, UR6, PT ;  /* 0x0000000602007c0c */ /* 0x001fe2000bf03270 */
[----:B------:R-:W-:-:S05]  /*fad0*/  IMAD.MOV.U32 R2, RZ, RZ, 0x1 ;  /* 0x00000001ff027424 */ /* 0x000fca00078e00ff */
[----:B------:R1:W-:Y:S07]  /*fae0*/  STL [R1], R2 ;  /* 0x0000000201007387 */ /* 0x0003ee0000100800 */
[----:B------:R-:W-:Y:S05]  /*faf0*/  @P0 BRA `(.L_x_1827) ;  /* 0x0000005000d80947 */ /* 0x000fea0003800000 */
[----:B------:R-:W0:Y:S01]  /*fb00*/  S2UR UR5, SR_CgaCtaId ;  /* 0x00000000000579c3 */ /* 0x000e220000008800 */
[C---:B-1----:R-:W-:Y:S01]  /*fb10*/  IMAD.SHL.U32 R2, R0.reuse, 0x8, RZ ;  /* 0x0000000800027824 */ /* 0x042fe200078e00ff */
[----:B------:R-:W-:Y:S01]  /*fb20*/  LOP3.LUT R5, R0, 0x7f, RZ, 0xc0, !PT ;  /* 0x0000007f00057812 */ /* 0x000fe200078ec0ff */
[----:B------:R-:W-:Y:S01]  /*fb30*/  UMOV UR4, 0x400 ;  /* 0x0000040000047882 */ /* 0x000fe20000000000 */
[----:B------:R-:W-:Y:S01]  /*fb40*/  IMAD.MOV.U32 R18, RZ, RZ, RZ ;  /* 0x000000ffff127224 */ /* 0x000fe200078e00ff */
[----:B------:R-:W-:Y:S01]  /*fb50*/  ULDC UR42, c[0x0][0xc] ;  /* 0x00000300002a7ab9 */ /* 0x000fe20000000800 */
[----:B------:R-:W-:Y:S01]  /*fb60*/  LOP3.LUT R3, R2, 0x1f8, RZ, 0xc0, !PT ;  /* 0x000001f802037812 */ /* 0x000fe200078ec0ff */
[----:B------:R-:W-:Y:S01]  /*fb70*/  IMAD.U32 R2, RZ, RZ, UR6 ;  /* 0x00000006ff027e24 */ /* 0x000fe2000f8e00ff */
[----:B------:R-:W-:Y:S02]  /*fb80*/  ULDC.64 UR44, c[0x0][0x198] ;  /* 0x00006600002c7ab9 */ /* 0x000fe40000000a00 */
[----:B------:R-:W-:Y:S01]  /*fb90*/  LOP3.LUT R4, R3, 0x38, R0, 0x78, !PT ;  /* 0x0000003803047812 */ /* 0x000fe200078e7800 */
[----:B------:R-:W-:Y:S01]  /*fba0*/  IMAD.SHL.U32 R3, R5, 0x8, RZ ;  /* 0x0000000805037824 */ /* 0x000fe200078e00ff */
[----:B------:R-:W-:-:S04]  /*fbb0*/  SHF.R.U32.HI R5, RZ, 0x3, R5 ;  /* 0x00000003ff057819 */ /* 0x000fc80000011605 */
[----:B------:R-:W-:Y:S01]  /*fbc0*/  LOP3.LUT R4, R4, 0x200, R3, 0xf8, !PT ;  /* 0x0000020004047812 */ /* 0x000fe200078ef803 */
[----:B------:R-:W-:-:S05]  /*fbd0*/  IMAD.SHL.U32 R3, R0, 0x10, RZ ;  /* 0x0000001000037824 */ /* 0x000fca00078e00ff */
[----:B------:R-:W-:Y:S01]  /*fbe0*/  LOP3.LUT R0, R5, 0x70, R3, 0xf8, !PT ;  /* 0x0000007005007812 */ /* 0x000fe200078ef803 */
[----:B------:R-:W-:Y:S01]  /*fbf0*/  IMAD.MOV.U32 R0, RZ, RZ, 0x1 ;  /* 0x00000001ff007424 */ /* 0x000fe200078e00ff */
[----:B0-----:R-:W-:-:S06]  /*fc00*/  ULEA UR4, UR5, UR4, 0x18 ;  /* 0x0000000405047291 */ /* 0x001fcc000f8ec03f */
[----:B------:R-:W-:-:S04]  /*fc10*/  IMAD.U32 R17, RZ, RZ, UR4 ;  /* 0x00000004ff117e24 */ /* 0x000fc8000f8e00ff */
[----:B------:R-:W-:-:S05]  /*fc20*/  IMAD R3, R4, 0x2, R17 ;  /* 0x0000000204037824 */ /* 0x000fca00078e0211 */
[----:B------:R0:W-:Y:S04]  /*fc30*/  STL [R1+0x1c], R3 ;  /* 0x00001c0301007387 */ /* 0x0001e80000100800 */
[----:B------:R0:W-:Y:S04]  /*fc40*/  STL [R1+0x10], R2 ;  /* 0x0000100201007387 */ /* 0x0001e80000100800 */
[----:B------:R0:W-:Y:S04]  /*fc50*/  STL [R1+0x18], RZ ;  /* 0x000018ff01007387 */ /* 0x0001e80000100800 */
[----:B------:R0:W-:Y:S02]  /*fc60*/  STL [R1], R0 ;  /* 0x0000000001007387 */ /* 0x0001e40000100800 */
.L_x_1939:
[----:B0-2---:R-:W2:Y:S01]  /*fc70*/  LDL R0, [R1+0x10] ;  /* 0x0000100001007983 */ /* 0x005ea20000100800 */
[----:B------:R-:W-:Y:S02]  /*fc80*/  ULDC UR8, c[0x0][0xc60] ;  /* 0x0003180000087ab9 */ /* 0x000fe40000000800 */
[----:B------:R-:W-:-:S11]  /*fc90*/  UISETP.NE.AND UP0, UPT, UR8, 0x1, UPT ;  /* 0x000000010800788c */ /* 0x000fd6000bf05270 */
[----:B------:R-:W-:Y:S01]  /*fca0*/  @UP0 ULDC UR4, c[0x0][0xc64] ;  /* 0x0003190000040ab9 */ /* 0x000fe20000000800 */
[----:B------:R-:W-:Y:S01]  /*fcb0*/  @UP0 ULDC UR9, c[0x0][0xc68] ;  /* 0x00031a0000090ab9 */ /* 0x000fe20000000800 */
[C---:B--2---:R-:W-:Y:S02]  /*fcc0*/  R2UR UR7, R0.reuse ;  /* 0x00000000000772ca */ /* 0x044fe400000e0000 */
[----:B------:R-:W-:-:S11]  /*fcd0*/  R2UR UR6, R0 ;  /* 0x00000000000672ca */ /* 0x000fd600000e0000 */
[----:B------:R-:W-:-:S04]  /*fce0*/  UIMAD.WIDE.U32 UR4, UR7, UR4, URZ ;  /* 0x00000004070472a5 */ /* 0x000fc8000f8e003f */
[----:B------:R-:W-:-:S03]  /*fcf0*/  @UP0 USHF.R.U32.HI UR7, URZ, UR9, UR5 ;  /* 0x000000093f070299 */ /* 0x000fc60008011605 */
[----:B------:R-:W-:Y:S02]  /*fd00*/  ULDC UR4, c[0x0][0xc78] ;  /* 0x00031e0000047ab9 */ /* 0x000fe40000000800 */
[----:B------:R-:W-:Y:S02]  /*fd10*/  UISETP.GE.AND UP0, UPT, UR7, UR4, UPT ;  /* 0x000000040700728c */ /* 0x000fe4000bf06270 */
[----:B------:R-:W-:-:S04]  /*fd20*/  UIADD3 UR4, -UR7, URZ, URZ ;  /* 0x0000003f07047290 */ /* 0x000fc8000fffe13f */
[----:B------:R-:W-:Y:S01]  /*fd30*/  PLOP3.LUT P0, PT, PT, PT, UP0, 0x80, 0x0 ;  /* 0x000000000000781c */ /* 0x000fe20003f0f008 */
[----:B------:R-:W-:-:S12]  /*fd40*/  UIMAD UR8, UR8, UR4, UR6 ;  /* 0x00000004080872a4 */ /* 0x000fd8000f8e0206 */
[----:B-1----:R-:W-:Y:S05]  /*fd50*/  @!P0 BRA `(.L_x_1828) ;  /* 0x0000000000208947 */ /* 0x002fea0003800000 */
        /* <DEDUP_REMOVED lines=8> */
.L_x_1828:
[----:B------:R-:W-:Y:S01]  /*fde0*/  ULDC UR9, c[0x0][0xc54] ;  /* 0x0003150000097ab9 */ /* 0x000fe20000000800 */
[----:B------:R-:W-:Y:S01]  /*fdf0*/  UMOV UR6, UR8 ;  /* 0x0000000800067c82 */ /* 0x000fe20008000000 */
[----:B------:R-:W-:-:S11]  /*fe00*/  UISETP.NE.AND UP0, UPT, UR9, 0x1, UPT ;  /* 0x000000010900788c */ /* 0x000fd6000bf05270 */
[----:B------:R-:W-:Y:S02]  /*fe10*/  @UP0 ULDC.64 UR10, c[0x0][0xc58] ;  /* 0x00031600000a0ab9 */ /* 0x000fe40000000a00 */
[----:B------:R-:W-:-:S04]  /*fe20*/  UIMAD.WIDE.U32 UR4, UR8, UR10, URZ ;  /* 0x0000000a080472a5 */ /* 0x000fc8000f8e003f */
[----:B------:R-:W-:-:S04]  /*fe30*/  @UP0 USHF.R.U32.HI UR6, URZ, UR11, UR5 ;  /* 0x0000000b3f060299 */ /* 0x000fc80008011605 */
[----:B------:R-:W-:-:S12]  /*fe40*/  UIMAD UR4, UR6, UR9, URZ ;  /* 0x00000009060472a4 */ /* 0x000fd8000f8e023f */
.L_x_1829:
[----:B------:R-:W-:Y:S02]  /*fe50*/  UIADD3 UR4, UR8, -UR4, URZ ;  /* 0x8000000408047290 */ /* 0x000fe4000fffe03f */
[----:B------:R-:W-:Y:S01]  /*fe60*/  ULOP3.LUT UR5, URZ, UR6, URZ, 0x33, !UPT ;  /* 0x000000063f057292 */ /* 0x000fe2000f8e333f */
[----:B------:R-:W-:Y:S01]  /*fe70*/  ULDC UR14, c[0x0][0xc48] ;  /* 0x00031200000e7ab9 */ /* 0x000fe20000000800 */
[----:B------:R-:W-:Y:S01]  /*fe80*/  ULDC UR8, c[0x0][0x448] ;  /* 0x0001120000087ab9 */ /* 0x000fe20000000800 */
[----:B------:R-:W-:Y:S01]  /*fe90*/  ULDC UR40, c[0x0][0xc3c] ;  /* 0x00030f0000287ab9 */ /* 0x000fe20000000800 */
[----:B------:R-:W-:Y:S02]  /*fea0*/  UISETP.NE.AND UP1, UPT, UR14, 0x1, UPT ;  /* 0x000000010e00788c */ /* 0x000fe4000bf25270 */
[----:B------:R-:W-:Y:S02]  /*feb0*/  UISETP.NE.AND UP2, UPT, UR8, 0x1, UPT ;  /* 0x000000010800788c */ /* 0x000fe4000bf45270 */
[----:B------:R-:W-:Y:S01]  /*fec0*/  UIADD3 UR40, UR5, UR40, URZ ;  /* 0x0000002805287290 */ /* 0x000fe2000fffe03f */
[----:B------:R-:W-:Y:S01]  /*fed0*/  ULDC.64 UR10, c[0x0][0x418] ;  /* 0x00010600000a7ab9 */ /* 0x000fe20000000a00 */
[----:B------:R-:W-:Y:S01]  /*fee0*/  ULDC UR13, c[0x0][0xc54] ;  /* 0x00031500000d7ab9 */ /* 0x000fe20000000800 */
[----:B------:R-:W-:-:S02]  /*fef0*/  UISETP.NE.U32.AND UP0, UPT, UR10, URZ, UPT ;  /* 0x0000003f0a00728c */ /* 0x000fc4000bf05070 */
[----:B------:R-:W-:Y:S02]  /*ff00*/  UIMAD UR13, UR7, UR13, UR4 ;  /* 0x0000000d070d72a4 */ /* 0x000fe4000f8e0204 */
[----:B------:R-:W-:Y:S01]  /*ff10*/  USHF.L.U32 UR40, UR40, 0x6, URZ ;  /* 0x0000000628287899 */ /* 0x000fe2000800063f */
[----:B------:R-:W-:Y:S01]  /*ff20*/  ULDC.64 UR4, c[0x0][0x9e0] ;  /* 0x0002780000047ab9 */ /* 0x000fe20000000a00 */
[----:B------:R-:W-:Y:S02]  /*ff30*/  UISETP.NE.AND.EX UP0, UPT, UR11, URZ, UPT, UP0 ;  /* 0x0000003f0b00728c */ /* 0x000fe4000bf05300 */
[----:B------:R-:W-:Y:S02]  /*ff40*/  UISETP.GE.AND UP3, UPT, UR5, 0x1, UPT ;  /* 0x000000010500788c */ /* 0x000fe4000bf66270 */
[----:B------:R-:W-:Y:S01]  /*ff50*/  UIADD3 UR12, UR40, 0x3f, URZ ;  /* 0x0000003f280c7890 */ /* 0x000fe2000fffe03f */
[----:B------:R-:W-:Y:S01]  /*ff60*/  ULDC UR10, c[0x0][0x424] ;  /* 0x00010900000a7ab9 */ /* 0x000fe20000000800 */
[----:B------:R-:W-:Y:S01]  /*ff70*/  ULDC UR6, c[0x0][0x288] ;  /* 0x0000a20000067ab9 */ /* 0x000fe20000000800 */
[----:B------:R-:W-:Y:S01]  /*ff80*/  @UP1 ULDC UR8, c[0x0][0xc4c] ;  /* 0x0003130000081ab9 */ /* 0x000fe20000000800 */
[----:B------:R-:W-:Y:S01]  /*ff90*/  @UP2 ULDC UR11, c[0x0][0x44c] ;  /* 0x00011300000b2ab9 */ /* 0x000fe20000000800 */
[----:B------:R-:W-:Y:S01]  /*ffa0*/  USEL UR15, UR10, 0x1, UP0 ;  /* 0x000000010a0f7887 */ /* 0x000fe20008000000 */
[----:B------:R-:W-:Y:S01]  /*ffb0*/  PLOP3.LUT P1, PT, PT, PT, UP3, 0x80, 0x0 ;  /* 0x000000000000781c */ /* 0x000fe20003f2f038 */
[----:B------:R-:W-:-:S02]  /*ffc0*/  UIADD3 UR16, -UR6, 0x1, URZ ;  /* 0x0000000106107890 */ /* 0x000fc4000fffe13f */
[----:B------:R-:W-:Y:S02]  /*ffd0*/  UIMAD.WIDE.U32 UR8, UR13, UR8, URZ ;  /* 0x000000080d0872a5 */ /* 0x000fe4000f8e003f */
[----:B------:R-:W-:Y:S01]  /*ffe0*/  UIMAD.WIDE.U32 UR10, UR12, UR11, URZ ;  /* 0x0000000b0c0a72a5 */ /* 0x000fe2000f8e003f */
[----:B------:R-:W-:Y:S01]  /*fff0*/  ULDC UR7, c[0x0][0x2f0] ;  /* 0x0000bc0000077ab9 */ /* 0x000fe20000000800 */
[----:B------:R-:W-:Y:S01]  /*10000*/  @UP1 ULDC UR17, c[0x0][0xc50] ;  /* 0x0003140000111ab9 */ /* 0x000fe20000000800 */
[----:B------:R-:W-:Y:S01]  /*10010*/  @UP2 ULDC UR18, c[0x0][0x450] ;  /* 0x0001140000122ab9 */ /* 0x000fe20000000800 */
[----:B------:R-:W-:Y:S01]  /*10020*/  UMOV UR43, UR13 ;  /* 0x0000000d002b7c82 */ /* 0x000fe20008000000 */
[----:B------:R-:W-:Y:S02]  /*10030*/  UIMAD UR16, UR15, UR7, UR16 ;  /* 0x000000070f1072a4 */ /* 0x000fe4000f8e0210 */
[----:B------:R-:W-:Y:S02]  /*10040*/  @UP1 USHF.R.U32.HI UR43, URZ, UR17, UR9 ;  /* 0x000000113f2b1299 */ /* 0x000fe40008011609 */
[----:B------:R-:W-:-:S02]  /*10050*/  @UP2 USHF.R.U32.HI UR12, URZ, UR18, UR11 ;  /* 0x000000123f0c2299 */ /* 0x000fc4000801160b */
[----:B------:R-:W-:Y:S02]  /*10060*/  UIADD3 UR36, -UR43, URZ, URZ ;  /* 0x0000003f2b247290 */ /* 0x000fe4000fffe13f */
[----:B------:R-:W-:Y:S02]  /*10070*/  UIADD3 UR12, UR16, UR12, URZ ;  /* 0x0000000c100c7290 */ /* 0x000fe4000fffe03f */
[----:B------:R-:W-:Y:S02]  /*10080*/  UIMAD UR36, UR14, UR36, UR13 ;  /* 0x000000240e2472a4 */ /* 0x000fe4000f8e020d */
        /* <DEDUP_REMOVED lines=12> */
.L_x_1831:
[----:B------:R-:W-:-:S11]  /*10150*/  UISETP.NE.AND UP0, UPT, UR5, 0x1, UPT ;  /* 0x000000010500788c */ /* 0x000fd6000bf05270 */
[----:B------:R-:W-:Y:S02]  /*10160*/  @UP0 ULDC.64 UR12, c[0x0][0x9e8] ;  /* 0x00027a00000c0ab9 */ /* 0x000fe40000000a00 */
[----:B------:R-:W-:-:S04]  /*10170*/  UIMAD.WIDE.U32 UR8, UR10, UR12, URZ ;  /* 0x0000000c0a0872a5 */ /* 0x000fc8000f8e003f */
[----:B------:R-:W-:-:S12]  /*10180*/  @UP0 USHF.R.U32.HI UR10, URZ, UR13, UR9 ;  /* 0x0000000d3f0a0299 */ /* 0x000fd80008011609 */
.L_x_1832:
[----:B------:R-:W-:-:S04]  /*10190*/  UIMAD UR10, UR10, UR5, UR5 ;  /* 0x000000050a0a72a4 */ /* 0x000fc8000f8e0205 */
[----:B------:R-:W-:-:S04]  /*101a0*/  UISETP.LT.AND UP0, UPT, UR4, UR10, UPT ;  /* 0x0000000a0400728c */ /* 0x000fc8000bf01270 */
[----:B------:R-:W-:-:S12]  /*101b0*/  USEL UR4, UR4, UR10, UP0 ;  /* 0x0000000a04047287 */ /* 0x000fd80008000000 */
.L_x_1830:
[----:B------:R-:W-:Y:S02]  /*101c0*/  UIMAD UR12, UR15, UR7, 0x3f ;  /* 0x0000003f0f0c74a4 */ /* 0x000fe4000f8e0207 */
[----:B------:R-:W-:Y:S02]  /*101d0*/  UIADD3 UR4, UR4, 0x3f, URZ ;  /* 0x0000003f04047890 */ /* 0x000fe4000fffe03f */
[----:B------:R-:W-:Y:S02]  /*101e0*/  USHF.R.S32.HI UR13, URZ, 0x1f, UR12 ;  /* 0x0000001f3f0d7899 */ /* 0x000fe4000801140c */
[----:B------:R-:W-:Y:S01]  /*101f0*/  USHF.R.S32.HI UR10, URZ, 0x1f, UR4 ;  /* 0x0000001f3f0a7899 */ /* 0x000fe20008011404 */
[----:B------:R-:W-:Y:S01]  /*10200*/  @UP2 ULDC UR8, c[0x0][0x44c] ;  /* 0x0001130000082ab9 */ /* 0x000fe20000000800 */
[----:B------:R-:W-:Y:S02]  /*10210*/  ULEA.HI UR13, UR13, UR12, URZ, 0x6 ;  /* 0x0000000c0d0d7291 */ /* 0x000fe4000f8f303f */
[----:B------:R-:W-:-:S02]  /*10220*/  UIMAD.WIDE.U32 UR8, UR40, UR8, URZ ;  /* 0x00000008280872a5 */ /* 0x000fc4000f8e003f */
[----:B------:R-:W-:Y:S01]  /*10230*/  ULEA.HI UR10, UR10, UR4, URZ, 0x6 ;  /* 0x000000040a0a7291 */ /* 0x000fe2000f8f303f */
[----:B------:R-:W-:Y:S01]  /*10240*/  @UP2 ULDC UR14, c[0x0][0x450] ;  /* 0x00011400000e2ab9 */ /* 0x000fe20000000800 */
[----:B------:R-:W-:Y:S01]  /*10250*/  UMOV UR11, UR40 ;  /* 0x00000028000b7c82 */ /* 0x000fe20008000000 */
[----:B------:R-:W-:Y:S02]  /*10260*/  UIMAD UR4, UR15, UR7, -UR6 ;  /* 0x000000070f0472a4 */ /* 0x000fe4000f8e0a06 */
[----:B------:R-:W-:Y:S02]  /*10270*/  USHF.R.S32.HI UR13, URZ, 0x6, UR13 ;  /* 0x000000063f0d7899 */ /* 0x000fe4000801140d */
[----:B------:R-:W-:Y:S02]  /*10280*/  USHF.R.S32.HI UR10, URZ, 0x6, UR10 ;  /* 0x000000063f0a7899 */ /* 0x000fe4000801140a */
[----:B------:R-:W-:Y:S02]  /*10290*/  @UP2 USHF.R.U32.HI UR11, URZ, UR14, UR9 ;  /* 0x0000000e3f0b2299 */ /* 0x000fe40008011609 */
[----:B------:R-:W-:-:S02]  /*102a0*/  UISETP.LT.AND UP0, UPT, UR13, UR10, UPT ;  /* 0x0000000a0d00728c */ /* 0x000fc4000bf01270 */
[----:B------:R-:W-:Y:S01]  /*102b0*/  UIADD3 UR4, UR4, UR11, URZ ;  /* 0x0000000b04047290 */ /* 0x000fe2000fffe03f */
[----:B------:R-:W-:Y:S01]  /*102c0*/  ULDC UR8, c[0x0][0x9dc] ;  /* 0x0002770000087ab9 */ /* 0x000fe20000000800 */
[----:B------:R-:W-:Y:S02]  /*102d0*/  USEL UR39, UR13, UR10, UP0 ;  /* 0x0000000a0d277287 */ /* 0x000fe40008000000 */
[----:B------:R-:W-:Y:S01]  /*102e0*/  UIADD3 UR8, UR4, -UR8, URZ ;  /* 0x8000000804087290 */ /* 0x000fe2000fffe03f */
[----:B------:R-:W-:Y:S11]  /*102f0*/  @!P1 BRA `(.L_x_1833) ;  /* 0x0000000000449947 */ /* 0x000ff60003800000 */
        /* <DEDUP_REMOVED lines=10> */
.L_x_1834:
[----:B------:R-:W-:-:S11]  /*103a0*/  UISETP.NE.AND UP0, UPT, UR5, 0x1, UPT ;  /* 0x000000010500788c */ /* 0x000fd6000bf05270 */
[----:B------:R-:W-:Y:S02]  /*103b0*/  @UP0 ULDC.64 UR10, c[0x0][0x9e8] ;  /* 0x00027a00000a0ab9 */ /* 0x000fe40000000a00 */
[----:B------:R-:W-:-:S04]  /*103c0*/  UIMAD.WIDE.U32 UR6, UR4, UR10, URZ ;  /* 0x0000000a040672a5 */ /* 0x000fc8000f8e003f */
[----:B------:R-:W-:-:S12]  /*103d0*/  @UP0 USHF.R.U32.HI UR4, URZ, UR11, UR7 ;  /* 0x0000000b3f040299 */ /* 0x000fd80008011607 */
.L_x_1835:
[----:B------:R-:W-:-:S04]  /*103e0*/  UIMAD UR4, UR4, UR5, URZ ;  /* 0x00000005040472a4 */ /* 0x000fc8000f8e023f */
[----:B------:R-:W-:-:S04]  /*103f0*/  UISETP.LT.AND UP0, UPT, UR8, UR4, UPT ;  /* 0x000000040800728c */ /* 0x000fc8000bf01270 */
[----:B------:R-:W-:-:S12]  /*10400*/  USEL UR8, UR8, UR4, !UP0 ;  /* 0x0000000408087287 */ /* 0x000fd8000c000000 */
.L_x_1833:
[----:B------:R-:W-:Y:S01]  /*10410*/  USHF.R.S32.HI UR4, URZ, 0x1f, UR8 ;  /* 0x0000001f3f047899 */ /* 0x000fe20008011408 */
[----:B------:R-:W-:Y:S03]  /*10420*/  BSSY B7, `(.L_x_1836) ;  /* 0x0000486000077945 */ /* 0x000fe60003800000 */
[----:B------:R-:W-:-:S04]  /*10430*/  ULEA.HI UR4, UR4, UR8, URZ, 0x6 ;  /* 0x0000000804047291 */ /* 0x000fc8000f8f303f */
[----:B------:R-:W-:-:S04]  /*10440*/  USHF.R.S32.HI UR4, URZ, 0x6, UR4 ;  /* 0x000000063f047899 */ /* 0x000fc80008011404 */
[----:B------:R-:W-:-:S04]  /*10450*/  UISETP.LT.AND UP0, UPT, URZ, UR4, UPT ;  /* 0x000000043f00728c */ /* 0x000fc8000bf01270 */
[----:B------:R-:W-:-:S04]  /*10460*/  USEL UR38, URZ, UR4, !UP0 ;  /* 0x000000043f267287 */ /* 0x000fc8000c000000 */
[----:B------:R-:W-:-:S06]  /*10470*/  UISETP.GT.AND UP0, UPT, UR39, UR38, UPT ;  /* 0x000000262700728c */ /* 0x000fcc000bf04270 */
[----:B------:R-:W-:-:S13]  /*10480*/  PLOP3.LUT P0, PT, PT, PT, UP0, 0x80, 0x0 ;  /* 0x000000000000781c */ /* 0x000fda0003f0f008 */
        /* <DEDUP_REMOVED lines=11> */
[----:B-1----:R-:W2:Y:S01]  /*10540*/  @P0 ATOMG.E.ADD.STRONG.GPU PT, R3, desc[UR46][R2.64], R5 ;  /* 0x00000005020309a8 */ /* 0x002ea200081ee1ee */
[----:B------:R-:W0:Y:S02]  /*10550*/  S2R R4, SR_LTMASK ;  /* 0x0000000000047919 */ /* 0x000e240000003900 */
[----:B0-----:R-:W-:-:S04]  /*10560*/  LOP3.LUT R4, R4, UR4, RZ, 0xc0, !PT ;  /* 0x0000000404047c12 */ /* 0x001fc8000f8ec0ff */
[----:B------:R-:W0:Y:S01]  /*10570*/  POPC R7, R4 ;  /* 0x0000000400077309 */ /* 0x000e220000000000 */
[----:B--2---:R-:W0:Y:S02]  /*10580*/  SHFL.IDX PT, R0, R3, R0, 0x1f ;  /* 0x00001f0003007589 */ /* 0x004e2400000e0000 */
[----:B0-----:R-:W-:-:S05]  /*10590*/  IADD3 R0, R0, UR42, R7 ;  /* 0x0000002a00007c10 */ /* 0x001fca000fffe007 */
[----:B------:R0:W-:Y:S01]  /*105a0*/  STL [R1+0x10], R0 ;  /* 0x0000100001007387 */ /* 0x0001e20000100800 */
[----:B------:R-:W-:Y:S05]  /*105b0*/  BRA `(.L_x_1838) ;  /* 0x0000004400b07947 */ /* 0x000fea0003800000 */
.L_x_1837:
[----:B------:R-:W-:Y:S01]  /*105c0*/  VIADD R0, R17, 0x22400 ;  /* 0x0002240011007836 */ /* 0x000fe20000000000 */
[----:B------:R-:W-:Y:S04]  /*105d0*/  BSSY B6, `(.L_x_1839) ;  /* 0x0000013000067945 */ /* 0x000fe80003800000 */
        /* <DEDUP_REMOVED lines=18> */
.L_x_1840:
[----:B------:R-:W-:Y:S05]  /*10700*/  BSYNC B6 ;  /* 0x0000000000067941 */ /* 0x000fea0003800000 */
.L_x_1839:
        /* <DEDUP_REMOVED lines=20> */
.L_x_1843:
        /* <DEDUP_REMOVED lines=15> */
.L_x_1842:
[----:B------:R-:W-:Y:S05]  /*10940*/  BSYNC B6 ;  /* 0x0000000000067941 */ /* 0x000fea0003800000 */
.L_x_1841:
[----:B------:R-:W-:Y:S01]  /*10950*/  ULDC.64 UR4, c[0x0][0x9f8] ;  /* 0x00027e0000047ab9 */ /* 0x000fe20000000a00 */
[----:B------:R-:W-:Y:S01]  /*10960*/  IMAD.U32 R19, RZ, RZ, UR43 ;  /* 0x0000002bff137e24 */ /* 0x000fe2000f8e00ff */
[----:B------:R-:W-:-:S04]  /*10970*/  UISETP.NE.U32.AND UP0, UPT, UR4, URZ, UPT ;  /* 0x0000003f0400728c */ /* 0x000fc8000bf05070 */
[----:B------:R-:W-:-:S06]  /*10980*/  UISETP.NE.AND.EX UP0, UPT, UR5, URZ, UPT, UP0 ;  /* 0x0000003f0500728c */ /* 0x000fcc000bf05300 */
[----:B------:R-:W-:-:S05]  /*10990*/  PLOP3.LUT P0, PT, PT, PT, UP0, 0x80, 0x0 ;  /* 0x000000000000781c */ /* 0x000fca0003f0f008 */
[----:B------:R-:W-:Y:S02]  /*109a0*/  @UP0 ULDC.64 UR4, c[0x0][0x9f8] ;  /* 0x00027e0000040ab9 */ /* 0x000fe40000000a00 */
[----:B------:R-:W-:-:S06]  /*109b0*/  @UP0 UIMAD.WIDE UR4, UR43, 0x4, UR4 ;  /* 0x000000042b0408a5 */ /* 0x000fcc000f8e0204 */
[----:B------:R-:W-:Y:S02]  /*109c0*/  IMAD.U32 R2, RZ, RZ, UR4 ;  /* 0x00000004ff027e24 */ /* 0x000fe4000f8e00ff */
[----:B------:R-:W-:-:S05]  /*109d0*/  IMAD.U32 R3, RZ, RZ, UR5 ;  /* 0x00000005ff037e24 */ /* 0x000fca000f8e00ff */
[----:B------:R0:W2:Y:S01]  /*109e0*/  @P0 LDG.E R19, desc[UR46][R2.64] ;  /* 0x0000002e02130981 */ /* 0x0000a2000c1e1900 */
[----:B------:R-:W-:Y:S01]  /*109f0*/  UMOV UR4, 0xffffffff ;  /* 0xffffffff00047882 */ /* 0x000fe20000000000 */
[----:B------:R-:W-:Y:S01]  /*10a00*/  IMAD.U32 R0, RZ, RZ, UR39 ;  /* 0x00000027ff007e24 */ /* 0x000fe2000f8e00ff */
[----:B------:R-:W1:Y:S03]  /*10a10*/  S2R R4, SR_TID.X ;  /* 0x0000000000047919 */ /* 0x000e660000002100 */
[----:B------:R-:W-:Y:S01]  /*10a20*/  VIADD R0, R0, 0xffffffff ;  /* 0xffffffff00007836 */ /* 0x000fe20000000000 */
[----:B0-----:R-:W0:Y:S02]  /*10a30*/  LDC.64 R2, c[0x0][0x418] ;  /* 0x00010600ff027b82 */ /* 0x001e240000000a00 */
[----:B0-----:R-:W-:Y:S02]  /*10a40*/  ISETP.NE.U32.AND P0, PT, R2, RZ, PT ;  /* 0x000000ff0200720c */ /* 0x001fe40003f05070 */
[----:B-1----:R-:W-:-:S02]  /*10a50*/  SHF.R.U32.HI R4, RZ, 0x5, R4 ;  /* 0x00000005ff047819 */ /* 0x002fc40000011604 */
[----:B------:R-:W-:Y:S02]  /*10a60*/  ISETP.NE.AND.EX P1, PT, R3, RZ, PT, P0 ;  /* 0x000000ff0300720c */ /* 0x000fe40003f25300 */
[----:B------:R-:W-:Y:S02]  /*10a70*/  LOP3.LUT R4, R4, 0x3, RZ, 0xc0, !PT ;  /* 0x0000000304047812 */ /* 0x000fe400078ec0ff */
[----:B------:R-:W-:-:S05]  /*10a80*/  P2R R5, PR, RZ, 0x2 ;  /* 0x00000002ff057803 */ /* 0x000fca0000000000 */
[----:B------:R0:W-:Y:S01]  /*10a90*/  STL [R1+0xc], R5 ;  /* 0x00000c0501007387 */ /* 0x0001e20000100800 */
[----:B--2---:R-:W-:Y:S02]  /*10aa0*/  SHF.R.S32.HI R7, RZ, 0x1f, R19 ;  /* 0x0000001fff077819 */ /* 0x004fe40000011413 */
[----:B------:R-:W-:-:S03]  /*10ab0*/  SEL R16, R19, RZ, !P1 ;  /* 0x000000ff13107207 */ /* 0x000fc60004800000 */
[----:B------:R0:W-:Y:S01]  /*10ac0*/  STL [R1+0x4], R7 ;  /* 0x0000040701007387 */ /* 0x0001e20000100800 */
[----:B------:R-:W-:Y:S05]  /*10ad0*/  BRA.DIV UR4, `(.L_x_1844) ;  /* 0x0000004a04c07947 */ /* 0x000fea000b800000 */
[----:B------:R1:W2:Y:S02]  /*10ae0*/  SHFL.IDX PT, R14, R4, RZ, 0x1f ;  /* 0x00001fff040e7589 */ /* 0x0002a400000e0000 */
.L_x_1955:
[----:B------:R-:W-:Y:S01]  /*10af0*/  PLOP3.LUT P2, PT, PT, PT, PT, 0x8, 0x0 ;  /* 0x000000000000781c */ /* 0x000fe20003f4e170 */
[----:B------:R3:W-:Y:S01]  /*10b00*/  STL [R1+0x14], R0 ;  /* 0x0000140001007387 */ /* 0x0007e20000100800 */
[----:B--2---:R-:W-:Y:S02]  /*10b10*/  ISETP.NE.AND P0, PT, R14, RZ, PT ;  /* 0x000000ff0e00720c */ /* 0x004fe40003f05270 */
[----:B-1----:R-:W-:-:S05]  /*10b20*/  P2R R4, PR, RZ, 0x4 ;  /* 0x00000004ff047803 */ /* 0x002fca0000000000 */
[----:B------:R3:W-:Y:S06]  /*10b30*/  STL [R1+0x8], R4 ;  /* 0x0000080401007387 */ /* 0x0007ec0000100800 */
[----:B------:R-:W-:Y:S05]  /*10b40*/  @P0 BRA `(.L_x_1845) ;  /* 0x0000000000f00947 */ /* 0x000fea0003800000 */
[----:B------:R-:W-:-:S03]  /*10b50*/  UMOV UR4, 0xffffffff ;  /* 0xffffffff00047882 */ /* 0x000fc60000000000 */
[----:B------:R-:W-:Y:S05]  /*10b60*/  BRA.DIV UR4, `(.L_x_1846) ;  /* 0x0000004a04bc7947 */ /* 0x000fea000b800000 */
[----:B------:R-:W-:-:S13]  /*10b70*/  ELECT P6, URZ, PT ;  /* 0x00000000003f782f */ /* 0x000fda00038c0000 */
.L_x_1958:
[----:B------:R-:W-:Y:S05]  /*10b80*/  @!P6 BRA `(.L_x_1845) ;  /* 0x0000000000e0e947 */ /* 0x000fea0003800000 */
[----:B------:R-:W-:Y:S01]  /*10b90*/  IMAD.MOV.U32 R16, RZ, RZ, R19 ;  /* 0x000000ffff107224 */ /* 0x000fe200078e0013 */
[----:B------:R-:W-:Y:S06]  /*10ba0*/  @!P1 BRA `(.L_x_1847) ;  /* 0x00000000004c9947 */ /* 0x000fec0003800000 */
[----:B------:R-:W1:Y:S01]  /*10bb0*/  LDC R6, c[0x0][0x43c] ;  /* 0x00010f00ff067b82 */ /* 0x000e620000000800 */
[----:B------:R-:W-:Y:S01]  /*10bc0*/  IMAD.MOV.U32 R8, RZ, RZ, R0 ;  /* 0x000000ffff087224 */ /* 0x000fe200078e0000 */
[----:B------:R-:W-:Y:S01]  /*10bd0*/  ULDC.64 UR4, c[0x0][0x428] ;  /* 0x00010a0000047ab9 */ /* 0x000fe20000000a00 */
[----:B-1----:R-:W-:-:S13]  /*10be0*/  ISETP.NE.AND P0, PT, R6, 0x1, PT ;  /* 0x000000010600780c */ /* 0x002fda0003f05270 */
[----:B0--3--:R-:W0:Y:S02]  /*10bf0*/  @P0 LDC.64 R4, c[0x0][0x440] ;  /* 0x00011000ff040b82 */ /* 0x009e240000000a00 */
[----:B0-----:R-:W-:-:S04]  /*10c00*/  @P0 IMAD.HI.U32 R0, R8, R4, RZ ;  /* 0x0000000408000227 */ /* 0x001fc800078e00ff */
[----:B------:R-:W-:Y:S01]  /*10c10*/  IMAD.MOV.U32 R4, RZ, RZ, R8 ;  /* 0x000000ffff047224 */ /* 0x000fe200078e0008 */
[----:B------:R-:W-:-:S04]  /*10c20*/  @P0 SHF.R.U32.HI R4, RZ, R5, R0 ;  /* 0x00000005ff040219 */ /* 0x000fc80000011600 */
[--C-:B------:R-:W-:Y:S01]  /*10c30*/  SHF.R.S32.HI R5, RZ, 0x1f, R4.reuse ;  /* 0x0000001fff057819 */ /* 0x100fe20000011404 */
[----:B------:R-:W-:-:S04]  /*10c40*/  IMAD.MOV R0, RZ, RZ, -R4 ;  /* 0x000000ffff007224 */ /* 0x000fc800078e0a04 */
[----:B------:R-:W-:Y:S02]  /*10c50*/  IMAD R8, R6, R0, R8 ;  /* 0x0000000006087224 */ /* 0x000fe400078e0208 */
[----:B------:R-:W-:Y:S02]  /*10c60*/  IMAD R0, R7, UR4, RZ ;  /* 0x0000000407007c24 */ /* 0x000fe4000f8e02ff */
[C---:B------:R-:W-:Y:S01]  /*10c70*/  IMAD.WIDE.U32 R4, R19.reuse, UR4, R4 ;  /* 0x0000000413047c25 */ /* 0x040fe2000f8e0004 */
[----:B------:R1:W-:Y:S03]  /*10c80*/  STL [R1+0x14], R8 ;  /* 0x0000140801007387 */ /* 0x0003e60000100800 */
[----:B------:R-:W-:Y:S01]  /*10c90*/  IMAD R0, R19, UR5, R0 ;  /* 0x0000000513007c24 */ /* 0x000fe2000f8e0200 */
[----:B------:R-:W-:-:S03]  /*10ca0*/  LEA R2, P0, R4, R2, 0x2 ;  /* 0x0000000204027211 */ /* 0x000fc600078010ff */
[----:B------:R-:W-:-:S05]  /*10cb0*/  IMAD.IADD R0, R5, 0x1, R0 ;  /* 0x0000000105007824 */ /* 0x000fca00078e0200 */
[----:B------:R-:W-:-:S05]  /*10cc0*/  LEA.HI.X R3, R4, R3, R0, 0x2, P0 ;  /* 0x0000000304037211 */ /* 0x000fca00000f1400 */
[----:B------:R1:W5:Y:S02]  /*10cd0*/  LDG.E R16, desc[UR46][R2.64] ;  /* 0x0000002e02107981 */ /* 0x000364000c1e1900 */
.L_x_1847:
[----:B---3--:R-:W2:Y:S01]  /*10ce0*/  LDL R0, [R1] ;  /* 0x0000000001007983 */ /* 0x008ea20000100800 */
[----:B-1----:R-:W-:Y:S01]  /*10cf0*/  IMAD R3, R18, 0x8, R17 ;  /* 0x0000000812037824 */ /* 0x002fe200078e0211 */
[----:B0-----:R-:W0:Y:S02]  /*10d00*/  S2R R7, SR_TID.X ;  /* 0x0000000000077919 */ /* 0x001e240000002100 */
[----:B0-----:R-:W-:-:S04]  /*10d10*/  LOP3.LUT R7, R7, 0x7f, RZ, 0xc0, !PT ;  /* 0x0000007f07077812 */ /* 0x001fc800078ec0ff */
[----:B------:R-:W-:Y:S02]  /*10d20*/  ISETP.NE.AND P1, PT, R7, RZ, PT ;  /* 0x000000ff0700720c */ /* 0x000fe40003f25270 */
[----:B--2---:R-:W-:-:S04]  /*10d30*/  SHF.L.U32 R0, R0, 0x1f, RZ ;  /* 0x0000001f00007819 */ /* 0x004fc800000006ff */
[----:B------:R-:W0:Y:S02]  /*10d40*/  SYNCS.PHASECHK.TRANS64.TRYWAIT P0, [R3+URZ+0x28c40], R0 ;  /* 0x028c4000030075a7 */ /* 0x000e24000800017f */
[----:B0-----:R-:W-:Y:S05]  /*10d50*/  @!P0 BRA `(.L_x_1848) ;  /* 0x0000004800608947 */ /* 0x001fea0003800000 */
.L_x_1959:
        /* <DEDUP_REMOVED lines=8> */
.L_x_1849:
[----:B------:R-:W2:Y:S01]  /*10de0*/  LDL R2, [R1+0x14] ;  /* 0x0000140001027983 */ /* 0x000ea20000100800 */
[----:B0-----:R-:W-:Y:S01]  /*10df0*/  IMAD R0, R18, 0x2000, R17 ;  /* 0x0000200012007824 */ /* 0x001fe200078e0211 */
[----:B------:R-:W-:Y:S01]  /*10e00*/  R2UR UR33, R3 ;  /* 0x00000000032172ca */ /* 0x000fe200000e0000 */
[----:B------:R-:W-:Y:S01]  /*10e10*/  UIADD3 UR4, UP0, UR44, 0x370, URZ ;  /* 0x000003702c047890 */ /* 0x000fe2000ff1e03f */
[----:B-----5:R-:W-:Y:S01]  /*10e20*/  R2UR UR37, R16 ;  /* 0x00000000102572ca */ /* 0x020fe200000e0000 */
[----:B------:R-:W-:Y:S01]  /*10e30*/  UMOV UR6, 0x0 ;  /* 0x0000000000067882 */ /* 0x000fe20000000000 */
[----:B------:R-:W-:Y:S01]  /*10e40*/  R2UR UR32, R0 ;  /* 0x00000000002072ca */ /* 0x000fe200000e0000 */
[----:B------:R-:W-:Y:S01]  /*10e50*/  UIADD3.X UR5, URZ, UR45, URZ, UP0, !UPT ;  /* 0x0000002d3f057290 */ /* 0x000fe200087fe43f */
[----:B------:R-:W-:Y:S01]  /*10e60*/  PLOP3.LUT P0, PT, PT, PT, PT, 0x80, 0x0 ;  /* 0x000000000000781c */ /* 0x000fe20003f0f070 */
[----:B------:R-:W-:Y:S01]  /*10e70*/  UMOV UR7, 0x14f00000 ;  /* 0x14f0000000077882 */ /* 0x000fe20000000000 */
[----:B------:R-:W-:-:S02]  /*10e80*/  UMOV UR34, URZ ;  /* 0x0000003f00227c82 */ /* 0x000fc40008000000 */
[----:B------:R-:W-:-:S03]  /*10e90*/  P2R R0, PR, RZ, 0x1 ;  /* 0x00000001ff007803 */ /* 0x000fc60000000000 */
[----:B------:R-:W-:Y:S02]  /*10ea0*/  UIADD3 UR33, UR33, 0x28c30, URZ ;  /* 0x00028c3021217890 */ /* 0x000fe4000fffe03f */
[----:B------:R1:W-:Y:S02]  /*10eb0*/  STL [R1+0x8], R0 ;  /* 0x0000080001007387 */ /* 0x0003e40000100800 */
[----:B------:R-:W-:Y:S01]  /*10ec0*/  UIADD3 UR32, UR32, 0x22400, URZ ;  /* 0x0002240020207890 */ /* 0x000fe2000fffe03f */
[----:B--2---:R-:W-:-:S13]  /*10ed0*/  R2UR UR35, R2 ;  /* 0x00000000022372ca */ /* 0x004fda00000e0000 */
[----:B------:R-:W-:-:S09]  /*10ee0*/  USHF.L.U32 UR35, UR35, 0x6, URZ ;  /* 0x0000000623237899 */ /* 0x000fd2000800063f */
[----:B------:R1:W-:Y:S02]  /*10ef0*/  UTMALDG.4D [UR32], [UR4], desc[UR6] ;  /* 0x00000620040075b4 */ /* 0x0003e40008019000 */
[----:B-1----:R-:W-:Y:S01]  /*10f00*/  NOP ;  /* 0x0000000000007918 */ /* 0x002fe20000000000 */
.L_x_1845:
[----:B---3--:R-:W-:Y:S01]  /*10f10*/  VIADD R0, R17, 0x20400 ;  /* 0x0002040011007836 */ /* 0x008fe20000000000 */
[----:B------:R-:W-:Y:S05]  /*10f20*/  WARPSYNC.ALL ;  /* 0x0000000000007948 */ /* 0x000fea0003800000 */
[----:B------:R-:W-:Y:S01]  /*10f30*/  BAR.SYNC.DEFER_BLOCKING 0x8, 0x100 ;  /* 0x0204000000007b1d */ /* 0x000fe20000010000 */
[----:B------:R-:W-:-:S05]  /*10f40*/  LOP3.LUT P0, RZ, R0, 0x3ff, RZ, 0xc0, !PT ;  /* 0x000003ff00ff7812 */ /* 0x000fca000780c0ff */
[----:B------:R-:W-:Y:S08]  /*10f50*/  BSSY B6, `(.L_x_1850) ;  /* 0x0000012000067945 */ /* 0x000ff00003800000 */
[----:B------:R-:W-:Y:S05]  /*10f60*/  @!P0 BRA `(.L_x_1851) ;  /* 0x0000000000408947 */ /* 0x000fea0003800000 */
[----:B------:R-:W-:Y:S01]  /*10f70*/  MOV R2, 0x0 ;  /* 0x0000000000027802 */ /* 0x000fe20000000f00 */
[----:B------:R-:W-:Y:S01]  /*10f80*/  ULDC.64 UR4, c[0x4][0x90] ;  /* 0x0100240000047ab9 */ /* 0x000fe20000000a00 */
[----:B------:R-:W-:Y:S01]  /*10f90*/  ULDC.64 UR6, c[0x4][0x98] ;  /* 0x0100260000067ab9 */ /* 0x000fe20000000a00 */
[----:B------:R-:W-:Y:S01]  /*10fa0*/  ULDC.64 UR8, c[0x4][0x20] ;  /* 0x0100080000087ab9 */ /* 0x000fe20000000a00 */
[----:B------:R-:W-:Y:S02]  /*10fb0*/  IMAD.U32 R4, RZ, RZ, UR4 ;  /* 0x00000004ff047e24 */ /* 0x000fe4000f8e00ff */
[----:B------:R-:W1:Y:S01]  /*10fc0*/  LDC.64 R2, c[0x4][R2] ;  /* 0x0100000002027b82 */ /* 0x000e620000000a00 */
[----:B0-----:R-:W-:Y:S02]  /*10fd0*/  IMAD.U32 R5, RZ, RZ, UR5 ;  /* 0x00000005ff057e24 */ /* 0x001fe4000f8e00ff */
        /* <DEDUP_REMOVED lines=8> */
[----:B-1----:R-:W-:Y:S05]  /*11060*/  CALL.ABS.NOINC R2 ;  /* 0x0000000002007343 */ /* 0x002fea0003c00000 */
.L_x_1851:
[----:B------:R-:W-:Y:S05]  /*11070*/  BSYNC B6 ;  /* 0x0000000000067941 */ /* 0x000fea0003800000 */
.L_x_1850:
[----:B------:R1:W5:Y:S01]  /*11080*/  LDL R9, [R1+0x1c] ;  /* 0x00001c0001097983 */ /* 0x0003620000100800 */
[----:B0-----:R-:W0:Y:S01]  /*11090*/  LDC R7, c[0x0][0x448] ;  /* 0x00011200ff077b82 */ /* 0x001e220000000800 */
[----:B------:R-:W2:Y:S01]  /*110a0*/  S2R R2, SR_TID.X ;  /* 0x0000000000027919 */ /* 0x000ea20000002100 */
[----:B------:R-:W-:Y:S01]  /*110b0*/  USHF.R.S32.HI UR4, URZ, 0x1f, UR36 ;  /* 0x0000001f3f047899 */ /* 0x000fe20008011424 */
[----:B------:R-:W-:Y:S01]  /*110c0*/  ULDC.64 UR8, c[0x0][0x2d8] ;  /* 0x0000b60000087ab9 */ /* 0x000fe20000000a00 */
[----:B0-----:R-:W-:Y:S02]  /*110d0*/  ISETP.NE.AND P0, PT, R7, 0x1, PT ;  /* 0x000000010700780c */ /* 0x001fe40003f05270 */
[----:B--2---:R-:W-:-:S11]  /*110e0*/  LOP3.LUT R2, R2, 0x7f, RZ, 0xc0, !PT ;  /* 0x0000007f02027812 */ /* 0x004fd600078ec0ff */
[----:B------:R-:W0:Y:S01]  /*110f0*/  @P0 LDC R3, c[0x0][0x44c] ;  /* 0x00011300ff030b82 */ /* 0x000e220000000800 */
[----:B------:R-:W-:Y:S02]  /*11100*/  SHF.R.U32.HI R0, RZ, 0x3, R2 ;  /* 0x00000003ff007819 */ /* 0x000fe40000011602 */
[----:B------:R-:W2:Y:S01]  /*11110*/  S2R R2, SR_TID.X ;  /* 0x0000000000027919 */ /* 0x000ea20000002100 */
[----:B------:R-:W-:Y:S02]  /*11120*/  UIMAD UR6, UR4, UR8, URZ ;  /* 0x00000008040672a4 */ /* 0x000fe4000f8e023f */
[----:B------:R-:W-:Y:S02]  /*11130*/  UIMAD.WIDE.U32 UR4, UR36, UR8, URZ ;  /* 0x00000008240472a5 */ /* 0x000fe4000f8e003f */
[----:B------:R-:W-:Y:S02]  /*11140*/  UIMAD UR6, UR36, UR9, UR6 ;  /* 0x00000009240672a4 */ /* 0x000fe4000f8e0206 */
[----:B------:R-:W-:Y:S01]  /*11150*/  USHF.R.S32.HI UR7, URZ, 0x1f, UR43 ;  /* 0x0000001f3f077899 */ /* 0x000fe2000801142b */
[----:B--2---:R-:W-:Y:S01]  /*11160*/  IMAD.SHL.U32 R2, R2, 0x10, RZ ;  /* 0x0000001002027824 */ /* 0x004fe200078e00ff */
[----:B------:R-:W-:-:S04]  /*11170*/  ULDC.64 UR8, c[0x0][0x2e0] ;  /* 0x0000b80000087ab9 */ /* 0x000fc80000000a00 */
[----:B------:R-:W-:Y:S02]  /*11180*/  LOP3.LUT R2, R0, 0x70, R2, 0xf8, !PT ;  /* 0x0000007000027812 */ /* 0x000fe400078ef802 */
[----:B------:R-:W2:Y:S03]  /*11190*/  @P0 LDC R0, c[0x0][0x450] ;  /* 0x00011400ff000b82 */ /* 0x000ea60000000800 */
[----:B------:R-:W-:Y:S01]  /*111a0*/  VIADD R2, R2, UR40 ;  /* 0x0000002802027c36 */ /* 0x000fe20008000000 */
[----:B------:R-:W-:-:S03]  /*111b0*/  UIADD3 UR5, UR5, UR6, URZ ;  /* 0x0000000605057290 */ /* 0x000fc6000fffe03f */
[----:B0-----:R-:W-:Y:S01]  /*111c0*/  @P0 IMAD.HI.U32 R3, R2, R3, RZ ;  /* 0x0000000302030227 */ /* 0x001fe200078e00ff */
[----:B------:R-:W-:-:S03]  /*111d0*/  UIMAD.WIDE.U32 UR4, UR43, UR8, UR4 ;  /* 0x000000082b0472a5 */ /* 0x000fc6000f8e0004 */
[----:B------:R-:W-:Y:S01]  /*111e0*/  IMAD.MOV.U32 R6, RZ, RZ, R2 ;  /* 0x000000ffff067224 */ /* 0x000fe200078e0002 */
[----:B------:R-:W-:Y:S01]  /*111f0*/  UIMAD UR6, UR7, UR8, URZ ;  /* 0x00000008070672a4 */ /* 0x000fe2000f8e023f */
[----:B------:R-:W0:Y:S01]  /*11200*/  S2R R10, SR_TID.X ;  /* 0x00000000000a7919 */ /* 0x000e220000002100 */
[----:B------:R-:W-:Y:S02]  /*11210*/  IMAD.U32 R4, RZ, RZ, UR4 ;  /* 0x00000004ff047e24 */ /* 0x000fe4000f8e00ff */
[----:B------:R-:W-:Y:S01]  /*11220*/  UIMAD UR6, UR43, UR9, UR6 ;  /* 0x000000092b0672a4 */ /* 0x000fe2000f8e0206 */
[----:B--2---:R-:W-:-:S05]  /*11230*/  @P0 SHF.R.U32.HI R6, RZ, R0, R3 ;  /* 0x00000000ff060219 */ /* 0x004fca0000011603 */
[----:B------:R-:W-:Y:S01]  /*11240*/  IMAD.MOV R0, RZ, RZ, -R6 ;  /* 0x000000ffff007224 */ /* 0x000fe200078e0a06 */
[----:B------:R-:W-:-:S03]  /*11250*/  UIADD3 UR6, UR5, UR6, URZ ;  /* 0x0000000605067290 */ /* 0x000fc6000fffe03f */
[----:B------:R-:W-:Y:S02]  /*11260*/  IMAD R0, R7, R0, R2 ;  /* 0x0000000007007224 */ /* 0x000fe400078e0202 */
[----:B------:R-:W-:Y:S01]  /*11270*/  IMAD.MOV.U32 R2, RZ, RZ, R4 ;  /* 0x000000ffff027224 */ /* 0x000fe200078e0004 */
[----:B------:R-:W-:Y:S01]  /*11280*/  SHF.R.S32.HI R4, RZ, 0x1f, R6 ;  /* 0x0000001fff047819 */ /* 0x000fe20000011406 */
[----:B------:R-:W-:Y:S01]  /*11290*/  IMAD.U32 R5, RZ, RZ, UR5 ;  /* 0x00000005ff057e24 */ /* 0x000fe2000f8e00ff */
[----:B------:R-:W-:Y:S01]  /*112a0*/  ULDC.64 UR4, c[0x0][0x2d0] ;  /* 0x0000b40000047ab9 */ /* 0x000fe20000000a00 */
[----:B------:R-:W-:Y:S01]  /*112b0*/  IMAD.U32 R3, RZ, RZ, UR6 ;  /* 0x00000006ff037e24 */ /* 0x000fe2000f8e00ff */
[----:B------:R-:W-:Y:S01]  /*112c0*/  ULDC UR6, c[0x0][0x2b8] ;  /* 0x0000ae0000067ab9 */ /* 0x000fe20000000800 */
[----:B------:R-:W-:Y:S02]  /*112d0*/  IMAD R4, R4, UR4, RZ ;  /* 0x0000000404047c24 */ /* 0x000fe4000f8e02ff */
[----:B------:R-:W-:-:S04]  /*112e0*/  IMAD.WIDE.U32 R2, R6, UR4, R2 ;  /* 0x0000000406027c25 */ /* 0x000fc8000f8e0002 */
[----:B------:R-:W-:Y:S01]  /*112f0*/  IMAD R4, R6, UR5, R4 ;  /* 0x0000000506047c24 */ /* 0x000fe2000f8e0204 */
[----:B------:R-:W-:-:S03]  /*11300*/  ULDC.64 UR4, c[0x0][0x2c8] ;  /* 0x0000b20000047ab9 */ /* 0x000fc60000000a00 */
[----:B------:R-:W-:Y:S01]  /*11310*/  IMAD.IADD R3, R3, 0x1, R4 ;  /* 0x0000000103037824 */ /* 0x000fe200078e0204 */
[----:B------:R-:W-:Y:S01]  /*11320*/  SHF.R.S32.HI R4, RZ, 0x1f, R0 ;  /* 0x0000001fff047819 */ /* 0x000fe20000011400 */
[----:B0-----:R-:W-:-:S04]  /*11330*/  IMAD.SHL.U32 R10, R10, 0x8, RZ ;  /* 0x000000080a0a7824 */ /* 0x001fc800078e00ff */
[----:B------:R-:W-:Y:S02]  /*11340*/  IMAD R4, R4, UR4, RZ ;  /* 0x0000000404047c24 */ /* 0x000fe4000f8e02ff */
[----:B------:R-:W-:-:S04]  /*11350*/  IMAD.WIDE.U32 R2, R0, UR4, R2 ;  /* 0x0000000400027c25 */ /* 0x000fc8000f8e0002 */
[----:B------:R-:W-:Y:S01]  /*11360*/  IMAD R4, R0, UR5, R4 ;  /* 0x0000000500047c24 */ /* 0x000fe2000f8e0204 */
[----:B------:R-:W-:Y:S01]  /*11370*/  ULDC.64 UR4, c[0x0][0x280] ;  /* 0x0000a00000047ab9 */ /* 0x000fe20000000a00 */
[----:B------:R-:W-:Y:S02]  /*11380*/  LOP3.LUT R10, R10, 0x38, RZ, 0xc0, !PT ;  /* 0x000000380a0a7812 */ /* 0x000fe400078ec0ff */
[----:B------:R-:W-:Y:S01]  /*11390*/  IMAD.IADD R3, R3, 0x1, R4 ;  /* 0x0000000103037824 */ /* 0x000fe200078e0204 */
[----:B------:R-:W-:Y:S01]  /*113a0*/  LEA R0, P1, R2, UR4, 0x1 ;  /* 0x0000000402007c11 */ /* 0x000fe2000f8208ff */
[----:B------:R-:W-:Y:S01]  /*113b0*/  UMOV UR4, 0xffffffff ;  /* 0xffffffff00047882 */ /* 0x000fe20000000000 */
[----:B------:R-:W-:Y:S02]  /*113c0*/  ISETP.GE.AND P0, PT, R10, UR6, PT ;  /* 0x000000060a007c0c */ /* 0x000fe4000bf06270 */
[----:B------:R-:W-:Y:S01]  /*113d0*/  LEA.HI.X R2, R2, UR5, R3, 0x1, P1 ;  /* 0x0000000502027c11 */ /* 0x000fe200088f0c03 */
[----:B-1----:R-:W-:Y:S10]  /*113e0*/  BRA.DIV UR4, `(.L_x_1852) ;  /* 0x0000004204d07947 */ /* 0x002ff4000b800000 */
[----:B------:R-:W0:Y:S01]  /*113f0*/  S2R R8, SR_TID.X ;  /* 0x0000000000087919 */ /* 0x000e220000002100 */
[----:B------:R-:W-:Y:S02]  /*11400*/  ULDC UR4, c[0x0][0x288] ;  /* 0x0000a20000047ab9 */ /* 0x000fe40000000800 */
[----:B------:R-:W-:Y:S01]  /*11410*/  IMAD R3, R7, UR4, RZ ;  /* 0x0000000407037c24 */ /* 0x000fe2000f8e02ff */
[----:B------:R-:W1:Y:S04]  /*11420*/  SHFL.IDX PT, R6, R0, RZ, 0x181f ;  /* 0x00181fff00067589 */ /* 0x000e6800000e0000 */
[----:B------:R-:W2:Y:S01]  /*11430*/  SHFL.IDX PT, R5, R2, RZ, 0x181f ;  /* 0x00181fff02057589 */ /* 0x000ea200000e0000 */
[----:B0-----:R-:W-:-:S04]  /*11440*/  LOP3.LUT R8, R8, 0x7f, RZ, 0xc0, !PT ;  /* 0x0000007f08087812 */ /* 0x001fc800078ec0ff */
[----:B------:R-:W-:-:S05]  /*11450*/  SHF.R.U32.HI R8, RZ, 0x3, R8 ;  /* 0x00000003ff087819 */ /* 0x000fca0000011608 */
[----:B------:R-:W-:-:S05]  /*11460*/  VIADD R4, R8, UR40 ;  /* 0x0000002808047c36 */ /* 0x000fca0008000000 */
[----:B------:R-:W-:-:S13]  /*11470*/  ISETP.GE.AND P1, PT, R4, R3, PT ;  /* 0x000000030400720c */ /* 0x000fda0003f26270 */
[----:B-1----:R-:W-:-:S05]  /*11480*/  @!P1 LEA R6, P2, R10, R6, 0x1 ;  /* 0x000000060a069211 */ /* 0x002fca00078408ff */
[----:B--2---:R-:W-:-:S04]  /*11490*/  @!P1 IMAD.X R5, RZ, RZ, R5, P2 ;  /* 0x000000ffff059224 */ /* 0x004fc800010e0605 */
[----:B------:R-:W-:Y:S02]  /*114a0*/  @!P1 IMAD.MOV.U32 R7, RZ, RZ, R5 ;  /* 0x000000ffff079224 */ /* 0x000fe400078e0005 */
[----:B------:R-:W-:-:S03]  /*114b0*/  VIADD R5, R4, 0x10 ;  /* 0x0000001004057836 */ /* 0x000fc60000000000 */
[----:B------:R-:W-:Y:S01]  /*114c0*/  @!PT LDS RZ, [RZ] ;  /* 0x00000000fffff984 */ /* 0x000fe20000000800 */
[----:B-----5:R0:W-:Y:S02]  /*114d0*/  @!P1 LDGSTS.E.BYPASS.LTC128B.128 [R9+0x20400], desc[UR46][R6.64], !P0 ;  /* 0x2040000006099fae */ /* 0x0201e4000c101d6e */
[----:B------:R-:W-:Y:S02]  /*114e0*/  ISETP.GE.AND P1, PT, R5, R3, PT ;  /* 0x000000030500720c */ /* 0x000fe40003f26270 */
[----:B------:R-:W-:Y:S04]  /*114f0*/  SHFL.IDX PT, R5, R2, 0x1, 0x181f ;  /* 0x00381f0002057f89 */ /* 0x000fe800000e0000 */
[----:B0-----:R-:W0:Y:S07]  /*11500*/  SHFL.IDX PT, R6, R0, 0x1, 0x181f ;  /* 0x00381f0000067f89 */ /* 0x001e2e00000e0000 */
[----:B0-----:R-:W-:-:S05]  /*11510*/  @!P1 LEA R6, P2, R10, R6, 0x1 ;  /* 0x000000060a069211 */ /* 0x001fca00078408ff */
[----:B------:R-:W-:-:S04]  /*11520*/  @!P1 IMAD.X R5, RZ, RZ, R5, P2 ;  /* 0x000000ffff059224 */ /* 0x000fc800010e0605 */
[----:B------:R-:W-:Y:S02]  /*11530*/  @!P1 IMAD.MOV.U32 R7, RZ, RZ, R5 ;  /* 0x000000ffff079224 */ /* 0x000fe400078e0005 */
[----:B------:R-:W-:-:S03]  /*11540*/  VIADD R5, R4, 0x20 ;  /* 0x0000002004057836 */ /* 0x000fc60000000000 */
[----:B------:R0:W-:Y:S02]  /*11550*/  @!P1 LDGSTS.E.BYPASS.LTC128B.128 [R9+0x20c00], desc[UR46][R6.64], !P0 ;  /* 0x20c0000006099fae */ /* 0x0001e4000c101d6e */
[----:B------:R-:W-:Y:S02]  /*11560*/  ISETP.GE.AND P1, PT, R5, R3, PT ;  /* 0x000000030500720c */ /* 0x000fe40003f26270 */
[----:B------:R-:W-:Y:S04]  /*11570*/  SHFL.IDX PT, R5, R2, 0x2, 0x181f ;  /* 0x00581f0002057f89 */ /* 0x000fe800000e0000 */
[----:B0-----:R-:W0:Y:S04]  /*11580*/  SHFL.IDX PT, R6, R0, 0x2, 0x181f ;  /* 0x00581f0000067f89 */ /* 0x001e2800000e0000 */
[----:B------:R-:W1:Y:S03]  /*11590*/  SHFL.IDX PT, R0, R0, 0x3, 0x181f ;  /* 0x00781f0000007f89 */ /* 0x000e6600000e0000 */
[----:B0-----:R-:W-:-:S05]  /*115a0*/  @!P1 LEA R6, P2, R10, R6, 0x1 ;  /* 0x000000060a069211 */ /* 0x001fca00078408ff */
[----:B------:R-:W-:-:S04]  /*115b0*/  @!P1 IMAD.X R5, RZ, RZ, R5, P2 ;  /* 0x000000ffff059224 */ /* 0x000fc800010e0605 */
[----:B------:R-:W-:Y:S02]  /*115c0*/  @!P1 IMAD.MOV.U32 R7, RZ, RZ, R5 ;  /* 0x000000ffff079224 */ /* 0x000fe400078e0005 */
[----:B------:R0:W2:Y:S04]  /*115d0*/  SHFL.IDX PT, R5, R2, 0x3, 0x181f ;  /* 0x00781f0002057f89 */ /* 0x0000a800000e0000 */
[----:B-1----:R0:W-:Y:S02]  /*115e0*/  @!P1 LDGSTS.E.BYPASS.LTC128B.128 [R9+0x21400], desc[UR46][R6.64], !P0 ;  /* 0x2140000006099fae */ /* 0x0021e4000c101d6e */
.L_x_1968:
        /* <DEDUP_REMOVED lines=10> */
.L_x_1853:
[----:B------:R-:W-:Y:S02]  /*11690*/  PLOP3.LUT P1, PT, P1, P0, PT, 0xa2, 0x0 ;  /* 0x000000000000781c */ /* 0x000fe40000f21472 */
[----:B------:R-:W-:-:S08]  /*116a0*/  @P0 R2UR P1, UR4, R17 ;  /* 0x00000000110402ca */ /* 0x000fd00000020000 */
[----:B------:R-:W-:-:S05]  /*116b0*/  @P0 PLOP3.LUT P0, PT, P1, PT, PT, 0x80, 0x0 ;  /* 0x000000000000081c */ /* 0x000fca0000f0f070 */
[----:B------:R-:W-:Y:S01]  /*116c0*/  @!P1 SYNCS.ARRIVE.TRANS64.RED.A0T1 RZ, [UR4+0x28c00], RZ ;  /* 0x028c00ffffff99a7 */ /* 0x000fe20008200404 */
[----:B------:R-:W-:Y:S07]  /*116d0*/  @!P1 ARRIVES.LDGSTSBAR.64.TRANSCNT [UR4+0x28c00] ;  /* 0x028c0000ff0099b0 */ /* 0x000fee0008000a84 */
[----:B------:R-:W-:Y:S05]  /*116e0*/  @P0 BRA.U.ANY `(.L_x_1853) ;  /* 0xfffffffd00e80947 */ /* 0x000fea000393ffff */
[----:B0-----:R-:W2:Y:S02]  /*116f0*/  LDL.LU R2, [R1+0x18] ;  /* 0x0000180001027983 */ /* 0x001ea40000300800 */
        /* <DEDUP_REMOVED lines=11> */
.L_x_1969:
[----:B------:R-:W-:Y:S05]  /*117b0*/  BSYNC B0 ;  /* 0x0000000000007941 */ /* 0x000fea0003800000 */
.L_x_1854:
[----:B------:R-:W2:Y:S01]  /*117c0*/  LDL R2, [R1+0x8] ;  /* 0x0000080001027983 */ /* 0x000ea20000100800 */
[----:B------:R-:W-:Y:S01]  /*117d0*/  BSSY B0, `(.L_x_1856) ;  /* 0x0000095000007945 */ /* 0x000fe20003800000 */
[----:B--2---:R-:W-:-:S13]  /*117e0*/  ISETP.NE.AND P0, PT, R2, RZ, PT ;  /* 0x000000ff0200720c */ /* 0x004fda0003f05270 */
[----:B------:R-:W-:Y:S05]  /*117f0*/  @!P0 BRA `(.L_x_1857) ;  /* 0x0000000800488947 */ /* 0x000fea0003800000 */
[----:B------:R-:W2:Y:S01]  /*11800*/  LDL R3, [R1] ;  /* 0x0000000001037983 */ /* 0x000ea20000100800 */
[----:B0-----:R-:W-:Y:S01]  /*11810*/  IMAD R0, R18, 0x8, R17 ;  /* 0x0000000812007824 */ /* 0x001fe200078e0211 */
[----:B------:R-:W-:Y:S01]  /*11820*/  BSSY B1, `(.L_x_1858) ;  /* 0x0000007000017945 */ /* 0x000fe20003800000 */
[----:B------:R-:W0:Y:S02]  /*11830*/  S2R R2, SR_TID.X ;  /* 0x0000000000027919 */ /* 0x000e240000002100 */
[----:B0-----:R-:W-:-:S04]  /*11840*/  LOP3.LUT R2, R2, 0x7f, RZ, 0xc0, !PT ;  /* 0x0000007f02027812 */ /* 0x001fc800078ec0ff */
[----:B------:R-:W-:Y:S02]  /*11850*/  ISETP.NE.AND P1, PT, R2, RZ, PT ;  /* 0x000000ff0200720c */ /* 0x000fe40003f25270 */
[----:B--2---:R-:W-:-:S04]  /*11860*/  SHF.L.U32 R3, R3, 0x1f, RZ ;  /* 0x0000001f03037819 */ /* 0x004fc800000006ff */
[----:B------:R-:W0:Y:S02]  /*11870*/  SYNCS.PHASECHK.TRANS64.TRYWAIT P0, [R0+URZ+0x28c60], R3 ;  /* 0x028c6003000075a7 */ /* 0x000e24000800017f */
[----:B0-----:R-:W-:Y:S05]  /*11880*/  @!P0 BRA `(.L_x_1859) ;  /* 0x0000004000f88947 */ /* 0x001fea0003800000 */
.L_x_1970:
[----:B------:R-:W-:Y:S05]  /*11890*/  BSYNC B1 ;  /* 0x0000000000017941 */ /* 0x000fea0003800000 */
.L_x_1858:
        /* <DEDUP_REMOVED lines=9> */
.L_x_1861:
[----:B------:R-:W-:Y:S05]  /*11930*/  BSYNC B1 ;  /* 0x0000000000017941 */ /* 0x000fea0003800000 */
.L_x_1860:
[----:B------:R-:W2:Y:S01]  /*11940*/  LDL.LU R2, [R1+0x14] ;  /* 0x0000140001027983 */ /* 0x000ea20000300800 */
[----:B------:R-:W-:Y:S01]  /*11950*/  UIADD3 UR4, UP0, UR44, 0x470, URZ ;  /* 0x000004702c047890 */ /* 0x000fe2000ff1e03f */
[----:B------:R-:W-:Y:S01]  /*11960*/  PLOP3.LUT P0, PT, PT, PT, PT, 0x80, 0x0 ;  /* 0x000000000000781c */ /* 0x000fe20003f0f070 */
[----:B0-----:R-:W-:Y:S01]  /*11970*/  VIADD R0, R0, 0x28c50 ;  /* 0x00028c5000007836 */ /* 0x001fe20000000000 */
[----:B------:R-:W-:Y:S01]  /*11980*/  UMOV UR6, 0x0 ;  /* 0x0000000000067882 */ /* 0x000fe20000000000 */
[----:B------:R-:W-:Y:S01]  /*11990*/  UIADD3.X UR5, URZ, UR45, URZ, UP0, !UPT ;  /* 0x0000002d3f057290 */ /* 0x000fe200087fe43f */
[----:B------:R-:W-:Y:S01]  /*119a0*/  UMOV UR7, 0x14f00000 ;  /* 0x14f0000000077882 */ /* 0x000fe20000000000 */
[----:B------:R-:W-:Y:S01]  /*119b0*/  UMOV UR10, URZ ;  /* 0x0000003f000a7c82 */ /* 0x000fe20008000000 */
[----:B--2---:R-:W-:Y:S02]  /*119c0*/  IMAD.SHL.U32 R3, R2, 0x40, RZ ;  /* 0x0000004002037824 */ /* 0x004fe400078e00ff */
[----:B------:R-:W-:-:S04]  /*119d0*/  IMAD R2, R18, 0x10000, R17 ;  /* 0x0001000012027824 */ /* 0x000fc800078e0211 */
[----:B------:R-:W-:-:S07]  /*119e0*/  VIADD R4, R2, 0x400 ;  /* 0x0000040002047836 */ /* 0x000fce0000000000 */
.L_x_1862:
[----:B------:R-:W-:-:S13]  /*119f0*/  @P0 ELECT P1, URZ, PT ;  /* 0x00000000003f082f */ /* 0x000fda0003820000 */
[----:B------:R-:W-:Y:S01]  /*11a00*/  @P1 R2UR UR13, R16 ;  /* 0x00000000100d12ca */ /* 0x000fe200000e0000 */
[----:B------:R-:W-:Y:S01]  /*11a10*/  UMOV UR12, UR36 ;  /* 0x00000024000c7c82 */ /* 0x000fe20008000000 */
[----:B------:R-:W-:Y:S02]  /*11a20*/  @P1 R2UR UR11, R3 ;  /* 0x00000000030b12ca */ /* 0x000fe400000e0000 */
[----:B------:R-:W-:Y:S02]  /*11a30*/  @P1 R2UR UR9, R0 ;  /* 0x00000000000912ca */ /* 0x000fe400000e0000 */
[----:B------:R-:W-:Y:S02]  /*11a40*/  @P1 R2UR UR8, R4 ;  /* 0x00000000040812ca */ /* 0x000fe400000e0000 */
[----:B------:R-:W-:Y:S02]  /*11a50*/  @P1 PLOP3.LUT P0, PT, P1, PT, PT, 0x8, 0x0 ;  /* 0x000000000000181c */ /* 0x000fe40000f0e170 */
        /* <DEDUP_REMOVED lines=8> */
.L_x_1863:
        /* <DEDUP_REMOVED lines=15> */
.L_x_1864:
        /* <DEDUP_REMOVED lines=15> */
.L_x_1865:
        /* <DEDUP_REMOVED lines=15> */
.L_x_1866:
        /* <DEDUP_REMOVED lines=15> */
.L_x_1867:
        /* <DEDUP_REMOVED lines=15> */
.L_x_1868:
        /* <DEDUP_REMOVED lines=15> */
.L_x_1869:
        /* <DEDUP_REMOVED lines=9> */
[----:B-1----:R-:W-:Y:S05]  /*12110*/  @P0 BRA.U.ANY `(.L_x_1869) ;  /* 0xfffffffd00d80947 */ /* 0x002fea000393ffff */
.L_x_1857:
[----:B------:R-:W-:Y:S05]  /*12120*/  BSYNC B0 ;  /* 0x0000000000007941 */ /* 0x000fea0003800000 */
.L_x_1856:
[----:B------:R-:W-:-:S04]  /*12130*/  UIADD3 UR4, UR39, -0x2, URZ ;  /* 0xfffffffe27047890 */ /* 0x000fc8000fffe03f */
[----:B------:R-:W-:-:S06]  /*12140*/  UISETP.GE.AND UP0, UPT, UR4, UR38, UPT ;  /* 0x000000260400728c */ /* 0x000fcc000bf06270 */
[----:B------:R-:W-:-:S13]  /*12150*/  PLOP3.LUT P0, PT, PT, PT, UP0, 0x80, 0x0 ;  /* 0x000000000000781c */ /* 0x000fda0003f0f008 */
[----:B------:R-:W-:Y:S05]  /*12160*/  @!P0 BRA `(.L_x_1870) ;  /* 0x00000028005c8947 */ /* 0x000fea0003800000 */
[----:B------:R-:W-:Y:S01]  /*12170*/  IMAD R3, RZ, RZ, -UR39 ;  /* 0x80000027ff037e24 */ /* 0x000fe2000f8e02ff */
[----:B------:R-:W-:-:S04]  /*12180*/  LOP3.LUT R6, RZ, UR38, RZ, 0x33, !PT ;  /* 0x00000026ff067c12 */ /* 0x000fc8000f8e33ff */
[----:B------:R-:W-:-:S05]  /*12190*/  VIADDMNMX R6, R3, 0x1, R6, !PT ;  /* 0x0000000103067846 */ /* 0x000fca0007800106 */
[----:B0-----:R-:W-:-:S05]  /*121a0*/  VIADD R0, R6, UR39 ;  /* 0x0000002706007c36 */ /* 0x001fca0008000000 */
[----:B------:R-:W-:-:S04]  /*121b0*/  LOP3.LUT R0, R0, 0x1, RZ, 0xc0, !PT ;  /* 0x0000000100007812 */ /* 0x000fc800078ec0ff */
[----:B------:R-:W-:Y:S01]  /*121c0*/  ISETP.NE.U32.AND P0, PT, R0, 0x1, PT ;  /* 0x000000010000780c */ /* 0x000fe20003f05070 */
[----:B------:R-:W-:-:S12]  /*121d0*/  IMAD.U32 R0, RZ, RZ, UR4 ;  /* 0x00000004ff007e24 */ /* 0x000fd8000f8e00ff */
[----:B------:R-:W-:Y:S05]  /*121e0*/  @P0 BRA `(.L_x_1871) ;  /* 0x0000000c00600947 */ /* 0x000fea0003800000 */
[----:B------:R-:W2:Y:S04]  /*121f0*/  LDL R4, [R1+0x8] ;  /* 0x0000080001047983 */ /* 0x000ea80000100800 */
[----:B------:R-:W3:Y:S01]  /*12200*/  LDL.LU R8, [R1] ;  /* 0x0000000001087983 */ /* 0x000ee20000300800 */
[----:B------:R-:W-:Y:S01]  /*12210*/  VIADD R18, R18, 0x1 ;  /* 0x0000000112127836 */ /* 0x000fe20000000000 */
[----:B------:R-:W-:Y:S04]  /*12220*/  BSSY B0, `(.L_x_1872) ;  /* 0x00000d2000007945 */ /* 0x000fe80003800000 */
[----:B------:R-:W-:-:S04]  /*12230*/  ISETP.NE.AND P0, PT, R18, 0x2, PT ;  /* 0x000000021200780c */ /* 0x000fc80003f05270 */
[----:B------:R-:W-:Y:S02]  /*12240*/  SEL R2, RZ, 0x1, P0 ;  /* 0x00000001ff027807 */ /* 0x000fe40000000000 */
[----:B------:R-:W-:Y:S02]  /*12250*/  SEL R18, R18, RZ, P0 ;  /* 0x000000ff12127207 */ /* 0x000fe40000000000 */
[----:B--2---:R-:W-:Y:S02]  /*12260*/  ISETP.NE.AND P2, PT, R4, RZ, PT ;  /* 0x000000ff0400720c */ /* 0x004fe40003f45270 */
[----:B---3--:R-:W-:-:S05]  /*12270*/  LOP3.LUT R8, R8, R2, RZ, 0x3c, !PT ;  /* 0x0000000208087212 */ /* 0x008fca00078e3cff */
[----:B------:R0:W-:Y:S06]  /*12280*/  STL [R1], R8 ;  /* 0x0000000801007387 */ /* 0x0001ec0000100800 */
[----:B------:R-:W-:Y:S05]  /*12290*/  @!P2 BRA `(.L_x_1873) ;  /* 0x0000000c0028a947 */ /* 0x000fea0003800000 */
[----:B------:R-:W2:Y:S02]  /*122a0*/  LDL R4, [R1+0xc] ;  /* 0x00000c0001047983 */ /* 0x000ea40000100800 */
[----:B--2---:R-:W-:-:S13]  /*122b0*/  ISETP.NE.AND P2, PT, R4, RZ, PT ;  /* 0x000000ff0400720c */ /* 0x004fda0003f45270 */
[----:B------:R-:W-:Y:S05]  /*122c0*/  @!P2 BRA `(.L_x_1874) ;  /* 0x00000000004ca947 */ /* 0x000fea0003800000 */
[----:B------:R-:W2:Y:S01]  /*122d0*/  LDL R7, [R1+0x4] ;  /* 0x0000040001077983 */ /* 0x000ea20000100800 */
[----:B------:R-:W1:Y:S01]  /*122e0*/  LDC R5, c[0x0][0x43c] ;  /* 0x00010f00ff057b82 */ /* 0x000e620000000800 */
[----:B------:R-:W-:Y:S01]  /*122f0*/  IMAD.MOV.U32 R4, RZ, RZ, R0 ;  /* 0x000000ffff047224 */ /* 0x000fe200078e0000 */
[----:B------:R-:W-:Y:S01]  /*12300*/  ULDC.64 UR4, c[0x0][0x428] ;  /* 0x00010a0000047ab9 */ /* 0x000fe20000000a00 */
[----:B-1----:R-:W-:-:S13]  /*12310*/  ISETP.NE.AND P0, PT, R5, 0x1, PT ;  /* 0x000000010500780c */ /* 0x002fda0003f05270 */
[----:B------:R-:W1:Y:S02]  /*12320*/  @P0 LDC.64 R2, c[0x0][0x440] ;  /* 0x00011000ff020b82 */ /* 0x000e640000000a00 */
[----:B-1----:R-:W-:-:S05]  /*12330*/  @P0 IMAD.HI.U32 R2, R0, R2, RZ ;  /* 0x0000000200020227 */ /* 0x002fca00078e00ff */
[----:B------:R-:W-:-:S05]  /*12340*/  @P0 SHF.R.U32.HI R4, RZ, R3, R2 ;  /* 0x00000003ff040219 */ /* 0x000fca0000011602 */
[----:B------:R-:W-:-:S04]  /*12350*/  IMAD.MOV R2, RZ, RZ, -R4 ;  /* 0x000000ffff027224 */ /* 0x000fc800078e0a04 */
[----:B------:R-:W-:Y:S01]  /*12360*/  IMAD R0, R5, R2, R0 ;  /* 0x0000000205007224 */ /* 0x000fe200078e0200 */
[--C-:B------:R-:W-:Y:S01]  /*12370*/  SHF.R.S32.HI R5, RZ, 0x1f, R4.reuse ;  /* 0x0000001fff057819 */ /* 0x100fe20000011404 */
[----:B------:R-:W1:Y:S02]  /*12380*/  LDC.64 R2, c[0x0][0x418] ;  /* 0x00010600ff027b82 */ /* 0x000e640000000a00 */
[----:B------:R-:W-:-:S03]  /*12390*/  IMAD.WIDE.U32 R4, R19, UR4, R4 ;  /* 0x0000000413047c25 */ /* 0x000fc6000f8e0004 */
[----:B-1----:R-:W-:Y:S01]  /*123a0*/  LEA R2, P0, R4, R2, 0x2 ;  /* 0x0000000204027211 */ /* 0x002fe200078010ff */
[----:B--2---:R-:W-:-:S04]  /*123b0*/  IMAD R7, R7, UR4, RZ ;  /* 0x0000000407077c24 */ /* 0x004fc8000f8e02ff */
[----:B------:R-:W-:-:S04]  /*123c0*/  IMAD R7, R19, UR5, R7 ;  /* 0x0000000513077c24 */ /* 0x000fc8000f8e0207 */
[----:B------:R-:W-:-:S05]  /*123d0*/  IMAD.IADD R7, R7, 0x1, R5 ;  /* 0x0000000107077824 */ /* 0x000fca00078e0205 */
[----:B------:R-:W-:-:S05]  /*123e0*/  LEA.HI.X R3, R4, R3, R7, 0x2, P0 ;  /* 0x0000000304037211 */ /* 0x000fca00000f1407 */
[----:B------:R1:W5:Y:S02]  /*123f0*/  LDG.E R16, desc[UR46][R2.64] ;  /* 0x0000002e02107981 */ /* 0x000364000c1e1900 */
.L_x_1874:
[----:B-1----:R-:W-:Y:S01]  /*12400*/  IMAD R2, R18, 0x8, R17 ;  /* 0x0000000812027824 */ /* 0x002fe200078e0211 */
[----:B------:R-:W-:Y:S01]  /*12410*/  SHF.L.U32 R4, R8, 0x1f, RZ ;  /* 0x0000001f08047819 */ /* 0x000fe200000006ff */
[----:B------:R-:W1:Y:S01]  /*12420*/  S2R R3, SR_TID.X ;  /* 0x0000000000037919 */ /* 0x000e620000002100 */
[----:B------:R-:W-:Y:S02]  /*12430*/  BSSY B1, `(.L_x_1875) ;  /* 0x0000005000017945 */ /* 0x000fe40003800000 */
[----:B------:R-:W2:Y:S01]  /*12440*/  SYNCS.PHASECHK.TRANS64.TRYWAIT P0, [R2+URZ+0x28c40], R4 ;  /* 0x028c4004020075a7 */ /* 0x000ea2000800017f */
[----:B-1----:R-:W-:-:S04]  /*12450*/  LOP3.LUT R3, R3, 0x7f, RZ, 0xc0, !PT ;  /* 0x0000007f03037812 */ /* 0x002fc800078ec0ff */
[----:B------:R-:W-:Y:S01]  /*12460*/  ISETP.NE.AND P1, PT, R3, RZ, PT ;  /* 0x000000ff0300720c */ /* 0x000fe20003f25270 */
[----:B--2---:R-:W-:-:S12]  /*12470*/  @!P0 BRA `(.L_x_1876) ;  /* 0x0000003800108947 */ /* 0x004fd80003800000 */
.L_x_1971:
[----:B------:R-:W-:Y:S05]  /*12480*/  BSYNC B1 ;  /* 0x0000000000017941 */ /* 0x000fea0003800000 */
.L_x_1875:
        /* <DEDUP_REMOVED lines=9> */
.L_x_1878:
[----:B------:R-:W-:Y:S05]  /*12520*/  BSYNC B1 ;  /* 0x0000000000017941 */ /* 0x000fea0003800000 */
.L_x_1877:
[----:B------:R-:W-:Y:S01]  /*12530*/  IMAD.MOV.U32 R7, RZ, RZ, RZ ;  /* 0x000000ffff077224 */ /* 0x000fe200078e00ff */
[----:B------:R-:W-:Y:S01]  /*12540*/  UIADD3 UR4, UP0, UR44, 0x370, URZ ;  /* 0x000003702c047890 */ /* 0x000fe2000ff1e03f */
[----:B------:R-:W-:Y:S01]  /*12550*/  IMAD R5, R18, 0x2000, R17 ;  /* 0x0000200012057824 */ /* 0x000fe200078e0211 */
        /* <DEDUP_REMOVED lines=8> */
.L_x_1879:
[----:B------:R-:W-:-:S13]  /*125e0*/  @P0 ELECT P2, URZ, PT ;  /* 0x00000000003f082f */ /* 0x000fda0003840000 */
[----:B-----5:R-:W-:Y:S01]  /*125f0*/  @P2 R2UR UR13, R16 ;  /* 0x00000000100d22ca */ /* 0x020fe200000e0000 */
[----:B------:R-:W-:Y:S01]  /*12600*/  UMOV UR12, UR36 ;  /* 0x00000024000c7c82 */ /* 0x000fe20008000000 */
[----:B------:R-:W-:Y:S02]  /*12610*/  @P2 R2UR UR11, R3 ;  /* 0x00000000030b22ca */ /* 0x000fe400000e0000 */
[----:B------:R-:W-:Y:S02]  /*12620*/  @P2 R2UR UR9, R5 ;  /* 0x00000000050922ca */ /* 0x000fe400000e0000 */
[----:B------:R-:W-:Y:S02]  /*12630*/  @P2 R2UR UR8, R0 ;  /* 0x00000000000822ca */ /* 0x000fe400000e0000 */
[----:B------:R-:W-:Y:S02]  /*12640*/  @P2 PLOP3.LUT P0, PT, P2, PT, PT, 0x8, 0x0 ;  /* 0x000000000000281c */ /* 0x000fe4000170e170 */
[----:B------:R-:W-:-:S09]  /*12650*/  PLOP3.LUT P2, PT, PT, PT, PT, 0x8, 0x0 ;  /* 0x000000000000781c */ /* 0x000fd20003f4e170 */
[----:B------:R2:W-:Y:S02]  /*12660*/  UTMALDG.4D [UR8], [UR4], desc[UR6] ;  /* 0x00000608040075b4 */ /* 0x0005e40008019000 */
[----:B--2---:R-:W-:Y:S05]  /*12670*/  @P0 BRA.U.ANY `(.L_x_1879) ;  /* 0xfffffffd00d80947 */ /* 0x004fea000393ffff */
[----:B------:R-:W2:Y:S01]  /*12680*/  SYNCS.PHASECHK.TRANS64.TRYWAIT P0, [R2+URZ+0x28c60], R4 ;  /* 0x028c6004020075a7 */ /* 0x000ea2000800017f */
[----:B------:R-:W-:Y:S04]  /*12690*/  BSSY B1, `(.L_x_1880) ;  /* 0x0000002000017945 */ /* 0x000fe80003800000 */
[----:B--2---:R-:W-:Y:S05]  /*126a0*/  @!P0 BRA `(.L_x_1881) ;  /* 0x0000003400988947 */ /* 0x004fea0003800000 */
.L_x_1972:
[----:B------:R-:W-:Y:S05]  /*126b0*/  BSYNC B1 ;  /* 0x0000000000017941 */ /* 0x000fea0003800000 */
.L_x_1880:
[----:B------:R-:W-:Y:S01]  /*126c0*/  BSSY B1, `(.L_x_1882) ;  /* 0x000000b000017945 */ /* 0x000fe20003800000 */
[----:B0-----:R-:W-:Y:S02]  /*126d0*/  IMAD.MOV.U32 R8, RZ, RZ, 0x0 ;  /* 0x00000000ff087424 */ /* 0x001fe400078e00ff */
[----:B------:R-:W-:Y:S01]  /*126e0*/  IMAD.MOV.U32 R9, RZ, RZ, 0x14f00000 ;  /* 0x14f00000ff097424 */ /* 0x000fe200078e00ff */
[----:B------:R-:W-:Y:S06]  /*126f0*/  @P1 BRA `(.L_x_1883) ;  /* 0x00000000001c1947 */ /* 0x000fec0003800000 */
[----:B------:R-:W0:Y:S01]  /*12700*/  S2R R5, SR_TID.X ;  /* 0x0000000000057919 */ /* 0x000e220000002100 */
[----:B------:R-:W-:-:S04]  /*12710*/  IMAD.MOV.U32 R0, RZ, RZ, 0x10000 ;  /* 0x00010000ff007424 */ /* 0x000fc800078e00ff */
[----:B------:R3:W-:Y:S01]  /*12720*/  SYNCS.ARRIVE.TRANS64 RZ, [R2+URZ+0x28c50], R0 ;  /* 0x028c500002ff79a7 */ /* 0x0007e2000800003f */
[----:B0-----:R-:W-:-:S04]  /*12730*/  LOP3.LUT R5, R5, 0x1f, RZ, 0xc0, !PT ;  /* 0x0000001f05057812 */ /* 0x001fc800078ec0ff */
[----:B------:R-:W-:-:S13]  /*12740*/  ISETP.NE.AND P0, PT, R5, RZ, PT ;  /* 0x000000ff0500720c */ /* 0x000fda0003f05270 */
[----:B---3--:R-:W-:Y:S05]  /*12750*/  @!P0 BRA `(.L_x_1883) ;  /* 0x0000000000048947 */ /* 0x008fea0003800000 */
[----:B------:R-:W-:Y:S01]  /*12760*/  BPT.TRAP 0x1 ;  /* 0x000000040000795c */ /* 0x000fe20000300000 */
.L_x_1883:
[----:B------:R-:W-:Y:S05]  /*12770*/  BSYNC B1 ;  /* 0x0000000000017941 */ /* 0x000fea0003800000 */
.L_x_1882:
[----:B------:R-:W-:Y:S01]  /*12780*/  R2UR UR10, R7 ;  /* 0x00000000070a72ca */ /* 0x000fe200000e0000 */
[----:B------:R-:W-:Y:S01]  /*12790*/  IMAD R0, R18, 0x10000, R17 ;  /* 0x0001000012007824 */ /* 0x000fe200078e0211 */
[----:B------:R-:W-:Y:S01]  /*127a0*/  R2UR UR6, R8 ;  /* 0x00000000080672ca */ /* 0x000fe200000e0000 */
[----:B------:R-:W-:Y:S01]  /*127b0*/  UIADD3 UR4, UP0, UR44, 0x470, URZ ;  /* 0x000004702c047890 */ /* 0x000fe2000ff1e03f */
[----:B------:R-:W-:Y:S01]  /*127c0*/  R2UR UR7, R9 ;  /* 0x00000000090772ca */ /* 0x000fe200000e0000 */
[----:B-12---:R-:W-:Y:S01]  /*127d0*/  VIADD R2, R2, 0x28c50 ;  /* 0x00028c5002027836 */ /* 0x006fe20000000000 */
[----:B------:R-:W-:Y:S01]  /*127e0*/  PLOP3.LUT P0, PT, PT, PT, PT, 0x80, 0x0 ;  /* 0x000000000000781c */ /* 0x000fe20003f0f070 */
[----:B------:R-:W-:Y:S01]  /*127f0*/  VIADD R4, R0, 0x400 ;  /* 0x0000040000047836 */ /* 0x000fe20000000000 */
[----:B------:R-:W-:-:S12]  /*12800*/  UIADD3.X UR5, URZ, UR45, URZ, UP0, !UPT ;  /* 0x0000002d3f057290 */ /* 0x000fd800087fe43f */
.L_x_1884:
        /* <DEDUP_REMOVED lines=15> */
.L_x_1885:
        /* <DEDUP_REMOVED lines=15> */
.L_x_1886:
        /* <DEDUP_REMOVED lines=15> */
.L_x_1887:
        /* <DEDUP_REMOVED lines=15> */
.L_x_1888:
        /* <DEDUP_REMOVED lines=15> */
.L_x_1889:
        /* <DEDUP_REMOVED lines=15> */
.L_x_1890:
        /* <DEDUP_REMOVED lines=15> */
.L_x_1891:
        /* <DEDUP_REMOVED lines=10> */
.L_x_1873:
[----:B------:R-:W-:Y:S05]  /*12f40*/  BSYNC B0 ;  /* 0x0000000000007941 */ /* 0x000fea0003800000 */
.L_x_1872:
[----:B------:R-:W-:-:S06]  /*12f50*/  UIADD3 UR4, UR39, -0x3, URZ ;  /* 0xfffffffd27047890 */ /* 0x000fcc000fffe03f */
[----:B------:R-:W-:-:S07]  /*12f60*/  IMAD.U32 R0, RZ, RZ, UR4 ;  /* 0x00000004ff007e24 */ /* 0x000fce000f8e00ff */
.L_x_1871:
[----:B------:R-:W-:Y:S01]  /*12f70*/  ULOP3.LUT UR4, URZ, UR39, URZ, 0x33, !UPT ;  /* 0x000000273f047292 */ /* 0x000fe2000f8e333f */
[----:B------:R-:W-:Y:S01]  /*12f80*/  VIADD R6, R6, 0xfffffffe ;  /* 0xfffffffe06067836 */ /* 0x000fe20000000000 */
[----:B------:R-:W-:Y:S04]  /*12f90*/  BSSY B0, `(.L_x_1870) ;  /* 0x00001b4000007945 */ /* 0x000fe80003800000 */
[----:B------:R-:W-:-:S13]  /*12fa0*/  ISETP.NE.AND P0, PT, R6, UR4, PT ;  /* 0x0000000406007c0c */ /* 0x000fda000bf05270 */
[----:B------:R-:W-:Y:S05]  /*12fb0*/  @!P0 BRA `(.L_x_1892) ;  /* 0x0000001800c48947 */ /* 0x000fea0003800000 */
.L_x_1933:
[----:B------:R-:W2:Y:S04]  /*12fc0*/  LDL R3, [R1+0x8] ;  /* 0x0000080001037983 */ /* 0x000ea80000100800 */
[----:B------:R-:W3:Y:S01]  /*12fd0*/  LDL.LU R2, [R1] ;  /* 0x0000000001027983 */ /* 0x000ee20000300800 */
[----:B------:R-:W-:Y:S01]  /*12fe0*/  VIADD R7, R18, 0x1 ;  /* 0x0000000112077836 */ /* 0x000fe20000000000 */
[----:B------:R-:W-:Y:S05]  /*12ff0*/  YIELD ;  /* 0x0000000000007946 */ /* 0x000fea0003800000 */
[----:B------:R-:W-:Y:S01]  /*13000*/  ISETP.NE.AND P0, PT, R7, 0x2, PT ;  /* 0x000000020700780c */ /* 0x000fe20003f05270 */
[----:B------:R-:W-:Y:S03]  /*13010*/  BSSY B1, `(.L_x_1893) ;  /* 0x00000d1000017945 */ /* 0x000fe60003800000 */
[----:B------:R-:W-:-:S02]  /*13020*/  SEL R6, RZ, 0x1, P0 ;  /* 0x00000001ff067807 */ /* 0x000fc40000000000 */
[----:B------:R-:W-:Y:S02]  /*13030*/  SEL R7, R7, RZ, P0 ;  /* 0x000000ff07077207 */ /* 0x000fe40000000000 */
[----:B--2---:R-:W-:Y:S02]  /*13040*/  ISETP.NE.AND P1, PT, R3, RZ, PT ;  /* 0x000000ff0300720c */ /* 0x004fe40003f25270 */
[----:B---3--:R-:W-:-:S11]  /*13050*/  LOP3.LUT R6, R2, R6, RZ, 0x3c, !PT ;  /* 0x0000000602067212 */ /* 0x008fd600078e3cff */
[----:B------:R-:W-:Y:S05]  /*13060*/  @!P1 BRA `(.L_x_1894) ;  /* 0x0000000c002c9947 */ /* 0x000fea0003800000 */
[----:B------:R-:W2:Y:S01]  /*13070*/  LDL R2, [R1+0xc] ;  /* 0x00000c0001027983 */ /* 0x000ea20000100800 */
[----:B0-----:R-:W-:Y:S01]  /*13080*/  IMAD.MOV.U32 R8, RZ, RZ, R0 ;  /* 0x000000ffff087224 */ /* 0x001fe200078e0000 */
[----:B--2---:R-:W-:-:S13]  /*13090*/  ISETP.NE.AND P1, PT, R2, RZ, PT ;  /* 0x000000ff0200720c */ /* 0x004fda0003f25270 */
[----:B------:R-:W-:Y:S05]  /*130a0*/  @!P1 BRA `(.L_x_1895) ;  /* 0x00000000004c9947 */ /* 0x000fea0003800000 */
[----:B------:R-:W2:Y:S01]  /*130b0*/  LDL R5, [R1+0x4] ;  /* 0x0000040001057983 */ /* 0x000ea20000100800 */
[----:B------:R-:W0:Y:S01]  /*130c0*/  LDC R8, c[0x0][0x43c] ;  /* 0x00010f00ff087b82 */ /* 0x000e220000000800 */
[----:B------:R-:W-:Y:S01]  /*130d0*/  ULDC.64 UR4, c[0x0][0x428] ;  /* 0x00010a0000047ab9 */ /* 0x000fe20000000a00 */
[----:B0-----:R-:W-:-:S13]  /*130e0*/  ISETP.NE.AND P0, PT, R8, 0x1, PT ;  /* 0x000000010800780c */ /* 0x001fda0003f05270 */
[----:B------:R-:W0:Y:S02]  /*130f0*/  @P0 LDC.64 R2, c[0x0][0x440] ;  /* 0x00011000ff020b82 */ /* 0x000e240000000a00 */
[----:B0-----:R-:W-:-:S04]  /*13100*/  @P0 IMAD.HI.U32 R4, R0, R2, RZ ;  /* 0x0000000200040227 */ /* 0x001fc800078e00ff */
        /* <DEDUP_REMOVED lines=13> */
.L_x_1895:
[----:B0-----:R-:W-:Y:S01]  /*131e0*/  IMAD R4, R7, 0x8, R17 ;  /* 0x0000000807047824 */ /* 0x001fe200078e0211 */
[----:B------:R-:W-:Y:S01]  /*131f0*/  SHF.L.U32 R2, R6, 0x1f, RZ ;  /* 0x0000001f06027819 */ /* 0x000fe200000006ff */
[----:B------:R-:W0:Y:S01]  /*13200*/  S2R R3, SR_TID.X ;  /* 0x0000000000037919 */ /* 0x000e220000002100 */
[----:B------:R-:W-:Y:S02]  /*13210*/  BSSY B2, `(.L_x_1896) ;  /* 0x0000005000027945 */ /* 0x000fe40003800000 */
[----:B------:R-:W1:Y:S01]  /*13220*/  SYNCS.PHASECHK.TRANS64.TRYWAIT P0, [R4+URZ+0x28c40], R2 ;  /* 0x028c4002040075a7 */ /* 0x000e62000800017f */
[----:B0-----:R-:W-:-:S04]  /*13230*/  LOP3.LUT R3, R3, 0x7f, RZ, 0xc0, !PT ;  /* 0x0000007f03037812 */ /* 0x001fc800078ec0ff */
[----:B------:R-:W-:Y:S01]  /*13240*/  ISETP.NE.AND P1, PT, R3, RZ, PT ;  /* 0x000000ff0300720c */ /* 0x000fe20003f25270 */
[----:B-1----:R-:W-:-:S12]  /*13250*/  @!P0 BRA `(.L_x_1897) ;  /* 0x0000002800c08947 */ /* 0x002fd80003800000 */
.L_x_1973:
[----:B------:R-:W-:Y:S05]  /*13260*/  BSYNC B2 ;  /* 0x0000000000027941 */ /* 0x000fea0003800000 */
.L_x_1896:
[----:B------:R-:W-:Y:S04]  /*13270*/  BSSY B2, `(.L_x_1898) ;  /* 0x0000009000027945 */ /* 0x000fe80003800000 */
[----:B------:R-:W-:Y:S05]  /*13280*/  @P1 BRA `(.L_x_1899) ;  /* 0x00000000001c1947 */ /* 0x000fea0003800000 */
[----:B------:R-:W1:Y:S01]  /*13290*/  S2R R5, SR_TID.X ;  /* 0x0000000000057919 */ /* 0x000e620000002100 */
[----:B------:R-:W-:-:S04]  /*132a0*/  IMAD.MOV.U32 R3, RZ, RZ, 0x2000 ;  /* 0x00002000ff037424 */ /* 0x000fc800078e00ff */
[----:B------:R2:W-:Y:S01]  /*132b0*/  SYNCS.ARRIVE.TRANS64 RZ, [R4+URZ+0x28c30], R3 ;  /* 0x028c300304ff79a7 */ /* 0x0005e2000800003f */
[----:B-1----:R-:W-:-:S04]  /*132c0*/  LOP3.LUT R5, R5, 0x1f, RZ, 0xc0, !PT ;  /* 0x0000001f05057812 */ /* 0x002fc800078ec0ff */
[----:B------:R-:W-:-:S13]  /*132d0*/  ISETP.NE.AND P0, PT, R5, RZ, PT ;  /* 0x000000ff0500720c */ /* 0x000fda0003f05270 */
[----:B--2---:R-:W-:Y:S05]  /*132e0*/  @!P0 BRA `(.L_x_1899) ;  /* 0x0000000000048947 */ /* 0x004fea0003800000 */
[----:B------:R-:W-:Y:S01]  /*132f0*/  BPT.TRAP 0x1 ;  /* 0x000000040000795c */ /* 0x000fe20000300000 */
.L_x_1899:
[----:B------:R-:W-:Y:S05]  /*13300*/  BSYNC B2 ;  /* 0x0000000000027941 */ /* 0x000fea0003800000 */
.L_x_1898:
        /* <DEDUP_REMOVED lines=11> */
.L_x_1900:
        /* <DEDUP_REMOVED lines=10> */
[----:B------:R-:W1:Y:S01]  /*13460*/  SYNCS.PHASECHK.TRANS64.TRYWAIT P0, [R4+URZ+0x28c60], R2 ;  /* 0x028c6002040075a7 */ /* 0x000e62000800017f */
[----:B------:R-:W-:Y:S04]  /*13470*/  BSSY B2, `(.L_x_1901) ;  /* 0x0000002000027945 */ /* 0x000fe80003800000 */
[----:B-1----:R-:W-:Y:S05]  /*13480*/  @!P0 BRA `(.L_x_1902) ;  /* 0x0000002800488947 */ /* 0x002fea0003800000 */
.L_x_1974:
[----:B------:R-:W-:Y:S05]  /*13490*/  BSYNC B2 ;  /* 0x0000000000027941 */ /* 0x000fea0003800000 */
.L_x_1901:
        /* <DEDUP_REMOVED lines=11> */
.L_x_1904:
[----:B------:R-:W-:Y:S05]  /*13550*/  BSYNC B2 ;  /* 0x0000000000027941 */ /* 0x000fea0003800000 */
.L_x_1903:
[----:B------:R-:W-:Y:S01]  /*13560*/  R2UR UR6, R2 ;  /* 0x00000000020672ca */ /* 0x000fe200000e0000 */
[----:B------:R-:W-:Y:S01]  /*13570*/  UIADD3 UR4, UP0, UR44, 0x470, URZ ;  /* 0x000004702c047890 */ /* 0x000fe2000ff1e03f */
[----:B------:R-:W-:Y:S01]  /*13580*/  R2UR UR7, R3 ;  /* 0x00000000030772ca */ /* 0x000fe200000e0000 */
[----:B------:R-:W-:Y:S01]  /*13590*/  VIADD R4, R4, 0x28c50 ;  /* 0x00028c5004047836 */ /* 0x000fe20000000000 */
[----:B------:R-:W-:Y:S01]  /*135a0*/  R2UR UR10, R5 ;  /* 0x00000000050a72ca */ /* 0x000fe200000e0000 */
[----:B------:R-:W-:Y:S01]  /*135b0*/  IMAD R5, R7, 0x10000, R17 ;  /* 0x0001000007057824 */ /* 0x000fe200078e0211 */
[----:B------:R-:W-:Y:S01]  /*135c0*/  PLOP3.LUT P0, PT, PT, PT, PT, 0x80, 0x0 ;  /* 0x000000000000781c */ /* 0x000fe20003f0f070 */
[----:B------:R-:W-:Y:S02]  /*135d0*/  UIADD3.X UR5, URZ, UR45, URZ, UP0, !UPT ;  /* 0x0000002d3f057290 */ /* 0x000fe400087fe43f */
[----:B------:R-:W-:-:S10]  /*135e0*/  VIADD R9, R5, 0x400 ;  /* 0x0000040005097836 */ /* 0x000fd40000000000 */
.L_x_1905:
        /* <DEDUP_REMOVED lines=15> */
.L_x_1906:
        /* <DEDUP_REMOVED lines=15> */
.L_x_1907:
        /* <DEDUP_REMOVED lines=15> */
.L_x_1908:
        /* <DEDUP_REMOVED lines=15> */
.L_x_1909:
        /* <DEDUP_REMOVED lines=15> */
.L_x_1910:
        /* <DEDUP_REMOVED lines=15> */
.L_x_1911:
        /* <DEDUP_REMOVED lines=15> */
.L_x_1912:
        /* <DEDUP_REMOVED lines=10> */
.L_x_1894:
[----:B------:R-:W-:Y:S05]  /*13d20*/  BSYNC B1 ;  /* 0x0000000000017941 */ /* 0x000fea0003800000 */
.L_x_1893:
[----:B------:R-:W2:Y:S01]  /*13d30*/  LDL R2, [R1+0x8] ;  /* 0x0000080001027983 */ /* 0x000ea20000100800 */
[----:B------:R-:W-:Y:S01]  /*13d40*/  VIADD R7, R7, 0x1 ;  /* 0x0000000107077836 */ /* 0x000fe20000000000 */
[----:B------:R-:W-:Y:S04]  /*13d50*/  BSSY B1, `(.L_x_1913) ;  /* 0x00000d4000017945 */ /* 0x000fe80003800000 */
[----:B------:R-:W-:-:S04]  /*13d60*/  ISETP.NE.AND P0, PT, R7, 0x2, PT ;  /* 0x000000020700780c */ /* 0x000fc80003f05270 */
[----:B------:R-:W-:Y:S02]  /*13d70*/  SEL R3, RZ, 0x1, P0 ;  /* 0x00000001ff037807 */ /* 0x000fe40000000000 */
[----:B------:R-:W-:Y:S02]  /*13d80*/  SEL R18, R7, RZ, P0 ;  /* 0x000000ff07127207 */ /* 0x000fe40000000000 */
[----:B0-----:R-:W-:Y:S01]  /*13d90*/  LOP3.LUT R8, R6, R3, RZ, 0x3c, !PT ;  /* 0x0000000306087212 */ /* 0x001fe200078e3cff */
[----:B------:R-:W-:-:S04]  /*13da0*/  VIADD R6, R0, 0xffffffff ;  /* 0xffffffff00067836 */ /* 0x000fc80000000000 */
[----:B------:R0:W-:Y:S01]  /*13db0*/  STL [R1], R8 ;  /* 0x0000000801007387 */ /* 0x0001e20000100800 */
[----:B--2---:R-:W-:-:S13]  /*13dc0*/  ISETP.NE.AND P2, PT, R2, RZ, PT ;  /* 0x000000ff0200720c */ /* 0x004fda0003f45270 */
[----:B0-----:R-:W-:Y:S05]  /*13dd0*/  @!P2 BRA `(.L_x_1914) ;  /* 0x0000000c002ca947 */ /* 0x001fea0003800000 */
[----:B------:R-:W2:Y:S01]  /*13de0*/  LDL R2, [R1+0xc] ;  /* 0x00000c0001027983 */ /* 0x000ea20000100800 */
[----:B------:R-:W-:Y:S01]  /*13df0*/  IMAD.MOV.U32 R7, RZ, RZ, R6 ;  /* 0x000000ffff077224 */ /* 0x000fe200078e0006 */
        /* <DEDUP_REMOVED lines=21> */
.L_x_1915:
        /* <DEDUP_REMOVED lines=8> */
.L_x_1975:
[----:B------:R-:W-:Y:S05]  /*13fd0*/  BSYNC B2 ;  /* 0x0000000000027941 */ /* 0x000fea0003800000 */
.L_x_1916:
        /* <DEDUP_REMOVED lines=9> */
.L_x_1919:
[----:B------:R-:W-:Y:S05]  /*14070*/  BSYNC B2 ;  /* 0x0000000000027941 */ /* 0x000fea0003800000 */
.L_x_1918:
        /* <DEDUP_REMOVED lines=11> */
.L_x_1920:
        /* <DEDUP_REMOVED lines=13> */
.L_x_1976:
[----:B------:R-:W-:Y:S05]  /*14200*/  BSYNC B2 ;  /* 0x0000000000027941 */ /* 0x000fea0003800000 */
.L_x_1921:
        /* <DEDUP_REMOVED lines=11> */
.L_x_1924:
[----:B------:R-:W-:Y:S05]  /*142c0*/  BSYNC B2 ;  /* 0x0000000000027941 */ /* 0x000fea0003800000 */
.L_x_1923:
        /* <DEDUP_REMOVED lines=9> */
.L_x_1925:
        /* <DEDUP_REMOVED lines=15> */
.L_x_1926:
        /* <DEDUP_REMOVED lines=15> */
.L_x_1927:
        /* <DEDUP_REMOVED lines=15> */
.L_x_1928:
        /* <DEDUP_REMOVED lines=15> */
.L_x_1929:
        /* <DEDUP_REMOVED lines=15> */
.L_x_1930:
        /* <DEDUP_REMOVED lines=15> */
.L_x_1931:
        /* <DEDUP_REMOVED lines=15> */
.L_x_1932:
        /* <DEDUP_REMOVED lines=10> */
.L_x_1914:
[----:B------:R-:W-:Y:S05]  /*14a90*/  BSYNC B1 ;  /* 0x0000000000017941 */ /* 0x000fea0003800000 */
.L_x_1913:
[----:B------:R-:W-:Y:S01]  /*14aa0*/  ISETP.GT.AND P0, PT, R6, UR38, PT ;  /* 0x0000002606007c0c */ /* 0x000fe2000bf04270 */
[----:B------:R-:W-:-:S12]  /*14ab0*/  VIADD R0, R0, 0xfffffffe ;  /* 0xfffffffe00007836 */ /* 0x000fd80000000000 */
[----:B------:R-:W-:Y:S05]  /*14ac0*/  @P0 BRA `(.L_x_1933) ;  /* 0xffffffe4003c0947 */ /* 0x000fea000383ffff */
.L_x_1892:
[----:B------:R-:W-:Y:S05]  /*14ad0*/  BSYNC B0 ;  /* 0x0000000000007941 */ /* 0x000fea0003800000 */
.L_x_1870:
[----:B------:R-:W2:Y:S01]  /*14ae0*/  LDL.LU R2, [R1] ;  /* 0x0000000001027983 */ /* 0x000ea20000300800 */
[----:B0-----:R-:W0:Y:S01]  /*14af0*/  S2R R0, SR_TID.X ;  /* 0x0000000000007919 */ /* 0x001e220000002100 */
[----:B------:R-:W-:-:S05]  /*14b00*/  VIADD R18, R18, 0x1 ;  /* 0x0000000112127836 */ /* 0x000fca0000000000 */
[----:B------:R-:W-:Y:S02]  /*14b10*/  ISETP.NE.AND P0, PT, R18, 0x2, PT ;  /* 0x000000021200780c */ /* 0x000fe40003f05270 */
[----:B0-----:R-:W-:-:S04]  /*14b20*/  LOP3.LUT R0, R0, 0x7f, RZ, 0xc0, !PT ;  /* 0x0000007f00007812 */ /* 0x001fc800078ec0ff */
[----:B------:R-:W-:Y:S02]  /*14b30*/  ISETP.NE.AND P2, PT, R0, RZ, PT ;  /* 0x000000ff0000720c */ /* 0x000fe40003f45270 */
[----:B------:R-:W-:Y:S01]  /*14b40*/  SEL R0, RZ, 0x1, P0 ;  /* 0x00000001ff007807 */ /* 0x000fe20000000000 */
[----:B------:R-:W-:Y:S03]  /*14b50*/  BSSY B0, `(.L_x_1934) ;  /* 0x0000011000007945 */ /* 0x000fe60003800000 */
[----:B--2---:R-:W-:-:S05]  /*14b60*/  LOP3.LUT R2, R2, R0, RZ, 0x3c, !PT ;  /* 0x0000000002027212 */ /* 0x004fca00078e3cff */
[----:B------:R0:W-:Y:S02]  /*14b70*/  STL [R1], R2 ;  /* 0x0000000201007387 */ /* 0x0001e40000100800 */
[----:B------:R-:W-:Y:S05]  /*14b80*/  @P2 BRA `(.L_x_1935) ;  /* 0x0000000000342947 */ /* 0x000fea0003800000 */
[----:B------:R-:W1:Y:S01]  /*14b90*/  S2R R5, SR_LANEID ;  /* 0x0000000000057919 */ /* 0x000e620000000000 */
[----:B------:R-:W-:Y:S01]  /*14ba0*/  VOTEU.ANY UR4, UPT, PT ;  /* 0x0000000000047886 */ /* 0x000fe200038e0100 */
[----:B0-----:R-:W0:Y:S01]  /*14bb0*/  LDC.64 R2, c[0x0][0xc80] ;  /* 0x00032000ff027b82 */ /* 0x001e220000000a00 */
[----:B------:R-:W1:Y:S02]  /*14bc0*/  FLO.U32 R0, UR4 ;  /* 0x0000000400007d00 */ /* 0x000e6400080e0000 */
[----:B-1----:R-:W-:-:S06]  /*14bd0*/  ISETP.EQ.U32.AND P1, PT, R0, R5, PT ;  /* 0x000000050000720c */ /* 0x002fcc0003f22070 */
[----:B------:R-:W0:Y:S07]  /*14be0*/  POPC R5, UR4 ;  /* 0x0000000400057d09 */ /* 0x000e2e0008000000 */
[----:B0-----:R-:W2:Y:S01]  /*14bf0*/  @P1 ATOMG.E.ADD.STRONG.GPU PT, R3, desc[UR46][R2.64], R5 ;  /* 0x00000005020319a8 */ /* 0x001ea200081ee1ee */
[----:B------:R-:W0:Y:S02]  /*14c00*/  S2R R4, SR_LTMASK ;  /* 0x0000000000047919 */ /* 0x000e240000003900 */
[----:B0-----:R-:W-:-:S04]  /*14c10*/  LOP3.LUT R4, R4, UR4, RZ, 0xc0, !PT ;  /* 0x0000000404047c12 */ /* 0x001fc8000f8ec0ff */
[----:B------:R-:W0:Y:S01]  /*14c20*/  POPC R7, R4 ;  /* 0x0000000400077309 */ /* 0x000e220000000000 */
[----:B--2---:R-:W0:Y:S02]  /*14c30*/  SHFL.IDX PT, R0, R3, R0, 0x1f ;  /* 0x00001f0003007589 */ /* 0x004e2400000e0000 */
[----:B0-----:R-:W-:-:S05]  /*14c40*/  IADD3 R0, R0, UR42, R7 ;  /* 0x0000002a00007c10 */ /* 0x001fca000fffe007 */
[----:B------:R1:W-:Y:S02]  /*14c50*/  STL [R1+0x10], R0 ;  /* 0x0000100001007387 */ /* 0x0003e40000100800 */
.L_x_1935:
[----:B------:R-:W-:Y:S05]  /*14c60*/  BSYNC B0 ;  /* 0x0000000000007941 */ /* 0x000fea0003800000 */
.L_x_1934:
[----:B------:R-:W-:-:S07]  /*14c70*/  SEL R18, R18, RZ, P0 ;  /* 0x000000ff12127207 */ /* 0x000fce0000000000 */
.L_x_1838:
[----:B------:R-:W-:Y:S05]  /*14c80*/  BSYNC B7 ;  /* 0x0000000000077941 */ /* 0x000fea0003800000 */
.L_x_1836:
[----:B01----:R-:W2:Y:S04]  /*14c90*/  LDL R0, [R1+0x20] ;  /* 0x0000200001007983 */ /* 0x003ea80000100800 */
[----:B------:R0:W5:Y:S01]  /*14ca0*/  LDL R2, [R1+0x10] ;  /* 0x0000100001027983 */ /* 0x0001620000100800 */
[----:B--2---:R-:W-:-:S13]  /*14cb0*/  ISETP.NE.AND P0, PT, R0, RZ, PT ;  /* 0x000000ff0000720c */ /* 0x004fda0003f05270 */
[----:B0-----:R-:W-:Y:S05]  /*14cc0*/  @!P0 BRA `(.L_x_1936) ;  /* 0x0000000000288947 */ /* 0x001fea0003800000 */
[----:B------:R-:W-:Y:S05]  /*14cd0*/  WARPSYNC.ALL ;  /* 0x0000000000007948 */ /* 0x000fea0003800000 */
[----:B------:R-:W0:Y:S08]  /*14ce0*/  S2UR UR5, SR_CgaCtaId ;  /* 0x00000000000579c3 */ /* 0x000e300000008800 */
[----:B------:R-:W-:Y:S06]  /*14cf0*/  BAR.SYNC.DEFER_BLOCKING 0x5, 0x180 ;  /* 0x0146000000007b1d */ /* 0x000fec0000010000 */
[----:B------:R-:W-:-:S02]  /*14d00*/  UMOV UR4, 0x400 ;  /* 0x0000040000047882 */ /* 0x000fc40000000000 */
[----:B0-----:R-:W-:-:S06]  /*14d10*/  ULEA UR4, UR5, UR4, 0x18 ;  /* 0x0000000405047291 */ /* 0x001fcc000f8ec03f */
[----:B------:R-:W-:-:S05]  /*14d20*/  IMAD.U32 R17, RZ, RZ, UR4 ;  /* 0x00000004ff117e24 */ /* 0x000fca000f8e00ff */
[----:B-----5:R-:W0:Y:S04]  /*14d30*/  LDS R2, [R17+0x28cd0] ;  /* 0x028cd00011027984 */ /* 0x020e280000000800 */
[----:B0-----:R2:W-:Y:S01]  /*14d40*/  STL [R1+0x10], R2 ;  /* 0x0000100201007387 */ /* 0x0015e20000100800 */
[----:B------:R-:W-:Y:S06]  /*14d50*/  BAR.ARV 0x4, 0x180 ;  /* 0x0106000000007b1d */ /* 0x000fec0000002000 */
[----:B------:R-:W-:Y:S05]  /*14d60*/  BRA `(.L_x_1937) ;  /* 0x00000000002c7947 */ /* 0x000fea0003800000 */
.L_x_1936:
[----:B------:R-:W-:-:S03]  /*14d70*/  UMOV UR4, 0xffffffff ;  /* 0xffffffff00047882 */ /* 0x000fc60000000000 */
[----:B------:R-:W-:Y:S05]  /*14d80*/  BRA.DIV UR4, `(.L_x_1938) ;  /* 0x0000001204447947 */ /* 0x000fea000b800000 */
[----:B-----5:R0:W1:Y:S02]  /*14d90*/  SHFL.IDX PT, R14, R2, RZ, 0x1f ;  /* 0x00001fff020e7589 */ /* 0x02006400000e0000 */
.L_x_1979:
[----:B------:R-:W2:Y:S01]  /*14da0*/  @!P2 S2R R3, SR_CgaCtaId ;  /* 0x000000000003a919 */ /* 0x000ea20000008800 */
[----:B------:R-:W-:Y:S05]  /*14db0*/  WARPSYNC.ALL ;  /* 0x0000000000007948 */ /* 0x000fea0003800000 */
[----:B------:R-:W-:Y:S01]  /*14dc0*/  BAR.SYNC.DEFER_BLOCKING 0x4, 0x180 ;  /* 0x0106000000007b1d */ /* 0x000fe20000010000 */
[----:B------:R-:W-:-:S05]  /*14dd0*/  @!P2 MOV R0, 0x400 ;  /* 0x000004000000a802 */ /* 0x000fca0000000f00 */
[----:B-1----:R1:W-:Y:S01]  /*14de0*/  STL [R1+0x10], R14 ;  /* 0x0000100e01007387 */ /* 0x0023e20000100800 */
[----:B--2---:R-:W-:-:S05]  /*14df0*/  @!P2 LEA R17, R3, R0, 0x18 ;  /* 0x000000000311a211 */ /* 0x004fca00078ec0ff */
[----:B------:R1:W-:Y:S01]  /*14e00*/  @!P2 STS [R17+0x28cd0], R2 ;  /* 0x028cd0021100a388 */ /* 0x0003e20000000800 */
[----:B------:R-:W-:Y:S06]  /*14e10*/  BAR.ARV 0x5, 0x180 ;  /* 0x0146000000007b1d */ /* 0x000fec0000002000 */
.L_x_1937:
[----:B------:R-:W3:Y:S01]  /*14e20*/  LDL R0, [R1+0x10] ;  /* 0x0000100001007983 */ /* 0x000ee20000100800 */
[----:B------:R-:W-:Y:S02]  /*14e30*/  ULDC UR4, c[0x0][0xc38] ;  /* 0x00030e0000047ab9 */ /* 0x000fe40000000800 */
[----:B---3--:R-:W-:-:S13]  /*14e40*/  ISETP.GE.AND P0, PT, R0, UR4, PT ;  /* 0x0000000400007c0c */ /* 0x008fda000bf06270 */
[----:B------:R-:W-:Y:S05]  /*14e50*/  @!P0 BRA `(.L_x_1939) ;  /* 0xffffffac00848947 */ /* 0x000fea000383ffff */
.L_x_1827:
[----:B------:R-:W3:Y:S01]  /*14e60*/  LDL.LU R0, [R1+0x18] ;  /* 0x0000180001007983 */ /* 0x000ee20000300800 */
[----:B------:R-:W-:Y:S01]  /*14e70*/  BSSY B0, `(.L_x_1940) ;  /* 0x000000b000007945 */ /* 0x000fe20003800000 */
[----:B------:R-:W4:Y:S01]  /*14e80*/  S2R R5, SR_CgaCtaId ;  /* 0x0000000000057919 */ /* 0x000f220000008800 */
[----:B---3--:R-:W-:-:S05]  /*14e90*/  VIADD R0, R0, 0x1 ;  /* 0x0000000100007836 */ /* 0x008fca0000000000 */
[----:B012---:R-:W-:-:S04]  /*14ea0*/  LEA.HI R2, R0, R0, RZ, 0x1 ;  /* 0x0000000000027211 */ /* 0x007fc800078f08ff */
[----:B------:R-:W-:-:S05]  /*14eb0*/  LOP3.LUT R3, R2, 0xfffffffe, RZ, 0xc0, !PT ;  /* 0xfffffffe02037812 */ /* 0x000fca00078ec0ff */
[----:B------:R-:W-:Y:S01]  /*14ec0*/  IMAD.IADD R3, R0, 0x1, -R3 ;  /* 0x0000000100037824 */ /* 0x000fe200078e0a03 */
[----:B------:R-:W-:-:S04]  /*14ed0*/  MOV R0, 0x400 ;  /* 0x0000040000007802 */ /* 0x000fc80000000f00 */
[----:B----4-:R-:W-:Y:S02]  /*14ee0*/  LEA R0, R5, R0, 0x18 ;  /* 0x0000000005007211 */ /* 0x010fe400078ec0ff */
[----:B------:R-:W-:-:S04]  /*14ef0*/  SHF.L.U32 R3, R3, 0x1f, RZ ;  /* 0x0000001f03037819 */ /* 0x000fc800000006ff */
[----:B------:R-:W0:Y:S02]  /*14f00*/  SYNCS.PHASECHK.TRANS64.TRYWAIT P0, [R0+URZ+0x28c20], R3 ;  /* 0x028c2003000075a7 */ /* 0x000e24000800017f */
[----:B0-----:R-:W-:Y:S05]  /*14f10*/  @!P0 BRA `(.L_x_1941) ;  /* 0x0000001000088947 */ /* 0x001fea0003800000 */
.L_x_1980:
[----:B------:R-:W-:Y:S05]  /*14f20*/  BSYNC B0 ;  /* 0x0000000000007941 */ /* 0x000fea0003800000 */
.L_x_1940:
[----:B------:R-:W-:-:S03]  /*14f30*/  UMOV UR4, 0xffffffff ;  /* 0xffffffff00047882 */ /* 0x000fc60000000000 */
[----:B------:R-:W-:Y:S05]  /*14f40*/  BRA.DIV UR4, `(.L_x_1942) ;  /* 0x0000001204107947 */ /* 0x000fea000b800000 */
[----:B------:R-:W1:Y:S02]  /*14f50*/  S2R R2, SR_TID.X ;  /* 0x0000000000027919 */ /* 0x000e640000002100 */
[----:B-1----:R-:W-:-:S04]  /*14f60*/  SHF.R.U32.HI R2, RZ, 0x5, R2 ;  /* 0x00000005ff027819 */ /* 0x002fc80000011602 */
[----:B------:R-:W-:-:S05]  /*14f70*/  LOP3.LUT R2, R2, 0x3, RZ, 0xc0, !PT ;  /* 0x0000000302027812 */ /* 0x000fca00078ec0ff */
[----:B------:R1:W2:Y:S02]  /*14f80*/  SHFL.IDX PT, R14, R2, RZ, 0x1f ;  /* 0x00001fff020e7589 */ /* 0x0002a400000e0000 */
.L_x_1983:
[----:B--2---:R-:W-:Y:S01]  /*14f90*/  ISETP.NE.AND P0, PT, R14, RZ, PT ;  /* 0x000000ff0e00720c */ /* 0x004fe20003f05270 */
[----:B------:R-:W-:-:S12]  /*14fa0*/  BSSY B0, `(.L_x_1943) ;  /* 0x0000025000007945 */ /* 0x000fd80003800000 */
[----:B------:R-:W-:Y:S05]  /*14fb0*/  @P0 BRA `(.L_x_1944) ;  /* 0x00000000008c0947 */ /* 0x000fea0003800000 */
[----:B------:R-:W-:-:S03]  /*14fc0*/  UMOV UR4, 0xffffffff ;  /* 0xffffffff00047882 */ /* 0x000fc60000000000 */
[----:B------:R-:W-:Y:S05]  /*14fd0*/  BRA.DIV UR4, `(.L_x_1945) ;  /* 0x0000001204207947 */ /* 0x000fea000b800000 */
[----:B------:R-:W-:-:S13]  /*14fe0*/  ELECT P6, URZ, PT ;  /* 0x00000000003f782f */ /* 0x000fda00038c0000 */
.L_x_1986:
[----:B------:R-:W-:Y:S05]  /*14ff0*/  @!P6 BRA `(.L_x_1944) ;  /* 0x00000000007ce947 */ /* 0x000fea0003800000 */
[----:B------:R-:W-:-:S06]  /*15000*/  ULOP3.LUT UR4, UR41, 0x2, URZ, 0xfc, !UPT ;  /* 0x0000000229047892 */ /* 0x000fcc000f8efc3f */
[----:B-1----:R-:W-:-:S05]  /*15010*/  IMAD.U32 R2, RZ, RZ, UR4 ;  /* 0x00000004ff027e24 */ /* 0x002fca000f8e00ff */
[----:B------:R-:W-:-:S13]  /*15020*/  ISETP.NE.AND P2, PT, R2, 0x3, PT ;  /* 0x000000030200780c */ /* 0x000fda0003f45270 */
[----:B------:R-:W-:Y:S05]  /*15030*/  @!P2 BRA `(.L_x_1946) ;  /* 0x000000000004a947 */ /* 0x000fea0003800000 */
[----:B------:R-:W-:Y:S01]  /*15040*/  BPT.TRAP 0x1 ;  /* 0x000000040000795c */ /* 0x000fe20000300000 */
.L_x_1946:
[----:B------:R-:W2:Y:S01]  /*15050*/  LDL.LU R7, [R1] ;  /* 0x0000000001077983 */ /* 0x000ea20000300800 */
[----:B0-----:R-:W-:Y:S02]  /*15060*/  VIADD R3, R0, 0x28c40 ;  /* 0x00028c4000037836 */ /* 0x001fe40000000000 */
[C---:B------:R-:W-:Y:S02]  /*15070*/  VIADD R2, R18.reuse, 0x1 ;  /* 0x0000000112027836 */ /* 0x040fe40000000000 */
[----:B------:R-:W-:-:S03]  /*15080*/  IMAD R6, R18, 0x8, R3 ;  /* 0x0000000812067824 */ /* 0x000fc600078e0203 */
[----:B------:R-:W-:-:S04]  /*15090*/  ISETP.NE.AND P1, PT, R2, 0x2, PT ;  /* 0x000000020200780c */ /* 0x000fc80003f25270 */
[----:B------:R-:W-:Y:S02]  /*150a0*/  SEL R4, RZ, 0x1, P1 ;  /* 0x00000001ff047807 */ /* 0x000fe40000800000 */
[C---:B--2---:R-:W-:Y:S02]  /*150b0*/  SHF.L.U32 R5, R7.reuse, 0x1f, RZ ;  /* 0x0000001f07057819 */ /* 0x044fe400000006ff */
[----:B------:R-:W-:Y:S02]  /*150c0*/  LOP3.LUT R7, R7, R4, RZ, 0x3c, !PT ;  /* 0x0000000407077212 */ /* 0x000fe400078e3cff */
[----:B------:R-:W0:Y:S01]  /*150d0*/  SYNCS.PHASECHK.TRANS64.TRYWAIT P0, [R6+URZ], R5 ;  /* 0x00000005060075a7 */ /* 0x000e22000800017f */
[----:B------:R-:W-:Y:S02]  /*150e0*/  SEL R4, R2, RZ, P1 ;  /* 0x000000ff02047207 */ /* 0x000fe40000800000 */
[----:B------:R-:W-:-:S03]  /*150f0*/  SHF.L.U32 R2, R7, 0x1f, RZ ;  /* 0x0000001f07027819 */ /* 0x000fc600000006ff */
[----:B------:R-:W-:Y:S01]  /*15100*/  IMAD R3, R4, 0x8, R3 ;  /* 0x0000000804037824 */ /* 0x000fe200078e0203 */
[----:B0-----:R-:W-:Y:S06]  /*15110*/  @!P0 BRA `(.L_x_1947) ;  /* 0x0000000c00f08947 */ /* 0x001fec0003800000 */
.L_x_1987:
[----:B------:R-:W1:Y:S02]  /*15120*/  SYNCS.PHASECHK.TRANS64.TRYWAIT P0, [R3+URZ], R2 ;  /* 0x00000002030075a7 */ /* 0x000e64000800017f */
[----:B-1----:R-:W-:Y:S05]  /*15130*/  @!P0 BRA `(.L_x_1948) ;  /* 0x0000000c00fc8947 */ /* 0x002fea0003800000 */
.L_x_1988:
[----:B------:R-:W-:Y:S05]  /*15140*/  @!P2 BRA `(.L_x_1949) ;  /* 0x000000000004a947 */ /* 0x000fea0003800000 */
[----:B------:R-:W-:Y:S01]  /*15150*/  BPT.TRAP 0x1 ;  /* 0x000000040000795c */ /* 0x000fe20000300000 */
.L_x_1949:
[----:B-1----:R-:W-:-:S04]  /*15160*/  VIADD R3, R0, 0x28c60 ;  /* 0x00028c6000037836 */ /* 0x002fc80000000000 */
[----:B------:R-:W-:-:S04]  /*15170*/  IMAD R18, R18, 0x8, R3 ;  /* 0x0000000812127824 */ /* 0x000fc800078e0203 */
[----:B------:R-:W1:Y:S02]  /*15180*/  SYNCS.PHASECHK.TRANS64.TRYWAIT P0, [R18+URZ], R5 ;  /* 0x00000005120075a7 */ /* 0x000e64000800017f */
[----:B-1----:R-:W-:Y:S05]  /*15190*/  @!P0 BRA `(.L_x_1950) ;  /* 0x0000000c00f88947 */ /* 0x002fea0003800000 */
.L_x_1989:
[----:B------:R-:W-:-:S07]  /*151a0*/  IMAD R3, R4, 0x8, R3 ;  /* 0x0000000804037824 */ /* 0x000fce00078e0203 */
.L_x_1951:
[----:B--2---:R2:W3:Y:S02]  /*151b0*/  SYNCS.PHASECHK.TRANS64.TRYWAIT P0, [R3+URZ], R2 ;  /* 0x00000002030075a7 */ /* 0x0044e4000800017f */
[----:B---3--:R-:W-:Y:S05]  /*151c0*/  @!P0 NANOSLEEP.SYNCS 0x989680 ;  /* 0x009896800000895d */ /* 0x008fea0003900000 */
[----:B------:R-:W3:Y:S02]  /*151d0*/  @!P0 SYNCS.PHASECHK.TRANS64 P0, [R3+URZ], R2 ;  /* 0x00000002030085a7 */ /* 0x000ee4000800007f */
[----:B---3--:R-:W-:Y:S05]  /*151e0*/  @!P0 BRA `(.L_x_1951) ;  /* 0xfffffffc00f08947 */ /* 0x008fea000383ffff */
.L_x_1944:
[----:B------:R-:W-:Y:S05]  /*151f0*/  BSYNC B0 ;  /* 0x0000000000007941 */ /* 0x000fea0003800000 */
.L_x_1943:
[----:B------:R-:W-:Y:S05]  /*15200*/  EXIT ;  /* 0x000000000000794d */ /* 0x000fea0003800000 */
.L_x_1733:
[----:B0-----:R-:W-:-:S04]  /*15210*/  IMAD.U32 R3, RZ, RZ, UR21 ;  /* 0x00000015ff037e24 */ /* 0x001fc8000f8e00ff */
[----:B------:R0:W1:Y:S03]  /*15220*/  SYNCS.PHASECHK.TRANS64.TRYWAIT P1, [R3+URZ+0x28c50], R0 ;  /* 0x028c5000030075a7 */ /* 0x000066000802017f */
[----:B-1----:R-:W-:Y:S05]  /*15230*/  @!P1 NANOSLEEP.SYNCS 0x989680 ;  /* 0x009896800000995d */ /* 0x002fea0003900000 */
[----:B------:R-:W1:Y:S02]  /*15240*/  @!P1 SYNCS.PHASECHK.TRANS64 P1, [R3+URZ+0x28c50], R0 ;  /* 0x028c5000030095a7 */ /* 0x000e64000802007f */
[----:B-1----:R-:W-:Y:S05]  /*15250*/  @!P1 BRA `(.L_x_1733) ;  /* 0xfffffffc00ec9947 */ /* 0x002fea000383ffff */
[----:B------:R-:W-:Y:S05]  /*15260*/  BRA `(.L_x_1952) ;  /* 0xfffffec800b47947 */ /* 0x000fea000383ffff */
.L_x_1738:
[----:B-1----:R-:W-:-:S04]  /*15270*/  IMAD.U32 R3, RZ, RZ, UR21 ;  /* 0x00000015ff037e24 */ /* 0x002fc8000f8e00ff */
[----:B------:R1:W2:Y:S03]  /*15280*/  SYNCS.PHASECHK.TRANS64.TRYWAIT P1, [R3+URZ+0x28c50], R0 ;  /* 0x028c5000030075a7 */ /* 0x0002a6000802017f */
[----:B--2---:R-:W-:Y:S05]  /*15290*/  @!P1 NANOSLEEP.SYNCS 0x989680 ;  /* 0x009896800000995d */ /* 0x004fea0003900000 */
[----:B------:R-:W2:Y:S02]  /*152a0*/  @!P1 SYNCS.PHASECHK.TRANS64 P1, [R3+URZ+0x28c50], R0 ;  /* 0x028c5000030095a7 */ /* 0x000ea4000802007f */
[----:B--2---:R-:W-:Y:S05]  /*152b0*/  @!P1 BRA `(.L_x_1738) ;  /* 0xfffffffc00ec9947 */ /* 0x004fea000383ffff */
[----:B------:R-:W-:Y:S05]  /*152c0*/  BRA `(.L_x_1737) ;  /* 0xfffffed400b07947 */ /* 0x000fea000383ffff */
.L_x_1747:
[----:B0-----:R-:W-:-:S04]  /*152d0*/  IMAD.U32 R3, RZ, RZ, UR43 ;  /* 0x0000002bff037e24 */ /* 0x001fc8000f8e00ff */
[----:B------:R0:W1:Y:S03]  /*152e0*/  SYNCS.PHASECHK.TRANS64.TRYWAIT P0, [R3+URZ+0x28c00], R0 ;  /* 0x028c0000030075a7 */ /* 0x000066000800017f */
[----:B-1----:R-:W-:Y:S05]  /*152f0*/  @!P0 NANOSLEEP.SYNCS 0x989680 ;  /* 0x009896800000895d */ /* 0x002fea0003900000 */
[----:B------:R-:W1:Y:S02]  /*15300*/  @!P0 SYNCS.PHASECHK.TRANS64 P0, [R3+URZ+0x28c00], R0 ;  /* 0x028c0000030085a7 */ /* 0x000e64000800007f */
[----:B-1----:R-:W-:Y:S05]  /*15310*/  @!P0 BRA `(.L_x_1747) ;  /* 0xfffffffc00ec8947 */ /* 0x002fea000383ffff */
[----:B------:R-:W-:Y:S05]  /*15320*/  BRA `(.L_x_1953) ;  /* 0xfffffeec00187947 */ /* 0x000fea000383ffff */
.L_x_1751:
[----:B--2---:R2:W3:Y:S02]  /*15330*/  SYNCS.PHASECHK.TRANS64.TRYWAIT P0, [R7+URZ+0x28c30], R10 ;  /* 0x028c300a070075a7 */ /* 0x0044e4000800017f */
[----:B---3--:R-:W-:Y:S05]  /*15340*/  @!P0 NANOSLEEP.SYNCS 0x989680 ;  /* 0x009896800000895d */ /* 0x008fea0003900000 */
[----:B------:R-:W3:Y:S02]  /*15350*/  @!P0 SYNCS.PHASECHK.TRANS64 P0, [R7+URZ+0x28c30], R10 ;  /* 0x028c300a070085a7 */ /* 0x000ee4000800007f */
[----:B---3--:R-:W-:Y:S05]  /*15360*/  @!P0 BRA `(.L_x_1751) ;  /* 0xfffffffc00f08947 */ /* 0x008fea000383ffff */
[----:B------:R-:W-:Y:S05]  /*15370*/  BRA `(.L_x_1750) ;  /* 0xfffffeec00347947 */ /* 0x000fea000383ffff */
.L_x_1763:
[----:B---3--:R3:W0:Y:S02]  /*15380*/  SYNCS.PHASECHK.TRANS64.TRYWAIT P0, [R7+URZ+0x28c50], R10 ;  /* 0x028c500a070075a7 */ /* 0x008624000800017f */
[----:B0-----:R-:W-:Y:S05]  /*15390*/  @!P0 NANOSLEEP.SYNCS 0x989680 ;  /* 0x009896800000895d */ /* 0x001fea0003900000 */
[----:B------:R-:W0:Y:S02]  /*153a0*/  @!P0 SYNCS.PHASECHK.TRANS64 P0, [R7+URZ+0x28c50], R10 ;  /* 0x028c500a070085a7 */ /* 0x000e24000800007f */
[----:B0-----:R-:W-:Y:S05]  /*153b0*/  @!P0 BRA `(.L_x_1763) ;  /* 0xfffffffc00f08947 */ /* 0x001fea000383ffff */
[----:B------:R-:W-:Y:S05]  /*153c0*/  BRA `(.L_x_1762) ;  /* 0xffffff0800547947 */ /* 0x000fea000383ffff */
.L_x_1771:
[----:B-1----:R-:W-:-:S04]  /*153d0*/  IMAD.U32 R7, RZ, RZ, UR27 ;  /* 0x0000001bff077e24 */ /* 0x002fc8000f8e00ff */
[----:B------:R1:W2:Y:S03]  /*153e0*/  SYNCS.PHASECHK.TRANS64.TRYWAIT P0, [R7+URZ+0x28c30], R10 ;  /* 0x028c300a070075a7 */ /* 0x0002a6000800017f */
[----:B--2---:R-:W-:Y:S05]  /*153f0*/  @!P0 NANOSLEEP.SYNCS 0x989680 ;  /* 0x009896800000895d */ /* 0x004fea0003900000 */
[----:B------:R-:W2:Y:S02]  /*15400*/  @!P0 SYNCS.PHASECHK.TRANS64 P0, [R7+URZ+0x28c30], R10 ;  /* 0x028c300a070085a7 */ /* 0x000ea4000800007f */
[----:B--2---:R-:W-:Y:S05]  /*15410*/  @!P0 BRA `(.L_x_1771) ;  /* 0xfffffffc00ec8947 */ /* 0x004fea000383ffff */
[----:B------:R-:W-:Y:S05]  /*15420*/  BRA `(.L_x_1770) ;  /* 0xffffff0c00a07947 */ /* 0x000fea000383ffff */
.L_x_1783:
[----:B--2---:R2:W3:Y:S02]  /*15430*/  SYNCS.PHASECHK.TRANS64.TRYWAIT P0, [R7+URZ+0x28c50], R10 ;  /* 0x028c500a070075a7 */ /* 0x0044e4000800017f */
[----:B---3--:R-:W-:Y:S05]  /*15440*/  @!P0 NANOSLEEP.SYNCS 0x989680 ;  /* 0x009896800000895d */ /* 0x008fea0003900000 */
[----:B------:R-:W3:Y:S02]  /*15450*/  @!P0 SYNCS.PHASECHK.TRANS64 P0, [R7+URZ+0x28c50], R10 ;  /* 0x028c500a070085a7 */ /* 0x000ee4000800007f */
[----:B---3--:R-:W-:Y:S05]  /*15460*/  @!P0 BRA `(.L_x_1783) ;  /* 0xfffffffc00f08947 */ /* 0x008fea000383ffff */
[----:B------:R-:W-:Y:S05]  /*15470*/  BRA `(.L_x_1782) ;  /* 0xffffff2c00807947 */ /* 0x000fea000383ffff */
.L_x_1792:
[----:B--2---:R-:W-:-:S04]  /*15480*/  IMAD.U32 R5, RZ, RZ, UR23 ;  /* 0x00000017ff057e24 */ /* 0x004fc8000f8e00ff */
[----:B------:R2:W3:Y:S03]  /*15490*/  SYNCS.PHASECHK.TRANS64.TRYWAIT P1, [R5+URZ+0x28c30], R8 ;  /* 0x028c3008050075a7 */ /* 0x0004e6000802017f */
[----:B---3--:R-:W-:Y:S05]  /*154a0*/  @!P1 NANOSLEEP.SYNCS 0x989680 ;  /* 0x009896800000995d */ /* 0x008fea0003900000 */
[----:B------:R-:W3:Y:S02]  /*154b0*/  @!P1 SYNCS.PHASECHK.TRANS64 P1, [R5+URZ+0x28c30], R8 ;  /* 0x028c3008050095a7 */ /* 0x000ee4000802007f */
[----:B---3--:R-:W-:Y:S05]  /*154c0*/  @!P1 BRA `(.L_x_1792) ;  /* 0xfffffffc00ec9947 */ /* 0x008fea000383ffff */
[----:B------:R-:W-:Y:S05]  /*154d0*/  BRA `(.L_x_1791) ;  /* 0xffffff34000c7947 */ /* 0x000fea000383ffff */
.L_x_1796:
[----:B---3--:R3:W4:Y:S02]  /*154e0*/  SYNCS.PHASECHK.TRANS64.TRYWAIT P1, [R171+URZ+0x28c50], R8 ;  /* 0x028c5008ab0075a7 */ /* 0x008724000802017f */
[----:B----4-:R-:W-:Y:S05]  /*154f0*/  @!P1 NANOSLEEP.SYNCS 0x989680 ;  /* 0x009896800000995d */ /* 0x010fea0003900000 */
[----:B------:R-:W4:Y:S02]  /*15500*/  @!P1 SYNCS.PHASECHK.TRANS64 P1, [R171+URZ+0x28c50], R8 ;  /* 0x028c5008ab0095a7 */ /* 0x000f24000802007f */
[----:B----4-:R-:W-:Y:S05]  /*15510*/  @!P1 BRA `(.L_x_1796) ;  /* 0xfffffffc00f09947 */ /* 0x010fea000383ffff */
[----:B------:R-:W-:Y:S05]  /*15520*/  BRA `(.L_x_1795) ;  /* 0xffffff4800307947 */ /* 0x000fea000383ffff */
.L_x_1802:
[----:B------:R-:W-:-:S04]  /*15530*/  IMAD.U32 R6, RZ, RZ, UR26 ;  /* 0x0000001aff067e24 */ /* 0x000fc8000f8e00ff */
[----:B------:R0:W0:Y:S03]  /*15540*/  SYNCS.PHASECHK.TRANS64.TRYWAIT P0, [R6+URZ+0x28c30], R9 ;  /* 0x028c3009060075a7 */ /* 0x000026000800017f */
[----:B0-----:R-:W-:Y:S05]  /*15550*/  @!P0 NANOSLEEP.SYNCS 0x989680 ;  /* 0x009896800000895d */ /* 0x001fea0003900000 */
[----:B------:R-:W0:Y:S02]  /*15560*/  @!P0 SYNCS.PHASECHK.TRANS64 P0, [R6+URZ+0x28c30], R9 ;  /* 0x028c3009060085a7 */ /* 0x000e24000800007f */
[----:B0-----:R-:W-:Y:S05]  /*15570*/  @!P0 BRA `(.L_x_1802) ;  /* 0xfffffffc00ec8947 */ /* 0x001fea000383ffff */
[----:B------:R-:W-:Y:S05]  /*15580*/  BRA `(.L_x_1801) ;  /* 0xffffff4c00207947 */ /* 0x000fea000383ffff */
.L_x_1814:
[----:B--2---:R2:W3:Y:S02]  /*15590*/  SYNCS.PHASECHK.TRANS64.TRYWAIT P0, [R8+URZ+0x28c50], R9 ;  /* 0x028c5009080075a7 */ /* 0x0044e4000800017f */
[----:B---3--:R-:W-:Y:S05]  /*155a0*/  @!P0 NANOSLEEP.SYNCS 0x989680 ;  /* 0x009896800000895d */ /* 0x008fea0003900000 */
[----:B------:R-:W3:Y:S02]  /*155b0*/  @!P0 SYNCS.PHASECHK.TRANS64 P0, [R8+URZ+0x28c50], R9 ;  /* 0x028c5009080085a7 */ /* 0x000ee4000800007f */
[----:B---3--:R-:W-:Y:S05]  /*155c0*/  @!P0 BRA `(.L_x_1814) ;  /* 0xfffffffc00f08947 */ /* 0x008fea000383ffff */
[----:B------:R-:W-:Y:S05]  /*155d0*/  BRA `(.L_x_1813) ;  /* 0xffffff6800f47947 */ /* 0x000fea000383ffff */
.L_x_1844:
[----:B------:R-:W-:Y:S02]  /*155e0*/  IMAD.MOV.U32 R13, RZ, RZ, R4 ;  /* 0x000000ffff0d7224 */ /* 0x000fe400078e0004 */
[----:B------:R-:W-:Y:S02]  /*155f0*/  IMAD.MOV.U32 R12, RZ, RZ, RZ ;  /* 0x000000ffff0c7224 */ /* 0x000fe400078e00ff */
[----:B------:R-:W-:Y:S02]  /*15600*/  IMAD.MOV.U32 R11, RZ, RZ, 0x1f ;  /* 0x0000001fff0b7424 */ /* 0x000fe400078e00ff */
[----:B------:R-:W-:-:S07]  /*15610*/  IMAD.MOV.U32 R15, RZ, RZ, -0x1 ;  /* 0xffffffffff0f7424 */ /* 0x000fce00078e00ff */
[----:B0-----:R-:W-:Y:S05]  /*15620*/  WARPSYNC.COLLECTIVE R15, `(.L_x_1954) ;  /* 0x000000000f087348 */ /* 0x001fea0003c00000 */
[----:B------:R1:W2:Y:S02]  /*15630*/  SHFL.IDX P6, R14, R13, R12, R11 ;  /* 0x0000000c0d0e7389 */ /* 0x0002a400000c000b */
[----:B012---:R-:W-:Y:S01]  /*15640*/  ENDCOLLECTIVE ;  /* 0x000000000000791b */ /* 0x007fe20003800000 */
.L_x_1954:
[----:B------:R-:W-:Y:S05]  /*15650*/  BRA `(.L_x_1955) ;  /* 0xffffffb400247947 */ /* 0x000fea000383ffff */
.L_x_1846:
[----:B------:R-:W-:Y:S01]  /*15660*/  BSSY B0, `(.L_x_1956) ;  /* 0x0000006000007945 */ /* 0x000fe20003800000 */
[----:B------:R-:W-:-:S07]  /*15670*/  IMAD.MOV.U32 R15, RZ, RZ, -0x1 ;  /* 0xffffffffff0f7424 */ /* 0x000fce00078e00ff */
[----:B0--3--:R-:W-:Y:S05]  /*15680*/  WARPSYNC.COLLECTIVE R15, `(.L_x_1957) ;  /* 0x000000000f0c7348 */ /* 0x009fea0003c00000 */
[----:B------:R-:W-:Y:S02]  /*15690*/  ELECT P6, UR62, PT ;  /* 0x00000000003e782f */ /* 0x000fe400038c0000 */
[----:B------:R-:W-:Y:S01]  /*156a0*/  MOV R14, UR62 ;  /* 0x0000003e000e7c02 */ /* 0x000fe20008000f00 */
[----:B0--3--:R-:W-:Y:S10]  /*156b0*/  ENDCOLLECTIVE ;  /* 0x000000000000791b */ /* 0x009ff40003800000 */
.L_x_1957:
[----:B------:R-:W-:Y:S05]  /*156c0*/  BSYNC B0 ;  /* 0x0000000000007941 */ /* 0x000fea0003800000 */
.L_x_1956:
[----:B------:R-:W-:Y:S05]  /*156d0*/  BRA `(.L_x_1958) ;  /* 0xffffffb400287947 */ /* 0x000fea000383ffff */
.L_x_1848:
[----:B0-----:R0:W1:Y:S02]  /*156e0*/  SYNCS.PHASECHK.TRANS64.TRYWAIT P0, [R3+URZ+0x28c40], R0 ;  /* 0x028c4000030075a7 */ /* 0x001064000800017f */
[----:B-1----:R-:W-:Y:S05]  /*156f0*/  @!P0 NANOSLEEP.SYNCS 0x989680 ;  /* 0x009896800000895d */ /* 0x002fea0003900000 */
[----:B------:R-:W1:Y:S02]  /*15700*/  @!P0 SYNCS.PHASECHK.TRANS64 P0, [R3+URZ+0x28c40], R0 ;  /* 0x028c4000030085a7 */ /* 0x000e64000800007f */
[----:B-1----:R-:W-:Y:S05]  /*15710*/  @!P0 BRA `(.L_x_1848) ;  /* 0xfffffffc00f08947 */ /* 0x002fea000383ffff */
[----:B------:R-:W-:Y:S05]  /*15720*/  BRA `(.L_x_1959) ;  /* 0xffffffb4008c7947 */ /* 0x000fea000383ffff */
.L_x_1852:
        /* <DEDUP_REMOVED lines=8> */
.L_x_1960:
[----:B------:R-:W-:Y:S01]  /*157b0*/  IMAD.MOV.U32 R13, RZ, RZ, R0 ;  /* 0x000000ffff0d7224 */ /* 0x000fe200078e0000 */
[----:B------:R-:W-:Y:S01]  /*157c0*/  LOP3.LUT R8, R8, 0x7f, RZ, 0xc0, !PT ;  /* 0x0000007f08087812 */ /* 0x000fe200078ec0ff */
[----:B------:R-:W-:-:S07]  /*157d0*/  IMAD.MOV.U32 R5, RZ, RZ, R14 ;  /* 0x000000ffff057224 */ /* 0x000fce00078e000e */
[----:B------:R-:W-:Y:S05]  /*157e0*/  WARPSYNC.COLLECTIVE R15, `(.L_x_1961) ;  /* 0x000000000f087348 */ /* 0x000fea0003c00000 */
[----:B------:R0:W1:Y:S02]  /*157f0*/  SHFL.IDX P6, R14, R13, R12, R11 ;  /* 0x0000000c0d0e7389 */ /* 0x00006400000c000b */
[----:B01----:R-:W-:Y:S01]  /*15800*/  ENDCOLLECTIVE ;  /* 0x000000000000791b */ /* 0x003fe20003800000 */
.L_x_1961:
[----:B------:R-:W-:Y:S01]  /*15810*/  SHF.R.U32.HI R8, RZ, 0x3, R8 ;  /* 0x00000003ff087819 */ /* 0x000fe20000011608 */
[----:B------:R-:W-:Y:S02]  /*15820*/  ULDC UR4, c[0x0][0x288] ;  /* 0x0000a20000047ab9 */ /* 0x000fe40000000800 */
[----:B------:R-:W-:Y:S02]  /*15830*/  IMAD R3, R7, UR4, RZ ;  /* 0x0000000407037c24 */ /* 0x000fe4000f8e02ff */
[----:B------:R-:W-:-:S04]  /*15840*/  VIADD R4, R8, UR40 ;  /* 0x0000002808047c36 */ /* 0x000fc80008000000 */
        /* <DEDUP_REMOVED lines=8> */
.L_x_1962:
[----:B------:R-:W-:-:S05]  /*158d0*/  @!P1 LEA R6, P2, R10, R6, 0x1 ;  /* 0x000000060a069211 */ /* 0x000fca00078408ff */
[----:B------:R-:W-:-:S04]  /*158e0*/  @!P1 IMAD.X R5, RZ, RZ, R5, P2 ;  /* 0x000000ffff059224 */ /* 0x000fc800010e0605 */
[----:B------:R-:W-:Y:S02]  /*158f0*/  @!P1 IMAD.MOV.U32 R7, RZ, RZ, R5 ;  /* 0x000000ffff079224 */ /* 0x000fe400078e0005 */
[----:B------:R-:W-:-:S03]  /*15900*/  IMAD.MOV.U32 R13, RZ, RZ, R0 ;  /* 0x000000ffff0d7224 */ /* 0x000fc600078e0000 */
[----:B------:R-:W-:Y:S01]  /*15910*/  @!PT LDS RZ, [RZ] ;  /* 0x00000000fffff984 */ /* 0x000fe20000000800 */
[----:B------:R-:W-:Y:S01]  /*15920*/  @!PT LDS RZ, [RZ] ;  /* 0x00000000fffff984 */ /* 0x000fe20000000800 */
[----:B------:R-:W-:Y:S01]  /*15930*/  @!PT LDS RZ, [RZ] ;  /* 0x00000000fffff984 */ /* 0x000fe20000000800 */
[----:B------:R0:W-:Y:S01]  /*15940*/  @!P1 LDGSTS.E.BYPASS.LTC128B.128 [R9+0x20400], desc[UR46][R6.64], !P0 ;  /* 0x2040000006099fae */ /* 0x0001e2000c101d6e */
[----:B------:R-:W-:Y:S01]  /*15950*/  ISETP.GE.AND P1, PT, R8, R3, PT ;  /* 0x000000030800720c */ /* 0x000fe20003f26270 */
[----:B------:R-:W-:-:S12]  /*15960*/  IMAD.MOV.U32 R5, RZ, RZ, R14 ;  /* 0x000000ffff057224 */ /* 0x000fd800078e000e */
[----:B0-----:R-:W-:Y:S05]  /*15970*/  WARPSYNC.COLLECTIVE R15, `(.L_x_1963) ;  /* 0x000000000f087348 */ /* 0x001fea0003c00000 */
[----:B------:R1:W2:Y:S02]  /*15980*/  SHFL.IDX P6, R14, R13, R12, R11 ;  /* 0x0000000c0d0e7389 */ /* 0x0002a400000c000b */
[----:B012---:R-:W-:Y:S01]  /*15990*/  ENDCOLLECTIVE ;  /* 0x000000000000791b */ /* 0x007fe20003800000 */
.L_x_1963:
[----:B------:R-:W-:Y:S02]  /*159a0*/  IMAD.MOV.U32 R13, RZ, RZ, R2 ;  /* 0x000000ffff0d7224 */ /* 0x000fe400078e0002 */
[----:B------:R-:W-:Y:S02]  /*159b0*/  IMAD.MOV.U32 R12, RZ, RZ, 0x2 ;  /* 0x00000002ff0c7424 */ /* 0x000fe400078e00ff */
[----:B------:R-:W-:-:S07]  /*159c0*/  IMAD.MOV.U32 R6, RZ, RZ, R14 ;  /* 0x000000ffff067224 */ /* 0x000fce00078e000e */
[----:B------:R-:W-:Y:S05]  /*159d0*/  WARPSYNC.COLLECTIVE R15, `(.L_x_1964) ;  /* 0x000000000f087348 */ /* 0x000fea0003c00000 */
[----:B------:R0:W1:Y:S02]  /*159e0*/  SHFL.IDX P6, R14, R13, R12, R11 ;  /* 0x0000000c0d0e7389 */ /* 0x00006400000c000b */
[----:B01----:R-:W-:Y:S01]  /*159f0*/  ENDCOLLECTIVE ;  /* 0x000000000000791b */ /* 0x003fe20003800000 */
.L_x_1964:
[----:B------:R-:W-:-:S05]  /*15a00*/  @!P1 LEA R6, P2, R10, R6, 0x1 ;  /* 0x000000060a069211 */ /* 0x000fca00078408ff */
[----:B------:R-:W-:-:S04]  /*15a10*/  @!P1 IMAD.X R5, RZ, RZ, R5, P2 ;  /* 0x000000ffff059224 */ /* 0x000fc800010e0605 */
[----:B------:R-:W-:Y:S02]  /*15a20*/  @!P1 IMAD.MOV.U32 R7, RZ, RZ, R5 ;  /* 0x000000ffff079224 */ /* 0x000fe400078e0005 */
[----:B------:R-:W-:Y:S02]  /*15a30*/  VIADD R5, R4, 0x20 ;  /* 0x0000002004057836 */ /* 0x000fe40000000000 */
[----:B------:R-:W-:Y:S01]  /*15a40*/  IMAD.MOV.U32 R13, RZ, RZ, R0 ;  /* 0x000000ffff0d7224 */ /* 0x000fe200078e0000 */
[----:B------:R-:W-:Y:S01]  /*15a50*/  @!PT LDS RZ, [RZ] ;  /* 0x00000000fffff984 */ /* 0x000fe20000000800 */
[----:B------:R-:W-:Y:S01]  /*15a60*/  @!PT LDS RZ, [RZ] ;  /* 0x00000000fffff984 */ /* 0x000fe20000000800 */
[----:B------:R-:W-:Y:S01]  /*15a70*/  @!PT LDS RZ, [RZ] ;  /* 0x00000000fffff984 */ /* 0x000fe20000000800 */
[----:B------:R0:W-:Y:S02]  /*15a80*/  @!P1 LDGSTS.E.BYPASS.LTC128B.128 [R9+0x20c00], desc[UR46][R6.64], !P0 ;  /* 0x20c0000006099fae */ /* 0x0001e4000c101d6e */
[----:B------:R-:W-:Y:S01]  /*15a90*/  ISETP.GE.AND P1, PT, R5, R3, PT ;  /* 0x000000030500720c */ /* 0x000fe20003f26270 */
[----:B------:R-:W-:-:S12]  /*15aa0*/  IMAD.MOV.U32 R5, RZ, RZ, R14 ;  /* 0x000000ffff057224 */ /* 0x000fd800078e000e */
[----:B0-----:R-:W-:Y:S05]  /*15ab0*/  WARPSYNC.COLLECTIVE R15, `(.L_x_1965) ;  /* 0x000000000f087348 */ /* 0x001fea0003c00000 */
[----:B------:R1:W2:Y:S02]  /*15ac0*/  SHFL.IDX P6, R14, R13, R12, R11 ;  /* 0x0000000c0d0e7389 */ /* 0x0002a400000c000b */
[----:B012---:R-:W-:Y:S01]  /*15ad0*/  ENDCOLLECTIVE ;  /* 0x000000000000791b */ /* 0x007fe20003800000 */
.L_x_1965:
[----:B------:R-:W-:Y:S02]  /*15ae0*/  IMAD.MOV.U32 R13, RZ, RZ, R2 ;  /* 0x000000ffff0d7224 */ /* 0x000fe400078e0002 */
[----:B------:R-:W-:Y:S02]  /*15af0*/  IMAD.MOV.U32 R12, RZ, RZ, 0x3 ;  /* 0x00000003ff0c7424 */ /* 0x000fe400078e00ff */
[----:B------:R-:W-:-:S07]  /*15b00*/  IMAD.MOV.U32 R6, RZ, RZ, R14 ;  /* 0x000000ffff067224 */ /* 0x000fce00078e000e */
[----:B------:R-:W-:Y:S05]  /*15b10*/  WARPSYNC.COLLECTIVE R15, `(.L_x_1966) ;  /* 0x000000000f087348 */ /* 0x000fea0003c00000 */
[----:B------:R0:W1:Y:S02]  /*15b20*/  SHFL.IDX P6, R14, R13, R12, R11 ;  /* 0x0000000c0d0e7389 */ /* 0x00006400000c000b */
[----:B01----:R-:W-:Y:S01]  /*15b30*/  ENDCOLLECTIVE ;  /* 0x000000000000791b */ /* 0x003fe20003800000 */
.L_x_1966:
        /* <DEDUP_REMOVED lines=8> */
[----:B------:R-:W-:-:S07]  /*15bc0*/  IMAD.MOV.U32 R5, RZ, RZ, R14 ;  /* 0x000000ffff057224 */ /* 0x000fce00078e000e */
[----:B0-----:R-:W-:Y:S05]  /*15bd0*/  WARPSYNC.COLLECTIVE R15, `(.L_x_1967) ;  /* 0x000000000f087348 */ /* 0x001fea0003c00000 */
[----:B------:R1:W2:Y:S02]  /*15be0*/  SHFL.IDX P6, R14, R13, R12, R11 ;  /* 0x0000000c0d0e7389 */ /* 0x0002a400000c000b */
[----:B012---:R-:W-:Y:S01]  /*15bf0*/  ENDCOLLECTIVE ;  /* 0x000000000000791b */ /* 0x007fe20003800000 */
.L_x_1967:
[----:B------:R-:W-:Y:S01]  /*15c00*/  IMAD.MOV.U32 R0, RZ, RZ, R14 ;  /* 0x000000ffff007224 */ /* 0x000fe200078e000e */
[----:B------:R-:W-:Y:S06]  /*15c10*/  BRA `(.L_x_1968) ;  /* 0xffffffb800747947 */ /* 0x000fec000383ffff */
.L_x_1855:
[----:B0-----:R0:W1:Y:S02]  /*15c20*/  SYNCS.PHASECHK.TRANS64.TRYWAIT P0, [R17+URZ+0x28c20], R0 ;  /* 0x028c2000110075a7 */ /* 0x001064000800017f */
[----:B-1----:R-:W-:Y:S05]  /*15c30*/  @!P0 NANOSLEEP.SYNCS 0x989680 ;  /* 0x009896800000895d */ /* 0x002fea0003900000 */
[----:B------:R-:W1:Y:S02]  /*15c40*/  @!P0 SYNCS.PHASECHK.TRANS64 P0, [R17+URZ+0x28c20], R0 ;  /* 0x028c2000110085a7 */ /* 0x000e64000800007f */
[----:B-1----:R-:W-:Y:S05]  /*15c50*/  @!P0 BRA `(.L_x_1855) ;  /* 0xfffffffc00f08947 */ /* 0x002fea000383ffff */
[----:B------:R-:W-:Y:S05]  /*15c60*/  BRA `(.L_x_1969) ;  /* 0xffffffb800d07947 */ /* 0x000fea000383ffff */
.L_x_1859:
[----:B0-----:R0:W1:Y:S02]  /*15c70*/  SYNCS.PHASECHK.TRANS64.TRYWAIT P0, [R0+URZ+0x28c60], R3 ;  /* 0x028c6003000075a7 */ /* 0x001064000800017f */
[----:B-1----:R-:W-:Y:S05]  /*15c80*/  @!P0 NANOSLEEP.SYNCS 0x989680 ;  /* 0x009896800000895d */ /* 0x002fea0003900000 */
[----:B------:R-:W1:Y:S02]  /*15c90*/  @!P0 SYNCS.PHASECHK.TRANS64 P0, [R0+URZ+0x28c60], R3 ;  /* 0x028c6003000085a7 */ /* 0x000e64000800007f */
[----:B-1----:R-:W-:Y:S05]  /*15ca0*/  @!P0 BRA `(.L_x_1859) ;  /* 0xfffffffc00f08947 */ /* 0x002fea000383ffff */
[----:B------:R-:W-:Y:S05]  /*15cb0*/  BRA `(.L_x_1970) ;  /* 0xffffffb800f47947 */ /* 0x000fea000383ffff */
.L_x_1876:
[----:B-1----:R1:W2:Y:S02]  /*15cc0*/  SYNCS.PHASECHK.TRANS64.TRYWAIT P0, [R2+URZ+0x28c40], R4 ;  /* 0x028c4004020075a7 */ /* 0x0022a4000800017f */
[----:B--2---:R-:W-:Y:S05]  /*15cd0*/  @!P0 NANOSLEEP.SYNCS 0x989680 ;  /* 0x009896800000895d */ /* 0x004fea0003900000 */
[----:B------:R-:W2:Y:S02]  /*15ce0*/  @!P0 SYNCS.PHASECHK.TRANS64 P0, [R2+URZ+0x28c40], R4 ;  /* 0x028c4004020085a7 */ /* 0x000ea4000800007f */
[----:B--2---:R-:W-:Y:S05]  /*15cf0*/  @!P0 BRA `(.L_x_1876) ;  /* 0xfffffffc00f08947 */ /* 0x004fea000383ffff */
[----:B------:R-:W-:Y:S05]  /*15d00*/  BRA `(.L_x_1971) ;  /* 0xffffffc400dc7947 */ /* 0x000fea000383ffff */
.L_x_1881:
[----:B--2---:R2:W3:Y:S02]  /*15d10*/  SYNCS.PHASECHK.TRANS64.TRYWAIT P0, [R2+URZ+0x28c60], R4 ;  /* 0x028c6004020075a7 */ /* 0x0044e4000800017f */
[----:B---3--:R-:W-:Y:S05]  /*15d20*/  @!P0 NANOSLEEP.SYNCS 0x989680 ;  /* 0x009896800000895d */ /* 0x008fea0003900000 */
[----:B------:R-:W3:Y:S02]  /*15d30*/  @!P0 SYNCS.PHASECHK.TRANS64 P0, [R2+URZ+0x28c60], R4 ;  /* 0x028c6004020085a7 */ /* 0x000ee4000800007f */
[----:B---3--:R-:W-:Y:S05]  /*15d40*/  @!P0 BRA `(.L_x_1881) ;  /* 0xfffffffc00f08947 */ /* 0x008fea000383ffff */
[----:B------:R-:W-:Y:S05]  /*15d50*/  BRA `(.L_x_1972) ;  /* 0xffffffc800547947 */ /* 0x000fea000383ffff */
.L_x_1897:
[----:B0-----:R0:W1:Y:S02]  /*15d60*/  SYNCS.PHASECHK.TRANS64.TRYWAIT P0, [R4+URZ+0x28c40], R2 ;  /* 0x028c4002040075a7 */ /* 0x001064000800017f */
[----:B-1----:R-:W-:Y:S05]  /*15d70*/  @!P0 NANOSLEEP.SYNCS 0x989680 ;  /* 0x009896800000895d */ /* 0x002fea0003900000 */
[----:B------:R-:W1:Y:S02]  /*15d80*/  @!P0 SYNCS.PHASECHK.TRANS64 P0, [R4+URZ+0x28c40], R2 ;  /* 0x028c4002040085a7 */ /* 0x000e64000800007f */
[----:B-1----:R-:W-:Y:S05]  /*15d90*/  @!P0 BRA `(.L_x_1897) ;  /* 0xfffffffc00f08947 */ /* 0x002fea000383ffff */
[----:B------:R-:W-:Y:S05]  /*15da0*/  BRA `(.L_x_1973) ;  /* 0xffffffd4002c7947 */ /* 0x000fea000383ffff */
.L_x_1902:
[----:B-1----:R1:W2:Y:S02]  /*15db0*/  SYNCS.PHASECHK.TRANS64.TRYWAIT P0, [R4+URZ+0x28c60], R2 ;  /* 0x028c6002040075a7 */ /* 0x0022a4000800017f */
[----:B--2---:R-:W-:Y:S05]  /*15dc0*/  @!P0 NANOSLEEP.SYNCS 0x989680 ;  /* 0x009896800000895d */ /* 0x004fea0003900000 */
[----:B------:R-:W2:Y:S02]  /*15dd0*/  @!P0 SYNCS.PHASECHK.TRANS64 P0, [R4+URZ+0x28c60], R2 ;  /* 0x028c6002040085a7 */ /* 0x000ea4000800007f */
[----:B--2---:R-:W-:Y:S05]  /*15de0*/  @!P0 BRA `(.L_x_1902) ;  /* 0xfffffffc00f08947 */ /* 0x004fea000383ffff */
[----:B------:R-:W-:Y:S05]  /*15df0*/  BRA `(.L_x_1974) ;  /* 0xffffffd400a47947 */ /* 0x000fea000383ffff */
.L_x_1917:
[----:B0-----:R0:W1:Y:S02]  /*15e00*/  SYNCS.PHASECHK.TRANS64.TRYWAIT P0, [R4+URZ+0x28c40], R2 ;  /* 0x028c4002040075a7 */ /* 0x001064000800017f */
[----:B-1----:R-:W-:Y:S05]  /*15e10*/  @!P0 NANOSLEEP.SYNCS 0x989680 ;  /* 0x009896800000895d */ /* 0x002fea0003900000 */
[----:B------:R-:W1:Y:S02]  /*15e20*/  @!P0 SYNCS.PHASECHK.TRANS64 P0, [R4+URZ+0x28c40], R2 ;  /* 0x028c4002040085a7 */ /* 0x000e64000800007f */
[----:B-1----:R-:W-:Y:S05]  /*15e30*/  @!P0 BRA `(.L_x_1917) ;  /* 0xfffffffc00f08947 */ /* 0x002fea000383ffff */
[----:B------:R-:W-:Y:S05]  /*15e40*/  BRA `(.L_x_1975) ;  /* 0xffffffe000607947 */ /* 0x000fea000383ffff */
.L_x_1922:
[----:B-1----:R1:W2:Y:S02]  /*15e50*/  SYNCS.PHASECHK.TRANS64.TRYWAIT P0, [R4+URZ+0x28c60], R2 ;  /* 0x028c6002040075a7 */ /* 0x0022a4000800017f */
[----:B--2---:R-:W-:Y:S05]  /*15e60*/  @!P0 NANOSLEEP.SYNCS 0x989680 ;  /* 0x009896800000895d */ /* 0x004fea0003900000 */
[----:B------:R-:W2:Y:S02]  /*15e70*/  @!P0 SYNCS.PHASECHK.TRANS64 P0, [R4+URZ+0x28c60], R2 ;  /* 0x028c6002040085a7 */ /* 0x000ea4000800007f */
[----:B--2---:R-:W-:Y:S05]  /*15e80*/  @!P0 BRA `(.L_x_1922) ;  /* 0xfffffffc00f08947 */ /* 0x004fea000383ffff */
[----:B------:R-:W-:Y:S05]  /*15e90*/  BRA `(.L_x_1976) ;  /* 0xffffffe000d87947 */ /* 0x000fea000383ffff */
.L_x_1938:
[----:B------:R-:W-:Y:S01]  /*15ea0*/  BSSY B0, `(.L_x_1977) ;  /* 0x0000008000007945 */ /* 0x000fe20003800000 */
[----:B-----5:R-:W-:Y:S02]  /*15eb0*/  IMAD.MOV.U32 R13, RZ, RZ, R2 ;  /* 0x000000ffff0d7224 */ /* 0x020fe400078e0002 */
[----:B------:R-:W-:Y:S02]  /*15ec0*/  IMAD.MOV.U32 R12, RZ, RZ, RZ ;  /* 0x000000ffff0c7224 */ /* 0x000fe400078e00ff */
[----:B------:R-:W-:Y:S02]  /*15ed0*/  IMAD.MOV.U32 R11, RZ, RZ, 0x1f ;  /* 0x0000001fff0b7424 */ /* 0x000fe400078e00ff */
[----:B------:R-:W-:-:S07]  /*15ee0*/  IMAD.MOV.U32 R15, RZ, RZ, -0x1 ;  /* 0xffffffffff0f7424 */ /* 0x000fce00078e00ff */
[----:B------:R-:W-:Y:S05]  /*15ef0*/  WARPSYNC.COLLECTIVE R15, `(.L_x_1978) ;  /* 0x000000000f087348 */ /* 0x000fea0003c00000 */
[----:B------:R0:W1:Y:S02]  /*15f00*/  SHFL.IDX P6, R14, R13, R12, R11 ;  /* 0x0000000c0d0e7389 */ /* 0x00006400000c000b */
[----:B01----:R-:W-:Y:S01]  /*15f10*/  ENDCOLLECTIVE ;  /* 0x000000000000791b */ /* 0x003fe20003800000 */
.L_x_1978:
[----:B------:R-:W-:Y:S05]  /*15f20*/  BSYNC B0 ;  /* 0x0000000000007941 */ /* 0x000fea0003800000 */
.L_x_1977:
[----:B------:R-:W-:Y:S05]  /*15f30*/  BRA `(.L_x_1979) ;  /* 0xffffffec00987947 */ /* 0x000fea000383ffff */
.L_x_1941:
[----:B0-----:R0:W1:Y:S02]  /*15f40*/  SYNCS.PHASECHK.TRANS64.TRYWAIT P0, [R0+URZ+0x28c20], R3 ;  /* 0x028c2003000075a7 */ /* 0x001064000800017f */
[----:B-1----:R-:W-:Y:S05]  /*15f50*/  @!P0 NANOSLEEP.SYNCS 0x989680 ;  /* 0x009896800000895d */ /* 0x002fea0003900000 */
[----:B------:R-:W1:Y:S02]  /*15f60*/  @!P0 SYNCS.PHASECHK.TRANS64 P0, [R0+URZ+0x28c20], R3 ;  /* 0x028c2003000085a7 */ /* 0x000e64000800007f */
[----:B-1----:R-:W-:Y:S05]  /*15f70*/  @!P0 BRA `(.L_x_1941) ;  /* 0xfffffffc00f08947 */ /* 0x002fea000383ffff */
[----:B------:R-:W-:Y:S05]  /*15f80*/  BRA `(.L_x_1980) ;  /* 0xffffffec00e47947 */ /* 0x000fea000383ffff */
.L_x_1942:
        /* <DEDUP_REMOVED lines=11> */
.L_x_1982:
[----:B------:R-:W-:Y:S05]  /*16040*/  BSYNC B0 ;  /* 0x0000000000007941 */ /* 0x000fea0003800000 */
.L_x_1981:
[----:B------:R-:W-:Y:S05]  /*16050*/  BRA `(.L_x_1983) ;  /* 0xffffffec00cc7947 */ /* 0x000fea000383ffff */
.L_x_1945:
[----:B------:R-:W-:Y:S01]  /*16060*/  BSSY B1, `(.L_x_1984) ;  /* 0x0000006000017945 */ /* 0x000fe20003800000 */
[----:B------:R-:W-:-:S07]  /*16070*/  IMAD.MOV.U32 R15, RZ, RZ, -0x1 ;  /* 0xffffffffff0f7424 */ /* 0x000fce00078e00ff */
[----:B01----:R-:W-:Y:S05]  /*16080*/  WARPSYNC.COLLECTIVE R15, `(.L_x_1985) ;  /* 0x000000000f0c7348 */ /* 0x003fea0003c00000 */
[----:B------:R-:W-:Y:S02]  /*16090*/  ELECT P6, UR62, PT ;  /* 0x00000000003e782f */ /* 0x000fe400038c0000 */
[----:B------:R-:W-:Y:S01]  /*160a0*/  MOV R14, UR62 ;  /* 0x0000003e000e7c02 */ /* 0x000fe20008000f00 */
[----:B01----:R-:W-:Y:S10]  /*160b0*/  ENDCOLLECTIVE ;  /* 0x000000000000791b */ /* 0x003ff40003800000 */
.L_x_1985:
[----:B------:R-:W-:Y:S05]  /*160c0*/  BSYNC B1 ;  /* 0x0000000000017941 */ /* 0x000fea0003800000 */
.L_x_1984:
[----:B------:R-:W-:Y:S05]  /*160d0*/  BRA `(.L_x_1986) ;  /* 0xffffffec00c47947 */ /* 0x000fea000383ffff */
.L_x_1947:
[----:B0-----:R0:W1:Y:S02]  /*160e0*/  SYNCS.PHASECHK.TRANS64.TRYWAIT P0, [R6+URZ], R5 ;  /* 0x00000005060075a7 */ /* 0x001064000800017f */
[----:B-1----:R-:W-:Y:S05]  /*160f0*/  @!P0 NANOSLEEP.SYNCS 0x989680 ;  /* 0x009896800000895d */ /* 0x002fea0003900000 */
[----:B------:R-:W1:Y:S02]  /*16100*/  @!P0 SYNCS.PHASECHK.TRANS64 P0, [R6+URZ], R5 ;  /* 0x00000005060085a7 */ /* 0x000e64000800007f */
[----:B-1----:R-:W-:Y:S05]  /*16110*/  @!P0 BRA `(.L_x_1947) ;  /* 0xfffffffc00f08947 */ /* 0x002fea000383ffff */
[----:B------:R-:W-:Y:S05]  /*16120*/  BRA `(.L_x_1987) ;  /* 0xffffffec00fc7947 */ /* 0x000fea000383ffff */
.L_x_1948:
[----:B-1----:R1:W2:Y:S02]  /*16130*/  SYNCS.PHASECHK.TRANS64.TRYWAIT P0, [R3+URZ], R2 ;  /* 0x00000002030075a7 */ /* 0x0022a4000800017f */
[----:B--2---:R-:W-:Y:S05]  /*16140*/  @!P0 NANOSLEEP.SYNCS 0x989680 ;  /* 0x009896800000895d */ /* 0x004fea0003900000 */
[----:B------:R-:W2:Y:S02]  /*16150*/  @!P0 SYNCS.PHASECHK.TRANS64 P0, [R3+URZ], R2 ;  /* 0x00000002030085a7 */ /* 0x000ea4000800007f */
[----:B--2---:R-:W-:Y:S05]  /*16160*/  @!P0 BRA `(.L_x_1948) ;  /* 0xfffffffc00f08947 */ /* 0x004fea000383ffff */
[----:B------:R-:W-:Y:S05]  /*16170*/  BRA `(.L_x_1988) ;  /* 0xffffffec00f07947 */ /* 0x000fea000383ffff */
.L_x_1950:
[----:B-1----:R1:W2:Y:S02]  /*16180*/  SYNCS.PHASECHK.TRANS64.TRYWAIT P0, [R18+URZ], R5 ;  /* 0x00000005120075a7 */ /* 0x0022a4000800017f */
[----:B--2---:R-:W-:Y:S05]  /*16190*/  @!P0 NANOSLEEP.SYNCS 0x989680 ;  /* 0x009896800000895d */ /* 0x004fea0003900000 */
[----:B------:R-:W2:Y:S02]  /*161a0*/  @!P0 SYNCS.PHASECHK.TRANS64 P0, [R18+URZ], R5 ;  /* 0x00000005120085a7 */ /* 0x000ea4000800007f */
[----:B--2---:R-:W-:Y:S05]  /*161b0*/  @!P0 BRA `(.L_x_1950) ;  /* 0xfffffffc00f08947 */ /* 0x004fea000383ffff */
[----:B------:R-:W-:Y:S05]  /*161c0*/  BRA `(.L_x_1989) ;  /* 0xffffffec00f47947 */ /* 0x000fea000383ffff */
.L_x_1990:
        /* <DEDUP_REMOVED lines=11> */
.L_x_5873:


//--------------------- .text._ZN7cutlass13device_kernelIN5flash11enable_sm90INS1_16FlashAttnFwdSm90INS1_25CollectiveMainloopFwdSm90ILi2EN4cute5tupleIJNS5_1CILi1EEES8_S8_EEENS6_IJNS7_ILi64EEESA_SA_EEELi512ENS_10bfloat16_tEfNS_4arch4Sm90ELb0ELb1ELb0ELb0ELb0ELb0ELb1ELb0ELb0ELb1ELb0ELb0EEENS1_21CollectiveEpilogueFwdINS6_IJSA_NS7_ILi512EEESA_EEES9_SC_SE_Li256ELb0ELb1ELb0ELb0EEENS1_30DynamicPersistentTileSchedulerILi256ELi128ELb0ELb1ELb1EEEEEEEEEvNT_6ParamsE --------------------------
	.section	.text._ZN7cutlass13device_kernelIN5flash11enable_sm90INS1_16FlashAttnFwdSm90INS1_25CollectiveMainloopFwdSm90ILi2EN4cute5tupleIJNS5_1CILi1EEES8_S8_EEENS6_IJNS7_ILi64EEESA_SA_EEELi512ENS_10bfloat16_tEfNS_4arch4Sm90ELb0ELb1ELb0ELb0ELb0ELb0ELb1ELb0ELb0ELb1ELb0ELb0EEENS1_21CollectiveEpilogueFwdINS6_IJSA_NS7_ILi512EEESA_EEES9_SC_SE_Li256ELb0ELb1ELb0ELb0EEENS1_30DynamicPersistentTileSchedulerILi256ELi128ELb0ELb1ELb1EEEEEEEEEvNT_6ParamsE,"ax",@progbits
	.align	128
.text._ZN7cutlass13device_kernelIN5flash11enable_sm90INS1_16FlashAttnFwdSm90INS1_25CollectiveMainloopFwdSm90ILi2EN4cute5tupleIJNS5_1CILi1EEES8_S8_EEENS6_IJNS7_ILi64EEESA_SA_EEELi512ENS_10bfloat16_tEfNS_4arch4Sm90ELb0ELb1ELb0ELb0ELb0ELb0ELb1ELb0ELb0ELb1ELb0ELb0EEENS1_21CollectiveEpilogueFwdINS6_IJSA_NS7_ILi512EEESA_EEES9_SC_SE_Li256ELb0ELb1ELb0ELb0EEENS1_30DynamicPersistentTileSchedulerILi256ELi128ELb0ELb1ELb1EEEEEEEEEvNT_6ParamsE:
        .type           _ZN7cutlass13device_kernelIN5flash11enable_sm90INS1_16FlashAttnFwdSm90INS1_25CollectiveMainloopFwdSm90ILi2EN4cute5tupleIJNS5_1CILi1EEES8_S8_EEENS6_IJNS7_ILi64EEESA_SA_EEELi512ENS_10bfloat16_tEfNS_4arch4Sm90ELb0ELb1ELb0ELb0ELb0ELb0ELb1ELb0ELb0ELb1ELb0ELb0EEENS1_21CollectiveEpilogueFwdINS6_IJSA_NS7_ILi512EEESA_EEES9_SC_SE_Li256ELb0ELb1ELb0ELb0EEENS1_30DynamicPersistentTileSchedulerILi256ELi128ELb0ELb1ELb1EEEEEEEEEvNT_6ParamsE,@function
        .size           _ZN7cutlass13device_kernelIN5flash11enable_sm90INS1_16FlashAttnFwdSm90INS1_25CollectiveMainloopFwdSm90ILi2EN4cute5tupleIJNS5_1CILi1EEES8_S8_EEENS6_IJNS7_ILi64EEESA_SA_EEELi512ENS_10bfloat16_tEfNS_4arch4Sm90ELb0ELb1ELb0ELb0ELb0ELb0ELb1ELb0ELb0ELb1ELb0ELb0EEENS1_21CollectiveEpilogueFwdINS6_IJSA_NS7_ILi512EEESA_EEES9_SC_SE_Li256ELb0ELb1ELb0ELb0EEENS1_30DynamicPersistentTileSchedulerILi256ELi128ELb0ELb1ELb1EEEEEEEEEvNT_6ParamsE,(.L_x_5874 - _ZN7cutlass13device_kernelIN5flash11enable_sm90INS1_16FlashAttnFwdSm90INS1_25CollectiveMainloopFwdSm90ILi2EN4cute5tupleIJNS5_1CILi1EEES8_S8_EEENS6_IJNS7_ILi64EEESA_SA_EEELi512ENS_10bfloat16_tEfNS_4arch4Sm90ELb0ELb1ELb0ELb0ELb0ELb0ELb1ELb0ELb0ELb1ELb0ELb0EEENS1_21CollectiveEpilogueFwdINS6_IJSA_NS7_ILi512EEESA_EEES9_SC_SE_Li256ELb0ELb1ELb0ELb0EEENS1_30DynamicPersistentTileSchedulerILi256ELi128ELb0ELb1ELb1EEEEEEEEEvNT_6ParamsE)
        .other          _ZN7cutlass13device_kernelIN5flash11enable_sm90INS1_16FlashAttnFwdSm90INS1_25CollectiveMainloopFwdSm90ILi2EN4cute5tupleIJNS5_1CILi1EEES8_S8_EEENS6_IJNS7_ILi64EEESA_SA_EEELi512ENS_10bfloat16_tEfNS_4arch4Sm90ELb0ELb1ELb0ELb0ELb0ELb0ELb1ELb0ELb0ELb1ELb0ELb0EEENS1_21CollectiveEpilogueFwdINS6_IJSA_NS7_ILi512EEESA_EEES9_SC_SE_Li256ELb0ELb1ELb0ELb0EEENS1_30DynamicPersistentTileSchedulerILi256ELi128ELb0ELb1ELb1EEEEEEEEEvNT_6ParamsE,@"STO_CUDA_ENTRY STV_DEFAULT"
_ZN7cutlass13device_kernelIN5flash11enable_sm90INS1_16FlashAttnFwdSm90INS1_25CollectiveMainloopFwdSm90ILi2EN4cute5tupleIJNS5_1CILi1EEES8_S8_EEENS6_IJNS7_ILi64EEESA_SA_EEELi512ENS_10bfloat16_tEfNS_4arch4Sm90ELb0ELb1ELb0ELb0ELb0ELb0ELb1ELb0ELb0ELb1ELb0ELb0EEENS1_21CollectiveEpilogueFwdINS6_IJSA_NS7_ILi512EEESA_EEES9_SC_SE_Li256ELb0ELb1ELb0ELb0EEENS1_30DynamicPersistentTileSchedulerILi256ELi128ELb0ELb1ELb1EEEEEEEEEvNT_6ParamsE:
        /* <DEDUP_REMOVED lines=17> */
.L_x_1992:
[----:B------:R-:W-:Y:S05]  /*0110*/  BSYNC B0 ;  /* 0x0000000000007941 */ /* 0x000fea0003800000 */
.L_x_1991:
        /* <DEDUP_REMOVED lines=39> */
.L_x_1993:
        /* <DEDUP_REMOVED lines=22> */
.L_x_1994:
        /* <DEDUP_REMOVED lines=18> */
.L_x_1995:
        /* <DEDUP_REMOVED lines=22> */
.L_x_1996:
        /* <DEDUP_REMOVED lines=22> */
.L_x_1997:
[----:B------:R-:W-:Y:S01]  /*08d0*/  IMAD.MOV.U32 R3, RZ, RZ, 0x1 ;  /* 0x00000001ff037424 */ /* 0x000fe200078e00ff */
[----:B------:R-:W-:Y:S01]  /*08e0*/  ISETP.NE.AND P0, PT, R4, RZ, PT ;  /* 0x000000ff0400720c */ /* 0x000fe20003f05270 */
[----:B------:R-:W-:Y:S01]  /*08f0*/  NOP ;  /* 0x0000000000007918 */ /* 0x000fe20000000000 */
[----:B------:R-:W-:Y:S02]  /*0900*/  ULDC.64 UR44, c[0x0][0x208] ;  /* 0x00008200002c7ab9 */ /* 0x000fe40000000a00 */
[----:B------:R-:W-:-:S05]  /*0910*/  SEL R3, R3, 0x2, !P0 ;  /* 0x0000000203037807 */ /* 0x000fca0004000000 */
[----:B------:R0:W-:Y:S02]  /*0920*/  STL [R1+0x40], R3 ;  /* 0x0000400301007387 */ /* 0x0001e40000100800 */
[----:B01234-:R-:W-:Y:S06]  /*0930*/  BAR.SYNC.DEFER_BLOCKING 0x0 ;  /* 0x0000000000007b1d */ /* 0x01ffec0000010000 */
[----:B------:R-:W-:Y:S05]  /*0940*/  @!P0 BRA `(.L_x_1998) ;  /* 0x0000012c00ac8947 */ /* 0x000fea0003800000 */
.L_x_1999:
        /* <DEDUP_REMOVED lines=14> */
[----:B------:R-:W2:Y:S01]  /*0a30*/  LDL.LU R15, [R1+0x40] ;  /* 0x00004000010f7983 */ /* 0x000ea20000300800 */
[----:B------:R-:W-:Y:S01]  /*0a40*/  VIADD R226, R0, 0xffffff80 ;  /* 0xffffff8000e27836 */ /* 0x000fe20000000000 */
[----:B------:R-:W0:Y:S01]  /*0a50*/  S2UR UR4, SR_CgaCtaId ;  /* 0x00000000000479c3 */ /* 0x000e220000008800 */
[----:B------:R-:W-:Y:S01]  /*0a60*/  UMOV UR37, 0x400 ;  /* 0x0000040000257882 */ /* 0x000fe20000000000 */
[----:B------:R-:W-:Y:S01]  /*0a70*/  IMAD.MOV.U32 R184, RZ, RZ, 0x40 ;  /* 0x00000040ffb87424 */ /* 0x000fe200078e00ff */
[----:B------:R-:W-:Y:S01]  /*0a80*/  UMOV UR36, URZ ;  /* 0x0000003f00247c82 */ /* 0x000fe20008000000 */
[----:B------:R-:W-:Y:S01]  /*0a90*/  SHF.R.S32.HI R3, RZ, 0x1f, R226 ;  /* 0x0000001fff037819 */ /* 0x000fe200000114e2 */
[----:B------:R-:W-:Y:S02]  /*0aa0*/  IMAD.U32 R167, RZ, RZ, UR5 ;  /* 0x00000005ffa77e24 */ /* 0x000fe4000f8e00ff */
[----:B------:R-:W-:Y:S01]  /*0ab0*/  IMAD.MOV.U32 R219, RZ, RZ, RZ ;  /* 0x000000ffffdb7224 */ /* 0x000fe200078e00ff */
[----:B------:R-:W-:-:S02]  /*0ac0*/  LEA.HI R0, R3, R226, RZ, 0x4 ;  /* 0x000000e203007211 */ /* 0x000fc400078f20ff */
[CC--:B------:R-:W-:Y:S02]  /*0ad0*/  LEA.HI R8, R3.reuse, R226.reuse, RZ, 0x2 ;  /* 0x000000e203087211 */ /* 0x0c0fe400078f10ff */
[----:B------:R-:W-:Y:S02]  /*0ae0*/  SHF.R.S32.HI R5, RZ, 0x4, R0 ;  /* 0x00000004ff057819 */ /* 0x000fe40000011400 */
[----:B------:R-:W-:Y:S02]  /*0af0*/  LOP3.LUT R13, R8, 0xfffffffc, RZ, 0xc0, !PT ;  /* 0xfffffffc080d7812 */ /* 0x000fe400078ec0ff */
[----:B------:R-:W-:Y:S02]  /*0b00*/  LEA.HI R2, R0, R5, RZ, 0x1 ;  /* 0x0000000500027211 */ /* 0x000fe400078f08ff */
[----:B------:R-:W-:Y:S01]  /*0b10*/  LEA.HI R7, R3, R226, RZ, 0x7 ;  /* 0x000000e203077211 */ /* 0x000fe200078f38ff */
[----:B------:R-:W-:Y:S01]  /*0b20*/  IMAD.IADD R13, R226, 0x1, -R13 ;  /* 0x00000001e20d7824 */ /* 0x000fe200078e0a0d */
[----:B------:R-:W-:-:S02]  /*0b30*/  LOP3.LUT R4, R2, 0x1ffffffe, RZ, 0xc0, !PT ;  /* 0x1ffffffe02047812 */ /* 0x000fc400078ec0ff */
[----:B------:R-:W-:Y:S02]  /*0b40*/  LEA.HI R2, R3, R226, RZ, 0x5 ;  /* 0x000000e203027211 */ /* 0x000fe400078f28ff */
        /* <DEDUP_REMOVED lines=34> */
[----:B------:R-:W-:Y:S02]  /*0d70*/  LOP3.LUT R217, R3, 0xfffffff8, RZ, 0xc0, !PT ;  /* 0xfffffff803d97812 */ /* 0x000fe400078ec0ff */
[----:B------:R-:W-:Y:S01]  /*0d80*/  LOP3.LUT R11, R2, 0x1c0, RZ, 0xc0, !PT ;  /* 0x000001c0020b7812 */ /* 0x000fe200078ec0ff */
[----:B------:R-:W-:Y:S01]  /*0d90*/  IMAD R13, R4, 0x400, R13 ;  /* 0x00000400040d7824 */ /* 0x000fe200078e020d */
[----:B------:R-:W-:Y:S01]  /*0da0*/  LEA.HI R9, R9, R0, RZ, 0x3 ;  /* 0x0000000009097211 */ /* 0x000fe200078f18ff */
[----:B------:R-:W-:Y:S01]  /*0db0*/  IMAD.IADD R217, R226, 0x1, -R217 ;  /* 0x00000001e2d97824 */ /* 0x000fe200078e0ad9 */
[----:B------:R-:W-:Y:S01]  /*0dc0*/  LOP3.LUT R6, R11, 0x8, R6, 0xf8, !PT ;  /* 0x000000080b067812 */ /* 0x000fe200078ef806 */
[----:B------:R-:W-:Y:S01]  /*0dd0*/  IMAD.MOV.U32 R2, RZ, RZ, RZ ;  /* 0x000000ffff027224 */ /* 0x000fe200078e00ff */
[----:B------:R-:W-:Y:S01]  /*0de0*/  SHF.R.U32.HI R11, RZ, 0x3, R11 ;  /* 0x00000003ff0b7819 */ /* 0x000fe2000001160b */
[----:B------:R-:W-:Y:S01]  /*0df0*/  IMAD.SHL.U32 R186, R217, 0x8, RZ ;  /* 0x00000008d9ba7824 */ /* 0x000fe200078e00ff */
[----:B------:R-:W-:Y:S01]  /*0e00*/  R2P PR, R10, 0x6 ;  /* 0x000000060a007804 */ /* 0x000fe20000000000 */
[----:B------:R-:W-:Y:S01]  /*0e10*/  IMAD.SHL.U32 R16, R12, 0x2, RZ ;  /* 0x000000020c107824 */ /* 0x000fe200078e00ff */
[----:B------:R-:W-:Y:S01]  /*0e20*/  LOP3.LUT R6, R6, R11, RZ, 0x3c, !PT ;  /* 0x0000000b06067212 */ /* 0x000fe200078e3cff */
[C---:B------:R-:W-:Y:S01]  /*0e30*/  VIADD R196, R186.reuse, 0x40 ;  /* 0x00000040bac47836 */ /* 0x040fe20000000000 */
[----:B------:R-:W-:Y:S01]  /*0e40*/  LOP3.LUT R9, R9, 0xfffffff8, RZ, 0xc0, !PT ;  /* 0xfffffff809097812 */ /* 0x000fe200078ec0ff */
[----:B------:R-:W-:Y:S01]  /*0e50*/  VIADD R195, R186, 0x80 ;  /* 0x00000080bac37836 */ /* 0x000fe20000000000 */
[----:B------:R-:W-:Y:S01]  /*0e60*/  LEA.HI R7, R7, R220, RZ, 0x1 ;  /* 0x000000dc07077211 */ /* 0x000fe200078f08ff */
[----:B------:R-:W-:Y:S01]  /*0e70*/  IMAD.IADD R6, R13, 0x1, R6 ;  /* 0x000000010d067824 */ /* 0x000fe200078e0206 */
[----:B------:R-:W-:Y:S01]  /*0e80*/  SHF.R.S32.HI R5, RZ, 0x5, R5 ;  /* 0x00000005ff057819 */ /* 0x000fe20000011405 */
[----:B------:R-:W-:Y:S01]  /*0e90*/  IMAD.IADD R0, R0, 0x1, -R9 ;  /* 0x0000000100007824 */ /* 0x000fe200078e0a09 */
[----:B------:R-:W-:Y:S01]  /*0ea0*/  LOP3.LUT R7, R7, 0xfffffe, RZ, 0xc0, !PT ;  /* 0x00fffffe07077812 */ /* 0x000fe200078ec0ff */
[----:B------:R-:W-:Y:S01]  /*0eb0*/  VIADD R194, R186, 0xc0 ;  /* 0x000000c0bac27836 */ /* 0x000fe20000000000 */
[----:B------:R-:W-:Y:S01]  /*0ec0*/  LEA R22, R6, UR37, 0x1 ;  /* 0x0000002506167c11 */ /* 0x000fe2000f8e08ff */
[----:B------:R-:W-:Y:S01]  /*0ed0*/  VIADD R193, R186, 0x100 ;  /* 0x00000100bac17836 */ /* 0x000fe20000000000 */
[----:B------:R-:W-:Y:S01]  /*0ee0*/  SEL R184, R184, 0xffffffc0, !P2 ;  /* 0xffffffc0b8b87807 */ /* 0x000fe20005000000 */
[----:B------:R-:W-:Y:S01]  /*0ef0*/  VIADD R192, R186, 0x140 ;  /* 0x00000140bac07836 */ /* 0x000fe20000000000 */
[----:B------:R-:W-:Y:S01]  /*0f00*/  SHF.R.S32.HI R218, RZ, 0x3, R3 ;  /* 0x00000003ffda7819 */ /* 0x000fe20000011403 */
[----:B------:R-:W-:Y:S01]  /*0f10*/  VIADD R185, R22, 0x36400 ;  /* 0x0003640016b97836 */ /* 0x000fe20000000000 */
        /* <DEDUP_REMOVED lines=11> */
[C---:B------:R-:W-:Y:S01]  /*0fd0*/  @P1 VIADD R23, R185.reuse, 0xffffffe0 ;  /* 0xffffffe0b9171836 */ /* 0x040fe20000000000 */
[----:B------:R-:W-:Y:S01]  /*0fe0*/  SHF.R.S32.HI R227, RZ, 0x1f, R221 ;  /* 0x0000001fffe37819 */ /* 0x000fe200000114dd */
[----:B------:R-:W-:-:S02]  /*0ff0*/  IMAD.IADD R185, R185, 0x1, R184 ;  /* 0x00000001b9b97824 */ /* 0x000fc400078e02b8 */
[----:B------:R-:W-:Y:S02]  /*1000*/  IMAD.SHL.U32 R19, R7, 0x100, RZ ;  /* 0x0000010007137824 */ /* 0x000fe400078e00ff */
[----:B------:R-:W-:Y:S02]  /*1010*/  IMAD R188, R14, 0x8, R17 ;  /* 0x000000080ebc7824 */ /* 0x000fe400078e0211 */
[----:B------:R-:W-:Y:S01]  /*1020*/  IMAD.IADD R184, R184, 0x1, R23 ;  /* 0x00000001b8b87824 */ /* 0x000fe200078e0217 */
[----:B--2---:R-:W-:-:S07]  /*1030*/  LOP3.LUT R187, R15, 0x1, RZ, 0xfc, !PT ;  /* 0x000000010fbb7812 */ /* 0x004fce00078efcff */
.L_x_2099:
[----:B-1-3--:R-:W0:Y:S01]  /*1040*/  LDC R4, c[0x0][0xd60] ;  /* 0x00035800ff047b82 */ /* 0x00ae220000000800 */
[----:B------:R-:W-:Y:S01]  /*1050*/  ULDC UR4, c[0x0][0xd78] ;  /* 0x00035e0000047ab9 */ /* 0x000fe20000000800 */
[----:B0-----:R-:W-:-:S13]  /*1060*/  ISETP.NE.AND P0, PT, R4, 0x1, PT ;  /* 0x000000010400780c */ /* 0x001fda0003f05270 */
[----:B------:R-:W0:Y:S08]  /*1070*/  @P0 LDC R0, c[0x0][0xd64] ;  /* 0x00035900ff000b82 */ /* 0x000e300000000800 */
[----:B--2---:R-:W1:Y:S01]  /*1080*/  @P0 LDC R6, c[0x0][0xd68] ;  /* 0x00035a00ff060b82 */ /* 0x004e620000000800 */
[----:B0-----:R-:W-:-:S04]  /*1090*/  @P0 IMAD.HI.U32 R3, R167, R0, RZ ;  /* 0x00000000a7030227 */ /* 0x001fc800078e00ff */
[----:B------:R-:W-:Y:S01]  /*10a0*/  IMAD.MOV.U32 R0, RZ, RZ, R167 ;  /* 0x000000ffff007224 */ /* 0x000fe200078e00a7 */
[----:B-1----:R-:W-:-:S04]  /*10b0*/  @P0 SHF.R.U32.HI R0, RZ, R6, R3 ;  /* 0x00000006ff000219 */ /* 0x002fc80000011603 */
[----:B------:R-:W-:Y:S01]  /*10c0*/  ISETP.GE.AND P0, PT, R0, UR4, PT ;  /* 0x0000000400007c0c */ /* 0x000fe2000bf06270 */
[----:B------:R-:W-:-:S04]  /*10d0*/  IMAD.MOV R3, RZ, RZ, -R0 ;  /* 0x000000ffff037224 */ /* 0x000fc800078e0a00 */
[----:B------:R-:W-:-:S08]  /*10e0*/  IMAD R9, R4, R3, R167 ;  /* 0x0000000304097224 */ /* 0x000fd000078e02a7 */
[----:B----4-:R-:W-:Y:S05]  /*10f0*/  @!P0 BRA `(.L_x_2000) ;  /* 0x0000000000208947 */ /* 0x010fea0003800000 */
[----:B------:R-:W0:Y:S01]  /*1100*/  LDC R6, c[0x0][0xd6c] ;  /* 0x00035b00ff067b82 */ /* 0x000e220000000800 */
[----:B------:R-:W-:Y:S01]  /*1110*/  IMAD.MOV.U32 R3, RZ, RZ, R9 ;  /* 0x000000ffff037224 */ /* 0x000fe200078e0009 */
[----:B0-----:R-:W-:-:S13]  /*1120*/  ISETP.NE.AND P0, PT, R6, 0x1, PT ;  /* 0x000000010600780c */ /* 0x001fda0003f05270 */
[----:B------:R-:W0:Y:S02]  /*1130*/  @P0 LDC.64 R4, c[0x0][0xd70] ;  /* 0x00035c00ff040b82 */ /* 0x000e240000000a00 */
[----:B0-----:R-:W-:-:S05]  /*1140*/  @P0 IMAD.HI.U32 R4, R9, R4, RZ ;  /* 0x0000000409040227 */ /* 0x001fca00078e00ff */
[----:B------:R-:W-:-:S05]  /*1150*/  @P0 SHF.R.U32.HI R3, RZ, R5, R4 ;  /* 0x00000005ff030219 */ /* 0x000fca0000011604 */
[----:B------:R-:W-:Y:S01]  /*1160*/  IMAD R4, R3, R6, RZ ;  /* 0x0000000603047224 */ /* 0x000fe200078e02ff */
[----:B------:R-:W-:Y:S06]  /*1170*/  BRA `(.L_x_2001) ;  /* 0x00000000001c7947 */ /* 0x000fec0003800000 */
.L_x_2000:
[----:B------:R-:W0:Y:S01]  /*1180*/  LDC R6, c[0x0][0xd54] ;  /* 0x00035500ff067b82 */ /* 0x000e220000000800 */
[----:B------:R-:W-:Y:S01]  /*1190*/  IMAD.MOV.U32 R3, RZ, RZ, R9 ;  /* 0x000000ffff037224 */ /* 0x000fe200078e0009 */
[----:B0-----:R-:W-:-:S13]  /*11a0*/  ISETP.NE.AND P0, PT, R6, 0x1, PT ;  /* 0x000000010600780c */ /* 0x001fda0003f05270 */
[----:B------:R-:W0:Y:S02]  /*11b0*/  @P0 LDC.64 R4, c[0x0][0xd58] ;  /* 0x00035600ff040b82 */ /* 0x000e240000000a00 */
[----:B0-----:R-:W-:-:S05]  /*11c0*/  @P0 IMAD.HI.U32 R4, R9, R4, RZ ;  /* 0x0000000409040227 */ /* 0x001fca00078e00ff */
[----:B------:R-:W-:-:S05]  /*11d0*/  @P0 SHF.R.U32.HI R3, RZ, R5, R4 ;  /* 0x00000005ff030219 */ /* 0x000fca0000011604 */
[----:B------:R-:W-:-:S07]  /*11e0*/  IMAD R4, R3, R6, RZ ;  /* 0x0000000603047224 */ /* 0x000fce00078e02ff */
.L_x_2001:
[----:B------:R-:W2:Y:S01]  /*11f0*/  LDL R8, [R1+0x4] ;  /* 0x0000040001087983 */ /* 0x000ea20000100800 */
[----:B------:R-:W0:Y:S01]  /*1200*/  LDC R191, c[0x0][0xd48] ;  /* 0x00035200ffbf7b82 */ /* 0x000e220000000800 */
[----:B------:R-:W-:Y:S01]  /*1210*/  ULDC.64 UR4, c[0x0][0x418] ;  /* 0x0001060000047ab9 */ /* 0x000fe20000000a00 */
[----:B------:R-:W-:Y:S01]  /*1220*/  IMAD.IADD R5, R9, 0x1, -R4 ;  /* 0x0000000109057824 */ /* 0x000fe200078e0a04 */
[----:B------:R-:W-:Y:S01]  /*1230*/  UISETP.NE.U32.AND UP0, UPT, UR4, URZ, UPT ;  /* 0x0000003f0400728c */ /* 0x000fe2000bf05070 */
[----:B------:R-:W-:Y:S01]  /*1240*/  LOP3.LUT R3, RZ, R3, RZ, 0x33, !PT ;  /* 0x00000003ff037212 */ /* 0x000fe200078e33ff */
[----:B------:R-:W-:Y:S01]  /*1250*/  ULDC UR38, c[0x0][0x424] ;  /* 0x0001090000267ab9 */ /* 0x000fe20000000800 */
[----:B------:R-:W-:Y:S01]  /*1260*/  ULDC UR4, c[0x0][0xd54] ;  /* 0x0003550000047ab9 */ /* 0x000fe20000000800 */
[----:B------:R-:W-:Y:S01]  /*1270*/  UISETP.NE.AND.EX UP0, UPT, UR5, URZ, UPT, UP0 ;  /* 0x0000003f0500728c */ /* 0x000fe2000bf05300 */
[----:B------:R-:W-:Y:S01]  /*1280*/  IMAD R5, R0, UR4, R5 ;  /* 0x0000000400057c24 */ /* 0x000fe2000f8e0205 */
[----:B------:R-:W-:-:S02]  /*1290*/  ULDC UR40, c[0x0][0x2f0] ;  /* 0x0000bc0000287ab9 */ /* 0x000fc40000000800 */
[----:B------:R-:W-:Y:S01]  /*12a0*/  USEL UR38, UR38, 0x1, UP0 ;  /* 0x0000000126267887 */ /* 0x000fe20008000000 */
[----:B------:R-:W-:-:S03]  /*12b0*/  IMAD.MOV.U32 R190, RZ, RZ, R5 ;  /* 0x000000ffffbe7224 */ /* 0x000fc600078e0005 */
[----:B------:R-:W-:-:S04]  /*12c0*/  UIMAD UR4, UR38, UR40, 0x3f ;  /* 0x0000003f260474a4 */ /* 0x000fc8000f8e0228 */
[----:B------:R-:W-:-:S04]  /*12d0*/  USHF.R.S32.HI UR5, URZ, 0x1f, UR4 ;  /* 0x0000001f3f057899 */ /* 0x000fc80008011404 */
[----:B------:R-:W-:Y:S01]  /*12e0*/  ULEA.HI UR5, UR5, UR4, URZ, 0x6 ;  /* 0x0000000405057291 */ /* 0x000fe2000f8f303f */
[----:B0-----:R-:W-:Y:S02]  /*12f0*/  ISETP.NE.AND P0, PT, R191, 0x1, PT ;  /* 0x00000001bf00780c */ /* 0x001fe40003f05270 */
[----:B------:R-:W-:Y:S01]  /*1300*/  ULDC UR4, c[0x0][0xd3c] ;  /* 0x00034f0000047ab9 */ /* 0x000fe20000000800 */
[----:B------:R-:W-:Y:S01]  /*1310*/  USHF.R.S32.HI UR5, URZ, 0x6, UR5 ;  /* 0x000000063f057899 */ /* 0x000fe20008011405 */
[----:B------:R-:W-:-:S04]  /*1320*/  VIADD R3, R3, UR4 ;  /* 0x0000000403037c36 */ /* 0x000fc80008000000 */
[----:B------:R-:W-:-:S05]  /*1330*/  IMAD.SHL.U32 R18, R3, 0x40, RZ ;  /* 0x0000004003127824 */ /* 0x000fca00078e00ff */
[----:B------:R-:W0:Y:S08]  /*1340*/  @P0 LDC R6, c[0x0][0xd4c] ;  /* 0x00035300ff060b82 */ /* 0x000e300000000800 */
[----:B------:R-:W1:Y:S01]  /*1350*/  @P0 LDC R7, c[0x0][0xd50] ;  /* 0x00035400ff070b82 */ /* 0x000e620000000800 */
[----:B0-----:R-:W-:-:S05]  /*1360*/  @P0 IMAD.HI.U32 R0, R5, R6, RZ ;  /* 0x0000000605000227 */ /* 0x001fca00078e00ff */
[----:B-1----:R-:W-:-:S05]  /*1370*/  @P0 SHF.R.U32.HI R190, RZ, R7, R0 ;  /* 0x00000007ffbe0219 */ /* 0x002fca0000011600 */
[----:B------:R-:W-:-:S04]  /*1380*/  IMAD.MOV R0, RZ, RZ, -R190 ;  /* 0x000000ffff007224 */ /* 0x000fc800078e0abe */
[----:B------:R-:W-:Y:S01]  /*1390*/  IMAD R191, R191, R0, R5 ;  /* 0x00000000bfbf7224 */ /* 0x000fe200078e0205 */
[----:B--2---:R-:W-:-:S13]  /*13a0*/  ISETP.NE.AND P0, PT, R8, 0x1, PT ;  /* 0x000000010800780c */ /* 0x004fda0003f05270 */
[----:B------:R-:W-:Y:S05]  /*13b0*/  @!P0 BRA `(.L_x_2002) ;  /* 0x0000001c00f48947 */ /* 0x000fea0003800000 */
[----:B------:R-:W0:Y:S01]  /*13c0*/  LDC R0, c[0x0][0x448] ;  /* 0x00011200ff007b82 */ /* 0x000e220000000800 */
[----:B------:R-:W-:Y:S02]  /*13d0*/  ULDC UR6, c[0x0][0x288] ;  /* 0x0000a20000067ab9 */ /* 0x000fe40000000800 */
[----:B------:R-:W-:-:S04]  /*13e0*/  UIADD3 UR4, -UR6, 0x1, URZ ;  /* 0x0000000106047890 */ /* 0x000fc8000fffe13f */
[----:B------:R-:W-:Y:S01]  /*13f0*/  UIMAD UR4, UR38, UR40, UR4 ;  /* 0x00000028260472a4 */ /* 0x000fe2000f8e0204 */
[----:B------:R-:W1:Y:S01]  /*1400*/  LDC.64 R6, c[0x0][0xad8] ;  /* 0x0002b600ff067b82 */ /* 0x000e620000000a00 */
[----:B0-----:R-:W-:Y:S01]  /*1410*/  ISETP.NE.AND P1, PT, R0, 0x1, PT ;  /* 0x000000010000780c */ /* 0x001fe20003f25270 */
[----:B------:R-:W-:Y:S01]  /*1420*/  VIADD R0, R18, 0x3f ;  /* 0x0000003f12007836 */ /* 0x000fe20000000000 */
[----:B-1----:R-:W-:-:S11]  /*1430*/  ISETP.GE.AND P2, PT, R7, 0x1, PT ;  /* 0x000000010700780c */ /* 0x002fd60003f46270 */
[----:B------:R-:W0:Y:S08]  /*1440*/  @P1 LDC R3, c[0x0][0x44c] ;  /* 0x00011300ff031b82 */ /* 0x000e300000000800 */
[----:B------:R-:W1:Y:S01]  /*1450*/  @P1 LDC R4, c[0x0][0x450] ;  /* 0x00011400ff041b82 */ /* 0x000e620000000800 */
[----:B0-----:R-:W-:-:S05]  /*1460*/  @P1 IMAD.HI.U32 R3, R0, R3, RZ ;  /* 0x0000000300031227 */ /* 0x001fca00078e00ff */
        /* <DEDUP_REMOVED lines=14> */
.L_x_2004:
[----:B------:R-:W-:-:S13]  /*1550*/  ISETP.NE.AND P0, PT, R7, 0x1, PT ;  /* 0x000000010700780c */ /* 0x000fda0003f05270 */
[----:B------:R-:W0:Y:S02]  /*1560*/  @P0 LDC.64 R4, c[0x0][0xae0] ;  /* 0x0002b800ff040b82 */ /* 0x000e240000000a00 */
[----:B0-----:R-:W-:-:S05]  /*1570*/  @P0 IMAD.HI.U32 R4, R3, R4, RZ ;  /* 0x0000000403040227 */ /* 0x001fca00078e00ff */
[----:B------:R-:W-:-:S07]  /*1580*/  @P0 SHF.R.U32.HI R3, RZ, R5, R4 ;  /* 0x00000005ff030219 */ /* 0x000fce0000011604 */
.L_x_2005:
[----:B------:R-:W-:-:S05]  /*1590*/  IMAD R3, R3, R7, R7 ;  /* 0x0000000703037224 */ /* 0x000fca00078e0207 */
[----:B------:R-:W-:-:S07]  /*15a0*/  VIMNMX R0, R0, R3, PT ;  /* 0x0000000300007248 */ /* 0x000fce0003fe0100 */
.L_x_2003:
[----:B------:R-:W0:Y:S01]  /*15b0*/  @P1 LDC R5, c[0x0][0x44c] ;  /* 0x00011300ff051b82 */ /* 0x000e220000000800 */
[----:B------:R-:W-:Y:S01]  /*15c0*/  VIADD R0, R0, 0x3f ;  /* 0x0000003f00007836 */ /* 0x000fe20000000000 */
[----:B------:R-:W-:Y:S01]  /*15d0*/  UIMAD UR38, UR38, UR40, -UR6 ;  /* 0x00000028262672a4 */ /* 0x000fe2000f8e0a06 */
[----:B------:R-:W-:Y:S01]  /*15e0*/  IMAD.MOV.U32 R4, RZ, RZ, R18 ;  /* 0x000000ffff047224 */ /* 0x000fe200078e0012 */
[----:B------:R-:W-:Y:S02]  /*15f0*/  ULDC UR4, c[0x0][0xad4] ;  /* 0x0002b50000047ab9 */ /* 0x000fe40000000800 */
[----:B------:R-:W-:Y:S02]  /*1600*/  SHF.R.S32.HI R3, RZ, 0x1f, R0 ;  /* 0x0000001fff037819 */ /* 0x000fe40000011400 */
[----:B------:R-:W1:Y:S02]  /*1610*/  @P1 LDC R6, c[0x0][0x450] ;  /* 0x00011400ff061b82 */ /* 0x000e640000000800 */
[----:B------:R-:W-:-:S04]  /*1620*/  LEA.HI R3, R3, R0, RZ, 0x6 ;  /* 0x0000000003037211 */ /* 0x000fc800078f30ff */
[----:B------:R-:W-:Y:S01]  /*1630*/  SHF.R.S32.HI R3, RZ, 0x6, R3 ;  /* 0x00000006ff037819 */ /* 0x000fe20000011403 */
[----:B0-----:R-:W-:-:S05]  /*1640*/  @P1 IMAD.HI.U32 R5, R18, R5, RZ ;  /* 0x0000000512051227 */ /* 0x001fca00078e00ff */
        /* <DEDUP_REMOVED lines=14> */
.L_x_2007:
[----:B------:R-:W-:-:S13]  /*1730*/  ISETP.NE.AND P0, PT, R7, 0x1, PT ;  /* 0x000000010700780c */ /* 0x000fda0003f05270 */
[----:B------:R-:W0:Y:S02]  /*1740*/  @P0 LDC.64 R8, c[0x0][0xae0] ;  /* 0x0002b800ff080b82 */ /* 0x000e240000000a00 */
[----:B0-----:R-:W-:-:S05]  /*1750*/  @P0 IMAD.HI.U32 R6, R0, R8, RZ ;  /* 0x0000000800060227 */ /* 0x001fca00078e00ff */
[----:B------:R-:W-:-:S07]  /*1760*/  @P0 SHF.R.U32.HI R0, RZ, R9, R6 ;  /* 0x00000009ff000219 */ /* 0x000fce0000011606 */
.L_x_2008:
[----:B------:R-:W-:-:S05]  /*1770*/  IMAD R0, R0, R7, RZ ;  /* 0x0000000700007224 */ /* 0x000fca00078e02ff */
[----:B------:R-:W-:-:S07]  /*1780*/  VIMNMX R3, R3, R0, !PT ;  /* 0x0000000003037248 */ /* 0x000fce0007fe0100 */
.L_x_2006:
        /* <DEDUP_REMOVED lines=75> */
[----:B------:R-:W-:Y:S06]  /*1c40*/  @!P1 BRA `(.L_x_2009) ;  /* 0x000000f000549947 */ /* 0x000fec0003800000 */
[----:B------:R-:W0:Y:S01]  /*1c50*/  SHFL.IDX PT, R0, R220, RZ, 0x1f ;  /* 0x00001fffdc007589 */ /* 0x000e2200000e0000 */
[----:B------:R-:W-:Y:S01]  /*1c60*/  UMOV UR7, 0x40000040 ;  /* 0x4000004000077882 */ /* 0x000fe20000000000 */
[----:B------:R-:W-:Y:S01]  /*1c70*/  UMOV UR9, 0x40000040 ;  /* 0x4000004000097882 */ /* 0x000fe20000000000 */
[----:B------:R-:W-:Y:S01]  /*1c80*/  UMOV UR11, 0x40000040 ;  /* 0x40000040000b7882 */ /* 0x000fe20000000000 */
[----:B------:R-:W-:Y:S01]  /*1c90*/  BAR.SYNC.DEFER_BLOCKING 0xe, 0x100 ;  /* 0x0384000000007b1d */ /* 0x000fe20000010000 */
[----:B------:R-:W-:-:S05]  /*1ca0*/  VIADD R4, R4, 0xfffffffe ;  /* 0xfffffffe04047836 */ /* 0x000fca0000000000 */
[----:B------:R-:W-:Y:S01]  /*1cb0*/  UMOV UR13, 0x40000040 ;  /* 0x40000040000d7882 */ /* 0x000fe20000000000 */
[----:B------:R-:W-:Y:S01]  /*1cc0*/  UMOV UR15, 0x40000040 ;  /* 0x40000040000f7882 */ /* 0x000fe20000000000 */
[----:B------:R-:W-:Y:S01]  /*1cd0*/  UMOV UR17, 0x40000040 ;  /* 0x4000004000117882 */ /* 0x000fe20000000000 */
[----:B------:R-:W-:Y:S01]  /*1ce0*/  UMOV UR19, 0x40000040 ;  /* 0x4000004000137882 */ /* 0x000fe20000000000 */
[----:B------:R-:W1:Y:S01]  /*1cf0*/  S2R R7, SR_TID.X ;  /* 0x0000000000077919 */ /* 0x000e620000002100 */
[----:B------:R-:W-:Y:S02]  /*1d00*/  ISETP.GE.AND P0, PT, R4, R5, PT ;  /* 0x000000050400720c */ /* 0x000fe40003f06270 */
        /* <DEDUP_REMOVED lines=45> */
.L_x_2011:
[----:B------:R-:W-:Y:S01]  /*1fe0*/  BAR.SYNC.DEFER_BLOCKING 0xe, 0x100 ;  /* 0x0384000000007b1d */ /* 0x000fe20000010000 */
[----:B01----:R-:W-:Y:S01]  /*1ff0*/  IMAD.U32 R0, RZ, RZ, UR36 ;  /* 0x00000024ff007e24 */ /* 0x003fe2000f8e00ff */
[----:B------:R-:W-:Y:S01]  /*2000*/  UIADD3 UR36, UR36, 0x1, URZ ;  /* 0x0000000124247890 */ /* 0x000fe2000fffe03f */
[C---:B------:R-:W-:Y:S01]  /*2010*/  ISETP.GT.AND P0, PT, R4.reuse, R5, PT ;  /* 0x000000050400720c */ /* 0x040fe20003f04270 */
[----:B------:R-:W-:Y:S02]  /*2020*/  VIADD R4, R4, 0xffffffff ;  /* 0xffffffff04047836 */ /* 0x000fe40000000000 */
[----:B------:R-:W-:Y:S01]  /*2030*/  IMAD R0, R0, 0x40, R17 ;  /* 0x0000004000007824 */ /* 0x000fe200078e0211 */
        /* <DEDUP_REMOVED lines=165> */
.L_x_2010:
[----:B------:R-:W-:Y:S01]  /*2a90*/  BAR.SYNC.DEFER_BLOCKING 0xe, 0x100 ;  /* 0x0384000000007b1d */ /* 0x000fe20000010000 */
[----:B01----:R-:W-:Y:S01]  /*2aa0*/  IMAD.U32 R0, RZ, RZ, UR36 ;  /* 0x00000024ff007e24 */ /* 0x003fe2000f8e00ff */
[----:B------:R-:W-:Y:S01]  /*2ab0*/  UIADD3 UR36, UR36, 0x1, URZ ;  /* 0x0000000124247890 */ /* 0x000fe2000fffe03f */
[----:B------:R-:W-:Y:S02]  /*2ac0*/  PLOP3.LUT P0, PT, PT, PT, PT, 0x8, 0x0 ;  /* 0x000000000000781c */ /* 0x000fe40003f0e170 */
[----:B------:R-:W-:Y:S01]  /*2ad0*/  IMAD R0, R0, 0x40, R17 ;  /* 0x0000004000007824 */ /* 0x000fe200078e0211 */
        /* <DEDUP_REMOVED lines=139> */
.L_x_2002:
        /* <DEDUP_REMOVED lines=25> */
.L_x_2013:
[----:B------:R-:W-:-:S13]  /*3520*/  ISETP.NE.AND P0, PT, R7, 0x1, PT ;  /* 0x000000010700780c */ /* 0x000fda0003f05270 */
[----:B------:R-:W0:Y:S02]  /*3530*/  @P0 LDC.64 R4, c[0x0][0xae0] ;  /* 0x0002b800ff040b82 */ /* 0x000e240000000a00 */
[----:B0-----:R-:W-:-:S05]  /*3540*/  @P0 IMAD.HI.U32 R4, R3, R4, RZ ;  /* 0x0000000403040227 */ /* 0x001fca00078e00ff */
[----:B------:R-:W-:-:S07]  /*3550*/  @P0 SHF.R.U32.HI R3, RZ, R5, R4 ;  /* 0x00000005ff030219 */ /* 0x000fce0000011604 */
.L_x_2014:
[----:B------:R-:W-:-:S05]  /*3560*/  IMAD R3, R3, R7, R7 ;  /* 0x0000000703037224 */ /* 0x000fca00078e0207 */
[----:B------:R-:W-:-:S07]  /*3570*/  VIMNMX R0, R0, R3, PT ;  /* 0x0000000300007248 */ /* 0x000fce0003fe0100 */
.L_x_2012:
[----:B------:R-:W0:Y:S01]  /*3580*/  @P1 LDC R5, c[0x0][0x44c] ;  /* 0x00011300ff051b82 */ /* 0x000e220000000800 */
[----:B------:R-:W-:Y:S01]  /*3590*/  VIADD R0, R0, 0x3f ;  /* 0x0000003f00007836 */ /* 0x000fe20000000000 */
[----:B------:R-:W-:Y:S01]  /*35a0*/  UIMAD UR40, UR38, UR40, -UR4 ;  /* 0x00000028262872a4 */ /* 0x000fe2000f8e0a04 */
[----:B------:R-:W-:Y:S02]  /*35b0*/  IMAD.MOV.U32 R4, RZ, RZ, R18 ;  /* 0x000000ffff047224 */ /* 0x000fe400078e0012 */
[----:B------:R-:W-:Y:S01]  /*35c0*/  ULDC UR4, c[0x0][0xad4] ;  /* 0x0002b50000047ab9 */ /* 0x000fe20000000800 */
[----:B------:R-:W-:Y:S02]  /*35d0*/  SHF.R.S32.HI R3, RZ, 0x1f, R0 ;  /* 0x0000001fff037819 */ /* 0x000fe40000011400 */
[----:B------:R-:W1:Y:S02]  /*35e0*/  @P1 LDC R6, c[0x0][0x450] ;  /* 0x00011400ff061b82 */ /* 0x000e640000000800 */
[----:B------:R-:W-:-:S04]  /*35f0*/  LEA.HI R3, R3, R0, RZ, 0x6 ;  /* 0x0000000003037211 */ /* 0x000fc800078f30ff */
[----:B------:R-:W-:-:S04]  /*3600*/  SHF.R.S32.HI R3, RZ, 0x6, R3 ;  /* 0x00000006ff037819 */ /* 0x000fc80000011403 */
[----:B------:R-:W-:Y:S01]  /*3610*/  VIMNMX R168, R3, UR5, PT ;  /* 0x0000000503a87c48 */ /* 0x000fe2000bfe0100 */
[----:B0-----:R-:W-:-:S05]  /*3620*/  @P1 IMAD.HI.U32 R5, R18, R5, RZ ;  /* 0x0000000512051227 */ /* 0x001fca00078e00ff */
[----:B-1----:R-:W-:-:S05]  /*3630*/  @P1 SHF.R.U32.HI R4, RZ, R6, R5 ;  /* 0x00000006ff041219 */ /* 0x002fca0000011605 */
[----:B------:R-:W-:-:S04]  /*3640*/  VIADD R0, R4, UR40 ;  /* 0x0000002804007c36 */ /* 0x000fc80008000000 */
        /* <DEDUP_REMOVED lines=11> */
.L_x_2016:
[----:B------:R-:W-:-:S13]  /*3700*/  ISETP.NE.AND P0, PT, R7, 0x1, PT ;  /* 0x000000010700780c */ /* 0x000fda0003f05270 */
[----:B------:R-:W0:Y:S02]  /*3710*/  @P0 LDC.64 R4, c[0x0][0xae0] ;  /* 0x0002b800ff040b82 */ /* 0x000e240000000a00 */
[----:B0-----:R-:W-:-:S05]  /*3720*/  @P0 IMAD.HI.U32 R4, R0, R4, RZ ;  /* 0x0000000400040227 */ /* 0x001fca00078e00ff */
[----:B------:R-:W-:-:S07]  /*3730*/  @P0 SHF.R.U32.HI R0, RZ, R5, R4 ;  /* 0x00000005ff000219 */ /* 0x000fce0000011604 */
.L_x_2017:
[----:B------:R-:W-:-:S05]  /*3740*/  IMAD R0, R0, R7, RZ ;  /* 0x0000000700007224 */ /* 0x000fca00078e02ff */
[----:B------:R-:W-:-:S07]  /*3750*/  VIMNMX R3, R3, R0, !PT ;  /* 0x0000000003037248 */ /* 0x000fce0007fe0100 */
.L_x_2015:
        /* <DEDUP_REMOVED lines=106> */
.L_x_2018:
[----:B------:R-:W-:Y:S02]  /*3e00*/  LEA.HI R0, R219, R219, RZ, 0x1 ;  /* 0x000000dbdb007211 */ /* 0x000fe400078f08ff */
[----:B------:R-:W-:Y:S02]  /*3e10*/  ISETP.NE.AND P0, PT, R187, 0x3, PT ;  /* 0x00000003bb00780c */ /* 0x000fe40003f05270 */
[----:B------:R-:W-:-:S05]  /*3e20*/  LOP3.LUT R0, R0, 0xfffffffe, RZ, 0xc0, !PT ;  /* 0xfffffffe00007812 */ /* 0x000fca00078ec0ff */
[----:B------:R-:W-:-:S05]  /*3e30*/  IMAD.IADD R0, R219, 0x1, -R0 ;  /* 0x00000001db007824 */ /* 0x000fca00078e0a00 */
[----:B------:R-:W-:-:S04]  /*3e40*/  SHF.L.U32 R4, R0, 0x1f, RZ ;  /* 0x0000001f00047819 */ /* 0x000fc800000006ff */
[----:B------:R-:W0:Y:S02]  /*3e50*/  SYNCS.PHASECHK.TRANS64.TRYWAIT P1, [UR37+0x38800], R4 ;  /* 0x03880004ff0075a7 */ /* 0x000e240008020165 */
[----:B0-----:R-:W-:Y:S05]  /*3e60*/  @!P1 BRA `(.L_x_2019) ;  /* 0x0000016000a09947 */ /* 0x001fea0003800000 */
.L_x_2231:
[----:B------:R-:W-:Y:S05]  /*3e70*/  @!P0 BRA `(.L_x_2020) ;  /* 0x0000000000048947 */ /* 0x000fea0003800000 */
[----:B------:R-:W-:Y:S01]  /*3e80*/  BPT.TRAP 0x1 ;  /* 0x000000040000795c */ /* 0x000fe20000300000 */
.L_x_2020:
[----:B0-----:R-:W-:Y:S01]  /*3e90*/  IMAD.U32 R3, RZ, RZ, UR36 ;  /* 0x00000024ff037e24 */ /* 0x001fe2000f8e00ff */
[----:B------:R-:W-:-:S04]  /*3ea0*/  SHF.L.U32 R6, R2, 0x1f, RZ ;  /* 0x0000001f02067819 */ /* 0x000fc800000006ff */
[----:B------:R-:W-:-:S04]  /*3eb0*/  LEA R3, R3, UR37, 0x3 ;  /* 0x0000002503037c11 */ /* 0x000fc8000f8e18ff */
[----:B------:R0:W1:Y:S01]  /*3ec0*/  SYNCS.PHASECHK.TRANS64.TRYWAIT P1, [R3+URZ+0x38830], R6 ;  /* 0x03883006030075a7 */ /* 0x000062000802017f */
[----:B------:R-:W-:Y:S05]  /*3ed0*/  @!P0 BRA `(.L_x_2021) ;  /* 0x0000000000048947 */ /* 0x000fea0003800000 */
[----:B------:R-:W-:Y:S01]  /*3ee0*/  BPT.TRAP 0x1 ;  /* 0x000000040000795c */ /* 0x000fe20000300000 */
.L_x_2021:
[----:B-1----:R-:W-:Y:S05]  /*3ef0*/  @P1 BRA `(.L_x_2022) ;  /* 0x0000000000081947 */ /* 0x002fea0003800000 */
[----:B------:R-:W1:Y:S02]  /*3f00*/  SYNCS.PHASECHK.TRANS64.TRYWAIT P1, [R3+URZ+0x38830], R6 ;  /* 0x03883006030075a7 */ /* 0x000e64000802017f */
[----:B-1----:R-:W-:Y:S05]  /*3f10*/  @!P1 BRA `(.L_x_2023) ;  /* 0x00000160008c9947 */ /* 0x002fea0003800000 */
.L_x_2022:
[----:B------:R-:W-:-:S04]  /*3f20*/  UIADD3 UR4, UR37, 0x22400, URZ ;  /* 0x0002240025047890 */ /* 0x000fc8000fffe03f */
[----:B------:R-:W-:-:S04]  /*3f30*/  USHF.R.U32.HI UR4, URZ, 0x4, UR4 ;  /* 0x000000043f047899 */ /* 0x000fc80008011604 */
[----:B------:R-:W-:-:S06]  /*3f40*/  ULOP3.LUT UR4, UR4, 0x3fff, URZ, 0xc0, !UPT ;  /* 0x00003fff04047892 */ /* 0x000fcc000f8ec03f */
[----:B------:R-:W-:Y:S01]  /*3f50*/  IMAD.U32 R0, RZ, RZ, UR4 ;  /* 0x00000004ff007e24 */ /* 0x000fe2000f8e00ff */
        /* <DEDUP_REMOVED lines=34> */
[----:B------:R-:W2:Y:S02]  /*4180*/  SYNCS.PHASECHK.TRANS64.TRYWAIT P1, [UR37+0x38810], R4 ;  /* 0x03881004ff0075a7 */ /* 0x000ea40008020165 */
[----:B--2---:R-:W-:Y:S05]  /*4190*/  @!P1 BRA `(.L_x_2024) ;  /* 0x0000016000009947 */ /* 0x004fea0003800000 */
.L_x_2232:
[----:B------:R-:W-:Y:S05]  /*41a0*/  @!P0 BRA `(.L_x_2025) ;  /* 0x0000000000048947 */ /* 0x000fea0003800000 */
[----:B------:R-:W-:Y:S01]  /*41b0*/  BPT.TRAP 0x1 ;  /* 0x000000040000795c */ /* 0x000fe20000300000 */
.L_x_2025:
[----:B------:R3:W4:Y:S01]  /*41c0*/  SYNCS.PHASECHK.TRANS64.TRYWAIT P1, [R3+URZ+0x38850], R6 ;  /* 0x03885006030075a7 */ /* 0x000722000802017f */
[----:B------:R-:W-:Y:S05]  /*41d0*/  @!P0 BRA `(.L_x_2026) ;  /* 0x0000000000048947 */ /* 0x000fea0003800000 */
[----:B------:R-:W-:Y:S01]  /*41e0*/  BPT.TRAP 0x1 ;  /* 0x000000040000795c */ /* 0x000fe20000300000 */
.L_x_2026:
[----:B----4-:R-:W-:Y:S05]  /*41f0*/  @P1 BRA `(.L_x_2027) ;  /* 0x0000000000081947 */ /* 0x010fea0003800000 */
[----:B------:R-:W4:Y:S02]  /*4200*/  SYNCS.PHASECHK.TRANS64.TRYWAIT P1, [R3+URZ+0x38850], R6 ;  /* 0x03885006030075a7 */ /* 0x000f24000802017f */
[----:B----4-:R-:W-:Y:S05]  /*4210*/  @!P1 BRA `(.L_x_2028) ;  /* 0x0000015c00f89947 */ /* 0x010fea0003800000 */
.L_x_2027:
[----:B------:R-:W-:Y:S01]  /*4220*/  UIADD3 UR4, UR37, 0x400, URZ ;  /* 0x0000040025047890 */ /* 0x000fe2000fffe03f */
[----:B------:R-:W-:Y:S01]  /*4230*/  WARPGROUP.ARRIVE ;  /* 0x00000000000079c5 */ /* 0x000fe20000000000 */
[----:B------:R-:W-:-:S05]  /*4240*/  UIADD3 UR5, UR37, 0x26400, URZ ;  /* 0x0002640025057890 */ /* 0x000fca000fffe03f */
[----:B--2---:R-:W2:Y:S01]  /*4250*/  S2R R4, SR_TID.X ;  /* 0x0000000000047919 */ /* 0x004ea20000002100 */
[----:B------:R-:W-:Y:S01]  /*4260*/  USHF.R.U32.HI UR4, URZ, 0x4, UR4 ;  /* 0x000000043f047899 */ /* 0x000fe20008011604 */
[----:B------:R-:W5:Y:S01]  /*4270*/  LDC R8, c[0x0][0x2f0] ;  /* 0x0000bc00ff087b82 */ /* 0x000f620000000800 */
[----:B------:R-:W-:Y:S01]  /*4280*/  USHF.R.U32.HI UR5, URZ, 0x4, UR5 ;  /* 0x000000043f057899 */ /* 0x000fe20008011605 */
[----:B------:R-:W0:Y:S01]  /*4290*/  S2R R5, SR_TID.X ;  /* 0x0000000000057919 */ /* 0x000e220000002100 */
[----:B------:R-:W-:Y:S01]  /*42a0*/  ULOP3.LUT UR4, UR4, 0x3fff, URZ, 0xc0, !UPT ;  /* 0x00003fff04047892 */ /* 0x000fe2000f8ec03f */
[----:B------:R-:W-:Y:S01]  /*42b0*/  IMAD.MOV.U32 R7, RZ, RZ, -0x40 ;  /* 0xffffffc0ff077424 */ /* 0x000fe200078e00ff */
[----:B------:R-:W-:Y:S01]  /*42c0*/  ULOP3.LUT UR5, UR5, 0x3fff, URZ, 0xc0, !UPT ;  /* 0x00003fff05057892 */ /* 0x000fe2000f8ec03f */
[C---:B------:R-:W-:Y:S01]  /*42d0*/  LEA R11, R168.reuse, 0xffffffc0, 0x6 ;  /* 0xffffffc0a80b7811 */ /* 0x040fe200078e30ff */
[----:B------:R-:W-:Y:S01]  /*42e0*/  ULOP3.LUT UR4, UR4, 0x10000, URZ, 0xfc, !UPT ;  /* 0x0001000004047892 */ /* 0x000fe2000f8efc3f */
[----:B------:R-:W5:Y:S01]  /*42f0*/  LDC R9, c[0x0][0x288] ;  /* 0x0000a200ff097b82 */ /* 0x000f620000000800 */
[----:B------:R-:W-:Y:S01]  /*4300*/  ULOP3.LUT UR6, UR5, 0x10000, URZ, 0xfc, !UPT ;  /* 0x0001000005067892 */ /* 0x000fe2000f8efc3f */
[----:B------:R-:W-:Y:S01]  /*4310*/  IMAD R7, R168, R7, 0x41 ;  /* 0x00000041a8077424 */ /* 0x000fe200078e0207 */
[----:B------:R-:W-:Y:S01]  /*4320*/  ULEA UR26, UR36, UR4, 0xc ;  /* 0x00000004241a7291 */ /* 0x000fe2000f8e603f */
[----:B------:R-:W-:Y:S01]  /*4330*/  UMOV UR25, 0x40000040 ;  /* 0x4000004000197882 */ /* 0x000fe20000000000 */
[----:B------:R-:W-:Y:S01]  /*4340*/  UMOV UR27, 0x40000040 ;  /* 0x40000040001b7882 */ /* 0x000fe20000000000 */
[----:B------:R-:W-:Y:S01]  /*4350*/  UIADD3 UR28, UR6, 0x2, URZ ;  /* 0x00000002061c7890 */ /* 0x000fe2000fffe03f */
[----:B------:R-:W-:Y:S01]  /*4360*/  VIADD R15, R7, 0xffffffff ;  /* 0xffffffff070f7836 */ /* 0x000fe20000000000 */
[----:B------:R-:W-:Y:S01]  /*4370*/  UMOV UR24, UR6 ;  /* 0x0000000600187c82 */ /* 0x000fe20008000000 */
[----:B------:R-:W-:-:S03]  /*4380*/  UIADD3 UR30, UR26, 0x2, URZ ;  /* 0x000000021a1e7890 */ /* 0x000fc6000fffe03f */
[----:B------:R-:W-:Y:S01]  /*4390*/  HGMMA.64x64x16.F32.BF16 R24, gdesc[UR24], R24, gsb0 ;  /* 0x00e00000181879f0 */ /* 0x000fe20008001818 */
[----:B------:R-:W-:Y:S01]  /*43a0*/  UMOV UR29, 0x40000040 ;  /* 0x40000040001d7882 */ /* 0x000fe20000000000 */
[----:B------:R-:W-:Y:S01]  /*43b0*/  UMOV UR31, 0x40000040 ;  /* 0x40000040001f7882 */ /* 0x000fe20000000000 */
[----:B------:R-:W-:Y:S02]  /*43c0*/  UIADD3 UR11, UR6, 0x800, URZ ;  /* 0x00000800060b7890 */ /* 0x000fe4000fffe03f */
[----:B------:R-:W-:Y:S01]  /*43d0*/  UIADD3 UR14, UR26, 0x800, URZ ;  /* 0x000008001a0e7890 */ /* 0x000fe2000fffe03f */
[----:B--2---:R-:W-:Y:S02]  /*43e0*/  SHF.R.U32.HI R4, RZ, 0x7, R4 ;  /* 0x00000007ff047819 */ /* 0x004fe40000011604 */
[----:B0-----:R-:W-:-:S04]  /*43f0*/  LOP3.LUT R5, R5, 0x7f, RZ, 0xc0, !PT ;  /* 0x0000007f05057812 */ /* 0x001fc800078ec0ff */
[----:B------:R-:W0:Y:S01]  /*4400*/  SHFL.IDX PT, R4, R4, RZ, 0x1f ;  /* 0x00001fff04047589 */ /* 0x000e2200000e0000 */
[----:B------:R-:W-:Y:S02]  /*4410*/  ISETP.NE.AND P1, PT, R5, RZ, PT ;  /* 0x000000ff0500720c */ /* 0x000fe40003f25270 */
[----:B0-----:R-:W-:Y:S01]  /*4420*/  R2UR UR5, R4 ;  /* 0x00000000040572ca */ /* 0x001fe200000e0000 */
[----:B------:R-:W-:-:S04]  /*4430*/  IMAD.IADD R4, R188, 0x1, R18 ;  /* 0x00000001bc047824 */ /* 0x000fc800078e0212 */
[----:B-1-34-:R-:W-:-:S08]  /*4440*/  IMAD.MOV.U32 R6, RZ, RZ, R4 ;  /* 0x000000ffff067224 */ /* 0x01afd000078e0004 */
        /* <DEDUP_REMOVED lines=236> */
[----:B------:R-:W-:Y:S01]  /*5310*/  ULDC.64 UR10, c[0x0][0xad8] ;  /* 0x0002b600000a7ab9 */ /* 0x000fe20000000a00 */
[----:B------:R-:W-:Y:S02]  /*5320*/  USEL UR5, UR5, 0x3e, UP0 ;  /* 0x0000003e05057887 */ /* 0x000fe40008000000 */
[----:B------:R-:W-:-:S02]  /*5330*/  UISETP.GE.AND UP1, UPT, UR11, 0x1, UPT ;  /* 0x000000010b00788c */ /* 0x000fc4000bf26270 */
        /* <DEDUP_REMOVED lines=9> */
[----:B------:R-:W-:Y:S01]  /*53d0*/  ULDC UR26, c[0x0][0xad4] ;  /* 0x0002b500001a7ab9 */ /* 0x000fe20000000800 */
[----:B------:R-:W-:-:S06]  /*53e0*/  UISETP.NE.AND UP0, UPT, UR5, 0x1, UPT ;  /* 0x000000010500788c */ /* 0x000fcc000bf05270 */
[----:B------:R-:W-:Y:S02]  /*53f0*/  PLOP3.LUT P2, PT, PT, PT, UP0, 0x80, 0x0 ;  /* 0x000000000000781c */ /* 0x000fe40003f4f008 */
[----:B------:R-:W-:-:S03]  /*5400*/  PLOP3.LUT P3, PT, PT, PT, UP0, 0x80, 0x0 ;  /* 0x000000000000781c */ /* 0x000fc60003f6f008 */
[----:B------:R-:W-:-:S08]  /*5410*/  @UP0 ULDC UR5, c[0x0][0x44c] ;  /* 0x0001130000050ab9 */ /* 0x000fd00000000800 */
[----:B------:R-:W-:Y:S01]  /*5420*/  @P2 IMAD.HI.U32 R5, R4, UR5, RZ ;  /* 0x0000000504052c27 */ /* 0x000fe2000f8e00ff */
[----:B------:R-:W-:Y:S01]  /*5430*/  @UP0 ULDC UR5, c[0x0][0x450] ;  /* 0x0001140000050ab9 */ /* 0x000fe20000000800 */
[----:B------:R-:W-:Y:S02]  /*5440*/  PLOP3.LUT P2, PT, PT, PT, UP1, 0x40, 0x0 ;  /* 0x000000000000781c */ /* 0x000fe40003f4e818 */
[----:B------:R-:W-:Y:S01]  /*5450*/  @!P1 VIADD R4, R3, 0x38840 ;  /* 0x0003884003049836 */ /* 0x000fe20000000000 */
[----:B------:R-:W-:Y:S01]  /*5460*/  @P3 SHF.R.U32.HI R6, RZ, UR5, R5 ;  /* 0x00000005ff063c19 */ /* 0x000fe20008011605 */
[----:B------:R-:W-:Y:S01]  /*5470*/  ULOP3.LUT UR5, URZ, UR26, URZ, 0x33, !UPT ;  /* 0x0000001a3f057292 */ /* 0x000fe2000f8e333f */
[----:B-----5:R-:W-:Y:S02]  /*5480*/  IMAD R5, R8, UR38, -R11 ;  /* 0x0000002608057c24 */ /* 0x020fe4000f8e0a0b */
[----:B------:R-:W-:Y:S01]  /*5490*/  @!P1 PRMT R4, RZ, 0x654, R4 ;  /* 0x00000654ff049816 */ /* 0x000fe20000000004 */
[----:B------:R-:W0:Y:S01]  /*54a0*/  SHFL.IDX PT, R21, R6, RZ, 0x1c1f ;  /* 0x001c1fff06157589 */ /* 0x000e2200000e0000 */
[----:B------:R-:W-:Y:S01]  /*54b0*/  IMAD.IADD R12, R5, 0x1, -R16 ;  /* 0x00000001050c7824 */ /* 0x000fe200078e0a10 */
[----:B------:R-:W-:-:S02]  /*54c0*/  WARPGROUP.DEPBAR.LE gsb0, 0x0 ;  /* 0x00008000000079c5 */ /* 0x000fc40000010000 */
[----:B------:R-:W-:-:S06]  /*54d0*/  WARPGROUP.ARRIVE ;  /* 0x00000000000079c5 */ /* 0x000fcc0000000000 */
[----:B------:R-:W-:Y:S03]  /*54e0*/  HGMMA.64x64x16.F32.BF16 R24, gdesc[UR28], R24, gsb0 ;  /* 0x00e000001c1879f0 */ /* 0x000fe60008001818 */
[----:B------:R-:W-:Y:S02]  /*54f0*/  WARPGROUP.DEPBAR.LE gsb0, 0x0 ;  /* 0x00008000000079c5 */ /* 0x000fe40000010000 */
[----:B------:R1:W-:Y:S02]  /*5500*/  @!P1 SYNCS.ARRIVE.TRANS64.RED.A1T0 RZ, [R4+URZ], RZ ;  /* 0x000000ff04ff99a7 */ /* 0x0003e4000810043f */
[----:B-1----:R-:W-:-:S05]  /*5510*/  IMAD R4, R8, UR38, R7 ;  /* 0x0000002608047c24 */ /* 0x002fca000f8e0207 */
[----:B------:R-:W-:-:S05]  /*5520*/  IADD3 R4, R4, -R9, -R16 ;  /* 0x8000000904047210 */ /* 0x000fca0007ffe810 */
[C---:B------:R-:W-:Y:S02]  /*5530*/  VIADD R13, R4.reuse, UR10 ;  /* 0x0000000a040d7c36 */ /* 0x040fe40008000000 */
[----:B------:R-:W-:-:S03]  /*5540*/  VIADD R14, R4, UR5 ;  /* 0x00000005040e7c36 */ /* 0x000fc60008000000 */
[----:B0-----:R-:W-:Y:S01]  /*5550*/  VIADDMNMX R4, R21, R13, R12, PT ;  /* 0x0000000d15047246 */ /* 0x001fe2000380010c */
[----:B------:R-:W-:Y:S01]  /*5560*/  IMAD.IADD R5, R14, 0x1, R21 ;  /* 0x000000010e057824 */ /* 0x000fe200078e0215 */
[----:B------:R-:W-:Y:S06]  /*5570*/  @P2 BRA `(.L_x_2029) ;  /* 0x00000000005c2947 */ /* 0x000fec0003800000 */
[----:B------:R-:W-:Y:S01]  /*5580*/  IMAD R10, R8, UR38, R21 ;  /* 0x00000026080a7c24 */ /* 0x000fe2000f8e0215 */
[----:B------:R-:W-:Y:S03]  /*5590*/  BSSY B0, `(.L_x_2030) ;  /* 0x0000011000007945 */ /* 0x000fe60003800000 */
[----:B------:R-:W-:-:S05]  /*55a0*/  IMAD.IADD R10, R10, 0x1, -R9 ;  /* 0x000000010a0a7824 */ /* 0x000fca00078e0a09 */
[----:B------:R-:W-:-:S13]  /*55b0*/  ISETP.GT.AND P2, PT, R10, -0x1, PT ;  /* 0xffffffff0a00780c */ /* 0x000fda0003f44270 */
[----:B------:R-:W-:Y:S05]  /*55c0*/  @P2 BRA `(.L_x_2031) ;  /* 0x0000000000202947 */ /* 0x000fea0003800000 */
[----:B------:R-:W-:Y:S01]  /*55d0*/  UISETP.NE.AND UP2, UPT, UR11, 0x1, UPT ;  /* 0x000000010b00788c */ /* 0x000fe2000bf45270 */
[----:B------:R-:W-:-:S05]  /*55e0*/  LOP3.LUT R10, RZ, R10, RZ, 0x33, !PT ;  /* 0x0000000aff0a7212 */ /* 0x000fca00078e33ff */
[----:B------:R-:W-:-:S05]  /*55f0*/  PLOP3.LUT P2, PT, PT, PT, UP2, 0x80, 0x0 ;  /* 0x000000000000781c */ /* 0x000fca0003f4f028 */
[----:B------:R-:W-:-:S08]  /*5600*/  @UP2 ULDC.64 UR14, c[0x0][0xae0] ;  /* 0x0002b800000e2ab9 */ /* 0x000fd00000000a00 */
[----:B------:R-:W-:-:S05]  /*5610*/  @P2 IMAD.HI.U32 R7, R10, UR14, RZ ;  /* 0x0000000e0a072c27 */ /* 0x000fca000f8e00ff */
[----:B------:R-:W-:-:S04]  /*5620*/  @P2 SHF.R.U32.HI R10, RZ, UR15, R7 ;  /* 0x0000000fff0a2c19 */ /* 0x000fc80008011607 */
[----:B------:R-:W-:Y:S01]  /*5630*/  LOP3.LUT R10, RZ, R10, RZ, 0x33, !PT ;  /* 0x0000000aff0a7212 */ /* 0x000fe200078e33ff */
[----:B------:R-:W-:Y:S06]  /*5640*/  BRA `(.L_x_2032) ;  /* 0x0000000000147947 */ /* 0x000fec0003800000 */
.L_x_2031:
[----:B------:R-:W-:-:S06]  /*5650*/  UISETP.NE.AND UP2, UPT, UR11, 0x1, UPT ;  /* 0x000000010b00788c */ /* 0x000fcc000bf45270 */
[----:B------:R-:W-:-:S05]  /*5660*/  PLOP3.LUT P2, PT, PT, PT, UP2, 0x80, 0x0 ;  /* 0x000000000000781c */ /* 0x000fca0003f4f028 */
[----:B------:R-:W-:-:S08]  /*5670*/  @UP2 ULDC.64 UR14, c[0x0][0xae0] ;  /* 0x0002b800000e2ab9 */ /* 0x000fd00000000a00 */
[----:B------:R-:W-:-:S05]  /*5680*/  @P2 IMAD.HI.U32 R7, R10, UR14, RZ ;  /* 0x0000000e0a072c27 */ /* 0x000fca000f8e00ff */
[----:B------:R-:W-:-:S07]  /*5690*/  @P2 SHF.R.U32.HI R10, RZ, UR15, R7 ;  /* 0x0000000fff0a2c19 */ /* 0x000fce0008011607 */
.L_x_2032:
[----:B------:R-:W-:Y:S05]  /*56a0*/  BSYNC B0 ;  /* 0x0000000000007941 */ /* 0x000fea0003800000 */
.L_x_2030:
[----:B------:R-:W-:-:S04]  /*56b0*/  IMAD R7, R10, UR11, -R11 ;  /* 0x0000000b0a077c24 */ /* 0x000fc8000f8e0a0b */
[----:B------:R-:W-:-:S05]  /*56c0*/  IMAD.IADD R7, R7, 0x1, -R16 ;  /* 0x0000000107077824 */ /* 0x000fca00078e0a10 */
[----:B------:R-:W-:Y:S02]  /*56d0*/  VIMNMX R5, R5, R7, !PT ;  /* 0x0000000705057248 */ /* 0x000fe40007fe0100 */
[----:B------:R-:W-:-:S07]  /*56e0*/  VIADDMNMX R4, R7, UR11, R4, PT ;  /* 0x0000000b07047c46 */ /* 0x000fce000b800104 */
.L_x_2029:
[C---:B------:R-:W-:Y:S02]  /*56f0*/  ISETP.GE.AND P2, PT, R15.reuse, 0x2, PT ;  /* 0x000000020f00780c */ /* 0x040fe40003f46270 */
[----:B------:R-:W-:Y:S02]  /*5700*/  ISETP.GE.AND P6, PT, R15, 0xa, PT ;  /* 0x0000000a0f00780c */ /* 0x000fe40003fc6270 */
[----:B------:R-:W-:Y:S02]  /*5710*/  ISETP.GT.AND P4, PT, R5, 0x1, !P2 ;  /* 0x000000010500780c */ /* 0x000fe40005784270 */
[----:B------:R-:W-:Y:S02]  /*5720*/  ISETP.GE.AND P3, PT, R15, 0x9, PT ;  /* 0x000000090f00780c */ /* 0x000fe40003f66270 */
[----:B------:R-:W-:Y:S02]  /*5730*/  ISETP.LT.OR P4, PT, R4, 0x2, P4 ;  /* 0x000000020400780c */ /* 0x000fe40002781670 */
[----:B------:R-:W-:-:S02]  /*5740*/  P2R R21, PR, RZ, 0x40 ;  /* 0x00000040ff157803 */ /* 0x000fc40000000000 */
[----:B------:R-:W-:Y:S02]  /*5750*/  FSEL R20, R25, -INF , !P4 ;  /* 0xff80000019147808 */ /* 0x000fe40006000000 */
[C---:B------:R-:W-:Y:S02]  /*5760*/  ISETP.GT.AND P4, PT, R5.reuse, 0x9, !P6 ;  /* 0x000000090500780c */ /* 0x040fe40007784270 */
[----:B------:R-:W-:Y:S02]  /*5770*/  ISETP.GT.AND P5, PT, R5, 0x8, !P3 ;  /* 0x000000080500780c */ /* 0x000fe40005fa4270 */
[----:B------:R-:W-:Y:S02]  /*5780*/  ISETP.LT.OR P4, PT, R4, 0xa, P4 ;  /* 0x0000000a0400780c */ /* 0x000fe40002781670 */
[----:B------:R-:W-:Y:S02]  /*5790*/  ISETP.GE.AND P6, PT, R15, 0x11, PT ;  /* 0x000000110f00780c */ /* 0x000fe40003fc6270 */
[----:B------:R-:W-:-:S02]  /*57a0*/  FSEL R56, R29, -INF , !P4 ;  /* 0xff8000001d387808 */ /* 0x000fc40006000000 */
[----:B------:R-:W-:Y:S02]  /*57b0*/  ISETP.LT.OR P5, PT, R4, 0x9, P5 ;  /* 0x000000090400780c */ /* 0x000fe40002fa1670 */
[----:B------:R-:W-:Y:S02]  /*57c0*/  ISETP.GT.AND P4, PT, R5, 0x10, !P6 ;  /* 0x000000100500780c */ /* 0x000fe40007784270 */
[----:B------:R-:W-:Y:S02]  /*57d0*/  FSEL R28, R28, -INF , !P5 ;  /* 0xff8000001c1c7808 */ /* 0x000fe40006800000 */
[----:B------:R-:W-:Y:S02]  /*57e0*/  ISETP.LT.OR P4, PT, R4, 0x11, P4 ;  /* 0x000000110400780c */ /* 0x000fe40002781670 */
[----:B------:R-:W-:Y:S02]  /*57f0*/  ISETP.GE.AND P5, PT, R15, 0x12, PT ;  /* 0x000000120f00780c */ /* 0x000fe40003fa6270 */
[----:B------:R-:W-:-:S02]  /*5800*/  FSEL R32, R32, -INF , !P4 ;  /* 0xff80000020207808 */ /* 0x000fc40006000000 */
[----:B------:R-:W-:Y:S02]  /*5810*/  ISETP.GT.AND P4, PT, R5, 0x11, !P5 ;  /* 0x000000110500780c */ /* 0x000fe40006f84270 */
[----:B------:R-:W-:Y:S02]  /*5820*/  P2R R29, PR, RZ, 0x20 ;  /* 0x00000020ff1d7803 */ /* 0x000fe40000000000 */
[----:B------:R-:W-:Y:S02]  /*5830*/  ISETP.LT.OR P4, PT, R4, 0x12, P4 ;  /* 0x000000120400780c */ /* 0x000fe40002781670 */
[----:B------:R-:W-:Y:S02]  /*5840*/  ISETP.GE.AND P5, PT, R15, 0x19, PT ;  /* 0x000000190f00780c */ /* 0x000fe40003fa6270 */
[----:B------:R-:W-:Y:S02]  /*5850*/  FSEL R58, R33, -INF , !P4 ;  /* 0xff800000213a7808 */ /* 0x000fe40006000000 */
[----:B------:R-:W-:-:S02]  /*5860*/  ISETP.GT.AND P4, PT, R5, 0x18, !P5 ;  /* 0x000000180500780c */ /* 0x000fc40006f84270 */
[----:B------:R-:W-:Y:S02]  /*5870*/  P2R R33, PR, RZ, 0x20 ;  /* 0x00000020ff217803 */ /* 0x000fe40000000000 */
[----:B------:R-:W-:Y:S02]  /*5880*/  ISETP.LT.OR P4, PT, R4, 0x19, P4 ;  /* 0x000000190400780c */ /* 0x000fe40002781670 */
[----:B------:R-:W-:Y:S02]  /*5890*/  ISETP.GE.AND P5, PT, R15, 0x1a, PT ;  /* 0x0000001a0f00780c */ /* 0x000fe40003fa6270 */
[----:B------:R-:W-:Y:S02]  /*58a0*/  FSEL R36, R36, -INF , !P4 ;  /* 0xff80000024247808 */ /* 0x000fe40006000000 */
[----:B------:R-:W-:Y:S02]  /*58b0*/  ISETP.GT.AND P4, PT, R5, 0x19, !P5 ;  /* 0x000000190500780c */ /* 0x000fe40006f84270 */
[----:B------:R-:W-:-:S02]  /*58c0*/  P2R R57, PR, RZ, 0x20 ;  /* 0x00000020ff397803 */ /* 0x000fc40000000000 */
[C---:B------:R-:W-:Y:S02]  /*58d0*/  ISETP.LT.OR P4, PT, R4.reuse, 0x1a, P4 ;  /* 0x0000001a0400780c */ /* 0x040fe40002781670 */
[----:B------:R-:W-:Y:S02]  /*58e0*/  ISETP.GE.AND P5, PT, R15, 0x21, PT ;  /* 0x000000210f00780c */ /* 0x000fe40003fa6270 */
[----:B------:R-:W-:Y:S02]  /*58f0*/  FSEL R60, R37, -INF , !P4 ;  /* 0xff800000253c7808 */ /* 0x000fe40006000000 */
[----:B------:R-:W-:Y:S02]  /*5900*/  ISETP.GT.AND P4, PT, R5, 0x20, !P5 ;  /* 0x000000200500780c */ /* 0x000fe40006f84270 */
[----:B------:R-:W-:Y:S02]  /*5910*/  P2R R37, PR, RZ, 0x20 ;  /* 0x00000020ff257803 */ /* 0x000fe40000000000 */
[----:B------:R-:W-:-:S02]  /*5920*/  ISETP.LT.OR P4, PT, R4, 0x21, P4 ;  /* 0x000000210400780c */ /* 0x000fc40002781670 */
[----:B------:R-:W-:Y:S02]  /*5930*/  ISETP.GE.AND P5, PT, R15, 0x22, PT ;  /* 0x000000220f00780c */ /* 0x000fe40003fa6270 */
[----:B------:R-:W-:Y:S02]  /*5940*/  FSEL R40, R40, -INF , !P4 ;  /* 0xff80000028287808 */ /* 0x000fe40006000000 */
[----:B------:R-:W-:Y:S02]  /*5950*/  ISETP.GT.AND P4, PT, R5, 0x21, !P5 ;  /* 0x000000210500780c */ /* 0x000fe40006f84270 */
[----:B------:R-:W-:Y:S02]  /*5960*/  P2R R59, PR, RZ, 0x20 ;  /* 0x00000020ff3b7803 */ /* 0x000fe40000000000 */
[----:B------:R-:W-:Y:S02]  /*5970*/  ISETP.LT.OR P4, PT, R4, 0x22, P4 ;  /* 0x000000220400780c */ /* 0x000fe40002781670 */
[----:B------:R-:W-:-:S02]  /*5980*/  ISETP.GE.AND P5, PT, R15, 0x29, PT ;  /* 0x000000290f00780c */ /* 0x000fc40003fa6270 */
[----:B------:R-:W-:Y:S02]  /*5990*/  FSEL R62, R41, -INF , !P4 ;  /* 0xff800000293e7808 */ /* 0x000fe40006000000 */
[----:B------:R-:W-:Y:S02]  /*59a0*/  ISETP.GT.AND P4, PT, R5, 0x28, !P5 ;  /* 0x000000280500780c */ /* 0x000fe40006f84270 */
[----:B------:R-:W-:Y:S02]  /*59b0*/  P2R R41, PR, RZ, 0x20 ;  /* 0x00000020ff297803 */ /* 0x000fe40000000000 */
        /* <DEDUP_REMOVED lines=11> */
[----:B------:R-:W-:Y:S02]  /*5a70*/  P2R R25, PR, RZ, 0x40 ;  /* 0x00000040ff197803 */ /* 0x000fe40000000000 */
[----:B------:R-:W-:Y:S02]  /*5a80*/  FSEL R48, R48, -INF , !P4 ;  /* 0xff80000030307808 */ /* 0x000fe40006000000 */
[----:B------:R-:W-:-:S04]  /*5a90*/  ISETP.GE.AND P4, PT, R15, 0x32, PT ;  /* 0x000000320f00780c */ /* 0x000fc80003f86270 */
[----:B------:R-:W-:-:S04]  /*5aa0*/  ISETP.GT.AND P5, PT, R5, 0x31, !P4 ;  /* 0x000000310500780c */ /* 0x000fc800067a4270 */
[----:B------:R-:W-:-:S04]  /*5ab0*/  ISETP.LT.OR P5, PT, R4, 0x32, P5 ;  /* 0x000000320400780c */ /* 0x000fc80002fa1670 */
[----:B------:R-:W-:Y:S02]  /*5ac0*/  FSEL R66, R49, -INF , !P5 ;  /* 0xff80000031427808 */ /* 0x000fe40006800000 */
[----:B------:R-:W-:-:S04]  /*5ad0*/  ISETP.GE.AND P5, PT, R15, 0x39, PT ;  /* 0x000000390f00780c */ /* 0x000fc80003fa6270 */
[----:B------:R-:W-:-:S04]  /*5ae0*/  ISETP.GT.AND P6, PT, R5, 0x38, !P5 ;  /* 0x000000380500780c */ /* 0x000fc80006fc4270 */
[----:B------:R-:W-:-:S04]  /*5af0*/  ISETP.LT.OR P6, PT, R4, 0x39, P6 ;  /* 0x000000390400780c */ /* 0x000fc800037c1670 */
[----:B------:R-:W-:Y:S02]  /*5b00*/  FSEL R52, R52, -INF , !P6 ;  /* 0xff80000034347808 */ /* 0x000fe40007000000 */
[----:B------:R-:W-:-:S04]  /*5b10*/  ISETP.GE.AND P6, PT, R15, 0x1, PT ;  /* 0x000000010f00780c */ /* 0x000fc80003fc6270 */
[----:B------:R-:W-:Y:S02]  /*5b20*/  P2R R10, PR, RZ, 0x40 ;  /* 0x00000040ff0a7803 */ /* 0x000fe40000000000 */
[----:B------:R-:W-:-:S04]  /*5b30*/  ISETP.GT.AND P6, PT, R5, RZ, !P6 ;  /* 0x000000ff0500720c */ /* 0x000fc800077c4270 */
[----:B------:R-:W-:-:S04]  /*5b40*/  ISETP.LT.OR P6, PT, R4, 0x1, P6 ;  /* 0x000000010400780c */ /* 0x000fc800037c1670 */
[----:B------:R-:W-:Y:S02]  /*5b50*/  FSEL R24, R24, -INF , !P6 ;  /* 0xff80000018187808 */ /* 0x000fe40007000000 */
[----:B------:R-:W-:-:S04]  /*5b60*/  ISETP.GE.AND P6, PT, R15, 0x3a, PT ;  /* 0x0000003a0f00780c */ /* 0x000fc80003fc6270 */
[----:B------:R-:W-:Y:S02]  /*5b70*/  P2R R15, PR, RZ, 0x40 ;  /* 0x00000040ff0f7803 */ /* 0x000fe40000000000 */
[----:B------:R-:W-:Y:S02]  /*5b80*/  ISETP.GT.AND P6, PT, R5, 0x39, !P6 ;  /* 0x000000390500780c */ /* 0x000fe400077c4270 */
[----:B------:R-:W0:Y:S02]  /*5b90*/  SHFL.IDX PT, R5, R6, 0x1, 0x1c1f ;  /* 0x003c1f0006057f89 */ /* 0x000e2400000e0000 */
[----:B------:R-:W-:-:S04]  /*5ba0*/  ISETP.LT.OR P6, PT, R4, 0x3a, P6 ;  /* 0x0000003a0400780c */ /* 0x000fc800037c1670 */
[----:B------:R-:W-:Y:S02]  /*5bb0*/  FSEL R68, R53, -INF , !P6 ;  /* 0xff80000035447808 */ /* 0x000fe40007000000 */
[----:B------:R-:W-:Y:S02]  /*5bc0*/  PLOP3.LUT P6, PT, PT, PT, UP1, 0x40, 0x0 ;  /* 0x000000000000781c */ /* 0x000fe40003fce818 */
[----:B0-----:R-:W-:Y:S01]  /*5bd0*/  VIADDMNMX R7, R5, R13, R12, PT ;  /* 0x0000000d05077246 */ /* 0x001fe2000380010c */
[----:B------:R-:W-:-:S10]  /*5be0*/  IMAD.IADD R4, R14, 0x1, R5 ;  /* 0x000000010e047824 */ /* 0x000fd400078e0205 */
[----:B------:R-:W-:Y:S05]  /*5bf0*/  @P6 BRA `(.L_x_2033) ;  /* 0x0000000000646947 */ /* 0x000fea0003800000 */
        /* <DEDUP_REMOVED lines=9> */
[----:B------:R-:W-:Y:S01]  /*5c90*/  @P6 IMAD.HI.U32 R5, R6, UR14, RZ ;  /* 0x0000000e06056c27 */ /* 0x000fe2000f8e00ff */
[----:B------:R-:W-:-:S13]  /*5ca0*/  PLOP3.LUT P6, PT, PT, PT, UP2, 0x80, 0x0 ;  /* 0x000000000000781c */ /* 0x000fda0003fcf028 */
[----:B------:R-:W-:-:S04]  /*5cb0*/  @P6 SHF.R.U32.HI R6, RZ, UR15, R5 ;  /* 0x0000000fff066c19 */ /* 0x000fc80008011605 */
[----:B------:R-:W-:Y:S01]  /*5cc0*/  LOP3.LUT R6, RZ, R6, RZ, 0x33, !PT ;  /* 0x00000006ff067212 */ /* 0x000fe200078e33ff */
[----:B------:R-:W-:Y:S06]  /*5cd0*/  BRA `(.L_x_2036) ;  /* 0x0000000000187947 */ /* 0x000fec0003800000 */
.L_x_2035:
[----:B------:R-:W-:-:S06]  /*5ce0*/  UISETP.NE.AND UP2, UPT, UR11, 0x1, UPT ;  /* 0x000000010b00788c */ /* 0x000fcc000bf45270 */
[----:B------:R-:W-:-:S05]  /*5cf0*/  PLOP3.LUT P6, PT, PT, PT, UP2, 0x80, 0x0 ;  /* 0x000000000000781c */ /* 0x000fca0003fcf028 */
[----:B------:R-:W-:-:S08]  /*5d00*/  @UP2 ULDC.64 UR14, c[0x0][0xae0] ;  /* 0x0002b800000e2ab9 */ /* 0x000fd00000000a00 */
[----:B------:R-:W-:Y:S01]  /*5d10*/  @P6 IMAD.HI.U32 R5, R6, UR14, RZ ;  /* 0x0000000e06056c27 */ /* 0x000fe2000f8e00ff */
[----:B------:R-:W-:-:S13]  /*5d20*/  PLOP3.LUT P6, PT, PT, PT, UP2, 0x80, 0x0 ;  /* 0x000000000000781c */ /* 0x000fda0003fcf028 */
[----:B------:R-:W-:-:S07]  /*5d30*/  @P6 SHF.R.U32.HI R6, RZ, UR15, R5 ;  /* 0x0000000fff066c19 */ /* 0x000fce0008011605 */
.L_x_2036:
[----:B------:R-:W-:Y:S05]  /*5d40*/  BSYNC B0 ;  /* 0x0000000000007941 */ /* 0x000fea0003800000 */
.L_x_2034:
[----:B------:R-:W-:-:S04]  /*5d50*/  IMAD R5, R6, UR11, -R11 ;  /* 0x0000000b06057c24 */ /* 0x000fc8000f8e0a0b */
[----:B------:R-:W-:-:S05]  /*5d60*/  IMAD.IADD R5, R5, 0x1, -R16 ;  /* 0x0000000105057824 */ /* 0x000fca00078e0a10 */
[----:B------:R-:W-:Y:S02]  /*5d70*/  VIMNMX R4, R4, R5, !PT ;  /* 0x0000000504047248 */ /* 0x000fe40007fe0100 */
[----:B------:R-:W-:-:S07]  /*5d80*/  VIADDMNMX R7, R5, UR11, R7, PT ;  /* 0x0000000b05077c46 */ /* 0x000fce000b800107 */
.L_x_2033:
[----:B------:R-:W-:Y:S01]  /*5d90*/  ISETP.GT.AND P2, PT, R4, 0x1, !P2 ;  /* 0x000000010400780c */ /* 0x000fe20005744270 */
[----:B------:R-:W-:Y:S01]  /*5da0*/  ULDC UR19, c[0x0][0xa80] ;  /* 0x0002a00000137ab9 */ /* 0x000fe20000000800 */
[----:B------:R-:W-:Y:S01]  /*5db0*/  FMNMX.FTZ R5, R24, R20, !PT ;  /* 0x0000001418057209 */ /* 0x000fe20007810000 */
[----:B------:R-:W-:Y:S01]  /*5dc0*/  ULEA UR14, UR36, UR39, 0xc ;  /* 0x00000027240e7291 */ /* 0x000fe2000f8e603f */
[----:B------:R-:W-:Y:S01]  /*5dd0*/  ISETP.LT.OR P2, PT, R7, 0x2, P2 ;  /* 0x000000020700780c */ /* 0x000fe20001741670 */
[----:B------:R-:W-:Y:S01]  /*5de0*/  UMOV UR15, 0x40000040 ;  /* 0x40000040000f7882 */ /* 0x000fe20000000000 */
[----:B------:R-:W-:Y:S01]  /*5df0*/  FMNMX.FTZ R5, R28, R5, !PT ;  /* 0x000000051c057209 */ /* 0x000fe20007810000 */
[----:B------:R-:W-:Y:S01]  /*5e00*/  UIADD3 UR18, UR14, 0x80, URZ ;  /* 0x000000800e127890 */ /* 0x000fe2000fffe03f */
[----:B------:R-:W-:Y:S01]  /*5e10*/  FSEL R27, R27, -INF , !P2 ;  /* 0xff8000001b1b7808 */ /* 0x000fe20005000000 */
[----:B------:R-:W-:Y:S01]  /*5e20*/  UMOV UR23, 0x40000040 ;  /* 0x4000004000177882 */ /* 0x000fe20000000000 */
[----:B------:R-:W-:Y:S01]  /*5e30*/  ISETP.NE.AND P2, PT, R21, RZ, PT ;  /* 0x000000ff1500720c */ /* 0x000fe20003f45270 */
[----:B------:R-:W-:Y:S01]  /*5e40*/  @UP0 ULDC UR7, c[0x0][0x450] ;  /* 0x0001140000070ab9 */ /* 0x000fe20000000800 */
[----:B------:R-:W-:Y:S01]  /*5e50*/  FMNMX.FTZ R5, R56, R5, !PT ;  /* 0x0000000538057209 */ /* 0x000fe20007810000 */
[----:B------:R-:W-:Y:S01]  /*5e60*/  @!P1 VIADD R3, R3, 0x38860 ;  /* 0x0003886003039836 */ /* 0x000fe20000000000 */
[----:B------:R-:W-:Y:S01]  /*5e70*/  ISETP.GT.AND P2, PT, R4, 0x9, !P2 ;  /* 0x000000090400780c */ /* 0x000fe20005744270 */
[----:B------:R-:W-:Y:S01]  /*5e80*/  UMOV UR22, UR18 ;  /* 0x0000001200167c82 */ /* 0x000fe20008000000 */
[----:B------:R-:W-:Y:S01]  /*5e90*/  FMNMX.FTZ R5, R32, R5, !PT ;  /* 0x0000000520057209 */ /* 0x000fe20007810000 */
[----:B------:R-:W-:Y:S01]  /*5ea0*/  UIADD3 UR18, UR14, 0x100, URZ ;  /* 0x000001000e127890 */ /* 0x000fe2000fffe03f */
[----:B------:R-:W-:-:S02]  /*5eb0*/  ISETP.LT.OR P2, PT, R7, 0xa, P2 ;  /* 0x0000000a0700780c */ /* 0x000fc40001741670 */
[----:B------:R-:W-:Y:S02]  /*5ec0*/  FMNMX.FTZ R5, R58, R5, !PT ;  /* 0x000000053a057209 */ /* 0x000fe40007810000 */
[----:B------:R-:W-:Y:S02]  /*5ed0*/  FSEL R31, R31, -INF , !P2 ;  /* 0xff8000001f1f7808 */ /* 0x000fe40005000000 */
[----:B------:R-:W-:Y:S02]  /*5ee0*/  ISETP.NE.AND P2, PT, R25, RZ, PT ;  /* 0x000000ff1900720c */ /* 0x000fe40003f45270 */
[----:B------:R-:W-:Y:S02]  /*5ef0*/  FMNMX.FTZ R5, R36, R5, !PT ;  /* 0x0000000524057209 */ /* 0x000fe40007810000 */
[----:B------:R-:W-:Y:S02]  /*5f00*/  ISETP.GT.AND P2, PT, R4, 0x10, !P2 ;  /* 0x000000100400780c */ /* 0x000fe40005744270 */
[----:B------:R-:W-:-:S02]  /*5f10*/  FMNMX.FTZ R5, R60, R5, !PT ;  /* 0x000000053c057209 */ /* 0x000fc40007810000 */
[----:B------:R-:W-:Y:S02]  /*5f20*/  ISETP.LT.OR P2, PT, R7, 0x11, P2 ;  /* 0x000000110700780c */ /* 0x000fe40001741670 */
[----:B------:R-:W-:Y:S02]  /*5f30*/  FMNMX.FTZ R5, R40, R5, !PT ;  /* 0x0000000528057209 */ /* 0x000fe40007810000 */
[----:B------:R-:W-:Y:S02]  /*5f40*/  FSEL R34, R34, -INF , !P2 ;  /* 0xff80000022227808 */ /* 0x000fe40005000000 */
[----:B------:R-:W-:Y:S02]  /*5f50*/  ISETP.NE.AND P2, PT, R29, RZ, PT ;  /* 0x000000ff1d00720c */ /* 0x000fe40003f45270 */
[----:B------:R-:W-:Y:S02]  /*5f60*/  FMNMX.FTZ R5, R62, R5, !PT ;  /* 0x000000053e057209 */ /* 0x000fe40007810000 */
[----:B------:R-:W-:-:S02]  /*5f70*/  ISETP.GT.AND P2, PT, R4, 0x11, !P2 ;  /* 0x000000110400780c */ /* 0x000fc40005744270 */
[----:B------:R-:W-:Y:S02]  /*5f80*/  FMNMX.FTZ R5, R44, R5, !PT ;  /* 0x000000052c057209 */ /* 0x000fe40007810000 */
[----:B------:R-:W-:Y:S02]  /*5f90*/  ISETP.LT.OR P2, PT, R7, 0x12, P2 ;  /* 0x000000120700780c */ /* 0x000fe40001741670 */
[----:B------:R-:W-:Y:S02]  /*5fa0*/  FMNMX.FTZ R5, R64, R5, !PT ;  /* 0x0000000540057209 */ /* 0x000fe40007810000 */
[----:B------:R-:W-:Y:S02]  /*5fb0*/  FSEL R35, R35, -INF , !P2 ;  /* 0xff80000023237808 */ /* 0x000fe40005000000 */
[----:B------:R-:W-:Y:S02]  /*5fc0*/  ISETP.NE.AND P2, PT, R33, RZ, PT ;  /* 0x000000ff2100720c */ /* 0x000fe40003f45270 */
[----:B------:R-:W-:-:S02]  /*5fd0*/  FMNMX.FTZ R5, R48, R5, !PT ;  /* 0x0000000530057209 */ /* 0x000fc40007810000 */
[----:B------:R-:W-:Y:S02]  /*5fe0*/  ISETP.GT.AND P2, PT, R4, 0x18, !P2 ;  /* 0x000000180400780c */ /* 0x000fe40005744270 */
[----:B------:R-:W-:Y:S02]  /*5ff0*/  FMNMX.FTZ R5, R66, R5, !PT ;  /* 0x0000000542057209 */ /* 0x000fe40007810000 */
[----:B------:R-:W-:Y:S02]  /*6000*/  ISETP.LT.OR P2, PT, R7, 0x19, P2 ;  /* 0x000000190700780c */ /* 0x000fe40001741670 */
[----:B------:R-:W-:Y:S02]  /*6010*/  ISETP.GT.AND P3, PT, R4, 0x8, !P3 ;  /* 0x000000080400780c */ /* 0x000fe40005f64270 */
[----:B------:R-:W-:Y:S02]  /*6020*/  FSEL R38, R38, -INF , !P2 ;  /* 0xff80000026267808 */ /* 0x000fe40005000000 */
[----:B------:R-:W-:-:S02]  /*6030*/  ISETP.NE.AND P2, PT, R57, RZ, PT ;  /* 0x000000ff3900720c */ /* 0x000fc40003f45270 */
[----:B------:R-:W-:Y:S01]  /*6040*/  FMNMX.FTZ R5, R52, R5, !PT ;  /* 0x0000000534057209 */ /* 0x000fe20007810000 */
[----:B------:R-:W-:Y:S01]  /*6050*/  BAR.SYNC.DEFER_BLOCKING 0xf, 0x100 ;  /* 0x03c4000000007b1d */ /* 0x000fe20000010000 */
[----:B------:R-:W-:Y:S02]  /*6060*/  ISETP.GT.AND P2, PT, R4, 0x19, !P2 ;  /* 0x000000190400780c */ /* 0x000fe40005744270 */
[----:B------:R-:W-:Y:S02]  /*6070*/  ISETP.NE.AND P6, PT, R10, RZ, PT ;  /* 0x000000ff0a00720c */ /* 0x000fe40003fc5270 */
[C---:B------:R-:W-:Y:S02]  /*6080*/  ISETP.LT.OR P2, PT, R7.reuse, 0x1a, P2 ;  /* 0x0000001a0700780c */ /* 0x040fe40001741670 */
[----:B------:R-:W-:Y:S02]  /*6090*/  ISETP.LT.OR P3, PT, R7, 0x9, P3 ;  /* 0x000000090700780c */ /* 0x000fe40001f61670 */
[----:B------:R-:W-:-:S02]  /*60a0*/  FSEL R39, R39, -INF , !P2 ;  /* 0xff80000027277808 */ /* 0x000fc40005000000 */
[----:B------:R-:W-:Y:S02]  /*60b0*/  ISETP.NE.AND P2, PT, R37, RZ, PT ;  /* 0x000000ff2500720c */ /* 0x000fe40003f45270 */
[----:B------:R-:W-:Y:S02]  /*60c0*/  FMNMX.FTZ R10, R68, R5, !PT ;  /* 0x00000005440a7209 */ /* 0x000fe40007810000 */
[----:B------:R-:W-:Y:S02]  /*60d0*/  ISETP.GT.AND P2, PT, R4, 0x20, !P2 ;  /* 0x000000200400780c */ /* 0x000fe40005744270 */
[----:B------:R-:W-:Y:S01]  /*60e0*/  FSEL R30, R30, -INF , !P3 ;  /* 0xff8000001e1e7808 */ /* 0x000fe20005800000 */
[----:B------:R-:W0:Y:S01]  /*60f0*/  SHFL.BFLY PT, R5, R10, 0x2, 0x1f ;  /* 0x0c401f000a057f89 */ /* 0x000e2200000e0000 */
[----:B------:R-:W-:Y:S02]  /*6100*/  ISETP.LT.OR P2, PT, R7, 0x21, P2 ;  /* 0x000000210700780c */ /* 0x000fe40001741670 */
[----:B------:R-:W-:-:S02]  /*6110*/  ISETP.NE.AND P3, PT, R41, RZ, PT ;  /* 0x000000ff2900720c */ /* 0x000fc40003f65270 */
[----:B------:R-:W-:Y:S02]  /*6120*/  FSEL R42, R42, -INF , !P2 ;  /* 0xff8000002a2a7808 */ /* 0x000fe40005000000 */
[----:B------:R-:W-:Y:S02]  /*6130*/  ISETP.NE.AND P2, PT, R59, RZ, PT ;  /* 0x000000ff3b00720c */ /* 0x000fe40003f45270 */
[C---:B------:R-:W-:Y:S02]  /*6140*/  ISETP.GT.AND P4, PT, R4.reuse, 0x31, !P4 ;  /* 0x000000310400780c */ /* 0x040fe40006784270 */
[C---:B------:R-:W-:Y:S02]  /*6150*/  ISETP.GT.AND P2, PT, R4.reuse, 0x21, !P2 ;  /* 0x000000210400780c */ /* 0x040fe40005744270 */
[----:B------:R-:W-:Y:S02]  /*6160*/  ISETP.GT.AND P5, PT, R4, 0x38, !P5 ;  /* 0x000000380400780c */ /* 0x000fe40006fa4270 */
[----:B------:R-:W-:-:S02]  /*6170*/  ISETP.LT.OR P2, PT, R7, 0x22, P2 ;  /* 0x000000220700780c */ /* 0x000fc40001741670 */
[----:B------:R-:W-:Y:S02]  /*6180*/  ISETP.LT.OR P4, PT, R7, 0x32, P4 ;  /* 0x000000320700780c */ /* 0x000fe40002781670 */
[----:B------:R-:W-:Y:S02]  /*6190*/  FSEL R43, R43, -INF , !P2 ;  /* 0xff8000002b2b7808 */ /* 0x000fe40005000000 */
[----:B------:R-:W-:Y:S02]  /*61a0*/  ISETP.GT.AND P2, PT, R4, 0x28, !P3 ;  /* 0x000000280400780c */ /* 0x000fe40005f44270 */
[----:B------:R-:W-:Y:S02]  /*61b0*/  ISETP.NE.AND P3, PT, R45, RZ, PT ;  /* 0x000000ff2d00720c */ /* 0x000fe40003f65270 */
[----:B------:R-:W-:Y:S02]  /*61c0*/  ISETP.LT.OR P2, PT, R7, 0x29, P2 ;  /* 0x000000290700780c */ /* 0x000fe40001741670 */
[----:B0-----:R-:W-:-:S02]  /*61d0*/  FMNMX.FTZ R12, R10, R5, !PT ;  /* 0x000000050a0c7209 */ /* 0x001fc40007810000 */
[----:B------:R-:W-:Y:S02]  /*61e0*/  FSEL R46, R46, -INF , !P2 ;  /* 0xff8000002e2e7808 */ /* 0x000fe40005000000 */
[C---:B------:R-:W-:Y:S01]  /*61f0*/  ISETP.GT.AND P2, PT, R4.reuse, RZ, !P6 ;  /* 0x000000ff0400720c */ /* 0x040fe20007744270 */
[----:B------:R-:W0:Y:S01]  /*6200*/  SHFL.BFLY PT, R13, R12, 0x1, 0x1f ;  /* 0x0c201f000c0d7f89 */ /* 0x000e2200000e0000 */
[----:B------:R-:W-:Y:S02]  /*6210*/  ISETP.GT.AND P3, PT, R4, 0x30, !P3 ;  /* 0x000000300400780c */ /* 0x000fe40005f64270 */
[C---:B------:R-:W-:Y:S02]  /*6220*/  ISETP.LT.OR P2, PT, R7.reuse, 0x1, P2 ;  /* 0x000000010700780c */ /* 0x040fe40001741670 */
[----:B------:R-:W-:Y:S02]  /*6230*/  ISETP.LT.OR P3, PT, R7, 0x31, P3 ;  /* 0x000000310700780c */ /* 0x000fe40001f61670 */
[----:B------:R-:W-:-:S02]  /*6240*/  FSEL R26, R26, -INF , !P2 ;  /* 0xff8000001a1a7808 */ /* 0x000fc40005000000 */
[----:B------:R-:W-:Y:S02]  /*6250*/  ISETP.NE.AND P2, PT, R61, RZ, PT ;  /* 0x000000ff3d00720c */ /* 0x000fe40003f45270 */
[----:B------:R-:W-:Y:S02]  /*6260*/  FMNMX.FTZ R5, R26, R27, !PT ;  /* 0x0000001b1a057209 */ /* 0x000fe40007810000 */
[----:B------:R-:W-:Y:S02]  /*6270*/  ISETP.GT.AND P2, PT, R4, 0x29, !P2 ;  /* 0x000000290400780c */ /* 0x000fe40005744270 */
[----:B------:R-:W-:Y:S02]  /*6280*/  FMNMX.FTZ R6, R30, R5, !PT ;  /* 0x000000051e067209 */ /* 0x000fe40007810000 */
[----:B------:R-:W-:Y:S02]  /*6290*/  ISETP.LT.OR P2, PT, R7, 0x2a, P2 ;  /* 0x0000002a0700780c */ /* 0x000fe40001741670 */
[----:B------:R-:W-:-:S02]  /*62a0*/  FMNMX.FTZ R5, R31, R6, !PT ;  /* 0x000000061f057209 */ /* 0x000fc40007810000 */
[----:B------:R-:W-:Y:S02]  /*62b0*/  FSEL R47, R47, -INF , !P2 ;  /* 0xff8000002f2f7808 */ /* 0x000fe40005000000 */
[----:B------:R-:W-:Y:S02]  /*62c0*/  FMNMX.FTZ R6, R34, R5, !PT ;  /* 0x0000000522067209 */ /* 0x000fe40007810000 */
[----:B0-----:R-:W-:Y:S02]  /*62d0*/  FMNMX.FTZ R5, R12, R13, !PT ;  /* 0x0000000d0c057209 */ /* 0x001fe40007810000 */
[----:B------:R-:W-:Y:S02]  /*62e0*/  FMNMX.FTZ R11, R35, R6, !PT ;  /* 0x00000006230b7209 */ /* 0x000fe40007810000 */
[C---:B------:R-:W-:Y:S01]  /*62f0*/  FSETP.NEU.FTZ.AND P2, PT, R5.reuse, -INF , PT ;  /* 0xff8000000500780b */ /* 0x040fe20003f5d000 */
[----:B------:R-:W-:Y:S01]  /*6300*/  FMUL.FTZ R10, R5, UR19 ;  /* 0x00000013050a7c20 */ /* 0x000fe20008410000 */
[----:B------:R-:W-:-:S02]  /*6310*/  FMNMX.FTZ R6, R38, R11, !PT ;  /* 0x0000000b26067209 */ /* 0x000fc40007810000 */
[----:B------:R-:W-:Y:S02]  /*6320*/  ISETP.NE.AND P6, PT, R15, RZ, PT ;  /* 0x000000ff0f00720c */ /* 0x000fe40003fc5270 */
[----:B------:R-:W-:Y:S02]  /*6330*/  FMNMX.FTZ R11, R39, R6, !PT ;  /* 0x00000006270b7209 */ /* 0x000fe40007810000 */
[----:B------:R-:W-:Y:S02]  /*6340*/  FSEL R50, R50, -INF , !P3 ;  /* 0xff80000032327808 */ /* 0x000fe40005800000 */
[----:B------:R-:W-:Y:S02]  /*6350*/  FMNMX.FTZ R6, R42, R11, !PT ;  /* 0x0000000b2a067209 */ /* 0x000fe40007810000 */
[----:B------:R-:W-:Y:S02]  /*6360*/  FSEL R25, R10, RZ, P2 ;  /* 0x000000ff0a197208 */ /* 0x000fe40001000000 */
[----:B------:R-:W-:-:S02]  /*6370*/  FMNMX.FTZ R11, R43, R6, !PT ;  /* 0x000000062b0b7209 */ /* 0x000fc40007810000 */
[----:B------:R-:W-:Y:S01]  /*6380*/  ISETP.GT.AND P2, PT, R4, 0x39, !P6 ;  /* 0x000000390400780c */ /* 0x000fe20007744270 */
[--C-:B------:R-:W-:Y:S01]  /*6390*/  FFMA.FTZ R4, R24, UR19, -R25.reuse ;  /* 0x0000001318047c23 */ /* 0x100fe20008010819 */
[----:B------:R-:W-:Y:S01]  /*63a0*/  FMNMX.FTZ R6, R46, R11, !PT ;  /* 0x0000000b2e067209 */ /* 0x000fe20007810000 */
[--C-:B------:R-:W-:Y:S01]  /*63b0*/  FFMA.FTZ R12, R20, UR19, -R25.reuse ;  /* 0x00000013140c7c23 */ /* 0x100fe20008010819 */
        /* <DEDUP_REMOVED lines=8> */
[----:B------:R-:W-:Y:S01]  /*6440*/  ISETP.LT.OR P2, PT, R7, 0x3a, P2 ;  /* 0x0000003a0700780c */ /* 0x000fe20001741670 */
[----:B------:R0:W-:Y:S01]  /*6450*/  MUFU.EX2 R11, R12 ;  /* 0x0000000c000b7308 */ /* 0x0001e20000000800 */
[----:B------:R-:W-:Y:S01]  /*6460*/  FSEL R54, R54, -INF , !P5 ;  /* 0xff80000036367808 */ /* 0x000fe20006800000 */
[--C-:B------:R-:W-:Y:S01]  /*6470*/  FFMA.FTZ R20, R44, UR19, -R25.reuse ;  /* 0x000000132c147c23 */ /* 0x100fe20008010819 */
[----:B------:R-:W-:Y:S01]  /*6480*/  FMNMX.FTZ R7, R51, R6, !PT ;  /* 0x0000000633077209 */ /* 0x000fe20007810000 */
[--C-:B------:R-:W-:Y:S01]  /*6490*/  FFMA.FTZ R6, R28, UR19, -R25.reuse ;  /* 0x000000131c067c23 */ /* 0x100fe20008010819 */
[----:B------:R-:W-:Y:S01]  /*64a0*/  FSEL R55, R55, -INF , !P2 ;  /* 0xff80000037377808 */ /* 0x000fe20005000000 */
[--C-:B------:R-:W-:Y:S01]  /*64b0*/  FFMA.FTZ R171, R64, UR19, -R25.reuse ;  /* 0x0000001340ab7c23 */ /* 0x100fe20008010819 */
[----:B------:R-:W-:Y:S01]  /*64c0*/  FMNMX.FTZ R10, R54, R7, !PT ;  /* 0x00000007360a7209 */ /* 0x000fe20007810000 */
[--C-:B------:R-:W-:Y:S01]  /*64d0*/  FFMA.FTZ R170, R48, UR19, -R25.reuse ;  /* 0x0000001330aa7c23 */ /* 0x100fe20008010819 */
[--C-:B0-----:R-:W-:Y:S01]  /*64e0*/  FFMA.FTZ R12, R36, UR19, -R25.reuse ;  /* 0x00000013240c7c23 */ /* 0x101fe20008010819 */
[--C-:B------:R-:W-:Y:S01]  /*64f0*/  FFMA.FTZ R173, R66, UR19, -R25.reuse ;  /* 0x0000001342ad7c23 */ /* 0x100fe20008010819 */
[----:B------:R-:W-:Y:S01]  /*6500*/  FMNMX.FTZ R7, R55, R10, !PT ;  /* 0x0000000a37077209 */ /* 0x000fe20007810000 */
[--C-:B------:R-:W-:Y:S01]  /*6510*/  FFMA.FTZ R10, R32, UR19, -R25.reuse ;  /* 0x00000013200a7c23 */ /* 0x100fe20008010819 */
[--C-:B------:R-:W-:Y:S01]  /*6520*/  FFMA.FTZ R172, R52, UR19, -R25.reuse ;  /* 0x0000001334ac7c23 */ /* 0x100fe20008010819 */
[--C-:B------:R-:W-:Y:S01]  /*6530*/  FFMA.FTZ R175, R68, UR19, -R25.reuse ;  /* 0x0000001344af7c23 */ /* 0x100fe20008010819 */
[----:B------:R-:W-:Y:S01]  /*6540*/  FFMA.FTZ R28, R40, UR19, -R25 ;  /* 0x00000013281c7c23 */ /* 0x000fe20008010819 */
[----:B------:R-:W0:Y:S01]  /*6550*/  SHFL.BFLY PT, R14, R7, 0x2, 0x1f ;  /* 0x0c401f00070e7f89 */ /* 0x000e2200000e0000 */
[----:B------:R-:W1:Y:S01]  /*6560*/  MUFU.EX2 R4, R4 ;  /* 0x0000000400047308 */ /* 0x000e620000000800 */
[----:B------:R-:W-:-:S02]  /*6570*/  R2UR UR5, R18 ;  /* 0x00000000120572ca */ /* 0x000fc400000e0000 */
[----:B------:R-:W-:-:S05]  /*6580*/  @!P1 PRMT R3, RZ, 0x654, R3 ;  /* 0x00000654ff039816 */ /* 0x000fca0000000003 */
[----:B------:R-:W-:Y:S08]  /*6590*/  MUFU.EX2 R6, R6 ;  /* 0x0000000600067308 */ /* 0x000ff00000000800 */
[----:B------:R-:W2:Y:S01]  /*65a0*/  MUFU.EX2 R13, R13 ;  /* 0x0000000d000d7308 */ /* 0x000ea20000000800 */
[----:B-1----:R-:W-:Y:S01]  /*65b0*/  F2FP.BF16.F32.PACK_AB R152, R11, R4 ;  /* 0x000000040b98723e */ /* 0x002fe200000010ff */
[----:B------:R-:W-:Y:S01]  /*65c0*/  FADD.FTZ R11, R4, R11 ;  /* 0x0000000b040b7221 */ /* 0x000fe20000010000 */
[----:B0-----:R-:W-:-:S05]  /*65d0*/  FMNMX.FTZ R24, R7, R14, !PT ;  /* 0x0000000e07187209 */ /* 0x001fca0007810000 */
[----:B------:R-:W-:Y:S01]  /*65e0*/  MUFU.EX2 R10, R10 ;  /* 0x0000000a000a7308 */ /* 0x000fe20000000800 */
[----:B------:R-:W0:Y:S07]  /*65f0*/  SHFL.BFLY PT, R7, R24, 0x1, 0x1f ;  /* 0x0c201f0018077f89 */ /* 0x000e2e00000e0000 */
[----:B------:R-:W1:Y:S01]  /*6600*/  MUFU.EX2 R15, R15 ;  /* 0x0000000f000f7308 */ /* 0x000e620000000800 */
[----:B--2---:R-:W-:Y:S01]  /*6610*/  F2FP.BF16.F32.PACK_AB R154, R13, R6 ;  /* 0x000000060d9a723e */ /* 0x004fe200000010ff */
[----:B------:R-:W-:-:S04]  /*6620*/  FADD.FTZ R6, R6, R11 ;  /* 0x0000000b06067221 */ /* 0x000fc80000010000 */
[----:B------:R-:W-:Y:S01]  /*6630*/  FADD.FTZ R13, R13, R6 ;  /* 0x000000060d0d7221 */ /* 0x000fe20000010000 */
[----:B------:R-:W-:Y:S01]  /*6640*/  VIADD R6, R168, 0xfffffffe ;  /* 0xfffffffea8067836 */ /* 0x000fe20000000000 */
[----:B------:R-:W-:Y:S08]  /*6650*/  MUFU.EX2 R12, R12 ;  /* 0x0000000c000c7308 */ /* 0x000ff00000000800 */
[----:B------:R-:W2:Y:S01]  /*6660*/  MUFU.EX2 R21, R21 ;  /* 0x0000001500157308 */ /* 0x000ea20000000800 */
[----:B-1----:R-:W-:Y:S01]  /*6670*/  F2FP.BF16.F32.PACK_AB R156, R15, R10 ;  /* 0x0000000a0f9c723e */ /* 0x002fe200000010ff */
[----:B------:R-:W-:Y:S01]  /*6680*/  FADD.FTZ R10, R10, R13 ;  /* 0x0000000d0a0a7221 */ /* 0x000fe20000010000 */
[----:B0-----:R-:W-:-:S03]  /*6690*/  FMNMX.FTZ R7, R24, R7, !PT ;  /* 0x0000000718077209 */ /* 0x001fc60007810000 */
[----:B------:R-:W-:Y:S01]  /*66a0*/  FADD.FTZ R15, R15, R10 ;  /* 0x0000000a0f0f7221 */ /* 0x000fe20000010000 */
[C---:B------:R-:W-:Y:S01]  /*66b0*/  FSETP.NEU.FTZ.AND P2, PT, R7.reuse, -INF , PT ;  /* 0xff8000000700780b */ /* 0x040fe20003f5d000 */
[----:B------:R-:W-:Y:S01]  /*66c0*/  FMUL.FTZ R24, R7, UR19 ;  /* 0x0000001307187c20 */ /* 0x000fe20008410000 */
[----:B------:R-:W-:Y:S04]  /*66d0*/  MUFU.EX2 R14, R28 ;  /* 0x0000001c000e7308 */ /* 0x000fe80000000800 */
[----:B------:R-:W-:Y:S02]  /*66e0*/  FSEL R24, R24, RZ, P2 ;  /* 0x000000ff18187208 */ /* 0x000fe40001000000 */
[----:B------:R-:W-:Y:S02]  /*66f0*/  PLOP3.LUT P2, PT, PT, PT, UP1, 0x40, 0x0 ;  /* 0x000000000000781c */ /* 0x000fe40003f4e818 */
[----:B------:R-:W0:Y:S01]  /*6700*/  MUFU.EX2 R169, R169 ;  /* 0x000000a900a97308 */ /* 0x000e220000000800 */
        /* <DEDUP_REMOVED lines=16> */
[----:B------:R-:W-:Y:S01]  /*6810*/  MUFU.EX2 R174, R174 ;  /* 0x000000ae00ae7308 */ /* 0x000fe20000000800 */
[----:B--2---:R-:W-:Y:S01]  /*6820*/  F2FP.BF16.F32.PACK_AB R158, R21, R12 ;  /* 0x0000000c159e723e */ /* 0x004fe200000010ff */
[----:B------:R-:W-:Y:S01]  /*6830*/  FADD.FTZ R12, R12, R15 ;  /* 0x0000000f0c0c7221 */ /* 0x000fe20000010000 */
[----:B0-----:R-:W-:-:S03]  /*6840*/  F2FP.BF16.F32.PACK_AB R160, R169, R14 ;  /* 0x0000000ea9a0723e */ /* 0x001fc600000010ff */
[----:B------:R-:W-:Y:S02]  /*6850*/  FADD.FTZ R21, R21, R12 ;  /* 0x0000000c15157221 */ /* 0x000fe40000010000 */
[----:B------:R-:W0:Y:S02]  /*6860*/  MUFU.EX2 R177, R177 ;  /* 0x000000b100b17308 */ /* 0x000e240000000800 */
[----:B------:R-:W-:-:S04]  /*6870*/  FADD.FTZ R14, R14, R21 ;  /* 0x000000150e0e7221 */ /* 0x000fc80000010000 */
[----:B------:R-:W-:Y:S02]  /*6880*/  FADD.FTZ R169, R169, R14 ;  /* 0x0000000ea9a97221 */ /* 0x000fe40000010000 */
[----:B------:R-:W-:Y:S08]  /*6890*/  MUFU.EX2 R176, R176 ;  /* 0x000000b000b07308 */ /* 0x000ff00000000800 */
[----:B------:R-:W1:Y:S01]  /*68a0*/  MUFU.EX2 R179, R179 ;  /* 0x000000b300b37308 */ /* 0x000e620000000800 */
[----:B0-----:R-:W-:Y:S01]  /*68b0*/  F2FP.BF16.F32.PACK_AB R153, R177, R174 ;  /* 0x000000aeb199723e */ /* 0x001fe200000010ff */
[----:B------:R-:W-:-:S06]  /*68c0*/  FADD.FTZ R177, R174, R177 ;  /* 0x000000b1aeb17221 */ /* 0x000fcc0000010000 */
[----:B------:R-:W-:Y:S08]  /*68d0*/  MUFU.EX2 R178, R178 ;  /* 0x000000b200b27308 */ /* 0x000ff00000000800 */
[----:B------:R-:W0:Y:S01]  /*68e0*/  MUFU.EX2 R181, R181 ;  /* 0x000000b500b57308 */ /* 0x000e220000000800 */
[----:B-1----:R-:W-:Y:S01]  /*68f0*/  F2FP.BF16.F32.PACK_AB R155, R179, R176 ;  /* 0x000000b0b39b723e */ /* 0x002fe200000010ff */
[----:B------:R-:W-:-:S04]  /*6900*/  FADD.FTZ R176, R176, R177 ;  /* 0x000000b1b0b07221 */ /* 0x000fc80000010000 */
[----:B------:R1:W-:Y:S01]  /*6910*/  STSM.16.M88.4 [R22+0x36400], R152 ;  /* 0x0364009816007844 */ /* 0x0003e20000000200 */
[----:B------:R-:W-:Y:S01]  /*6920*/  FADD.FTZ R179, R179, R176 ;  /* 0x000000b0b3b37221 */ /* 0x000fe20000010000 */
[----:B------:R-:W-:Y:S08]  /*6930*/  MUFU.EX2 R180, R180 ;  /* 0x000000b400b47308 */ /* 0x000ff00000000800 */
[----:B------:R-:W2:Y:S01]  /*6940*/  MUFU.EX2 R183, R183 ;  /* 0x000000b700b77308 */ /* 0x000ea20000000800 */
[----:B0-----:R-:W-:Y:S01]  /*6950*/  F2FP.BF16.F32.PACK_AB R157, R181, R178 ;  /* 0x000000b2b59d723e */ /* 0x001fe200000010ff */
[----:B------:R-:W-:-:S04]  /*6960*/  FADD.FTZ R178, R178, R179 ;  /* 0x000000b3b2b27221 */ /* 0x000fc80000010000 */
[----:B------:R-:W-:Y:S02]  /*6970*/  FADD.FTZ R181, R181, R178 ;  /* 0x000000b2b5b57221 */ /* 0x000fe40000010000 */
[----:B------:R-:W-:Y:S08]  /*6980*/  MUFU.EX2 R20, R20 ;  /* 0x0000001400147308 */ /* 0x000ff00000000800 */
[----:B------:R-:W0:Y:S01]  /*6990*/  MUFU.EX2 R171, R171 ;  /* 0x000000ab00ab7308 */ /* 0x000e220000000800 */
[----:B--2---:R-:W-:Y:S01]  /*69a0*/  F2FP.BF16.F32.PACK_AB R159, R183, R180 ;  /* 0x000000b4b79f723e */ /* 0x004fe200000010ff */
[----:B------:R-:W-:-:S04]  /*69b0*/  FADD.FTZ R180, R180, R181 ;  /* 0x000000b5b4b47221 */ /* 0x000fc80000010000 */
[----:B------:R1:W-:Y:S01]  /*69c0*/  STSM.16.M88.4 [R23], R156 ;  /* 0x0000009c17007844 */ /* 0x0003e20000000200 */
        /* <DEDUP_REMOVED lines=10> */
[----:B------:R-:W-:Y:S02]  /*6a70*/  FADD.FTZ R197, R197, R182 ;  /* 0x000000b6c5c57221 */ /* 0x000fe40000010000 */
[----:B------:R-:W-:Y:S08]  /*6a80*/  MUFU.EX2 R170, R170 ;  /* 0x000000aa00aa7308 */ /* 0x000ff00000000800 */
[----:B------:R-:W2:Y:S01]  /*6a90*/  MUFU.EX2 R173, R173 ;  /* 0x000000ad00ad7308 */ /* 0x000ea20000000800 */
[----:B0-----:R-:W-:Y:S01]  /*6aa0*/  F2FP.BF16.F32.PACK_AB R163, R199, R198 ;  /* 0x000000c6c7a3723e */ /* 0x001fe200000010ff */
[----:B------:R-:W-:-:S04]  /*6ab0*/  FADD.FTZ R198, R198, R197 ;  /* 0x000000c5c6c67221 */ /* 0x000fc80000010000 */
[----:B------:R1:W-:Y:S01]  /*6ac0*/  STSM.16.M88.4 [R185], R160 ;  /* 0x000000a0b9007844 */ /* 0x0003e20000000200 */
[----:B------:R-:W-:Y:S01]  /*6ad0*/  FADD.FTZ R199, R199, R198 ;  /* 0x000000c6c7c77221 */ /* 0x000fe20000010000 */
        /* <DEDUP_REMOVED lines=8> */
[----:B------:R-:W-:-:S06]  /*6b60*/  FADD.FTZ R172, R172, R173 ;  /* 0x000000adacac7221 */ /* 0x000fcc0000010000 */
[----:B------:R-:W0:Y:S08]  /*6b70*/  MUFU.EX2 R202, R202 ;  /* 0x000000ca00ca7308 */ /* 0x000e300000000800 */
[----:B------:R-:W3:Y:S01]  /*6b80*/  MUFU.EX2 R203, R203 ;  /* 0x000000cb00cb7308 */ /* 0x000ee20000000800 */
[----:B--2---:R-:W-:Y:S01]  /*6b90*/  F2FP.BF16.F32.PACK_AB R165, R201, R200 ;  /* 0x000000c8c9a5723e */ /* 0x004fe200000010ff */
[----:B------:R-:W-:-:S04]  /*6ba0*/  FADD.FTZ R200, R200, R199 ;  /* 0x000000c7c8c87221 */ /* 0x000fc80000010000 */
[----:B------:R-:W-:-:S04]  /*6bb0*/  FADD.FTZ R201, R201, R200 ;  /* 0x000000c8c9c97221 */ /* 0x000fc80000010000 */
[----:B0-----:R-:W-:Y:S01]  /*6bc0*/  FADD.FTZ R4, R202, R201 ;  /* 0x000000c9ca047221 */ /* 0x001fe20000010000 */
[----:B---3--:R-:W-:-:S03]  /*6bd0*/  F2FP.BF16.F32.PACK_AB R167, R203, R202 ;  /* 0x000000cacba7723e */ /* 0x008fc600000010ff */
[----:B------:R-:W-:Y:S02]  /*6be0*/  FADD.FTZ R4, R203, R4 ;  /* 0x00000004cb047221 */ /* 0x000fe40000010000 */
[----:B------:R1:W-:Y:S01]  /*6bf0*/  STSM.16.M88.4 [R184], R164 ;  /* 0x000000a4b8007844 */ /* 0x0003e20000000200 */
[----:B------:R-:W-:-:S06]  /*6c00*/  WARPGROUP.ARRIVE ;  /* 0x00000000000079c5 */ /* 0x000fcc0000000000 */
[----:B------:R-:W-:Y:S01]  /*6c10*/  HGMMA.64x256x16.F32.BF16 R24, R152, gdesc[UR12].tnspB, RZ, !UPT, gsb0 ;  /* 0x43e0000c98187df0 */ /* 0x000fe2000c0018ff */
[----:B------:R-:W-:Y:S01]  /*6c20*/  UIADD3 UR14, UR14, 0x180, URZ ;  /* 0x000001800e0e7890 */ /* 0x000fe2000fffe03f */
[----:B------:R-:W-:Y:S01]  /*6c30*/  UMOV UR15, 0x40000040 ;  /* 0x40000040000f7882 */ /* 0x000fe20000000000 */
[----:B------:R-:W-:Y:S02]  /*6c40*/  WARPGROUP.DEPBAR.LE gsb0, 0x0 ;  /* 0x00008000000079c5 */ /* 0x000fe40000010000 */
[----:B------:R-:W-:-:S15]  /*6c50*/  WARPGROUP.ARRIVE ;  /* 0x00000000000079c5 */ /* 0x000fde0000000000 */
[----:B------:R-:W-:-:S08]  /*6c60*/  NOP ;  /* 0x0000000000007918 */ /* 0x000fd00000000000 */
        /* <DEDUP_REMOVED lines=8> */
[----:B------:R-:W-:-:S15]  /*6cf0*/  WARPGROUP.ARRIVE ;  /* 0x00000000000079c5 */ /* 0x000fde0000000000 */
[----:B------:R-:W-:-:S08]  /*6d00*/  NOP ;  /* 0x0000000000007918 */ /* 0x000fd00000000000 */
[----:B------:R-:W-:Y:S01]  /*6d10*/  HGMMA.64x256x16.F32.BF16 R24, R164, gdesc[UR12].tnspB, R24, gsb0 ;  /* 0x43e0000ca4187df0 */ /* 0x000fe20008001818 */
[----:B------:R-:W-:Y:S02]  /*6d20*/  @UP0 ULDC UR14, c[0x0][0x44c] ;  /* 0x00011300000e0ab9 */ /* 0x000fe40000000800 */
[----:B------:R-:W-:-:S04]  /*6d30*/  UIMAD.WIDE.U32 UR14, UR5, UR14, URZ ;  /* 0x0000000e050e72a5 */ /* 0x000fc8000f8e003f */
[----:B------:R-:W-:-:S04]  /*6d40*/  @UP0 USHF.R.U32.HI UR5, URZ, UR7, UR15 ;  /* 0x000000073f050299 */ /* 0x000fc8000801160f */
[----:B------:R-:W-:-:S04]  /*6d50*/  UIADD3 UR40, UR40, UR5, URZ ;  /* 0x0000000528287290 */ /* 0x000fc8000fffe03f */
[----:B------:R-:W-:Y:S01]  /*6d60*/  UIADD3 UR10, UR40, UR10, URZ ;  /* 0x0000000a280a7290 */ /* 0x000fe2000fffe03f */
[----:B------:R-:W-:Y:S02]  /*6d70*/  WARPGROUP.DEPBAR.LE gsb0, 0x0 ;  /* 0x00008000000079c5 */ /* 0x000fe40000010000 */
[----:B------:R0:W-:Y:S06]  /*6d80*/  MEMBAR.ALL.CTA ;  /* 0x0000000000007992 */ /* 0x0001ec0000008000 */
[----:B0-----:R-:W0:Y:S02]  /*6d90*/  FENCE.VIEW.ASYNC.S ;  /* 0x00000000000073c6 */ /* 0x001e240000000000 */
[----:B0-----:R-:W-:Y:S01]  /*6da0*/  NOP ;  /* 0x0000000000007918 */ /* 0x001fe20000000000 */
[----:B------:R-:W-:Y:S06]  /*6db0*/  BAR.ARV 0xe, 0x100 ;  /* 0x0384000000007b1d */ /* 0x000fec0000002000 */
[----:B------:R0:W-:Y:S02]  /*6dc0*/  @!P1 SYNCS.ARRIVE.TRANS64.RED.A1T0 RZ, [R3+URZ], RZ ;  /* 0x000000ff03ff99a7 */ /* 0x0001e4000810043f */
[----:B0-----:R-:W-:Y:S01]  /*6dd0*/  FADD.FTZ R3, R175, R172 ;  /* 0x000000acaf037221 */ /* 0x001fe20000010000 */
[----:B-1----:R-:W-:Y:S06]  /*6de0*/  @P2 BRA `(.L_x_2037) ;  /* 0x0000000000442947 */ /* 0x002fec0003800000 */
        /* <DEDUP_REMOVED lines=10> */
.L_x_2038:
[----:B------:R-:W-:-:S11]  /*6e90*/  UISETP.NE.AND UP2, UPT, UR11, 0x1, UPT ;  /* 0x000000010b00788c */ /* 0x000fd6000bf45270 */
[----:B------:R-:W-:Y:S02]  /*6ea0*/  @UP2 ULDC.64 UR22, c[0x0][0xae0] ;  /* 0x0002b80000162ab9 */ /* 0x000fe40000000a00 */
[----:B------:R-:W-:-:S04]  /*6eb0*/  UIMAD.WIDE.U32 UR14, UR5, UR22, URZ ;  /* 0x00000016050e72a5 */ /* 0x000fc8000f8e003f */
[----:B------:R-:W-:-:S12]  /*6ec0*/  @UP2 USHF.R.U32.HI UR5, URZ, UR23, UR15 ;  /* 0x000000173f052299 */ /* 0x000fd8000801160f */
.L_x_2039:
[----:B------:R-:W-:-:S04]  /*6ed0*/  UIMAD UR5, UR5, UR11, UR11 ;  /* 0x0000000b050572a4 */ /* 0x000fc8000f8e020b */
[----:B------:R-:W-:-:S04]  /*6ee0*/  UISETP.LT.AND UP2, UPT, UR10, UR5, UPT ;  /* 0x000000050a00728c */ /* 0x000fc8000bf41270 */
[----:B------:R-:W-:-:S12]  /*6ef0*/  USEL UR10, UR10, UR5, UP2 ;  /* 0x000000050a0a7287 */ /* 0x000fd80009000000 */
.L_x_2037:
[----:B------:R-:W-:Y:S01]  /*6f00*/  R2UR UR32, R189 ;  /* 0x00000000bd2072ca */ /* 0x000fe200000e0000 */
[----:B------:R-:W-:-:S04]  /*6f10*/  USHF.R.S32.HI UR5, URZ, 0x1f, UR10 ;  /* 0x0000001f3f057899 */ /* 0x000fc8000801140a */
[----:B------:R-:W-:-:S04]  /*6f20*/  ULEA.HI UR5, UR5, UR10, URZ, 0x6 ;  /* 0x0000000a05057291 */ /* 0x000fc8000f8f303f */
[----:B------:R-:W-:-:S04]  /*6f30*/  USHF.R.S32.HI UR5, URZ, 0x6, UR5 ;  /* 0x000000063f057899 */ /* 0x000fc80008011405 */
[----:B------:R-:W-:-:S04]  /*6f40*/  UISETP.LT.AND UP2, UPT, UR32, UR5, UPT ;  /* 0x000000052000728c */ /* 0x000fc8000bf41270 */
[----:B------:R-:W-:-:S06]  /*6f50*/  USEL UR32, UR32, UR5, !UP2 ;  /* 0x0000000520207287 */ /* 0x000fcc000d000000 */
[----:B------:R-:W-:-:S13]  /*6f60*/  ISETP.GE.AND P2, PT, R6, UR32, PT ;  /* 0x0000002006007c0c */ /* 0x000fda000bf46270 */
[----:B------:R-:W-:Y:S05]  /*6f70*/  @!P2 BRA `(.L_x_2040) ;  /* 0x000000340004a947 */ /* 0x000fea0003800000 */
.L_x_2057:
[----:B------:R-:W-:-:S04]  /*6f80*/  UIADD3 UR7, UR36, 0x1, URZ ;  /* 0x0000000124077890 */ /* 0x000fc8000fffe03f */
[----:B------:R-:W-:-:S04]  /*6f90*/  UISETP.NE.AND UP2, UPT, UR7, 0x2, UPT ;  /* 0x000000020700788c */ /* 0x000fc8000bf45270 */
[----:B------:R-:W-:Y:S02]  /*6fa0*/  USEL UR5, URZ, 0x1, UP2 ;  /* 0x000000013f057887 */ /* 0x000fe40009000000 */
[----:B------:R-:W-:-:S04]  /*6fb0*/  USEL UR7, UR7, URZ, UP2 ;  /* 0x0000003f07077287 */ /* 0x000fc80009000000 */
[----:B------:R-:W-:Y:S01]  /*6fc0*/  LOP3.LUT R2, R2, UR5, RZ, 0x3c, !PT ;  /* 0x0000000502027c12 */ /* 0x000fe2000f8e3cff */
[----:B0-----:R-:W-:Y:S07]  /*6fd0*/  @!P0 BRA `(.L_x_2041) ;  /* 0x0000000000048947 */ /* 0x001fee0003800000 */
[----:B------:R-:W-:Y:S01]  /*6fe0*/  BPT.TRAP 0x1 ;  /* 0x000000040000795c */ /* 0x000fe20000300000 */
.L_x_2041:
[----:B------:R-:W-:Y:S01]  /*6ff0*/  ULEA UR5, UR7, UR37, 0x3 ;  /* 0x0000002507057291 */ /* 0x000fe2000f8e183f */
[----:B------:R-:W-:-:S08]  /*7000*/  SHF.L.U32 R8, R2, 0x1f, RZ ;  /* 0x0000001f02087819 */ /* 0x000fd000000006ff */
[----:B------:R0:W1:Y:S01]  /*7010*/  SYNCS.PHASECHK.TRANS64.TRYWAIT P2, [UR5+0x38830], R8 ;  /* 0x03883008ff0075a7 */ /* 0x0000620008040145 */
[----:B------:R-:W-:Y:S05]  /*7020*/  @!P0 BRA `(.L_x_2042) ;  /* 0x0000000000048947 */ /* 0x000fea0003800000 */
[----:B------:R-:W-:Y:S01]  /*7030*/  BPT.TRAP 0x1 ;  /* 0x000000040000795c */ /* 0x000fe20000300000 */
.L_x_2042:
[----:B-1----:R-:W-:Y:S05]  /*7040*/  @P2 BRA `(.L_x_2043) ;  /* 0x0000000000082947 */ /* 0x002fea0003800000 */
[----:B------:R-:W1:Y:S02]  /*7050*/  SYNCS.PHASECHK.TRANS64.TRYWAIT P2, [UR5+0x38830], R8 ;  /* 0x03883008ff0075a7 */ /* 0x000e640008040145 */
[----:B-1----:R-:W-:Y:S05]  /*7060*/  @!P2 BRA `(.L_x_2044) ;  /* 0x000001300078a947 */ /* 0x002fea0003800000 */
.L_x_2043:
[----:B------:R-:W-:Y:S01]  /*7070*/  R2UR UR10, R0 ;  /* 0x00000000000a72ca */ /* 0x000fe200000e0000 */
[----:B------:R-:W-:Y:S01]  /*7080*/  WARPGROUP.ARRIVE ;  /* 0x00000000000079c5 */ /* 0x000fe20000000000 */
        /* <DEDUP_REMOVED lines=21> */
.L_x_2045:
[----:B------:R2:W3:Y:S01]  /*71e0*/  SYNCS.PHASECHK.TRANS64.TRYWAIT P2, [UR5+0x38850], R8 ;  /* 0x03885008ff0075a7 */ /* 0x0004e20008040145 */
[----:B------:R-:W-:Y:S05]  /*71f0*/  @!P0 BRA `(.L_x_2046) ;  /* 0x0000000000048947 */ /* 0x000fea0003800000 */
[----:B------:R-:W-:Y:S01]  /*7200*/  BPT.TRAP 0x1 ;  /* 0x000000040000795c */ /* 0x000fe20000300000 */
.L_x_2046:
[----:B---3--:R-:W-:Y:S05]  /*7210*/  @P2 BRA `(.L_x_2047) ;  /* 0x0000000000082947 */ /* 0x008fea0003800000 */
[----:B------:R-:W3:Y:S02]  /*7220*/  SYNCS.PHASECHK.TRANS64.TRYWAIT P2, [UR5+0x38850], R8 ;  /* 0x03885008ff0075a7 */ /* 0x000ee40008040145 */
[----:B---3--:R-:W-:Y:S05]  /*7230*/  @!P2 BRA `(.L_x_2048) ;  /* 0x00000130001ca947 */ /* 0x008fea0003800000 */
.L_x_2047:
[----:B------:R-:W-:Y:S01]  /*7240*/  ULEA UR26, UR7, UR4, 0xc ;  /* 0x00000004071a7291 */ /* 0x000fe2000f8e603f */
[----:B------:R-:W-:Y:S01]  /*7250*/  WARPGROUP.ARRIVE ;  /* 0x00000000000079c5 */ /* 0x000fe20000000000 */
[----:B------:R-:W-:Y:S01]  /*7260*/  UMOV UR27, 0x40000040 ;  /* 0x40000040001b7882 */ /* 0x000fe20000000000 */
[----:B------:R-:W-:-:S04]  /*7270*/  UIADD3 UR28, UR6, 0x2, URZ ;  /* 0x00000002061c7890 */ /* 0x000fc8000fffe03f */
[----:B-1----:R-:W1:Y:S01]  /*7280*/  S2R R9, SR_TID.X ;  /* 0x0000000000097919 */ /* 0x002e620000002100 */
[----:B------:R-:W-:Y:S01]  /*7290*/  UIADD3 UR30, UR26, 0x2, URZ ;  /* 0x000000021a1e7890 */ /* 0x000fe2000fffe03f */
[----:B------:R-:W-:Y:S01]  /*72a0*/  PLOP3.LUT P2, PT, PT, PT, UP0, 0x80, 0x0 ;  /* 0x000000000000781c */ /* 0x000fe20003f4f008 */
[----:B------:R-:W-:Y:S01]  /*72b0*/  UMOV UR29, 0x40000040 ;  /* 0x40000040001d7882 */ /* 0x000fe20000000000 */
[----:B------:R-:W-:Y:S01]  /*72c0*/  UMOV UR31, 0x40000040 ;  /* 0x40000040001f7882 */ /* 0x000fe20000000000 */
[----:B------:R-:W-:Y:S01]  /*72d0*/  HGMMA.64x64x16.F32.BF16 R152, gdesc[UR24], R152, gsb0 ;  /* 0x00e00000189879f0 */ /* 0x000fe20008001898 */
[----:B------:R-:W-:Y:S01]  /*72e0*/  UIADD3 UR18, UR6, 0x800, URZ ;  /* 0x0000080006127890 */ /* 0x000fe2000fffe03f */
[----:B------:R-:W-:Y:S01]  /*72f0*/  PLOP3.LUT P3, PT, PT, PT, UP0, 0x80, 0x0 ;  /* 0x000000000000781c */ /* 0x000fe20003f6f008 */
[----:B------:R-:W-:Y:S01]  /*7300*/  UIADD3 UR15, UR26, 0x800, URZ ;  /* 0x000008001a0f7890 */ /* 0x000fe2000fffe03f */
[----:B------:R-:W-:Y:S02]  /*7310*/  IMAD.IADD R197, R188, 0x1, R18 ;  /* 0x00000001bcc57824 */ /* 0x000fe400078e0212 */
[----:B------:R-:W-:-:S02]  /*7320*/  IMAD.U32 R12, RZ, RZ, UR5 ;  /* 0x00000005ff0c7e24 */ /* 0x000fc4000f8e00ff */
[----:B------:R-:W-:-:S05]  /*7330*/  IMAD.SHL.U32 R13, R6, 0x40, RZ ;  /* 0x00000040060d7824 */ /* 0x000fca00078e00ff */
[----:B------:R-:W-:Y:S02]  /*7340*/  IADD3 R11, -R16, 0x1, -R13 ;  /* 0x00000001100b7810 */ /* 0x000fe40007ffe90d */
[----:B-1----:R-:W-:-:S05]  /*7350*/  SHF.R.U32.HI R9, RZ, 0x7, R9 ;  /* 0x00000007ff097819 */ /* 0x002fca0000011609 */
[----:B0-2---:R0:W1:Y:S02]  /*7360*/  SHFL.IDX PT, R8, R9, RZ, 0x1f ;  /* 0x00001fff09087589 */ /* 0x00506400000e0000 */
[----:B0-----:R-:W0:Y:S01]  /*7370*/  LDC R9, c[0x0][0x288] ;  /* 0x0000a200ff097b82 */ /* 0x001e220000000800 */
[----:B-1----:R-:W-:-:S07]  /*7380*/  R2UR UR10, R8 ;  /* 0x00000000080a72ca */ /* 0x002fce00000e0000 */
[----:B------:R-:W1:Y:S06]  /*7390*/  LDC R8, c[0x0][0x2f0] ;  /* 0x0000bc00ff087b82 */ /* 0x000e6c0000000800 */
[----:B------:R-:W-:-:S03]  /*73a0*/  UISETP.GT.AND UP2, UPT, UR10, 0x7f, UPT ;  /* 0x0000007f0a00788c */ /* 0x000fc6000bf44270 */
[----:B------:R-:W-:Y:S01]  /*73b0*/  UMOV UR10, 0x4 ;  /* 0x00000004000a7882 */ /* 0x000fe20000000000 */
[----:B------:R-:W-:Y:S02]  /*73c0*/  USEL UR14, URZ, 0x2, !UP2 ;  /* 0x000000023f0e7887 */ /* 0x000fe4000d000000 */
[----:B------:R-:W-:Y:S01]  /*73d0*/  USEL UR11, UR10, 0x2, UP2 ;  /* 0x000000020a0b7887 */ /* 0x000fe20009000000 */
[----:B------:R-:W-:Y:S02]  /*73e0*/  WARPGROUP.DEPBAR.LE gsb0, 0x0 ;  /* 0x00008000000079c5 */ /* 0x000fe40000010000 */
[----:B------:R-:W-:Y:S01]  /*73f0*/  WARPGROUP.ARRIVE ;  /* 0x00000000000079c5 */ /* 0x000fe20000000000 */
[----:B------:R-:W-:-:S05]  /*7400*/  USEL UR10, UR10, 0x6, !UP2 ;  /* 0x000000060a0a7887 */ /* 0x000fca000d000000 */
        /* <DEDUP_REMOVED lines=238> */
[----:B------:R-:W-:Y:S01]  /*82f0*/  @UP0 ULDC UR10, c[0x0][0x44c] ;  /* 0x00011300000a0ab9 */ /* 0x000fe20000000800 */
[----:B------:R-:W-:Y:S01]  /*8300*/  ULDC UR26, c[0x0][0xad4] ;  /* 0x0002b500001a7ab9 */ /* 0x000fe20000000800 */
[----:B------:R-:W-:Y:S01]  /*8310*/  @P2 IMAD.HI.U32 R10, R197, UR10, RZ ;  /* 0x0000000ac50a2c27 */ /* 0x000fe2000f8e00ff */
[----:B------:R-:W-:Y:S01]  /*8320*/  @UP0 ULDC UR10, c[0x0][0x450] ;  /* 0x00011400000a0ab9 */ /* 0x000fe20000000800 */
[----:B------:R-:W-:Y:S01]  /*8330*/  PLOP3.LUT P2, PT, PT, PT, UP1, 0x40, 0x0 ;  /* 0x000000000000781c */ /* 0x000fe20003f4e818 */
[----:B------:R-:W-:-:S02]  /*8340*/  ULOP3.LUT UR5, URZ, UR26, URZ, 0x33, !UPT ;  /* 0x0000001a3f057292 */ /* 0x000fc4000f8e333f */
[----:B------:R-:W-:Y:S01]  /*8350*/  @P3 SHF.R.U32.HI R197, RZ, UR10, R10 ;  /* 0x0000000affc53c19 */ /* 0x000fe2000801160a */
[----:B------:R-:W-:Y:S01]  /*8360*/  @!P1 VIADD R10, R12, 0x38840 ;  /* 0x000388400c0a9836 */ /* 0x000fe20000000000 */
[----:B------:R-:W-:-:S03]  /*8370*/  ULDC UR10, c[0x0][0xad8] ;  /* 0x0002b600000a7ab9 */ /* 0x000fc60000000800 */
[----:B------:R-:W2:Y:S01]  /*8380*/  SHFL.IDX PT, R199, R197, RZ, 0x1c1f ;  /* 0x001c1fffc5c77589 */ /* 0x000ea200000e0000 */
[----:B------:R-:W-:Y:S01]  /*8390*/  @!P1 PRMT R10, RZ, 0x654, R10 ;  /* 0x00000654ff0a9816 */ /* 0x000fe2000000000a */
[----:B------:R-:W-:Y:S02]  /*83a0*/  WARPGROUP.DEPBAR.LE gsb0, 0x0 ;  /* 0x00008000000079c5 */ /* 0x000fe40000010000 */
[----:B------:R-:W-:-:S06]  /*83b0*/  WARPGROUP.ARRIVE ;  /* 0x00000000000079c5 */ /* 0x000fcc0000000000 */
[----:B------:R-:W-:Y:S03]  /*83c0*/  HGMMA.64x64x16.F32.BF16 R152, gdesc[UR28], R152, gsb0 ;  /* 0x00e000001c9879f0 */ /* 0x000fe60008001898 */
[----:B------:R-:W-:Y:S02]  /*83d0*/  WARPGROUP.DEPBAR.LE gsb0, 0x0 ;  /* 0x00008000000079c5 */ /* 0x000fe40000010000 */
[----:B------:R1:W-:Y:S02]  /*83e0*/  @!P1 SYNCS.ARRIVE.TRANS64.RED.A1T0 RZ, [R10+URZ], RZ ;  /* 0x000000ff0aff99a7 */ /* 0x0003e4000810043f */
[----:B-1----:R-:W-:-:S04]  /*83f0*/  IMAD R10, R8, UR38, R11 ;  /* 0x00000026080a7c24 */ /* 0x002fc8000f8e020b */
[----:B0-----:R-:W-:-:S04]  /*8400*/  IMAD.IADD R10, R10, 0x1, -R9 ;  /* 0x000000010a0a7824 */ /* 0x001fc800078e0a09 */
[C---:B------:R-:W-:Y:S02]  /*8410*/  VIADD R14, R10.reuse, UR10 ;  /* 0x0000000a0a0e7c36 */ /* 0x040fe40008000000 */
[----:B------:R-:W-:Y:S01]  /*8420*/  VIADD R15, R10, UR5 ;  /* 0x000000050a0f7c36 */ /* 0x000fe20008000000 */
[----:B------:R-:W-:Y:S01]  /*8430*/  ULDC UR5, c[0x0][0xadc] ;  /* 0x0002b70000057ab9 */ /* 0x000fe20000000800 */
[C---:B--2---:R-:W-:Y:S02]  /*8440*/  IMAD.IADD R21, R199.reuse, 0x1, R14 ;  /* 0x00000001c7157824 */ /* 0x044fe400078e020e */
[----:B------:R-:W-:Y:S01]  /*8450*/  IMAD.IADD R20, R199, 0x1, R15 ;  /* 0x00000001c7147824 */ /* 0x000fe200078e020f */
[----:B------:R-:W-:Y:S06]  /*8460*/  @P2 BRA `(.L_x_2049) ;  /* 0x00000000005c2947 */ /* 0x000fec0003800000 */
[----:B------:R-:W-:Y:S01]  /*8470*/  IMAD R10, R8, UR38, R199 ;  /* 0x00000026080a7c24 */ /* 0x000fe2000f8e02c7 */
[----:B------:R-:W-:Y:S03]  /*8480*/  BSSY B0, `(.L_x_2050) ;  /* 0x0000011000007945 */ /* 0x000fe60003800000 */
[----:B------:R-:W-:-:S05]  /*8490*/  IMAD.IADD R198, R10, 0x1, -R9 ;  /* 0x000000010ac67824 */ /* 0x000fca00078e0a09 */
        /* <DEDUP_REMOVED lines=10> */
.L_x_2051:
[----:B------:R-:W-:-:S05]  /*8540*/  IMAD.U32 R200, RZ, RZ, UR5 ;  /* 0x00000005ffc87e24 */ /* 0x000fca000f8e00ff */
[----:B------:R-:W-:-:S13]  /*8550*/  ISETP.NE.AND P2, PT, R200, 0x1, PT ;  /* 0x00000001c800780c */ /* 0x000fda0003f45270 */
[----:B------:R-:W0:Y:S02]  /*8560*/  @P2 LDC.64 R10, c[0x0][0xae0] ;  /* 0x0002b800ff0a2b82 */ /* 0x000e240000000a00 */
[----:B0-----:R-:W-:-:S05]  /*8570*/  @P2 IMAD.HI.U32 R10, R198, R10, RZ ;  /* 0x0000000ac60a2227 */ /* 0x001fca00078e00ff */
[----:B------:R-:W-:-:S07]  /*8580*/  @P2 SHF.R.U32.HI R198, RZ, R11, R10 ;  /* 0x0000000bffc62219 */ /* 0x000fce000001160a */
.L_x_2052:
[----:B------:R-:W-:Y:S05]  /*8590*/  BSYNC B0 ;  /* 0x0000000000007941 */ /* 0x000fea0003800000 */
.L_x_2050:
[----:B------:R-:W-:-:S04]  /*85a0*/  IMAD R11, R198, R200, -R13 ;  /* 0x000000c8c60b7224 */ /* 0x000fc800078e0a0d */
[----:B------:R-:W-:-:S05]  /*85b0*/  IMAD.IADD R11, R11, 0x1, -R16 ;  /* 0x000000010b0b7824 */ /* 0x000fca00078e0a10 */
[----:B------:R-:W-:Y:S02]  /*85c0*/  VIADDMNMX R21, R11, R200, R21, PT ;  /* 0x000000c80b157246 */ /* 0x000fe40003800115 */
[----:B------:R-:W-:-:S07]  /*85d0*/  VIMNMX R20, R20, R11, !PT ;  /* 0x0000000b14147248 */ /* 0x000fce0007fe0100 */
.L_x_2049:
[----:B------:R-:W-:Y:S01]  /*85e0*/  ISETP.GT.AND P2, PT, R6, -0x1, PT ;  /* 0xffffffff0600780c */ /* 0x000fe20003f44270 */
[----:B------:R-:W0:Y:S03]  /*85f0*/  SHFL.IDX PT, R197, R197, 0x1, 0x1c1f ;  /* 0x003c1f00c5c57f89 */ /* 0x000e2600000e0000 */
[C---:B------:R-:W-:Y:S02]  /*8600*/  ISETP.GT.AND P5, PT, R20.reuse, RZ, P2 ;  /* 0x000000ff1400720c */ /* 0x040fe400017a4270 */
[C---:B------:R-:W-:Y:S02]  /*8610*/  ISETP.GT.AND P4, PT, R20.reuse, 0x1, P2 ;  /* 0x000000011400780c */ /* 0x040fe40001784270 */
[----:B------:R-:W-:Y:S02]  /*8620*/  ISETP.LT.OR P5, PT, R21, 0x1, P5 ;  /* 0x000000011500780c */ /* 0x000fe40002fa1670 */
[----:B------:R-:W-:-:S02]  /*8630*/  ISETP.GT.AND P6, PT, R20, 0x8, P2 ;  /* 0x000000081400780c */ /* 0x000fc400017c4270 */
[----:B------:R-:W-:Y:S02]  /*8640*/  FSEL R152, R152, -INF , !P5 ;  /* 0xff80000098987808 */ /* 0x000fe40006800000 */
[C---:B------:R-:W-:Y:S02]  /*8650*/  ISETP.GT.AND P5, PT, R20.reuse, 0x10, P2 ;  /* 0x000000101400780c */ /* 0x040fe400017a4270 */
[----:B------:R-:W-:Y:S02]  /*8660*/  ISETP.GT.AND P3, PT, R20, 0x9, P2 ;  /* 0x000000091400780c */ /* 0x000fe40001764270 */
[C---:B------:R-:W-:Y:S02]  /*8670*/  ISETP.LT.OR P5, PT, R21.reuse, 0x11, P5 ;  /* 0x000000111500780c */ /* 0x040fe40002fa1670 */
[----:B------:R-:W-:Y:S02]  /*8680*/  ISETP.LT.OR P4, PT, R21, 0x2, P4 ;  /* 0x000000021500780c */ /* 0x000fe40002781670 */
[----:B------:R-:W-:-:S02]  /*8690*/  FSEL R160, R160, -INF , !P5 ;  /* 0xff800000a0a07808 */ /* 0x000fc40006800000 */
[----:B------:R-:W-:Y:S01]  /*86a0*/  ISETP.GT.AND P5, PT, R20, 0x20, P2 ;  /* 0x000000201400780c */ /* 0x000fe200017a4270 */
[----:B0-----:R-:W-:Y:S01]  /*86b0*/  IMAD.IADD R15, R15, 0x1, R197 ;  /* 0x000000010f0f7824 */ /* 0x001fe200078e02c5 */
[C---:B------:R-:W-:Y:S02]  /*86c0*/  ISETP.LT.OR P6, PT, R21.reuse, 0x9, P6 ;  /* 0x000000091500780c */ /* 0x040fe400037c1670 */
[C---:B------:R-:W-:Y:S02]  /*86d0*/  ISETP.LT.OR P3, PT, R21.reuse, 0xa, P3 ;  /* 0x0000000a1500780c */ /* 0x040fe40001f61670 */
[----:B------:R-:W-:Y:S02]  /*86e0*/  ISETP.LT.OR P5, PT, R21, 0x21, P5 ;  /* 0x000000211500780c */ /* 0x000fe40002fa1670 */
[----:B------:R-:W-:Y:S02]  /*86f0*/  FSEL R153, R153, -INF , !P4 ;  /* 0xff80000099997808 */ /* 0x000fe40006000000 */
[----:B------:R-:W-:-:S02]  /*8700*/  FSEL R156, R156, -INF , !P6 ;  /* 0xff8000009c9c7808 */ /* 0x000fc40007000000 */
[----:B------:R-:W-:Y:S02]  /*8710*/  FSEL R157, R157, -INF , !P3 ;  /* 0xff8000009d9d7808 */ /* 0x000fe40005800000 */
[C---:B------:R-:W-:Y:S02]  /*8720*/  ISETP.GT.AND P4, PT, R20.reuse, 0x11, P2 ;  /* 0x000000111400780c */ /* 0x040fe40001784270 */
[C---:B------:R-:W-:Y:S02]  /*8730*/  ISETP.GT.AND P6, PT, R20.reuse, 0x18, P2 ;  /* 0x000000181400780c */ /* 0x040fe400017c4270 */
[----:B------:R-:W-:Y:S02]  /*8740*/  ISETP.GT.AND P3, PT, R20, 0x19, P2 ;  /* 0x000000191400780c */ /* 0x000fe40001764270 */
[----:B------:R-:W-:Y:S02]  /*8750*/  FSEL R168, R168, -INF , !P5 ;  /* 0xff800000a8a87808 */ /* 0x000fe40006800000 */
[----:B------:R-:W-:-:S02]  /*8760*/  ISETP.GT.AND P5, PT, R20, 0x30, P2 ;  /* 0x000000301400780c */ /* 0x000fc400017a4270 */
[C---:B------:R-:W-:Y:S02]  /*8770*/  ISETP.LT.OR P4, PT, R21.reuse, 0x12, P4 ;  /* 0x000000121500780c */ /* 0x040fe40002781670 */
        /* <DEDUP_REMOVED lines=10> */
[----:B------:R-:W-:-:S02]  /*8820*/  PLOP3.LUT P5, PT, PT, PT, UP1, 0x40, 0x0 ;  /* 0x000000000000781c */ /* 0x000fc40003fae818 */
[C---:B------:R-:W-:Y:S02]  /*8830*/  ISETP.LT.OR P4, PT, R21.reuse, 0x22, P4 ;  /* 0x000000221500780c */ /* 0x040fe40002781670 */
[C---:B------:R-:W-:Y:S02]  /*8840*/  ISETP.LT.OR P6, PT, R21.reuse, 0x29, P6 ;  /* 0x000000291500780c */ /* 0x040fe400037c1670 */
[----:B------:R-:W-:Y:S02]  /*8850*/  ISETP.LT.OR P3, PT, R21, 0x2a, P3 ;  /* 0x0000002a1500780c */ /* 0x000fe40001f61670 */
[----:B------:R-:W-:Y:S02]  /*8860*/  FSEL R169, R169, -INF , !P4 ;  /* 0xff800000a9a97808 */ /* 0x000fe40006000000 */
[----:B------:R-:W-:Y:S02]  /*8870*/  FSEL R172, R172, -INF , !P6 ;  /* 0xff800000acac7808 */ /* 0x000fe40007000000 */
[----:B------:R-:W-:-:S02]  /*8880*/  FSEL R173, R173, -INF , !P3 ;  /* 0xff800000adad7808 */ /* 0x000fc40005800000 */
[C---:B------:R-:W-:Y:S02]  /*8890*/  ISETP.GT.AND P4, PT, R20.reuse, 0x31, P2 ;  /* 0x000000311400780c */ /* 0x040fe40001784270 */
[C---:B------:R-:W-:Y:S02]  /*88a0*/  ISETP.GT.AND P6, PT, R20.reuse, 0x38, P2 ;  /* 0x000000381400780c */ /* 0x040fe400017c4270 */
[----:B------:R-:W-:Y:S01]  /*88b0*/  ISETP.GT.AND P3, PT, R20, 0x39, P2 ;  /* 0x000000391400780c */ /* 0x000fe20001764270 */
[----:B------:R-:W-:Y:S01]  /*88c0*/  IMAD.IADD R20, R14, 0x1, R197 ;  /* 0x000000010e147824 */ /* 0x000fe200078e02c5 */
[C---:B------:R-:W-:Y:S02]  /*88d0*/  ISETP.LT.OR P4, PT, R21.reuse, 0x32, P4 ;  /* 0x000000321500780c */ /* 0x040fe40002781670 */
[C---:B------:R-:W-:Y:S02]  /*88e0*/  ISETP.LT.OR P6, PT, R21.reuse, 0x39, P6 ;  /* 0x000000391500780c */ /* 0x040fe400037c1670 */
[----:B------:R-:W-:-:S02]  /*88f0*/  ISETP.LT.OR P3, PT, R21, 0x3a, P3 ;  /* 0x0000003a1500780c */ /* 0x000fc40001f61670 */
[----:B------:R-:W-:Y:S02]  /*8900*/  FSEL R177, R177, -INF , !P4 ;  /* 0xff800000b1b17808 */ /* 0x000fe40006000000 */
[----:B------:R-:W-:Y:S02]  /*8910*/  FSEL R180, R180, -INF , !P6 ;  /* 0xff800000b4b47808 */ /* 0x000fe40007000000 */
[----:B------:R-:W-:Y:S01]  /*8920*/  FSEL R181, R181, -INF , !P3 ;  /* 0xff800000b5b57808 */ /* 0x000fe20005800000 */
        /* <DEDUP_REMOVED lines=14> */
.L_x_2055:
[----:B------:R-:W-:-:S05]  /*8a10*/  IMAD.U32 R197, RZ, RZ, UR5 ;  /* 0x00000005ffc57e24 */ /* 0x000fca000f8e00ff */
[----:B------:R-:W-:-:S13]  /*8a20*/  ISETP.NE.AND P3, PT, R197, 0x1, PT ;  /* 0x00000001c500780c */ /* 0x000fda0003f65270 */
[----:B------:R-:W0:Y:S02]  /*8a30*/  @P3 LDC.64 R10, c[0x0][0xae0] ;  /* 0x0002b800ff0a3b82 */ /* 0x000e240000000a00 */
[----:B0-----:R-:W-:-:S05]  /*8a40*/  @P3 IMAD.HI.U32 R10, R14, R10, RZ ;  /* 0x0000000a0e0a3227 */ /* 0x001fca00078e00ff */
[----:B------:R-:W-:-:S07]  /*8a50*/  @P3 SHF.R.U32.HI R14, RZ, R11, R10 ;  /* 0x0000000bff0e3219 */ /* 0x000fce000001160a */
.L_x_2056:
[----:B------:R-:W-:Y:S05]  /*8a60*/  BSYNC B0 ;  /* 0x0000000000007941 */ /* 0x000fea0003800000 */
.L_x_2054:
[----:B------:R-:W-:-:S04]  /*8a70*/  IMAD R13, R14, R197, -R13 ;  /* 0x000000c50e0d7224 */ /* 0x000fc800078e0a0d */
[----:B------:R-:W-:-:S05]  /*8a80*/  IMAD.IADD R13, R13, 0x1, -R16 ;  /* 0x000000010d0d7824 */ /* 0x000fca00078e0a10 */
[----:B------:R-:W-:Y:S02]  /*8a90*/  VIADDMNMX R20, R13, R197, R20, PT ;  /* 0x000000c50d147246 */ /* 0x000fe40003800114 */
[----:B------:R-:W-:-:S07]  /*8aa0*/  VIMNMX R15, R15, R13, !PT ;  /* 0x0000000d0f0f7248 */ /* 0x000fce0007fe0100 */
.L_x_2053:
[----:B------:R-:W-:Y:S01]  /*8ab0*/  FMNMX.FTZ R10, R152, R5, !PT ;  /* 0x00000005980a7209 */ /* 0x000fe20007810000 */
[----:B------:R-:W-:Y:S01]  /*8ac0*/  ULDC UR19, c[0x0][0xa80] ;  /* 0x0002a00000137ab9 */ /* 0x000fe20000000800 */
[----:B------:R-:W-:Y:S01]  /*8ad0*/  ISETP.GT.AND P4, PT, R15, RZ, P2 ;  /* 0x000000ff0f00720c */ /* 0x000fe20001784270 */
[----:B------:R-:W-:Y:S01]  /*8ae0*/  ULEA UR10, UR7, UR39, 0xc ;  /* 0x00000027070a7291 */ /* 0x000fe2000f8e603f */
[----:B------:R-:W-:Y:S01]  /*8af0*/  FMNMX.FTZ R11, R153, R10, !PT ;  /* 0x0000000a990b7209 */ /* 0x000fe20007810000 */
[----:B------:R-:W-:Y:S01]  /*8b00*/  UMOV UR11, 0x40000040 ;  /* 0x40000040000b7882 */ /* 0x000fe20000000000 */
[----:B------:R-:W-:Y:S01]  /*8b10*/  ISETP.GT.AND P3, PT, R15, 0x1, P2 ;  /* 0x000000010f00780c */ /* 0x000fe20001764270 */
[----:B------:R-:W-:Y:S01]  /*8b20*/  UIADD3 UR14, UR10, 0x80, URZ ;  /* 0x000000800a0e7890 */ /* 0x000fe2000fffe03f */
[----:B------:R-:W-:Y:S01]  /*8b30*/  FMNMX.FTZ R10, R156, R11, !PT ;  /* 0x0000000b9c0a7209 */ /* 0x000fe20007810000 */
[----:B------:R-:W-:Y:S01]  /*8b40*/  UMOV UR15, 0x40000040 ;  /* 0x40000040000f7882 */ /* 0x000fe20000000000 */
[----:B------:R-:W-:Y:S01]  /*8b50*/  ISETP.LT.OR P4, PT, R20, 0x1, P4 ;  /* 0x000000011400780c */ /* 0x000fe20002781670 */
[----:B------:R-:W-:Y:S01]  /*8b60*/  @!P1 VIADD R12, R12, 0x38860 ;  /* 0x000388600c0c9836 */ /* 0x000fe20000000000 */
        /* <DEDUP_REMOVED lines=9> */
[----:B------:R-:W-:Y:S02]  /*8c00*/  ISETP.LT.OR P5, PT, R20, 0x9, P5 ;  /* 0x000000091400780c */ /* 0x000fe40002fa1670 */
[----:B------:R-:W-:Y:S02]  /*8c10*/  FMNMX.FTZ R10, R168, R11, !PT ;  /* 0x0000000ba80a7209 */ /* 0x000fe40007810000 */
[----:B------:R-:W-:Y:S02]  /*8c20*/  FSEL R155, R155, -INF , !P3 ;  /* 0xff8000009b9b7808 */ /* 0x000fe40005800000 */
[----:B------:R-:W-:-:S02]  /*8c30*/  FMNMX.FTZ R11, R169, R10, !PT ;  /* 0x0000000aa90b7209 */ /* 0x000fc40007810000 */
[----:B------:R-:W-:Y:S02]  /*8c40*/  FMNMX.FTZ R14, R154, R7, !PT ;  /* 0x000000079a0e7209 */ /* 0x000fe40007810000 */
[----:B------:R-:W-:Y:S02]  /*8c50*/  FMNMX.FTZ R10, R172, R11, !PT ;  /* 0x0000000bac0a7209 */ /* 0x000fe40007810000 */
[----:B------:R-:W-:Y:S02]  /*8c60*/  ISETP.GT.AND P3, PT, R15, 0x10, P2 ;  /* 0x000000100f00780c */ /* 0x000fe40001764270 */
[----:B------:R-:W-:Y:S02]  /*8c70*/  FMNMX.FTZ R11, R173, R10, !PT ;  /* 0x0000000aad0b7209 */ /* 0x000fe40007810000 */
[----:B------:R-:W-:Y:S02]  /*8c80*/  ISETP.LT.OR P6, PT, R20, 0xa, P6 ;  /* 0x0000000a1400780c */ /* 0x000fe400037c1670 */
[----:B------:R-:W-:-:S02]  /*8c90*/  FMNMX.FTZ R10, R176, R11, !PT ;  /* 0x0000000bb00a7209 */ /* 0x000fc40007810000 */
[----:B------:R-:W-:Y:S02]  /*8ca0*/  FSEL R158, R158, -INF , !P5 ;  /* 0xff8000009e9e7808 */ /* 0x000fe40006800000 */
[----:B------:R-:W-:Y:S02]  /*8cb0*/  FMNMX.FTZ R11, R177, R10, !PT ;  /* 0x0000000ab10b7209 */ /* 0x000fe40007810000 */
[----:B------:R-:W-:Y:S02]  /*8cc0*/  ISETP.GT.AND P5, PT, R15, 0x11, P2 ;  /* 0x000000110f00780c */ /* 0x000fe400017a4270 */
[----:B------:R-:W-:Y:S02]  /*8cd0*/  FMNMX.FTZ R10, R180, R11, !PT ;  /* 0x0000000bb40a7209 */ /* 0x000fe40007810000 */
[----:B------:R-:W-:Y:S02]  /*8ce0*/  FSEL R159, R159, -INF , !P6 ;  /* 0xff8000009f9f7808 */ /* 0x000fe40007000000 */
[----:B------:R-:W-:-:S02]  /*8cf0*/  FMNMX.FTZ R11, R181, R10, !PT ;  /* 0x0000000ab50b7209 */ /* 0x000fc40007810000 */
[C---:B------:R-:W-:Y:S02]  /*8d00*/  ISETP.LT.OR P3, PT, R20.reuse, 0x11, P3 ;  /* 0x000000111400780c */ /* 0x040fe40001f61670 */
[C---:B------:R-:W-:Y:S01]  /*8d10*/  ISETP.GT.AND P6, PT, R15.reuse, 0x18, P2 ;  /* 0x000000180f00780c */ /* 0x040fe200017c4270 */
[----:B------:R-:W0:Y:S01]  /*8d20*/  SHFL.BFLY PT, R10, R11, 0x2, 0x1f ;  /* 0x0c401f000b0a7f89 */ /* 0x000e2200000e0000 */
[----:B------:R-:W-:Y:S02]  /*8d30*/  ISETP.LT.OR P5, PT, R20, 0x12, P5 ;  /* 0x000000121400780c */ /* 0x000fe40002fa1670 */
[----:B------:R-:W-:Y:S02]  /*8d40*/  FSEL R162, R162, -INF , !P3 ;  /* 0xff800000a2a27808 */ /* 0x000fe40005800000 */
[----:B------:R-:W-:Y:S02]  /*8d50*/  ISETP.GT.AND P4, PT, R15, 0x19, P2 ;  /* 0x000000190f00780c */ /* 0x000fe40001784270 */
[----:B------:R-:W-:-:S02]  /*8d60*/  ISETP.LT.OR P6, PT, R20, 0x19, P6 ;  /* 0x000000191400780c */ /* 0x000fc400037c1670 */
[----:B------:R-:W-:Y:S02]  /*8d70*/  FSEL R163, R163, -INF , !P5 ;  /* 0xff800000a3a37808 */ /* 0x000fe40006800000 */
[C---:B------:R-:W-:Y:S02]  /*8d80*/  ISETP.GT.AND P3, PT, R15.reuse, 0x20, P2 ;  /* 0x000000200f00780c */ /* 0x040fe40001764270 */
[----:B------:R-:W-:Y:S02]  /*8d90*/  FSEL R166, R166, -INF , !P6 ;  /* 0xff800000a6a67808 */ /* 0x000fe40007000000 */
[C---:B------:R-:W-:Y:S02]  /*8da0*/  ISETP.LT.OR P4, PT, R20.reuse, 0x1a, P4 ;  /* 0x0000001a1400780c */ /* 0x040fe40002781670 */
[----:B------:R-:W-:Y:S02]  /*8db0*/  ISETP.LT.OR P3, PT, R20, 0x21, P3 ;  /* 0x000000211400780c */ /* 0x000fe40001f61670 */
[----:B------:R-:W-:-:S02]  /*8dc0*/  ISETP.GT.AND P5, PT, R15, 0x21, P2 ;  /* 0x000000210f00780c */ /* 0x000fc400017a4270 */
[----:B------:R-:W-:Y:S02]  /*8dd0*/  FSEL R167, R167, -INF , !P4 ;  /* 0xff800000a7a77808 */ /* 0x000fe40006000000 */
[----:B------:R-:W-:Y:S02]  /*8de0*/  FSEL R21, R170, -INF , !P3 ;  /* 0xff800000aa157808 */ /* 0x000fe40005800000 */
[----:B0-----:R-:W-:Y:S02]  /*8df0*/  FMNMX.FTZ R13, R11, R10, !PT ;  /* 0x0000000a0b0d7209 */ /* 0x001fe40007810000 */
[----:B------:R-:W-:Y:S02]  /*8e00*/  FMNMX.FTZ R11, R155, R14, !PT ;  /* 0x0000000e9b0b7209 */ /* 0x000fe40007810000 */
[----:B------:R-:W-:Y:S01]  /*8e10*/  ISETP.GT.AND P6, PT, R15, 0x28, P2 ;  /* 0x000000280f00780c */ /* 0x000fe200017c4270 */
[----:B------:R-:W0:Y:S01]  /*8e20*/  SHFL.BFLY PT, R10, R13, 0x1, 0x1f ;  /* 0x0c201f000d0a7f89 */ /* 0x000e2200000e0000 */
[----:B------:R-:W-:-:S02]  /*8e30*/  FMNMX.FTZ R14, R158, R11, !PT ;  /* 0x0000000b9e0e7209 */ /* 0x000fc40007810000 */
[----:B------:R-:W-:Y:S02]  /*8e40*/  ISETP.LT.OR P5, PT, R20, 0x22, P5 ;  /* 0x000000221400780c */ /* 0x000fe40002fa1670 */
[----:B------:R-:W-:Y:S02]  /*8e50*/  FMNMX.FTZ R11, R159, R14, !PT ;  /* 0x0000000e9f0b7209 */ /* 0x000fe40007810000 */
[----:B------:R-:W-:Y:S02]  /*8e60*/  ISETP.GT.AND P3, PT, R15, 0x29, P2 ;  /* 0x000000290f00780c */ /* 0x000fe40001764270 */
[----:B------:R-:W-:Y:S02]  /*8e70*/  FMNMX.FTZ R14, R162, R11, !PT ;  /* 0x0000000ba20e7209 */ /* 0x000fe40007810000 */
[----:B------:R-:W-:Y:S02]  /*8e80*/  FSEL R197, R171, -INF , !P5 ;  /* 0xff800000abc57808 */ /* 0x000fe40006800000 */
[----:B------:R-:W-:-:S02]  /*8e90*/  FMNMX.FTZ R11, R163, R14, !PT ;  /* 0x0000000ea30b7209 */ /* 0x000fc40007810000 */
[----:B------:R-:W-:Y:S02]  /*8ea0*/  ISETP.LT.OR P6, PT, R20, 0x29, P6 ;  /* 0x000000291400780c */ /* 0x000fe400037c1670 */
[----:B------:R-:W-:Y:S02]  /*8eb0*/  FMNMX.FTZ R14, R166, R11, !PT ;  /* 0x0000000ba60e7209 */ /* 0x000fe40007810000 */
[----:B------:R-:W-:Y:S02]  /*8ec0*/  ISETP.GT.AND P5, PT, R15, 0x30, P2 ;  /* 0x000000300f00780c */ /* 0x000fe400017a4270 */
[----:B------:R-:W-:Y:S02]  /*8ed0*/  FMNMX.FTZ R170, R167, R14, !PT ;  /* 0x0000000ea7aa7209 */ /* 0x000fe40007810000 */
[----:B------:R-:W-:Y:S02]  /*8ee0*/  ISETP.LT.OR P3, PT, R20, 0x2a, P3 ;  /* 0x0000002a1400780c */ /* 0x000fe40001f61670 */
[----:B0-----:R-:W-:-:S02]  /*8ef0*/  FMNMX.FTZ R10, R13, R10, !PT ;  /* 0x0000000a0d0a7209 */ /* 0x001fc40007810000 */
[----:B------:R-:W-:Y:S02]  /*8f00*/  FMNMX.FTZ R170, R21, R170, !PT ;  /* 0x000000aa15aa7209 */ /* 0x000fe40007810000 */
[C---:B------:R-:W-:Y:S01]  /*8f10*/  FSETP.NEU.FTZ.AND P4, PT, R10.reuse, -INF , PT ;  /* 0xff8000000a00780b */ /* 0x040fe20003f9d000 */
[----:B------:R-:W-:Y:S01]  /*8f20*/  FMUL.FTZ R198, R10, UR19 ;  /* 0x000000130ac67c20 */ /* 0x000fe20008410000 */
[----:B------:R-:W-:Y:S02]  /*8f30*/  FMNMX.FTZ R13, R197, R170, !PT ;  /* 0x000000aac50d7209 */ /* 0x000fe40007810000 */
[----:B------:R-:W-:Y:S02]  /*8f40*/  FSEL R199, R175, -INF , !P3 ;  /* 0xff800000afc77808 */ /* 0x000fe40005800000 */
[----:B------:R-:W-:Y:S02]  /*8f50*/  FSEL R198, R198, RZ, P4 ;  /* 0x000000ffc6c67208 */ /* 0x000fe40002000000 */
[----:B------:R-:W-:-:S02]  /*8f60*/  ISETP.LT.OR P5, PT, R20, 0x31, P5 ;  /* 0x000000311400780c */ /* 0x000fc40002fa1670 */
[----:B------:R-:W-:Y:S01]  /*8f70*/  ISETP.GT.AND P3, PT, R15, 0x38, P2 ;  /* 0x000000380f00780c */ /* 0x000fe20001764270 */
[--C-:B------:R-:W-:Y:S01]  /*8f80*/  FFMA.FTZ R171, R152, UR19, -R198.reuse ;  /* 0x0000001398ab7c23 */ /* 0x100fe200080108c6 */
[----:B------:R-:W-:Y:S01]  /*8f90*/  FSEL R152, R174, -INF , !P6 ;  /* 0xff800000ae987808 */ /* 0x000fe20007000000 */
[--C-:B------:R-:W-:Y:S01]  /*8fa0*/  FFMA.FTZ R11, R153, UR19, -R198.reuse ;  /* 0x00000013990b7c23 */ /* 0x100fe200080108c6 */
[----:B------:R-:W-:Y:S01]  /*8fb0*/  ISETP.GT.AND P6, PT, R15, 0x31, P2 ;  /* 0x000000310f00780c */ /* 0x000fe200017c4270 */
[----:B------:R0:W-:Y:S01]  /*8fc0*/  MUFU.EX2 R14, R171 ;  /* 0x000000ab000e7308 */ /* 0x0001e20000000800 */
[----:B------:R-:W-:Y:S01]  /*8fd0*/  FMNMX.FTZ R170, R152, R13, !PT ;  /* 0x0000000d98aa7209 */ /* 0x000fe20007810000 */
[--C-:B------:R-:W-:Y:S01]  /*8fe0*/  FFMA.FTZ R13, R156, UR19, -R198.reuse ;  /* 0x000000139c0d7c23 */ /* 0x100fe200080108c6 */
[----:B------:R-:W-:Y:S01]  /*8ff0*/  ISETP.LT.OR P6, PT, R20, 0x32, P6 ;  /* 0x000000321400780c */ /* 0x000fe200037c1670 */
[--C-:B------:R-:W-:Y:S01]  /*9000*/  FFMA.FTZ R175, R176, UR19, -R198.reuse ;  /* 0x00000013b0af7c23 */ /* 0x100fe200080108c6 */
[----:B------:R-:W-:Y:S01]  /*9010*/  FSEL R153, R178, -INF , !P5 ;  /* 0xff800000b2997808 */ /* 0x000fe20006800000 */
[--C-:B------:R-:W-:Y:S01]  /*9020*/  FFMA.FTZ R176, R177, UR19, -R198.reuse ;  /* 0x00000013b1b07c23 */ /* 0x100fe200080108c6 */
[----:B------:R-:W-:Y:S01]  /*9030*/  FMNMX.FTZ R170, R199, R170, !PT ;  /* 0x000000aac7aa7209 */ /* 0x000fe20007810000 */
[--C-:B------:R-:W-:Y:S01]  /*9040*/  FFMA.FTZ R177, R180, UR19, -R198.reuse ;  /* 0x00000013b4b17c23 */ /* 0x100fe200080108c6 */
[----:B------:R-:W-:Y:S01]  /*9050*/  ISETP.GT.AND P2, PT, R15, 0x39, P2 ;  /* 0x000000390f00780c */ /* 0x000fe20001744270 */
[--C-:B0-----:R-:W-:Y:S01]  /*9060*/  FFMA.FTZ R171, R164, UR19, -R198.reuse ;  /* 0x00000013a4ab7c23 */ /* 0x101fe200080108c6 */
[----:B------:R-:W-:Y:S01]  /*9070*/  ISETP.LT.OR P3, PT, R20, 0x39, P3 ;  /* 0x000000391400780c */ /* 0x000fe20001f61670 */
[--C-:B------:R-:W-:Y:S01]  /*9080*/  FFMA.FTZ R174, R165, UR19, -R198.reuse ;  /* 0x00000013a5ae7c23 */ /* 0x100fe200080108c6 */
[----:B------:R-:W-:Y:S01]  /*9090*/  FSEL R156, R179, -INF , !P6 ;  /* 0xff800000b39c7808 */ /* 0x000fe20007000000 */
[--C-:B------:R-:W-:Y:S01]  /*90a0*/  FFMA.FTZ R168, R168, UR19, -R198.reuse ;  /* 0x00000013a8a87c23 */ /* 0x100fe200080108c6 */
        /* <DEDUP_REMOVED lines=12> */
[----:B------:R-:W-:Y:S01]  /*9170*/  FSEL R164, R10, RZ, P4 ;  /* 0x000000ff0aa47208 */ /* 0x000fe20002000000 */
[----:B------:R-:W-:Y:S01]  /*9180*/  MUFU.EX2 R11, R11 ;  /* 0x0000000b000b7308 */ /* 0x000fe20000000800 */
[----:B------:R-:W-:Y:S01]  /*9190*/  FMNMX.FTZ R157, R183, R170, !PT ;  /* 0x000000aab79d7209 */ /* 0x000fe20007810000 */
[----:B------:R-:W-:Y:S01]  /*91a0*/  FFMA.FTZ R170, R161, UR19, -R198 ;  /* 0x00000013a1aa7c23 */ /* 0x000fe200080108c6 */
[----:B------:R-:W-:Y:S01]  /*91b0*/  @!P1 PRMT R12, RZ, 0x654, R12 ;  /* 0x00000654ff0c9816 */ /* 0x000fe2000000000c */
[----:B------:R-:W-:-:S02]  /*91c0*/  FADD.FTZ R164, -R164, R5 ;  /* 0x00000005a4a47221 */ /* 0x000fc40000010100 */
[----:B------:R-:W0:Y:S02]  /*91d0*/  SHFL.BFLY PT, R160, R157, 0x2, 0x1f ;  /* 0x0c401f009da07f89 */ /* 0x000e2400000e0000 */
[----:B------:R-:W-:Y:S01]  /*91e0*/  FMUL.FTZ R5, R164, UR19 ;  /* 0x00000013a4057c20 */ /* 0x000fe20008410000 */
[----:B------:R-:W-:Y:S01]  /*91f0*/  IMAD.U32 R164, RZ, RZ, UR36 ;  /* 0x00000024ffa47e24 */ /* 0x000fe2000f8e00ff */
[----:B------:R-:W-:Y:S01]  /*9200*/  MUFU.EX2 R13, R13 ;  /* 0x0000000d000d7308 */ /* 0x000fe20000000800 */
[----:B------:R-:W-:-:S07]  /*9210*/  UMOV UR36, UR7 ;  /* 0x0000000700247c82 */ /* 0x000fce0008000000 */
[----:B------:R-:W1:Y:S08]  /*9220*/  MUFU.EX2 R5, R5 ;  /* 0x0000000500057308 */ /* 0x000e700000000800 */
[----:B------:R-:W2:Y:S01]  /*9230*/  MUFU.EX2 R20, R20 ;  /* 0x0000001400147308 */ /* 0x000ea20000000800 */
[----:B0-----:R-:W-:-:S07]  /*9240*/  FMNMX.FTZ R160, R157, R160, !PT ;  /* 0x000000a09da07209 */ /* 0x001fce0007810000 */
[----:B------:R-:W-:Y:S01]  /*9250*/  MUFU.EX2 R15, R15 ;  /* 0x0000000f000f7308 */ /* 0x000fe20000000800 */
[----:B------:R-:W0:Y:S01]  /*9260*/  SHFL.BFLY PT, R157, R160, 0x1, 0x1f ;  /* 0x0c201f00a09d7f89 */ /* 0x000e2200000e0000 */
[-C--:B-1----:R-:W-:Y:S01]  /*9270*/  FMUL.FTZ R24, R24, R5.reuse ;  /* 0x0000000518187220 */ /* 0x082fe20000410000 */
        /* <DEDUP_REMOVED lines=22> */
[----:B0-----:R-:W-:Y:S01]  /*93e0*/  FMNMX.FTZ R178, R160, R157, !PT ;  /* 0x0000009da0b27209 */ /* 0x001fe20007810000 */
[----:B------:R-:W-:-:S02]  /*93f0*/  IMAD.MOV R157, RZ, RZ, -R19 ;  /* 0x000000ffff9d7224 */ /* 0x000fc400078e0a13 */
[-C--:B------:R-:W-:Y:S01]  /*9400*/  FMUL.FTZ R64, R64, R5.reuse ;  /* 0x0000000540407220 */ /* 0x080fe20000410000 */
[----:B------:R-:W-:Y:S01]  /*9410*/  FMUL.FTZ R65, R65, R5 ;  /* 0x0000000541417220 */ /* 0x000fe20000410000 */
[C---:B------:R-:W-:Y:S01]  /*9420*/  FSETP.NEU.FTZ.AND P3, PT, R178.reuse, -INF , PT ;  /* 0xff800000b200780b */ /* 0x040fe20003f7d000 */
[----:B------:R-:W-:Y:S01]  /*9430*/  FMUL.FTZ R160, R178, UR19 ;  /* 0x00000013b2a07c20 */ /* 0x000fe20008410000 */
[----:B------:R-:W-:Y:S01]  /*9440*/  ISETP.NE.AND P2, PT, R16, R157, PT ;  /* 0x0000009d1000720c */ /* 0x000fe20003f45270 */
[----:B------:R-:W-:Y:S01]  /*9450*/  MUFU.EX2 R168, R168 ;  /* 0x000000a800a87308 */ /* 0x000fe20000000800 */
[-C--:B------:R-:W-:Y:S01]  /*9460*/  FMUL.FTZ R68, R68, R5.reuse ;  /* 0x0000000544447220 */ /* 0x080fe20000410000 */
[-C--:B------:R-:W-:Y:S01]  /*9470*/  FMUL.FTZ R69, R69, R5.reuse ;  /* 0x0000000545457220 */ /* 0x080fe20000410000 */
[----:B------:R-:W-:Y:S01]  /*9480*/  FSEL R160, R160, RZ, P3 ;  /* 0x000000ffa0a07208 */ /* 0x000fe20001800000 */
[-C--:B------:R-:W-:Y:S01]  /*9490*/  FMUL.FTZ R72, R72, R5.reuse ;  /* 0x0000000548487220 */ /* 0x080fe20000410000 */
[-C--:B------:R-:W-:Y:S01]  /*94a0*/  FMUL.FTZ R73, R73, R5.reuse ;  /* 0x0000000549497220 */ /* 0x080fe20000410000 */
[-C--:B------:R-:W-:Y:S01]  /*94b0*/  FMUL.FTZ R76, R76, R5.reuse ;  /* 0x000000054c4c7220 */ /* 0x080fe20000410000 */
[----:B------:R-:W-:Y:S01]  /*94c0*/  FMUL.FTZ R77, R77, R5 ;  /* 0x000000054d4d7220 */ /* 0x000fe20000410000 */
[--C-:B------:R-:W-:Y:S01]  /*94d0*/  FFMA.FTZ R179, R154, UR19, -R160.reuse ;  /* 0x000000139ab37c23 */ /* 0x100fe200080108a0 */
[----:B------:R-:W-:Y:S01]  /*94e0*/  FSEL R154, R178, RZ, P3 ;  /* 0x000000ffb29a7208 */ /* 0x000fe20001800000 */
[--C-:B------:R-:W-:Y:S01]  /*94f0*/  FFMA.FTZ R182, R155, UR19, -R160.reuse ;  /* 0x000000139bb67c23 */ /* 0x100fe200080108a0 */
[----:B------:R-:W-:Y:S01]  /*9500*/  FFMA.FTZ R202, R159, UR19, -R160 ;  /* 0x000000139fca7c23 */ /* 0x000fe200080108a0 */
[----:B------:R-:W-:-:S02]  /*9510*/  @!P2 IMAD R155, R164, 0x40, R17 ;  /* 0x00000040a49ba824 */ /* 0x000fc400078e0211 */
[--C-:B------:R-:W-:Y:S01]  /*9520*/  FFMA.FTZ R181, R166, UR19, -R160.reuse ;  /* 0x00000013a6b57c23 */ /* 0x100fe200080108a0 */
[----:B------:R-:W-:Y:S01]  /*9530*/  FADD.FTZ R154, -R154, R7 ;  /* 0x000000079a9a7221 */ /* 0x000fe20000010100 */
[--C-:B------:R-:W-:Y:S01]  /*9540*/  FFMA.FTZ R204, R167, UR19, -R160.reuse ;  /* 0x00000013a7cc7c23 */ /* 0x100fe200080108a0 */
[--C-:B------:R-:W-:Y:S01]  /*9550*/  FFMA.FTZ R206, R197, UR19, -R160.reuse ;  /* 0x00000013c5ce7c23 */ /* 0x100fe200080108a0 */
[----:B------:R-:W-:Y:S01]  /*9560*/  @!P2 LEA R155, R155, UR37, 0x2 ;  /* 0x000000259b9bac11 */ /* 0x000fe2000f8e10ff */
[----:B------:R-:W-:Y:S01]  /*9570*/  FMUL.FTZ R154, R154, UR19 ;  /* 0x000000139a9a7c20 */ /* 0x000fe20008410000 */
[--C-:B------:R-:W-:Y:S01]  /*9580*/  FFMA.FTZ R158, R158, UR19, -R160.reuse ;  /* 0x000000139e9e7c23 */ /* 0x100fe200080108a0 */
[--C-:B------:R-:W-:Y:S01]  /*9590*/  FFMA.FTZ R197, R152, UR19, -R160.reuse ;  /* 0x0000001398c57c23 */ /* 0x100fe200080108a0 */
[--C-:B------:R-:W-:Y:S01]  /*95a0*/  FFMA.FTZ R208, R199, UR19, -R160.reuse ;  /* 0x00000013c7d07c23 */ /* 0x100fe200080108a0 */
[----:B------:R2:W0:Y:S01]  /*95b0*/  MUFU.EX2 R198, R154 ;  /* 0x0000009a00c67308 */ /* 0x0004220000000800 */
[--C-:B------:R-:W-:Y:S01]  /*95c0*/  FFMA.FTZ R162, R162, UR19, -R160.reuse ;  /* 0x00000013a2a27c23 */ /* 0x100fe200080108a0 */
[--C-:B------:R-:W-:Y:S01]  /*95d0*/  FFMA.FTZ R163, R163, UR19, -R160.reuse ;  /* 0x00000013a3a37c23 */ /* 0x100fe200080108a0 */
[--C-:B------:R-:W-:Y:S01]  /*95e0*/  FFMA.FTZ R199, R153, UR19, -R160.reuse ;  /* 0x0000001399c77c23 */ /* 0x100fe200080108a0 */
[--C-:B------:R-:W-:Y:S01]  /*95f0*/  FFMA.FTZ R210, R156, UR19, -R160.reuse ;  /* 0x000000139cd27c23 */ /* 0x100fe200080108a0 */
[--C-:B------:R-:W-:Y:S01]  /*9600*/  FFMA.FTZ R201, R200, UR19, -R160.reuse ;  /* 0x00000013c8c97c23 */ /* 0x100fe200080108a0 */
[--C-:B------:R-:W-:Y:S01]  /*9610*/  FFMA.FTZ R212, R183, UR19, -R160.reuse ;  /* 0x00000013b7d47c23 */ /* 0x100fe200080108a0 */
[----:B------:R-:W-:Y:S01]  /*9620*/  @!P2 STS [R155+0x38400], R5 ;  /* 0x038400059b00a388 */ /* 0x000fe20000000800 */
[----:B------:R-:W-:Y:S01]  /*9630*/  FFMA.FTZ R157, R21, UR19, -R160 ;  /* 0x00000013159d7c23 */ /* 0x000fe200080108a0 */
[----:B------:R-:W-:Y:S01]  /*9640*/  MUFU.EX2 R179, R179 ;  /* 0x000000b300b37308 */ /* 0x000fe20000000800 */
[----:B------:R-:W-:Y:S01]  /*9650*/  F2FP.BF16.F32.PACK_AB R152, R11, R14 ;  /* 0x0000000e0b98723e */ /* 0x000fe200000010ff */
[----:B------:R-:W-:Y:S01]  /*9660*/  FMUL.FTZ R80, R80, R5 ;  /* 0x0000000550507220 */ /* 0x000fe20000410000 */
[----:B--2---:R-:W-:Y:S01]  /*9670*/  F2FP.BF16.F32.PACK_AB R154, R20, R13 ;  /* 0x0000000d149a723e */ /* 0x004fe200000010ff */
[----:B------:R-:W-:Y:S01]  /*9680*/  FMUL.FTZ R81, R81, R5 ;  /* 0x0000000551517220 */ /* 0x000fe20000410000 */
[----:B-1----:R-:W-:Y:S01]  /*9690*/  F2FP.BF16.F32.PACK_AB R156, R170, R15 ;  /* 0x0000000faa9c723e */ /* 0x002fe200000010ff */
[-C--:B------:R-:W-:Y:S01]  /*96a0*/  FMUL.FTZ R84, R84, R5.reuse ;  /* 0x0000000554547220 */ /* 0x080fe20000410000 */
[-C--:B------:R-:W-:Y:S01]  /*96b0*/  FMUL.FTZ R85, R85, R5.reuse ;  /* 0x0000000555557220 */ /* 0x080fe20000410000 */
[----:B0-----:R0:W-:Y:S01]  /*96c0*/  @!P2 STS [R155+0x38420], R198 ;  /* 0x038420c69b00a388 */ /* 0x0011e20000000800 */
        /* <DEDUP_REMOVED lines=19> */
[----:B--2---:R-:W-:Y:S01]  /*9800*/  F2FP.BF16.F32.PACK_AB R158, R174, R171 ;  /* 0x000000abae9e723e */ /* 0x004fe200000010ff */
        /* <DEDUP_REMOVED lines=13> */
[----:B0-----:R-:W-:Y:S01]  /*98e0*/  F2FP.BF16.F32.PACK_AB R155, R202, R7 ;  /* 0x00000007ca9b723e */ /* 0x001fe200000010ff */
[----:B------:R-:W-:Y:S01]  /*98f0*/  BAR.SYNC.DEFER_BLOCKING 0xf, 0x100 ;  /* 0x03c4000000007b1d */ /* 0x000fe20000010000 */
[-C--:B------:R-:W-:Y:S01]  /*9900*/  FMUL.FTZ R140, R140, R5.reuse ;  /* 0x000000058c8c7220 */ /* 0x080fe20000410000 */
[-C--:B------:R-:W-:Y:S01]  /*9910*/  FMUL.FTZ R141, R141, R5.reuse ;  /* 0x000000058d8d7220 */ /* 0x080fe20000410000 */
[-C--:B------:R-:W-:Y:S01]  /*9920*/  FMUL.FTZ R144, R144, R5.reuse ;  /* 0x0000000590907220 */ /* 0x080fe20000410000 */
[-C--:B------:R-:W-:Y:S01]  /*9930*/  FMUL.FTZ R145, R145, R5.reuse ;  /* 0x0000000591917220 */ /* 0x080fe20000410000 */
[-C--:B------:R-:W-:Y:S01]  /*9940*/  FMUL.FTZ R148, R148, R5.reuse ;  /* 0x0000000594947220 */ /* 0x080fe20000410000 */
[----:B------:R-:W-:Y:S01]  /*9950*/  MUFU.EX2 R181, R181 ;  /* 0x000000b500b57308 */ /* 0x000fe20000000800 */
[----:B------:R-:W-:Y:S01]  /*9960*/  FMUL.FTZ R149, R149, R5 ;  /* 0x0000000595957220 */ /* 0x000fe20000410000 */
        /* <DEDUP_REMOVED lines=47> */
[----:B-1----:R-:W-:Y:S01]  /*9c60*/  F2FP.BF16.F32.PACK_AB R157, R200, R21 ;  /* 0x00000015c89d723e */ /* 0x002fe200000010ff */
[----:B------:R-:W-:Y:S01]  /*9c70*/  FMUL.FTZ R103, R103, R198 ;  /* 0x000000c667677220 */ /* 0x000fe20000410000 */
[----:B0-----:R-:W-:Y:S01]  /*9c80*/  F2FP.BF16.F32.PACK_AB R162, R173, R172 ;  /* 0x000000acada2723e */ /* 0x001fe200000010ff */
        /* <DEDUP_REMOVED lines=30> */
[----:B------:R0:W-:Y:S01]  /*9e70*/  STSM.16.M88.4 [R22+0x36400], R152 ;  /* 0x0364009816007844 */ /* 0x0001e20000000200 */
[----:B------:R-:W-:Y:S01]  /*9e80*/  FFMA.FTZ R14, R5, R3, R14 ;  /* 0x00000003050e7223 */ /* 0x000fe2000001000e */
[----:B------:R-:W-:Y:S01]  /*9e90*/  FFMA.FTZ R179, R198, R4, R179 ;  /* 0x00000004c6b37223 */ /* 0x000fe200000100b3 */
[----:B------:R-:W-:Y:S01]  /*9ea0*/  ISETP.GT.AND P2, PT, R6, UR32, PT ;  /* 0x0000002006007c0c */ /* 0x000fe2000bf44270 */
[----:B------:R0:W-:Y:S01]  /*9eb0*/  STSM.16.M88.4 [R23], R156 ;  /* 0x0000009c17007844 */ /* 0x0001e20000000200 */
[----:B------:R-:W-:Y:S01]  /*9ec0*/  FADD.FTZ R14, R11, R14 ;  /* 0x0000000e0b0e7221 */ /* 0x000fe20000010000 */
[----:B------:R-:W-:Y:S01]  /*9ed0*/  MUFU.EX2 R177, R177 ;  /* 0x000000b100b17308 */ /* 0x000fe20000000800 */
[----:B------:R-:W-:Y:S01]  /*9ee0*/  FADD.FTZ R182, R182, R179 ;  /* 0x000000b3b6b67221 */ /* 0x000fe20000010000 */
[----:B------:R0:W-:Y:S01]  /*9ef0*/  STSM.16.M88.4 [R185], R160 ;  /* 0x000000a0b9007844 */ /* 0x0001e20000000200 */
[----:B------:R-:W-:Y:S01]  /*9f00*/  FADD.FTZ R13, R13, R14 ;  /* 0x0000000e0d0d7221 */ /* 0x000fe20000010000 */
[----:B------:R-:W-:-:S02]  /*9f10*/  VIADD R6, R6, 0xffffffff ;  /* 0xffffffff06067836 */ /* 0x000fc40000000000 */
[----:B------:R-:W-:Y:S01]  /*9f20*/  FADD.FTZ R7, R7, R182 ;  /* 0x000000b607077221 */ /* 0x000fe20000010000 */
[----:B------:R-:W-:Y:S02]  /*9f30*/  IMAD.MOV.U32 R5, RZ, RZ, R10 ;  /* 0x000000ffff057224 */ /* 0x000fe400078e000a */
[----:B------:R-:W-:Y:S01]  /*9f40*/  FADD.FTZ R20, R20, R13 ;  /* 0x0000000d14147221 */ /* 0x000fe20000010000 */
[----:B------:R-:W2:Y:S01]  /*9f50*/  MUFU.EX2 R180, R180 ;  /* 0x000000b400b47308 */ /* 0x000ea20000000800 */
[----:B-1----:R-:W-:Y:S01]  /*9f60*/  F2FP.BF16.F32.PACK_AB R164, R176, R175 ;  /* 0x000000afb0a4723e */ /* 0x002fe200000010ff */
[----:B------:R-:W-:Y:S01]  /*9f70*/  FADD.FTZ R202, R202, R7 ;  /* 0x00000007caca7221 */ /* 0x000fe20000010000 */
[----:B------:R-:W-:Y:S01]  /*9f80*/  FADD.FTZ R15, R15, R20 ;  /* 0x000000140f0f7221 */ /* 0x000fe20000010000 */
[----:B------:R-:W-:Y:S02]  /*9f90*/  IMAD.MOV.U32 R7, RZ, RZ, R178 ;  /* 0x000000ffff077224 */ /* 0x000fe400078e00b2 */
[----:B------:R-:W-:Y:S01]  /*9fa0*/  FADD.FTZ R21, R21, R202 ;  /* 0x000000ca15157221 */ /* 0x000fe20000010000 */
[----:B------:R-:W-:Y:S01]  /*9fb0*/  FADD.FTZ R170, R170, R15 ;  /* 0x0000000faaaa7221 */ /* 0x000fe20000010000 */
[----:B------:R-:W-:Y:S02]  /*9fc0*/  MUFU.EX2 R199, R199 ;  /* 0x000000c700c77308 */ /* 0x000fe40000000800 */
        /* <DEDUP_REMOVED lines=15> */
[----:B------:R-:W2:Y:S01]  /*a0c0*/  MUFU.EX2 R212, R212 ;  /* 0x000000d400d47308 */ /* 0x000ea20000000800 */
[----:B-1----:R-:W-:Y:S01]  /*a0d0*/  F2FP.BF16.F32.PACK_AB R165, R210, R199 ;  /* 0x000000c7d2a5723e */ /* 0x002fe200000010ff */
[----:B------:R-:W-:Y:S01]  /*a0e0*/  FADD.FTZ R208, R208, R197 ;  /* 0x000000c5d0d07221 */ /* 0x000fe20000010000 */
[----:B------:R-:W-:-:S03]  /*a0f0*/  FADD.FTZ R175, R175, R172 ;  /* 0x000000acafaf7221 */ /* 0x000fc60000010000 */
[----:B------:R-:W-:Y:S01]  /*a100*/  FADD.FTZ R199, R199, R208 ;  /* 0x000000d0c7c77221 */ /* 0x000fe20000010000 */
[----:B------:R-:W-:-:S03]  /*a110*/  FADD.FTZ R176, R176, R175 ;  /* 0x000000afb0b07221 */ /* 0x000fc60000010000 */
[----:B------:R-:W-:Y:S01]  /*a120*/  FADD.FTZ R210, R210, R199 ;  /* 0x000000c7d2d27221 */ /* 0x000fe20000010000 */
[----:B------:R-:W-:-:S04]  /*a130*/  FADD.FTZ R3, R177, R176 ;  /* 0x000000b0b1037221 */ /* 0x000fc80000010000 */
[----:B------:R-:W-:Y:S01]  /*a140*/  FADD.FTZ R3, R180, R3 ;  /* 0x00000003b4037221 */ /* 0x000fe20000010000 */
[----:B--2---:R-:W-:Y:S01]  /*a150*/  F2FP.BF16.F32.PACK_AB R167, R212, R201 ;  /* 0x000000c9d4a7723e */ /* 0x004fe200000010ff */
[----:B------:R-:W-:-:S04]  /*a160*/  FADD.FTZ R201, R201, R210 ;  /* 0x000000d2c9c97221 */ /* 0x000fc80000010000 */
        /* <DEDUP_REMOVED lines=31> */
[----:B------:R-:W-:Y:S01]  /*a360*/  IMAD.MOV.U32 R7, RZ, RZ, R178 ;  /* 0x000000ffff077224 */ /* 0x000fe200078e00b2 */
[----:B------:R-:W-:Y:S01]  /*a370*/  UMOV UR36, UR7 ;  /* 0x0000000700247c82 */ /* 0x000fe20008000000 */
[----:B------:R-:W-:-:S07]  /*a380*/  IMAD.MOV.U32 R5, RZ, RZ, R10 ;  /* 0x000000ffff057224 */ /* 0x000fce00078e000a */
.L_x_2040:
[----:B------:R-:W1:Y:S01]  /*a390*/  LDC R10, c[0x0][0x448] ;  /* 0x00011200ff0a7b82 */ /* 0x000e620000000800 */
[----:B------:R-:W-:-:S05]  /*a3a0*/  IADD3 R13, -R9, 0x1, RZ ;  /* 0x00000001090d7810 */ /* 0x000fca0007ffe1ff */
[----:B------:R-:W-:Y:S02]  /*a3b0*/  IMAD R8, R8, UR38, R13 ;  /* 0x0000002608087c24 */ /* 0x000fe4000f8e020d */
[----:B------:R-:W2:Y:S01]  /*a3c0*/  LDC R14, c[0x0][0xadc] ;  /* 0x0002b700ff0e7b82 */ /* 0x000ea20000000800 */
[----:B-1----:R-:W-:Y:S01]  /*a3d0*/  ISETP.NE.AND P5, PT, R10, 0x1, PT ;  /* 0x000000010a00780c */ /* 0x002fe20003fa5270 */
[----:B------:R-:W-:-:S04]  /*a3e0*/  VIADD R10, R18, 0x3f ;  /* 0x0000003f120a7836 */ /* 0x000fc80000000000 */
[----:B------:R-:W-:Y:S01]  /*a3f0*/  IMAD.MOV.U32 R9, RZ, RZ, R10 ;  /* 0x000000ffff097224 */ /* 0x000fe200078e000a */
[----:B--2---:R-:W-:-:S07]  /*a400*/  ISETP.GE.AND P6, PT, R14, 0x1, PT ;  /* 0x000000010e00780c */ /* 0x004fce0003fc6270 */
[----:B------:R-:W1:Y:S08]  /*a410*/  @P5 LDC R11, c[0x0][0x44c] ;  /* 0x00011300ff0b5b82 */ /* 0x000e700000000800 */
[----:B0-----:R-:W0:Y:S01]  /*a420*/  @P5 LDC R12, c[0x0][0x450] ;  /* 0x00011400ff0c5b82 */ /* 0x001e220000000800 */
[----:B-1----:R-:W-:-:S05]  /*a430*/  @P5 IMAD.HI.U32 R11, R10, R11, RZ ;  /* 0x0000000b0a0b5227 */ /* 0x002fca00078e00ff */
[----:B0-----:R-:W-:-:S05]  /*a440*/  @P5 SHF.R.U32.HI R9, RZ, R12, R11 ;  /* 0x0000000cff095219 */ /* 0x001fca000001160b */
[----:B------:R-:W-:-:S04]  /*a450*/  IMAD.IADD R9, R8, 0x1, R9 ;  /* 0x0000000108097824 */ /* 0x000fc800078e0209 */
        /* <DEDUP_REMOVED lines=11> */
.L_x_2059:
[----:B------:R-:W-:-:S13]  /*a510*/  ISETP.NE.AND P2, PT, R14, 0x1, PT ;  /* 0x000000010e00780c */ /* 0x000fda0003f45270 */
[----:B------:R-:W0:Y:S02]  /*a520*/  @P2 LDC.64 R10, c[0x0][0xae0] ;  /* 0x0002b800ff0a2b82 */ /* 0x000e240000000a00 */
[----:B0-----:R-:W-:-:S05]  /*a530*/  @P2 IMAD.HI.U32 R10, R9, R10, RZ ;  /* 0x0000000a090a2227 */ /* 0x001fca00078e00ff */
[----:B------:R-:W-:-:S07]  /*a540*/  @P2 SHF.R.U32.HI R9, RZ, R11, R10 ;  /* 0x0000000bff092219 */ /* 0x000fce000001160a */
.L_x_2060:
[----:B------:R-:W-:-:S05]  /*a550*/  IMAD R9, R9, R14, RZ ;  /* 0x0000000e09097224 */ /* 0x000fca00078e02ff */
[----:B------:R-:W-:-:S07]  /*a560*/  VIMNMX R8, R8, R9, !PT ;  /* 0x0000000908087248 */ /* 0x000fce0007fe0100 */
.L_x_2058:
[----:B------:R-:W-:-:S05]  /*a570*/  VIADD R8, R8, 0x3f ;  /* 0x0000003f08087836 */ /* 0x000fca0000000000 */
[----:B------:R-:W-:-:S04]  /*a580*/  SHF.R.S32.HI R9, RZ, 0x1f, R8 ;  /* 0x0000001fff097819 */ /* 0x000fc80000011408 */
[----:B------:R-:W-:-:S04]  /*a590*/  LEA.HI R9, R9, R8, RZ, 0x6 ;  /* 0x0000000809097211 */ /* 0x000fc800078f30ff */
[----:B------:R-:W-:-:S04]  /*a5a0*/  SHF.R.S32.HI R8, RZ, 0x6, R9 ;  /* 0x00000006ff087819 */ /* 0x000fc80000011409 */
[----:B------:R-:W-:-:S04]  /*a5b0*/  VIMNMX R9, R189, R8, !PT ;  /* 0x00000008bd097248 */ /* 0x000fc80007fe0100 */
[----:B------:R-:W-:-:S13]  /*a5c0*/  ISETP.GE.AND P2, PT, R6, R9, PT ;  /* 0x000000090600720c */ /* 0x000fda0003f46270 */
[----:B------:R-:W-:Y:S05]  /*a5d0*/  @!P2 BRA `(.L_x_2061) ;  /* 0x000000280048a947 */ /* 0x000fea0003800000 */
[----:B------:R-:W-:Y:S01]  /*a5e0*/  IMAD.MOV.U32 R197, RZ, RZ, R7 ;  /* 0x000000ffffc57224 */ /* 0x000fe200078e0007 */
[----:B------:R-:W-:Y:S01]  /*a5f0*/  UMOV UR7, UR36 ;  /* 0x0000002400077c82 */ /* 0x000fe20008000000 */
[----:B------:R-:W-:Y:S02]  /*a600*/  IMAD.MOV.U32 R10, RZ, RZ, R5 ;  /* 0x000000ffff0a7224 */ /* 0x000fe400078e0005 */
[----:B------:R-:W-:-:S07]  /*a610*/  IMAD.MOV.U32 R8, RZ, RZ, R6 ;  /* 0x000000ffff087224 */ /* 0x000fce00078e0006 */
.L_x_2070:
[----:B------:R-:W-:Y:S01]  /*a620*/  UIADD3 UR36, UR7, 0x1, URZ ;  /* 0x0000000107247890 */ /* 0x000fe2000fffe03f */
[----:B------:R-:W-:Y:S02]  /*a630*/  IMAD.MOV.U32 R6, RZ, RZ, R8 ;  /* 0x000000ffff067224 */ /* 0x000fe400078e0008 */
[----:B------:R-:W-:Y:S01]  /*a640*/  VIADD R8, R8, 0xffffffff ;  /* 0xffffffff08087836 */ /* 0x000fe20000000000 */
[----:B------:R-:W-:Y:S02]  /*a650*/  UISETP.NE.AND UP0, UPT, UR36, 0x2, UPT ;  /* 0x000000022400788c */ /* 0x000fe4000bf05270 */
[----:B------:R-:W-:Y:S02]  /*a660*/  ISETP.GT.AND P2, PT, R6, R9, PT ;  /* 0x000000090600720c */ /* 0x000fe40003f44270 */
[----:B------:R-:W-:Y:S02]  /*a670*/  USEL UR5, URZ, 0x1, UP0 ;  /* 0x000000013f057887 */ /* 0x000fe40008000000 */
[----:B------:R-:W-:-:S04]  /*a680*/  USEL UR36, UR36, URZ, UP0 ;  /* 0x0000003f24247287 */ /* 0x000fc80008000000 */
[----:B------:R-:W-:Y:S01]  /*a690*/  LOP3.LUT R2, R2, UR5, RZ, 0x3c, !PT ;  /* 0x0000000502027c12 */ /* 0x000fe2000f8e3cff */
[----:B0-----:R-:W-:Y:S07]  /*a6a0*/  @!P0 BRA `(.L_x_2062) ;  /* 0x0000000000048947 */ /* 0x001fee0003800000 */
[----:B------:R-:W-:Y:S01]  /*a6b0*/  BPT.TRAP 0x1 ;  /* 0x000000040000795c */ /* 0x000fe20000300000 */
.L_x_2062:
[----:B------:R-:W-:Y:S01]  /*a6c0*/  ULEA UR5, UR36, UR37, 0x3 ;  /* 0x0000002524057291 */ /* 0x000fe2000f8e183f */
[----:B------:R-:W-:-:S08]  /*a6d0*/  SHF.L.U32 R5, R2, 0x1f, RZ ;  /* 0x0000001f02057819 */ /* 0x000fd000000006ff */
[----:B------:R0:W1:Y:S01]  /*a6e0*/  SYNCS.PHASECHK.TRANS64.TRYWAIT P3, [UR5+0x38830], R5 ;  /* 0x03883005ff0075a7 */ /* 0x0000620008060145 */
[----:B------:R-:W-:Y:S05]  /*a6f0*/  @!P0 BRA `(.L_x_2063) ;  /* 0x0000000000048947 */ /* 0x000fea0003800000 */
[----:B------:R-:W-:Y:S01]  /*a700*/  BPT.TRAP 0x1 ;  /* 0x000000040000795c */ /* 0x000fe20000300000 */
.L_x_2063:
[----:B-1----:R-:W-:Y:S05]  /*a710*/  @P3 BRA `(.L_x_2064) ;  /* 0x0000000000083947 */ /* 0x002fea0003800000 */
[----:B------:R-:W1:Y:S02]  /*a720*/  SYNCS.PHASECHK.TRANS64.TRYWAIT P3, [UR5+0x38830], R5 ;  /* 0x03883005ff0075a7 */ /* 0x000e640008060145 */
[----:B-1----:R-:W-:Y:S05]  /*a730*/  @!P3 BRA `(.L_x_2065) ;  /* 0x000000f800f4b947 */ /* 0x002fea0003800000 */
.L_x_2064:
        /* <DEDUP_REMOVED lines=23> */
.L_x_2066:
[----:B------:R2:W3:Y:S01]  /*a8b0*/  SYNCS.PHASECHK.TRANS64.TRYWAIT P3, [UR5+0x38850], R5 ;  /* 0x03885005ff0075a7 */ /* 0x0004e20008060145 */
[----:B------:R-:W-:Y:S05]  /*a8c0*/  @!P0 BRA `(.L_x_2067) ;  /* 0x0000000000048947 */ /* 0x000fea0003800000 */
[----:B------:R-:W-:Y:S01]  /*a8d0*/  BPT.TRAP 0x1 ;  /* 0x000000040000795c */ /* 0x000fe20000300000 */
.L_x_2067:
[----:B---3--:R-:W-:Y:S05]  /*a8e0*/  @P3 BRA `(.L_x_2068) ;  /* 0x0000000000083947 */ /* 0x008fea0003800000 */
[----:B------:R-:W3:Y:S02]  /*a8f0*/  SYNCS.PHASECHK.TRANS64.TRYWAIT P3, [UR5+0x38850], R5 ;  /* 0x03885005ff0075a7 */ /* 0x000ee40008060145 */
[----:B---3--:R-:W-:Y:S05]  /*a900*/  @!P3 BRA `(.L_x_2069) ;  /* 0x000000f80098b947 */ /* 0x008fea0003800000 */
.L_x_2068:
[----:B------:R-:W-:Y:S01]  /*a910*/  ULEA UR26, UR36, UR4, 0xc ;  /* 0x00000004241a7291 */ /* 0x000fe2000f8e603f */
[----:B------:R-:W-:Y:S01]  /*a920*/  WARPGROUP.ARRIVE ;  /* 0x00000000000079c5 */ /* 0x000fe20000000000 */
[----:B------:R-:W-:Y:S01]  /*a930*/  UMOV UR27, 0x40000040 ;  /* 0x40000040001b7882 */ /* 0x000fe20000000000 */
[----:B------:R-:W-:-:S04]  /*a940*/  UIADD3 UR28, UR6, 0x2, URZ ;  /* 0x00000002061c7890 */ /* 0x000fc8000fffe03f */
[----:B-1----:R-:W1:Y:S01]  /*a950*/  S2R R6, SR_TID.X ;  /* 0x0000000000067919 */ /* 0x002e620000002100 */
[----:B------:R-:W-:Y:S01]  /*a960*/  UIADD3 UR30, UR26, 0x2, URZ ;  /* 0x000000021a1e7890 */ /* 0x000fe2000fffe03f */
[----:B------:R-:W-:Y:S01]  /*a970*/  UMOV UR29, 0x40000040 ;  /* 0x40000040001d7882 */ /* 0x000fe20000000000 */
[----:B------:R-:W-:Y:S01]  /*a980*/  UMOV UR31, 0x40000040 ;  /* 0x40000040001f7882 */ /* 0x000fe20000000000 */
[----:B------:R-:W-:Y:S01]  /*a990*/  HGMMA.64x64x16.F32.BF16 R152, gdesc[UR24], R152, gsb0 ;  /* 0x00e00000189879f0 */ /* 0x000fe20008001898 */
[----:B------:R-:W-:Y:S02]  /*a9a0*/  UIADD3 UR15, UR6, 0x800, URZ ;  /* 0x00000800060f7890 */ /* 0x000fe4000fffe03f */
[----:B------:R-:W-:Y:S01]  /*a9b0*/  UIADD3 UR18, UR26, 0x800, URZ ;  /* 0x000008001a127890 */ /* 0x000fe2000fffe03f */
[----:B------:R-:W-:Y:S01]  /*a9c0*/  ULDC UR19, c[0x0][0xa80] ;  /* 0x0002a00000137ab9 */ /* 0x000fe20000000800 */
[----:B-1----:R-:W-:-:S05]  /*a9d0*/  SHF.R.U32.HI R6, RZ, 0x7, R6 ;  /* 0x00000007ff067819 */ /* 0x002fca0000011606 */
[----:B0-2---:R-:W0:Y:S02]  /*a9e0*/  SHFL.IDX PT, R5, R6, RZ, 0x1f ;  /* 0x00001fff06057589 */ /* 0x005e2400000e0000 */
[----:B0-----:R-:W-:-:S13]  /*a9f0*/  R2UR UR10, R5 ;  /* 0x00000000050a72ca */ /* 0x001fda00000e0000 */
        /* <DEDUP_REMOVED lines=278> */
[----:B------:R-:W-:-:S03]  /*bb60*/  FMNMX.FTZ R7, R163, R6, !PT ;  /* 0x00000006a3077209 */ /* 0x000fc60007810000 */
[C---:B------:R-:W-:Y:S01]  /*bb70*/  FADD.FTZ R10, -R5.reuse, R10 ;  /* 0x0000000a050a7221 */ /* 0x040fe20000010100 */
[----:B------:R-:W-:Y:S01]  /*bb80*/  FMNMX.FTZ R6, R166, R7, !PT ;  /* 0x00000007a6067209 */ /* 0x000fe20007810000 */
[----:B------:R-:W-:Y:S02]  /*bb90*/  FMUL.FTZ R198, R5, UR19 ;  /* 0x0000001305c67c20 */ /* 0x000fe40008410000 */
[----:B------:R-:W-:Y:S01]  /*bba0*/  FMUL.FTZ R13, R10, UR19 ;  /* 0x000000130a0d7c20 */ /* 0x000fe20008410000 */
[----:B------:R-:W-:Y:S01]  /*bbb0*/  FMNMX.FTZ R7, R167, R6, !PT ;  /* 0x00000006a7077209 */ /* 0x000fe20007810000 */
[--C-:B------:R-:W-:Y:S01]  /*bbc0*/  FFMA.FTZ R11, R152, UR19, -R198.reuse ;  /* 0x00000013980b7c23 */ /* 0x100fe200080108c6 */
[--C-:B------:R-:W-:Y:S01]  /*bbd0*/  FFMA.FTZ R153, R153, UR19, -R198.reuse ;  /* 0x0000001399997c23 */ /* 0x100fe200080108c6 */
[----:B------:R0:W1:Y:S01]  /*bbe0*/  MUFU.EX2 R6, R13 ;  /* 0x0000000d00067308 */ /* 0x0000620000000800 */
        /* <DEDUP_REMOVED lines=9> */
[--C-:B0-----:R-:W-:Y:S01]  /*bc80*/  FFMA.FTZ R13, R157, UR19, -R198.reuse ;  /* 0x000000139d0d7c23 */ /* 0x101fe200080108c6 */
[--C-:B------:R-:W-:Y:S01]  /*bc90*/  FFMA.FTZ R172, R172, UR19, -R198.reuse ;  /* 0x00000013acac7c23 */ /* 0x100fe200080108c6 */
[--C-:B------:R-:W-:Y:S01]  /*bca0*/  FFMA.FTZ R173, R173, UR19, -R198.reuse ;  /* 0x00000013adad7c23 */ /* 0x100fe200080108c6 */
[----:B------:R-:W-:Y:S01]  /*bcb0*/  FMNMX.FTZ R7, R175, R10, !PT ;  /* 0x0000000aaf077209 */ /* 0x000fe20007810000 */
[--C-:B------:R-:W-:Y:S01]  /*bcc0*/  FFMA.FTZ R176, R176, UR19, -R198.reuse ;  /* 0x00000013b0b07c23 */ /* 0x100fe200080108c6 */
[----:B------:R0:W-:Y:S01]  /*bcd0*/  MUFU.EX2 R10, R153 ;  /* 0x00000099000a7308 */ /* 0x0001e20000000800 */
[--C-:B------:R-:W-:Y:S01]  /*bce0*/  FFMA.FTZ R177, R177, UR19, -R198.reuse ;  /* 0x00000013b1b17c23 */ /* 0x100fe200080108c6 */
[----:B------:R-:W-:Y:S01]  /*bcf0*/  FMNMX.FTZ R12, R178, R7, !PT ;  /* 0x00000007b20c7209 */ /* 0x000fe20007810000 */
[--C-:B------:R-:W-:Y:S01]  /*bd00*/  FFMA.FTZ R180, R180, UR19, -R198.reuse ;  /* 0x00000013b4b47c23 */ /* 0x100fe200080108c6 */
[-C--:B-1----:R-:W-:Y:S01]  /*bd10*/  FMUL.FTZ R24, R24, R6.reuse ;  /* 0x0000000618187220 */ /* 0x082fe20000410000 */
[----:B------:R-:W-:Y:S01]  /*bd20*/  FMUL.FTZ R25, R25, R6 ;  /* 0x0000000619197220 */ /* 0x000fe20000410000 */
[----:B------:R-:W-:Y:S01]  /*bd30*/  FMNMX.FTZ R7, R179, R12, !PT ;  /* 0x0000000cb3077209 */ /* 0x000fe20007810000 */
[-C--:B------:R-:W-:Y:S01]  /*bd40*/  FMUL.FTZ R28, R28, R6.reuse ;  /* 0x000000061c1c7220 */ /* 0x080fe20000410000 */
[----:B------:R-:W-:Y:S01]  /*bd50*/  MUFU.EX2 R11, R11 ;  /* 0x0000000b000b7308 */ /* 0x000fe20000000800 */
[--C-:B0-----:R-:W-:Y:S01]  /*bd60*/  FFMA.FTZ R153, R181, UR19, -R198.reuse ;  /* 0x00000013b5997c23 */ /* 0x101fe200080108c6 */
[----:B------:R-:W-:Y:S01]  /*bd70*/  FMNMX.FTZ R14, R182, R7, !PT ;  /* 0x00000007b60e7209 */ /* 0x000fe20007810000 */
[-C--:B------:R-:W-:Y:S01]  /*bd80*/  FMUL.FTZ R29, R29, R6.reuse ;  /* 0x000000061d1d7220 */ /* 0x080fe20000410000 */
[-C--:B------:R-:W-:Y:S01]  /*bd90*/  FMUL.FTZ R32, R32, R6.reuse ;  /* 0x0000000620207220 */ /* 0x080fe20000410000 */
[----:B------:R-:W-:Y:S01]  /*bda0*/  FMUL.FTZ R33, R33, R6 ;  /* 0x0000000621217220 */ /* 0x000fe20000410000 */
[----:B------:R-:W-:Y:S01]  /*bdb0*/  FMNMX.FTZ R7, R183, R14, !PT ;  /* 0x0000000eb7077209 */ /* 0x000fe20007810000 */
        /* <DEDUP_REMOVED lines=27> */
[----:B------:R-:W-:Y:S01]  /*bf70*/  FMUL.FTZ R77, R77, R6 ;  /* 0x000000064d4d7220 */ /* 0x000fe20000410000 */
[----:B0-----:R-:W-:Y:S01]  /*bf80*/  FMNMX.FTZ R152, R7, R152, !PT ;  /* 0x0000009807987209 */ /* 0x001fe20007810000 */
[-C--:B------:R-:W-:Y:S01]  /*bf90*/  FMUL.FTZ R80, R80, R6.reuse ;  /* 0x0000000650507220 */ /* 0x080fe20000410000 */
[-C--:B------:R-:W-:Y:S01]  /*bfa0*/  FMUL.FTZ R81, R81, R6.reuse ;  /* 0x0000000651517220 */ /* 0x080fe20000410000 */
[-C--:B------:R-:W-:Y:S01]  /*bfb0*/  FMUL.FTZ R84, R84, R6.reuse ;  /* 0x0000000654547220 */ /* 0x080fe20000410000 */
[-C--:B------:R-:W-:Y:S01]  /*bfc0*/  FMUL.FTZ R85, R85, R6.reuse ;  /* 0x0000000655557220 */ /* 0x080fe20000410000 */
[----:B------:R-:W0:Y:S01]  /*bfd0*/  SHFL.BFLY PT, R7, R152, 0x1, 0x1f ;  /* 0x0c201f0098077f89 */ /* 0x000e2200000e0000 */
        /* <DEDUP_REMOVED lines=23> */
[----:B0-----:R-:W-:Y:S01]  /*c150*/  FMNMX.FTZ R7, R152, R7, !PT ;  /* 0x0000000798077209 */ /* 0x001fe20007810000 */
[----:B------:R-:W-:Y:S01]  /*c160*/  MUFU.EX2 R169, R169 ;  /* 0x000000a900a97308 */ /* 0x000fe20000000800 */
[-C--:B------:R-:W-:Y:S01]  /*c170*/  FMUL.FTZ R125, R125, R6.reuse ;  /* 0x000000067d7d7220 */ /* 0x080fe20000410000 */
[-C--:B------:R-:W-:Y:S01]  /*c180*/  FMUL.FTZ R128, R128, R6.reuse ;  /* 0x0000000680807220 */ /* 0x080fe20000410000 */
[-C--:B------:R-:W-:Y:S01]  /*c190*/  FMUL.FTZ R129, R129, R6.reuse ;  /* 0x0000000681817220 */ /* 0x080fe20000410000 */
[----:B------:R-:W-:Y:S01]  /*c1a0*/  FADD.FTZ R152, -R7, R197 ;  /* 0x000000c507987221 */ /* 0x000fe20000010100 */
[-C--:B------:R-:W-:Y:S01]  /*c1b0*/  FMUL.FTZ R132, R132, R6.reuse ;  /* 0x0000000684847220 */ /* 0x080fe20000410000 */
[-C--:B------:R-:W-:Y:S01]  /*c1c0*/  FMUL.FTZ R133, R133, R6.reuse ;  /* 0x0000000685857220 */ /* 0x080fe20000410000 */
[-C--:B------:R-:W-:Y:S01]  /*c1d0*/  FMUL.FTZ R136, R136, R6.reuse ;  /* 0x0000000688887220 */ /* 0x080fe20000410000 */
[----:B------:R0:W-:Y:S01]  /*c1e0*/  MUFU.EX2 R197, R153 ;  /* 0x0000009900c57308 */ /* 0x0001e20000000800 */
[----:B------:R-:W-:Y:S01]  /*c1f0*/  FMUL.FTZ R181, R152, UR19 ;  /* 0x0000001398b57c20 */ /* 0x000fe20008410000 */
[----:B------:R-:W-:Y:S01]  /*c200*/  FMUL.FTZ R152, R7, UR19 ;  /* 0x0000001307987c20 */ /* 0x000fe20008410000 */
[-C--:B------:R-:W-:Y:S01]  /*c210*/  FMUL.FTZ R137, R137, R6.reuse ;  /* 0x0000000689897220 */ /* 0x080fe20000410000 */
[-C--:B------:R-:W-:Y:S01]  /*c220*/  FMUL.FTZ R140, R140, R6.reuse ;  /* 0x000000068c8c7220 */ /* 0x080fe20000410000 */
[----:B------:R-:W-:Y:S01]  /*c230*/  FMUL.FTZ R141, R141, R6 ;  /* 0x000000068d8d7220 */ /* 0x000fe20000410000 */
[--C-:B------:R-:W-:Y:S01]  /*c240*/  FFMA.FTZ R198, R154, UR19, -R152.reuse ;  /* 0x000000139ac67c23 */ /* 0x100fe20008010898 */
[----:B------:R-:W-:Y:S01]  /*c250*/  FFMA.FTZ R207, R179, UR19, -R152 ;  /* 0x00000013b3cf7c23 */ /* 0x000fe20008010898 */
[----:B------:R-:W1:Y:S01]  /*c260*/  MUFU.EX2 R181, R181 ;  /* 0x000000b500b57308 */ /* 0x000e620000000800 */
[----:B0-----:R-:W-:-:S02]  /*c270*/  IMAD.MOV R153, RZ, RZ, -R19 ;  /* 0x000000ffff997224 */ /* 0x001fc400078e0a13 */
[--C-:B------:R-:W-:Y:S01]  /*c280*/  FFMA.FTZ R199, R155, UR19, -R152.reuse ;  /* 0x000000139bc77c23 */ /* 0x100fe20008010898 */
[----:B------:R-:W-:Y:S02]  /*c290*/  IMAD.U32 R179, RZ, RZ, UR5 ;  /* 0x00000005ffb37e24 */ /* 0x000fe4000f8e00ff */
[--C-:B------:R-:W-:Y:S01]  /*c2a0*/  FFMA.FTZ R200, R158, UR19, -R152.reuse ;  /* 0x000000139ec87c23 */ /* 0x100fe20008010898 */
[----:B------:R-:W-:Y:S01]  /*c2b0*/  IMAD.U32 R154, RZ, RZ, UR7 ;  /* 0x00000007ff9a7e24 */ /* 0x000fe2000f8e00ff */
[----:B------:R-:W-:Y:S01]  /*c2c0*/  ISETP.NE.AND P3, PT, R16, R153, PT ;  /* 0x000000991000720c */ /* 0x000fe20003f65270 */
[----:B------:R-:W-:Y:S02]  /*c2d0*/  @!P1 VIADD R153, R179, 0x38840 ;  /* 0x00038840b3999836 */ /* 0x000fe40000000000 */
[--C-:B------:R-:W-:Y:S01]  /*c2e0*/  FFMA.FTZ R201, R159, UR19, -R152.reuse ;  /* 0x000000139fc97c23 */ /* 0x100fe20008010898 */
[--C-:B------:R-:W-:Y:S01]  /*c2f0*/  FFMA.FTZ R202, R162, UR19, -R152.reuse ;  /* 0x00000013a2ca7c23 */ /* 0x100fe20008010898 */
[--C-:B------:R-:W-:Y:S01]  /*c300*/  FFMA.FTZ R203, R163, UR19, -R152.reuse ;  /* 0x00000013a3cb7c23 */ /* 0x100fe20008010898 */
[--C-:B------:R-:W-:Y:S01]  /*c310*/  FFMA.FTZ R204, R166, UR19, -R152.reuse ;  /* 0x00000013a6cc7c23 */ /* 0x100fe20008010898 */
[----:B------:R-:W-:Y:S01]  /*c320*/  @!P1 PRMT R153, RZ, 0x654, R153 ;  /* 0x00000654ff999816 */ /* 0x000fe20000000099 */
[--C-:B------:R-:W-:Y:S01]  /*c330*/  FFMA.FTZ R205, R167, UR19, -R152.reuse ;  /* 0x00000013a7cd7c23 */ /* 0x100fe20008010898 */
[--C-:B------:R-:W-:Y:S01]  /*c340*/  FFMA.FTZ R170, R170, UR19, -R152.reuse ;  /* 0x00000013aaaa7c23 */ /* 0x100fe20008010898 */
[--C-:B------:R-:W-:Y:S01]  /*c350*/  FFMA.FTZ R171, R171, UR19, -R152.reuse ;  /* 0x00000013abab7c23 */ /* 0x100fe20008010898 */
[--C-:B------:R-:W-:Y:S01]  /*c360*/  FFMA.FTZ R174, R174, UR19, -R152.reuse ;  /* 0x00000013aeae7c23 */ /* 0x100fe20008010898 */
[----:B------:R-:W-:Y:S01]  /*c370*/  FFMA.FTZ R175, R175, UR19, -R152 ;  /* 0x00000013afaf7c23 */ /* 0x000fe20008010898 */
[----:B------:R0:W-:Y:S01]  /*c380*/  @!P1 SYNCS.ARRIVE.TRANS64.RED.A1T0 RZ, [R153+URZ], RZ ;  /* 0x000000ff99ff99a7 */ /* 0x0001e2000810043f */
[----:B------:R-:W-:-:S02]  /*c390*/  @!P3 IMAD R154, R154, 0x40, R17 ;  /* 0x000000409a9ab824 */ /* 0x000fc400078e0211 */
[--C-:B------:R-:W-:Y:S01]  /*c3a0*/  FFMA.FTZ R178, R178, UR19, -R152.reuse ;  /* 0x00000013b2b27c23 */ /* 0x100fe20008010898 */
[--C-:B------:R-:W-:Y:S01]  /*c3b0*/  FFMA.FTZ R182, R182, UR19, -R152.reuse ;  /* 0x00000013b6b67c23 */ /* 0x100fe20008010898 */
[----:B------:R-:W-:Y:S01]  /*c3c0*/  FFMA.FTZ R183, R183, UR19, -R152 ;  /* 0x00000013b7b77c23 */ /* 0x000fe20008010898 */
[----:B------:R-:W-:Y:S01]  /*c3d0*/  MUFU.EX2 R198, R198 ;  /* 0x000000c600c67308 */ /* 0x000fe20000000800 */
[----:B------:R-:W-:Y:S01]  /*c3e0*/  @!P3 LEA R154, R154, UR37, 0x2 ;  /* 0x000000259a9abc11 */ /* 0x000fe2000f8e10ff */
[----:B-1----:R-:W-:Y:S01]  /*c3f0*/  FMUL.FTZ R26, R26, R181 ;  /* 0x000000b51a1a7220 */ /* 0x002fe20000410000 */
[----:B------:R-:W-:Y:S01]  /*c400*/  F2FP.BF16.F32.PACK_AB R152, R10, R11 ;  /* 0x0000000b0a98723e */ /* 0x000fe200000010ff */
[-C--:B------:R-:W-:Y:S01]  /*c410*/  FMUL.FTZ R27, R27, R181.reuse ;  /* 0x000000b51b1b7220 */ /* 0x080fe20000410000 */
[----:B------:R-:W-:Y:S01]  /*c420*/  F2FP.BF16.F32.PACK_AB R158, R21, R20 ;  /* 0x00000014159e723e */ /* 0x000fe200000010ff */
[----:B------:R-:W-:Y:S01]  /*c430*/  @!P3 STS [R154+0x38400], R6 ;  /* 0x038400069a00b388 */ /* 0x000fe20000000800 */
[----:B------:R-:W-:Y:S01]  /*c440*/  F2FP.BF16.F32.PACK_AB R160, R169, R168 ;  /* 0x000000a8a9a0723e */ /* 0x000fe200000010ff */
[----:B------:R-:W0:Y:S01]  /*c450*/  MUFU.EX2 R199, R199 ;  /* 0x000000c700c77308 */ /* 0x000e220000000800 */
[-C--:B------:R-:W-:Y:S01]  /*c460*/  FMUL.FTZ R30, R30, R181.reuse ;  /* 0x000000b51e1e7220 */ /* 0x080fe20000410000 */
[----:B------:R1:W-:Y:S01]  /*c470*/  @!P3 STS [R154+0x38420], R181 ;  /* 0x038420b59a00b388 */ /* 0x0003e20000000800 */
        /* <DEDUP_REMOVED lines=9> */
[----:B-1----:R-:W-:Y:S01]  /*c510*/  F2FP.BF16.F32.PACK_AB R154, R13, R12 ;  /* 0x0000000c0d9a723e */ /* 0x002fe200000010ff */
        /* <DEDUP_REMOVED lines=72> */
[----:B------:R0:W-:Y:S01]  /*c9a0*/  STSM.16.M88.4 [R22+0x36400], R152 ;  /* 0x0364009816007844 */ /* 0x0001e20000000200 */
[----:B------:R-:W-:Y:S01]  /*c9b0*/  FFMA.FTZ R3, R6, R3, R11 ;  /* 0x0000000306037223 */ /* 0x000fe2000001000b */
[----:B------:R-:W-:Y:S01]  /*c9c0*/  FFMA.FTZ R4, R181, R4, R198 ;  /* 0x00000004b5047223 */ /* 0x000fe200000100c6 */
[----:B------:R-:W-:Y:S01]  /*c9d0*/  MUFU.EX2 R174, R174 ;  /* 0x000000ae00ae7308 */ /* 0x000fe20000000800 */
[----:B------:R0:W-:Y:S01]  /*c9e0*/  STSM.16.M88.4 [R23], R156 ;  /* 0x0000009c17007844 */ /* 0x0001e20000000200 */
[----:B------:R-:W-:Y:S01]  /*c9f0*/  FADD.FTZ R3, R10, R3 ;  /* 0x000000030a037221 */ /* 0x000fe20000010000 */
[----:B------:R-:W-:Y:S01]  /*ca00*/  FADD.FTZ R199, R199, R4 ;  /* 0x00000004c7c77221 */ /* 0x000fe20000010000 */
[----:B------:R-:W-:Y:S01]  /*ca10*/  @!P1 VIADD R179, R179, 0x38860 ;  /* 0x00038860b3b39836 */ /* 0x000fe20000000000 */
[----:B------:R-:W-:Y:S01]  /*ca20*/  UMOV UR7, UR36 ;  /* 0x0000002400077c82 */ /* 0x000fe20008000000 */
[----:B------:R-:W-:Y:S01]  /*ca30*/  FADD.FTZ R12, R12, R3 ;  /* 0x000000030c0c7221 */ /* 0x000fe20000010000 */
[----:B------:R-:W-:Y:S01]  /*ca40*/  FADD.FTZ R200, R200, R199 ;  /* 0x000000c7c8c87221 */ /* 0x000fe20000010000 */
[----:B------:R-:W2:Y:S01]  /*ca50*/  MUFU.EX2 R175, R175 ;  /* 0x000000af00af7308 */ /* 0x000ea20000000800 */
[----:B-1----:R-:W-:Y:S01]  /*ca60*/  F2FP.BF16.F32.PACK_AB R161, R171, R170 ;  /* 0x000000aaaba1723e */ /* 0x002fe200000010ff */
[----:B------:R-:W-:Y:S01]  /*ca70*/  FADD.FTZ R13, R13, R12 ;  /* 0x0000000c0d0d7221 */ /* 0x000fe20000010000 */
[----:B------:R-:W-:Y:S01]  /*ca80*/  FADD.FTZ R201, R201, R200 ;  /* 0x000000c8c9c97221 */ /* 0x000fe20000010000 */
[----:B------:R-:W-:Y:S01]  /*ca90*/  @!P1 PRMT R179, RZ, 0x654, R179 ;  /* 0x00000654ffb39816 */ /* 0x000fe200000000b3 */
[----:B------:R-:W-:-:S02]  /*caa0*/  IMAD.MOV.U32 R10, RZ, RZ, R5 ;  /* 0x000000ffff0a7224 */ /* 0x000fc400078e0005 */
        /* <DEDUP_REMOVED lines=25> */
[----:B--2---:R-:W-:Y:S02]  /*cc40*/  F2FP.BF16.F32.PACK_AB R166, R197, R180 ;  /* 0x000000b4c5a6723e */ /* 0x004fe400000010ff */
[----:B------:R-:W-:-:S04]  /*cc50*/  FADD.FTZ R177, R177, R176 ;  /* 0x000000b0b1b17221 */ /* 0x000fc80000010000 */
[----:B------:R-:W-:Y:S01]  /*cc60*/  FADD.FTZ R180, R180, R177 ;  /* 0x000000b1b4b47221 */ /* 0x000fe20000010000 */
[----:B------:R-:W2:Y:S03]  /*cc70*/  MUFU.EX2 R182, R182 ;  /* 0x000000b600b67308 */ /* 0x000ea60000000800 */
[----:B------:R-:W-:Y:S01]  /*cc80*/  FADD.FTZ R3, R197, R180 ;  /* 0x000000b4c5037221 */ /* 0x000fe20000010000 */
[----:B------:R-:W-:-:S04]  /*cc90*/  IMAD.MOV.U32 R197, RZ, RZ, R7 ;  /* 0x000000ffffc57224 */ /* 0x000fc800078e0007 */
[----:B------:R-:W3:Y:S01]  /*cca0*/  MUFU.EX2 R183, R183 ;  /* 0x000000b700b77308 */ /* 0x000ee20000000800 */
[----:B-1----:R-:W-:Y:S01]  /*ccb0*/  F2FP.BF16.F32.PACK_AB R165, R207, R178 ;  /* 0x000000b2cfa5723e */ /* 0x002fe200000010ff */
[----:B------:R-:W-:-:S04]  /*ccc0*/  FADD.FTZ R178, R178, R175 ;  /* 0x000000afb2b27221 */ /* 0x000fc80000010000 */
[----:B------:R-:W-:-:S04]  /*ccd0*/  FADD.FTZ R207, R207, R178 ;  /* 0x000000b2cfcf7221 */ /* 0x000fc80000010000 */
[----:B--2---:R-:W-:Y:S01]  /*cce0*/  FADD.FTZ R4, R182, R207 ;  /* 0x000000cfb6047221 */ /* 0x004fe20000010000 */
[----:B---3--:R-:W-:-:S03]  /*ccf0*/  F2FP.BF16.F32.PACK_AB R167, R183, R182 ;  /* 0x000000b6b7a7723e */ /* 0x008fc600000010ff */
[----:B------:R-:W-:Y:S02]  /*cd00*/  FADD.FTZ R4, R183, R4 ;  /* 0x00000004b7047221 */ /* 0x000fe40000010000 */
[----:B------:R0:W-:Y:S01]  /*cd10*/  STSM.16.M88.4 [R184], R164 ;  /* 0x000000a4b8007844 */ /* 0x0001e20000000200 */
[----:B------:R-:W-:-:S06]  /*cd20*/  WARPGROUP.ARRIVE ;  /* 0x00000000000079c5 */ /* 0x000fcc0000000000 */
        /* <DEDUP_REMOVED lines=28> */
[----:B------:R-:W-:-:S07]  /*cef0*/  IMAD.MOV.U32 R6, RZ, RZ, R8 ;  /* 0x000000ffff067224 */ /* 0x000fce00078e0008 */
.L_x_2061:
[----:B------:R-:W-:-:S13]  /*cf00*/  ISETP.GE.AND P2, PT, R6, R189, PT ;  /* 0x000000bd0600720c */ /* 0x000fda0003f46270 */
[----:B------:R-:W-:Y:S05]  /*cf10*/  @!P2 BRA `(.L_x_2071) ;  /* 0x0000003000f4a947 */ /* 0x000fea0003800000 */
[----:B------:R-:W-:Y:S01]  /*cf20*/  IMAD.MOV.U32 R12, RZ, RZ, R7 ;  /* 0x000000ffff0c7224 */ /* 0x000fe200078e0007 */
[----:B------:R-:W-:Y:S01]  /*cf30*/  UMOV UR7, UR36 ;  /* 0x0000002400077c82 */ /* 0x000fe20008000000 */
[----:B------:R-:W-:-:S07]  /*cf40*/  IMAD.MOV.U32 R11, RZ, RZ, R5 ;  /* 0x000000ffff0b7224 */ /* 0x000fce00078e0005 */
.L_x_2088:
[----:B------:R-:W-:-:S04]  /*cf50*/  UIADD3 UR36, UR7, 0x1, URZ ;  /* 0x0000000107247890 */ /* 0x000fc8000fffe03f */
[----:B------:R-:W-:-:S04]  /*cf60*/  UISETP.NE.AND UP0, UPT, UR36, 0x2, UPT ;  /* 0x000000022400788c */ /* 0x000fc8000bf05270 */
[----:B------:R-:W-:Y:S02]  /*cf70*/  USEL UR5, URZ, 0x1, UP0 ;  /* 0x000000013f057887 */ /* 0x000fe40008000000 */
[----:B------:R-:W-:-:S04]  /*cf80*/  USEL UR36, UR36, URZ, UP0 ;  /* 0x0000003f24247287 */ /* 0x000fc80008000000 */
[----:B------:R-:W-:Y:S01]  /*cf90*/  LOP3.LUT R2, R2, UR5, RZ, 0x3c, !PT ;  /* 0x0000000502027c12 */ /* 0x000fe2000f8e3cff */
[----:B--2---:R-:W-:Y:S07]  /*cfa0*/  @!P0 BRA `(.L_x_2072) ;  /* 0x0000000000048947 */ /* 0x004fee0003800000 */
[----:B------:R-:W-:Y:S01]  /*cfb0*/  BPT.TRAP 0x1 ;  /* 0x000000040000795c */ /* 0x000fe20000300000 */
.L_x_2072:
[----:B------:R-:W-:Y:S01]  /*cfc0*/  ULEA UR5, UR36, UR37, 0x3 ;  /* 0x0000002524057291 */ /* 0x000fe2000f8e183f */
[----:B------:R-:W-:-:S08]  /*cfd0*/  SHF.L.U32 R5, R2, 0x1f, RZ ;  /* 0x0000001f02057819 */ /* 0x000fd000000006ff */
[----:B------:R1:W2:Y:S01]  /*cfe0*/  SYNCS.PHASECHK.TRANS64.TRYWAIT P2, [UR5+0x38830], R5 ;  /* 0x03883005ff0075a7 */ /* 0x0002a20008040145 */
[----:B------:R-:W-:Y:S05]  /*cff0*/  @!P0 BRA `(.L_x_2073) ;  /* 0x0000000000048947 */ /* 0x000fea0003800000 */
[----:B------:R-:W-:Y:S01]  /*d000*/  BPT.TRAP 0x1 ;  /* 0x000000040000795c */ /* 0x000fe20000300000 */
.L_x_2073:
[----:B--2---:R-:W-:Y:S05]  /*d010*/  @P2 BRA `(.L_x_2074) ;  /* 0x0000000000082947 */ /* 0x004fea0003800000 */
[----:B------:R-:W2:Y:S02]  /*d020*/  SYNCS.PHASECHK.TRANS64.TRYWAIT P2, [UR5+0x38830], R5 ;  /* 0x03883005ff0075a7 */ /* 0x000ea40008040145 */
[----:B--2---:R-:W-:Y:S05]  /*d030*/  @!P2 BRA `(.L_x_2075) ;  /* 0x000000d000e4a947 */ /* 0x004fea0003800000 */
.L_x_2074:
[----:B------:R-:W-:Y:S01]  /*d040*/  R2UR UR10, R0 ;  /* 0x00000000000a72ca */ /* 0x000fe200000e0000 */
[----:B0-----:R-:W-:Y:S01]  /*d050*/  WARPGROUP.ARRIVE ;  /* 0x00000000000079c5 */ /* 0x001fe20000000000 */
        /* <DEDUP_REMOVED lines=21> */
.L_x_2076:
[----:B------:R0:W3:Y:S01]  /*d1b0*/  SYNCS.PHASECHK.TRANS64.TRYWAIT P2, [UR5+0x38850], R5 ;  /* 0x03885005ff0075a7 */ /* 0x0000e20008040145 */
[----:B------:R-:W-:Y:S05]  /*d1c0*/  @!P0 BRA `(.L_x_2077) ;  /* 0x0000000000048947 */ /* 0x000fea0003800000 */
[----:B------:R-:W-:Y:S01]  /*d1d0*/  BPT.TRAP 0x1 ;  /* 0x000000040000795c */ /* 0x000fe20000300000 */
.L_x_2077:
[----:B---3--:R-:W-:Y:S05]  /*d1e0*/  @P2 BRA `(.L_x_2078) ;  /* 0x0000000000082947 */ /* 0x008fea0003800000 */
[----:B------:R-:W3:Y:S02]  /*d1f0*/  SYNCS.PHASECHK.TRANS64.TRYWAIT P2, [UR5+0x38850], R5 ;  /* 0x03885005ff0075a7 */ /* 0x000ee40008040145 */
[----:B---3--:R-:W-:Y:S05]  /*d200*/  @!P2 BRA `(.L_x_2079) ;  /* 0x000000d00088a947 */ /* 0x008fea0003800000 */
.L_x_2078:
[----:B------:R-:W-:Y:S01]  /*d210*/  ULEA UR26, UR36, UR4, 0xc ;  /* 0x00000004241a7291 */ /* 0x000fe2000f8e603f */
[----:B------:R-:W-:Y:S01]  /*d220*/  WARPGROUP.ARRIVE ;  /* 0x00000000000079c5 */ /* 0x000fe20000000000 */
[----:B------:R-:W-:Y:S01]  /*d230*/  UMOV UR27, 0x40000040 ;  /* 0x40000040001b7882 */ /* 0x000fe20000000000 */
[----:B------:R-:W-:-:S04]  /*d240*/  UIADD3 UR28, UR6, 0x2, URZ ;  /* 0x00000002061c7890 */ /* 0x000fc8000fffe03f */
[----:B------:R-:W3:Y:S01]  /*d250*/  S2R R7, SR_TID.X ;  /* 0x0000000000077919 */ /* 0x000ee20000002100 */
[----:B------:R-:W-:Y:S01]  /*d260*/  UIADD3 UR30, UR26, 0x2, URZ ;  /* 0x000000021a1e7890 */ /* 0x000fe2000fffe03f */
[----:B--2---:R-:W2:Y:S01]  /*d270*/  @P5 LDC R8, c[0x0][0x44c] ;  /* 0x00011300ff085b82 */ /* 0x004ea20000000800 */
[----:B------:R-:W-:Y:S01]  /*d280*/  UMOV UR29, 0x40000040 ;  /* 0x40000040001d7882 */ /* 0x000fe20000000000 */
[----:B------:R-:W-:Y:S01]  /*d290*/  UMOV UR31, 0x40000040 ;  /* 0x40000040001f7882 */ /* 0x000fe20000000000 */
[----:B------:R-:W-:Y:S01]  /*d2a0*/  HGMMA.64x64x16.F32.BF16 R152, gdesc[UR24], R152, gsb0 ;  /* 0x00e00000189879f0 */ /* 0x000fe20008001898 */
[----:B------:R-:W-:Y:S01]  /*d2b0*/  UIADD3 UR15, UR6, 0x800, URZ ;  /* 0x00000800060f7890 */ /* 0x000fe2000fffe03f */
[----:B------:R-:W-:Y:S01]  /*d2c0*/  IMAD.IADD R13, R188, 0x1, R18 ;  /* 0x00000001bc0d7824 */ /* 0x000fe200078e0212 */
[----:B------:R-:W-:Y:S01]  /*d2d0*/  UIADD3 UR18, UR26, 0x800, URZ ;  /* 0x000008001a127890 */ /* 0x000fe2000fffe03f */
[----:B------:R-:W-:Y:S01]  /*d2e0*/  IMAD.U32 R10, RZ, RZ, UR5 ;  /* 0x00000005ff0a7e24 */ /* 0x000fe2000f8e00ff */
[----:B------:R-:W-:-:S02]  /*d2f0*/  ULDC UR5, c[0x0][0xad4] ;  /* 0x0002b50000057ab9 */ /* 0x000fc40000000800 */
[----:B------:R-:W-:Y:S01]  /*d300*/  ULOP3.LUT UR5, URZ, UR5, URZ, 0x33, !UPT ;  /* 0x000000053f057292 */ /* 0x000fe2000f8e333f */
[----:B--2---:R-:W-:Y:S01]  /*d310*/  @P5 IMAD.HI.U32 R8, R13, R8, RZ ;  /* 0x000000080d085227 */ /* 0x004fe200078e00ff */
[----:B---3--:R-:W-:-:S05]  /*d320*/  SHF.R.U32.HI R7, RZ, 0x7, R7 ;  /* 0x00000007ff077819 */ /* 0x008fca0000011607 */
[----:B01----:R0:W1:Y:S02]  /*d330*/  SHFL.IDX PT, R5, R7, RZ, 0x1f ;  /* 0x00001fff07057589 */ /* 0x00306400000e0000 */
[----:B0-----:R-:W0:Y:S01]  /*d340*/  LDC R7, c[0x0][0x2f0] ;  /* 0x0000bc00ff077b82 */ /* 0x001e220000000800 */
[----:B-1----:R-:W-:-:S07]  /*d350*/  R2UR UR10, R5 ;  /* 0x00000000050a72ca */ /* 0x002fce00000e0000 */
[----:B------:R-:W1:Y:S06]  /*d360*/  @P5 LDC R5, c[0x0][0x450] ;  /* 0x00011400ff055b82 */ /* 0x000e6c0000000800 */
[----:B------:R-:W-:-:S03]  /*d370*/  UISETP.GT.AND UP0, UPT, UR10, 0x7f, UPT ;  /* 0x0000007f0a00788c */ /* 0x000fc6000bf04270 */
[----:B------:R-:W-:Y:S01]  /*d380*/  UMOV UR10, 0x4 ;  /* 0x00000004000a7882 */ /* 0x000fe20000000000 */
[----:B------:R-:W-:Y:S02]  /*d390*/  USEL UR14, URZ, 0x2, !UP0 ;  /* 0x000000023f0e7887 */ /* 0x000fe4000c000000 */
[----:B------:R-:W-:Y:S01]  /*d3a0*/  USEL UR11, UR10, 0x2, UP0 ;  /* 0x000000020a0b7887 */ /* 0x000fe20008000000 */
[----:B------:R-:W-:Y:S02]  /*d3b0*/  WARPGROUP.DEPBAR.LE gsb0, 0x0 ;  /* 0x00008000000079c5 */ /* 0x000fe40000010000 */
[----:B------:R-:W-:Y:S01]  /*d3c0*/  WARPGROUP.ARRIVE ;  /* 0x00000000000079c5 */ /* 0x000fe20000000000 */
[----:B------:R-:W-:Y:S01]  /*d3d0*/  USEL UR10, UR10, 0x6, !UP0 ;  /* 0x000000060a0a7887 */ /* 0x000fe2000c000000 */
[----:B-1----:R-:W-:Y:S01]  /*d3e0*/  @P5 SHF.R.U32.HI R13, RZ, R5, R8 ;  /* 0x00000005ff0d5219 */ /* 0x002fe20000011608 */
[----:B------:R-:W-:-:S03]  /*d3f0*/  IMAD.SHL.U32 R5, R6, 0x40, RZ ;  /* 0x0000004006057824 */ /* 0x000fc600078e00ff */
[----:B------:R-:W-:Y:S01]  /*d400*/  HGMMA.64x64x16.F32.BF16 R152, gdesc[UR28], R152, gsb0 ;  /* 0x00e000001c9879f0 */ /* 0x000fe20008001898 */
[----:B------:R-:W-:Y:S01]  /*d410*/  UIADD3 UR28, UR6, 0x4, URZ ;  /* 0x00000004061c7890 */ /* 0x000fe2000fffe03f */
[----:B------:R-:W-:Y:S01]  /*d420*/  @!P1 VIADD R8, R10, 0x38840 ;  /* 0x000388400a089836 */ /* 0x000fe20000000000 */
[----:B------:R-:W-:Y:S01]  /*d430*/  UIADD3 UR30, UR26, 0x4, URZ ;  /* 0x000000041a1e7890 */ /* 0x000fe2000fffe03f */
[----:B------:R-:W1:Y:S01]  /*d440*/  SHFL.IDX PT, R198, R13, RZ, 0x1c1f ;  /* 0x001c1fff0dc67589 */ /* 0x000e6200000e0000 */
[----:B------:R-:W-:Y:S01]  /*d450*/  UMOV UR29, 0x40000040 ;  /* 0x40000040001d7882 */ /* 0x000fe20000000000 */
[----:B------:R-:W-:Y:S01]  /*d460*/  UMOV UR31, 0x40000040 ;  /* 0x40000040001f7882 */ /* 0x000fe20000000000 */
[----:B------:R-:W-:Y:S02]  /*d470*/  IADD3 R14, -R16, 0x1, -R5 ;  /* 0x00000001100e7810 */ /* 0x000fe40007ffe905 */
[----:B------:R-:W-:-:S03]  /*d480*/  @!P1 PRMT R8, RZ, 0x654, R8 ;  /* 0x00000654ff089816 */ /* 0x000fc60000000008 */
[----:B0-----:R-:W-:Y:S01]  /*d490*/  IMAD R14, R7, UR38, R14 ;  /* 0x00000026070e7c24 */ /* 0x001fe2000f8e020e */
        /* <DEDUP_REMOVED lines=235> */
[----:B------:R-:W-:-:S04]  /*e350*/  VIADD R15, R14, -UR10 ;  /* 0x8000000a0e0f7c36 */ /* 0x000fc80008000000 */
[C---:B------:R-:W-:Y:S02]  /*e360*/  VIADD R14, R15.reuse, UR11 ;  /* 0x0000000b0f0e7c36 */ /* 0x040fe40008000000 */
[----:B------:R-:W-:Y:S01]  /*e370*/  VIADD R15, R15, UR5 ;  /* 0x000000050f0f7c36 */ /* 0x000fe20008000000 */
[----:B------:R-:W-:Y:S01]  /*e380*/  ULDC UR5, c[0x0][0xadc] ;  /* 0x0002b70000057ab9 */ /* 0x000fe20000000800 */
[--C-:B-1----:R-:W-:Y:S02]  /*e390*/  IMAD.IADD R20, R14, 0x1, R198.reuse ;  /* 0x000000010e147824 */ /* 0x102fe400078e02c6 */
[----:B------:R-:W-:Y:S01]  /*e3a0*/  IMAD.IADD R21, R15, 0x1, R198 ;  /* 0x000000010f157824 */ /* 0x000fe200078e02c6 */
        /* <DEDUP_REMOVED lines=19> */
.L_x_2082:
[----:B------:R-:W-:-:S05]  /*e4e0*/  IMAD.U32 R198, RZ, RZ, UR5 ;  /* 0x00000005ffc67e24 */ /* 0x000fca000f8e00ff */
[----:B------:R-:W-:-:S13]  /*e4f0*/  ISETP.NE.AND P2, PT, R198, 0x1, PT ;  /* 0x00000001c600780c */ /* 0x000fda0003f45270 */
[----:B------:R-:W0:Y:S02]  /*e500*/  @P2 LDC.64 R8, c[0x0][0xae0] ;  /* 0x0002b800ff082b82 */ /* 0x000e240000000a00 */
[----:B0-----:R-:W-:-:S05]  /*e510*/  @P2 IMAD.HI.U32 R8, R197, R8, RZ ;  /* 0x00000008c5082227 */ /* 0x001fca00078e00ff */
[----:B------:R-:W-:-:S07]  /*e520*/  @P2 SHF.R.U32.HI R197, RZ, R9, R8 ;  /* 0x00000009ffc52219 */ /* 0x000fce0000011608 */
.L_x_2083:
[----:B------:R-:W-:Y:S05]  /*e530*/  BSYNC B0 ;  /* 0x0000000000007941 */ /* 0x000fea0003800000 */
.L_x_2081:
[----:B------:R-:W-:-:S04]  /*e540*/  IMAD R197, R197, R198, -R5 ;  /* 0x000000c6c5c57224 */ /* 0x000fc800078e0a05 */
[----:B------:R-:W-:-:S05]  /*e550*/  IMAD.IADD R197, R197, 0x1, -R16 ;  /* 0x00000001c5c57824 */ /* 0x000fca00078e0a10 */
[----:B------:R-:W-:Y:S02]  /*e560*/  VIADDMNMX R20, R197, R198, R20, PT ;  /* 0x000000c6c5147246 */ /* 0x000fe40003800114 */
[----:B------:R-:W-:-:S07]  /*e570*/  VIMNMX R21, R21, R197, !PT ;  /* 0x000000c515157248 */ /* 0x000fce0007fe0100 */
.L_x_2080:
[----:B------:R-:W-:Y:S01]  /*e580*/  ISETP.GT.AND P2, PT, R6, -0x1, PT ;  /* 0xffffffff0600780c */ /* 0x000fe20003f44270 */
[----:B0-----:R-:W0:Y:S03]  /*e590*/  SHFL.IDX PT, R8, R13, 0x1, 0x1c1f ;  /* 0x003c1f000d087f89 */ /* 0x001e2600000e0000 */
[C---:B------:R-:W-:Y:S02]  /*e5a0*/  ISETP.GT.AND P4, PT, R21.reuse, RZ, P2 ;  /* 0x000000ff1500720c */ /* 0x040fe40001784270 */
[----:B------:R-:W-:Y:S02]  /*e5b0*/  ISETP.GT.AND P3, PT, R21, 0x1, P2 ;  /* 0x000000011500780c */ /* 0x000fe40001764270 */
[C---:B------:R-:W-:Y:S02]  /*e5c0*/  ISETP.LT.OR P4, PT, R20.reuse, 0x1, P4 ;  /* 0x000000011400780c */ /* 0x040fe40002781670 */
[----:B------:R-:W-:-:S02]  /*e5d0*/  ISETP.LT.OR P3, PT, R20, 0x2, P3 ;  /* 0x000000021400780c */ /* 0x000fc40001f61670 */
[----:B------:R-:W-:Y:S02]  /*e5e0*/  FSEL R152, R152, -INF , !P4 ;  /* 0xff80000098987808 */ /* 0x000fe40006000000 */
[----:B------:R-:W-:Y:S02]  /*e5f0*/  FSEL R153, R153, -INF , !P3 ;  /* 0xff80000099997808 */ /* 0x000fe40005800000 */
[C---:B------:R-:W-:Y:S02]  /*e600*/  ISETP.GT.AND P4, PT, R21.reuse, 0x8, P2 ;  /* 0x000000081500780c */ /* 0x040fe40001784270 */
[----:B------:R-:W-:Y:S02]  /*e610*/  ISETP.GT.AND P3, PT, R21, 0x9, P2 ;  /* 0x000000091500780c */ /* 0x000fe40001764270 */
[C---:B------:R-:W-:Y:S02]  /*e620*/  ISETP.LT.OR P4, PT, R20.reuse, 0x9, P4 ;  /* 0x000000091400780c */ /* 0x040fe40002781670 */
[----:B------:R-:W-:-:S02]  /*e630*/  ISETP.LT.OR P3, PT, R20, 0xa, P3 ;  /* 0x0000000a1400780c */ /* 0x000fc40001f61670 */
[----:B------:R-:W-:Y:S01]  /*e640*/  FSEL R156, R156, -INF , !P4 ;  /* 0xff8000009c9c7808 */ /* 0x000fe20006000000 */
[--C-:B0-----:R-:W-:Y:S01]  /*e650*/  IMAD.IADD R14, R14, 0x1, R8.reuse ;  /* 0x000000010e0e7824 */ /* 0x101fe200078e0208 */
[----:B------:R-:W-:Y:S01]  /*e660*/  FSEL R157, R157, -INF , !P3 ;  /* 0xff8000009d9d7808 */ /* 0x000fe20005800000 */
[----:B------:R-:W-:Y:S01]  /*e670*/  IMAD.IADD R15, R15, 0x1, R8 ;  /* 0x000000010f0f7824 */ /* 0x000fe200078e0208 */
[C---:B------:R-:W-:Y:S02]  /*e680*/  ISETP.GT.AND P4, PT, R21.reuse, 0x10, P2 ;  /* 0x000000101500780c */ /* 0x040fe40001784270 */
        /* <DEDUP_REMOVED lines=49> */
.L_x_2086:
[----:B------:R-:W-:-:S05]  /*e9a0*/  IMAD.U32 R20, RZ, RZ, UR5 ;  /* 0x00000005ff147e24 */ /* 0x000fca000f8e00ff */
[----:B------:R-:W-:-:S13]  /*e9b0*/  ISETP.NE.AND P3, PT, R20, 0x1, PT ;  /* 0x000000011400780c */ /* 0x000fda0003f65270 */
[----:B------:R-:W0:Y:S02]  /*e9c0*/  @P3 LDC.64 R8, c[0x0][0xae0] ;  /* 0x0002b800ff083b82 */ /* 0x000e240000000a00 */
[----:B0-----:R-:W-:-:S05]  /*e9d0*/  @P3 IMAD.HI.U32 R8, R7, R8, RZ ;  /* 0x0000000807083227 */ /* 0x001fca00078e00ff */
[----:B------:R-:W-:-:S07]  /*e9e0*/  @P3 SHF.R.U32.HI R7, RZ, R9, R8 ;  /* 0x00000009ff073219 */ /* 0x000fce0000011608 */
.L_x_2087:
[----:B------:R-:W-:Y:S05]  /*e9f0*/  BSYNC B0 ;  /* 0x0000000000007941 */ /* 0x000fea0003800000 */
.L_x_2085:
[----:B------:R-:W-:-:S04]  /*ea00*/  IMAD R5, R7, R20, -R5 ;  /* 0x0000001407057224 */ /* 0x000fc800078e0a05 */
[----:B------:R-:W-:-:S05]  /*ea10*/  IMAD.IADD R5, R5, 0x1, -R16 ;  /* 0x0000000105057824 */ /* 0x000fca00078e0a10 */
[----:B------:R-:W-:Y:S02]  /*ea20*/  VIADDMNMX R14, R5, R20, R14, PT ;  /* 0x00000014050e7246 */ /* 0x000fe4000380010e */
[----:B------:R-:W-:-:S07]  /*ea30*/  VIMNMX R15, R15, R5, !PT ;  /* 0x000000050f0f7248 */ /* 0x000fce0007fe0100 */
.L_x_2084:
[----:B------:R-:W-:Y:S01]  /*ea40*/  FMNMX.FTZ R8, R152, R11, !PT ;  /* 0x0000000b98087209 */ /* 0x000fe20007810000 */
[----:B------:R-:W-:Y:S01]  /*ea50*/  ULDC UR19, c[0x0][0xa80] ;  /* 0x0002a00000137ab9 */ /* 0x000fe20000000800 */
[----:B------:R-:W-:Y:S01]  /*ea60*/  ISETP.GT.AND P4, PT, R15, 0x1, P2 ;  /* 0x000000010f00780c */ /* 0x000fe20001784270 */
[----:B------:R-:W-:Y:S01]  /*ea70*/  ULEA UR10, UR36, UR39, 0xc ;  /* 0x00000027240a7291 */ /* 0x000fe2000f8e603f */
[----:B------:R-:W-:Y:S01]  /*ea80*/  FMNMX.FTZ R5, R153, R8, !PT ;  /* 0x0000000899057209 */ /* 0x000fe20007810000 */
[----:B------:R-:W-:Y:S01]  /*ea90*/  UMOV UR11, 0x40000040 ;  /* 0x40000040000b7882 */ /* 0x000fe20000000000 */
[----:B------:R-:W-:Y:S01]  /*eaa0*/  ISETP.LT.OR P4, PT, R14, 0x2, P4 ;  /* 0x000000020e00780c */ /* 0x000fe20002781670 */
[----:B------:R-:W-:Y:S01]  /*eab0*/  UIADD3 UR14, UR10, 0x80, URZ ;  /* 0x000000800a0e7890 */ /* 0x000fe2000fffe03f */
[----:B------:R-:W-:Y:S01]  /*eac0*/  FMNMX.FTZ R8, R156, R5, !PT ;  /* 0x000000059c087209 */ /* 0x000fe20007810000 */
[----:B------:R-:W-:Y:S01]  /*ead0*/  UMOV UR15, 0x40000040 ;  /* 0x40000040000f7882 */ /* 0x000fe20000000000 */
[----:B------:R-:W-:Y:S01]  /*eae0*/  FSEL R155, R155, -INF , !P4 ;  /* 0xff8000009b9b7808 */ /* 0x000fe20006000000 */
[----:B------:R-:W-:Y:S01]  /*eaf0*/  @!P1 VIADD R10, R10, 0x38860 ;  /* 0x000388600a0a9836 */ /* 0x000fe20000000000 */
[----:B------:R-:W-:-:S02]  /*eb00*/  FMNMX.FTZ R5, R157, R8, !PT ;  /* 0x000000089d057209 */ /* 0x000fc40007810000 */
[C---:B------:R-:W-:Y:S02]  /*eb10*/  ISETP.GT.AND P4, PT, R15.reuse, 0x9, P2 ;  /* 0x000000090f00780c */ /* 0x040fe40001784270 */
        /* <DEDUP_REMOVED lines=8> */
[----:B------:R-:W-:Y:S02]  /*eba0*/  FMNMX.FTZ R8, R168, R5, !PT ;  /* 0x00000005a8087209 */ /* 0x000fe40007810000 */
[----:B------:R-:W-:Y:S02]  /*ebb0*/  ISETP.GT.AND P4, PT, R15, 0x11, P2 ;  /* 0x000000110f00780c */ /* 0x000fe40001784270 */
[----:B------:R-:W-:-:S02]  /*ebc0*/  FMNMX.FTZ R5, R169, R8, !PT ;  /* 0x00000008a9057209 */ /* 0x000fc40007810000 */
[----:B------:R-:W-:Y:S02]  /*ebd0*/  FSEL R158, R158, -INF , !P3 ;  /* 0xff8000009e9e7808 */ /* 0x000fe40005800000 */
        /* <DEDUP_REMOVED lines=9> */
[----:B------:R-:W-:Y:S02]  /*ec70*/  ISETP.GT.AND P4, PT, R15, RZ, P2 ;  /* 0x000000ff0f00720c */ /* 0x000fe40001784270 */
[----:B------:R-:W-:-:S02]  /*ec80*/  FMNMX.FTZ R8, R181, R8, !PT ;  /* 0x00000008b5087209 */ /* 0x000fc40007810000 */
[----:B------:R-:W-:Y:S02]  /*ec90*/  FSEL R162, R162, -INF , !P3 ;  /* 0xff800000a2a27808 */ /* 0x000fe40005800000 */
[----:B------:R-:W-:Y:S01]  /*eca0*/  ISETP.GT.AND P3, PT, R15, 0x18, P2 ;  /* 0x000000180f00780c */ /* 0x000fe20001764270 */
[----:B------:R-:W0:Y:S01]  /*ecb0*/  SHFL.BFLY PT, R5, R8, 0x2, 0x1f ;  /* 0x0c401f0008057f89 */ /* 0x000e2200000e0000 */
        /* <DEDUP_REMOVED lines=9> */
[----:B------:R-:W-:-:S02]  /*ed50*/  ISETP.GT.AND P3, PT, R15, 0x21, P2 ;  /* 0x000000210f00780c */ /* 0x000fc40001764270 */
[----:B------:R-:W-:Y:S02]  /*ed60*/  FSEL R170, R170, -INF , !P4 ;  /* 0xff800000aaaa7808 */ /* 0x000fe40006000000 */
[----:B------:R-:W-:Y:S02]  /*ed70*/  ISETP.LT.OR P3, PT, R14, 0x22, P3 ;  /* 0x000000220e00780c */ /* 0x000fe40001f61670 */
[----:B0-----:R-:W-:Y:S02]  /*ed80*/  FMNMX.FTZ R5, R8, R5, !PT ;  /* 0x0000000508057209 */ /* 0x001fe40007810000 */
[----:B------:R-:W-:Y:S02]  /*ed90*/  FMNMX.FTZ R8, R197, R12, !PT ;  /* 0x0000000cc5087209 */ /* 0x000fe40007810000 */
[----:B------:R-:W-:Y:S01]  /*eda0*/  ISETP.GT.AND P4, PT, R15, 0x28, P2 ;  /* 0x000000280f00780c */ /* 0x000fe20001784270 */
[----:B------:R-:W0:Y:S01]  /*edb0*/  SHFL.BFLY PT, R20, R5, 0x1, 0x1f ;  /* 0x0c201f0005147f89 */ /* 0x000e2200000e0000 */
        /* <DEDUP_REMOVED lines=11> */
[----:B------:R-:W-:Y:S02]  /*ee70*/  FSEL R198, R175, -INF , !P3 ;  /* 0xff800000afc67808 */ /* 0x000fe40005800000 */
[----:B0-----:R-:W-:-:S02]  /*ee80*/  FMNMX.FTZ R5, R5, R20, !PT ;  /* 0x0000001405057209 */ /* 0x001fc40007810000 */
[----:B------:R-:W-:Y:S02]  /*ee90*/  ISETP.GT.AND P3, PT, R15, 0x30, P2 ;  /* 0x000000300f00780c */ /* 0x000fe40001764270 */
[C---:B------:R-:W-:Y:S01]  /*eea0*/  FSETP.NEU.FTZ.AND P4, PT, R5.reuse, -INF , PT ;  /* 0xff8000000500780b */ /* 0x040fe20003f9d000 */
[----:B------:R-:W-:Y:S01]  /*eeb0*/  FMUL.FTZ R7, R5, UR19 ;  /* 0x0000001305077c20 */ /* 0x000fe20008410000 */
[----:B------:R-:W-:Y:S02]  /*eec0*/  FMNMX.FTZ R9, R167, R8, !PT ;  /* 0x00000008a7097209 */ /* 0x000fe40007810000 */
[----:B------:R-:W-:Y:S02]  /*eed0*/  ISETP.LT.OR P3, PT, R14, 0x31, P3 ;  /* 0x000000310e00780c */ /* 0x000fe40001f61670 */
[----:B------:R-:W-:Y:S02]  /*eee0*/  FSEL R7, R7, RZ, P4 ;  /* 0x000000ff07077208 */ /* 0x000fe40002000000 */
[----:B------:R-:W-:-:S02]  /*eef0*/  FMNMX.FTZ R20, R170, R9, !PT ;  /* 0x00000009aa147209 */ /* 0x000fc40007810000 */
[----:B------:R-:W-:Y:S01]  /*ef00*/  @!P1 PRMT R10, RZ, 0x654, R10 ;  /* 0x00000654ff0a9816 */ /* 0x000fe2000000000a */
        /* <DEDUP_REMOVED lines=13> */
[----:B------:R-:W-:Y:S01]  /*efe0*/  ISETP.GT.AND P3, PT, R15, 0x38, P2 ;  /* 0x000000380f00780c */ /* 0x000fe20001764270 */
[--C-:B------:R-:W-:Y:S01]  /*eff0*/  FFMA.FTZ R169, R169, UR19, -R7.reuse ;  /* 0x00000013a9a97c23 */ /* 0x100fe20008010807 */
[----:B0-----:R-:W-:Y:S01]  /*f000*/  FMNMX.FTZ R21, R198, R13, !PT ;  /* 0x0000000dc6157209 */ /* 0x001fe20007810000 */
[--C-:B------:R-:W-:Y:S01]  /*f010*/  FFMA.FTZ R172, R172, UR19, -R7.reuse ;  /* 0x00000013acac7c23 */ /* 0x100fe20008010807 */
[----:B------:R-:W-:Y:S01]  /*f020*/  ISETP.GT.AND P2, PT, R15, 0x39, P2 ;  /* 0x000000390f00780c */ /* 0x000fe20001744270 */
[----:B------:R0:W-:Y:S01]  /*f030*/  MUFU.EX2 R13, R174 ;  /* 0x000000ae000d7308 */ /* 0x0001e20000000800 */
[----:B------:R-:W-:Y:S01]  /*f040*/  ISETP.LT.OR P3, PT, R14, 0x39, P3 ;  /* 0x000000390e00780c */ /* 0x000fe20001f61670 */
        /* <DEDUP_REMOVED lines=8> */
[--C-:B0-----:R-:W-:Y:S01]  /*f0d0*/  FFMA.FTZ R174, R165, UR19, -R7.reuse ;  /* 0x00000013a5ae7c23 */ /* 0x101fe20008010807 */
[----:B------:R-:W-:Y:S01]  /*f0e0*/  FSEL R183, R183, -INF , !P2 ;  /* 0xff800000b7b77808 */ /* 0x000fe20005000000 */
[--C-:B------:R-:W-:Y:S01]  /*f0f0*/  FFMA.FTZ R178, R181, UR19, -R7.reuse ;  /* 0x00000013b5b27c23 */ /* 0x100fe20008010807 */
[----:B------:R-:W-:Y:S01]  /*f100*/  FMNMX.FTZ R20, R182, R15, !PT ;  /* 0x0000000fb6147209 */ /* 0x000fe20007810000 */
[--C-:B------:R-:W-:Y:S01]  /*f110*/  FFMA.FTZ R15, R160, UR19, -R7.reuse ;  /* 0x00000013a00f7c23 */ /* 0x100fe20008010807 */
[----:B------:R-:W-:Y:S01]  /*f120*/  FSEL R160, R5, RZ, P4 ;  /* 0x000000ff05a07208 */ /* 0x000fe20002000000 */
[----:B------:R-:W-:Y:S01]  /*f130*/  MUFU.EX2 R9, R9 ;  /* 0x0000000900097308 */ /* 0x000fe20000000800 */
[----:B------:R-:W-:Y:S01]  /*f140*/  FMNMX.FTZ R156, R183, R20, !PT ;  /* 0x00000014b79c7209 */ /* 0x000fe20007810000 */
[----:B------:R-:W-:-:S02]  /*f150*/  FFMA.FTZ R20, R161, UR19, -R7 ;  /* 0x00000013a1147c23 */ /* 0x000fc40008010807 */
[----:B------:R-:W-:Y:S02]  /*f160*/  FADD.FTZ R160, -R160, R11 ;  /* 0x0000000ba0a07221 */ /* 0x000fe40000010100 */
[----:B------:R-:W0:Y:S02]  /*f170*/  SHFL.BFLY PT, R157, R156, 0x2, 0x1f ;  /* 0x0c401f009c9d7f89 */ /* 0x000e2400000e0000 */
[----:B------:R-:W-:Y:S01]  /*f180*/  FMUL.FTZ R11, R160, UR19 ;  /* 0x00000013a00b7c20 */ /* 0x000fe20008410000 */
[----:B------:R-:W-:Y:S08]  /*f190*/  MUFU.EX2 R14, R14 ;  /* 0x0000000e000e7308 */ /* 0x000ff00000000800 */
[----:B------:R-:W1:Y:S08]  /*f1a0*/  MUFU.EX2 R11, R11 ;  /* 0x0000000b000b7308 */ /* 0x000e700000000800 */
[----:B------:R-:W-:Y:S01]  /*f1b0*/  MUFU.EX2 R15, R15 ;  /* 0x0000000f000f7308 */ /* 0x000fe20000000800 */
[----:B0-----:R-:W-:-:S07]  /*f1c0*/  FMNMX.FTZ R157, R156, R157, !PT ;  /* 0x0000009d9c9d7209 */ /* 0x001fce0007810000 */
[----:B------:R-:W0:Y:S01]  /*f1d0*/  MUFU.EX2 R20, R20 ;  /* 0x0000001400147308 */ /* 0x000e220000000800 */
[-C--:B-1----:R-:W-:Y:S01]  /*f1e0*/  FMUL.FTZ R24, R24, R11.reuse ;  /* 0x0000000b18187220 */ /* 0x082fe20000410000 */
[----:B------:R-:W1:Y:S01]  /*f1f0*/  SHFL.BFLY PT, R156, R157, 0x1, 0x1f ;  /* 0x0c201f009d9c7f89 */ /* 0x000e6200000e0000 */
        /* <DEDUP_REMOVED lines=22> */
[----:B------:R-:W-:Y:S01]  /*f360*/  FMUL.FTZ R64, R64, R11 ;  /* 0x0000000b40407220 */ /* 0x000fe20000410000 */
[----:B-1----:R-:W-:Y:S01]  /*f370*/  FMNMX.FTZ R7, R157, R156, !PT ;  /* 0x0000009c9d077209 */ /* 0x002fe20007810000 */
[----:B------:R-:W-:-:S02]  /*f380*/  IMAD.MOV R157, RZ, RZ, -R19 ;  /* 0x000000ffff9d7224 */ /* 0x000fc400078e0a13 */
[-C--:B------:R-:W-:Y:S01]  /*f390*/  FMUL.FTZ R65, R65, R11.reuse ;  /* 0x0000000b41417220 */ /* 0x080fe20000410000 */
[----:B------:R-:W-:Y:S01]  /*f3a0*/  FMUL.FTZ R68, R68, R11 ;  /* 0x0000000b44447220 */ /* 0x000fe20000410000 */
[C---:B------:R-:W-:Y:S01]  /*f3b0*/  FSETP.NEU.FTZ.AND P2, PT, R7.reuse, -INF , PT ;  /* 0xff8000000700780b */ /* 0x040fe20003f5d000 */
[----:B------:R-:W-:Y:S01]  /*f3c0*/  FMUL.FTZ R156, R7, UR19 ;  /* 0x00000013079c7c20 */ /* 0x000fe20008410000 */
[----:B------:R-:W-:Y:S01]  /*f3d0*/  ISETP.NE.AND P3, PT, R16, R157, PT ;  /* 0x0000009d1000720c */ /* 0x000fe20003f65270 */
[----:B------:R-:W1:Y:S01]  /*f3e0*/  MUFU.EX2 R169, R169 ;  /* 0x000000a900a97308 */ /* 0x000e620000000800 */
[-C--:B------:R-:W-:Y:S01]  /*f3f0*/  FMUL.FTZ R69, R69, R11.reuse ;  /* 0x0000000b45457220 */ /* 0x080fe20000410000 */
[-C--:B------:R-:W-:Y:S01]  /*f400*/  FMUL.FTZ R72, R72, R11.reuse ;  /* 0x0000000b48487220 */ /* 0x080fe20000410000 */
[----:B------:R-:W-:Y:S01]  /*f410*/  FSEL R160, R156, RZ, P2 ;  /* 0x000000ff9ca07208 */ /* 0x000fe20001000000 */
[----:B------:R-:W-:Y:S02]  /*f420*/  IMAD.U32 R156, RZ, RZ, UR7 ;  /* 0x00000007ff9c7e24 */ /* 0x000fe4000f8e00ff */
        /* <DEDUP_REMOVED lines=8> */
[----:B------:R-:W-:Y:S01]  /*f4b0*/  FFMA.FTZ R158, R158, UR19, -R160 ;  /* 0x000000139e9e7c23 */ /* 0x000fe200080108a0 */
        /* <DEDUP_REMOVED lines=8> */
[----:B------:R-:W2:Y:S01]  /*f540*/  MUFU.EX2 R200, R155 ;  /* 0x0000009b00c87308 */ /* 0x000ea20000000800 */
        /* <DEDUP_REMOVED lines=11> */
[----:B------:R-:W-:Y:S01]  /*f600*/  F2FP.BF16.F32.PACK_AB R154, R14, R13 ;  /* 0x0000000d0e9a723e */ /* 0x000fe200000010ff */
[----:B------:R-:W-:Y:S01]  /*f610*/  FMUL.FTZ R81, R81, R11 ;  /* 0x0000000b51517220 */ /* 0x000fe20000410000 */
[----:B0-----:R-:W-:Y:S01]  /*f620*/  F2FP.BF16.F32.PACK_AB R156, R20, R15 ;  /* 0x0000000f149c723e */ /* 0x001fe200000010ff */
[-C--:B------:R-:W-:Y:S01]  /*f630*/  FMUL.FTZ R84, R84, R11.reuse ;  /* 0x0000000b54547220 */ /* 0x080fe20000410000 */
[----:B-1----:R-:W-:Y:S01]  /*f640*/  F2FP.BF16.F32.PACK_AB R160, R169, R168 ;  /* 0x000000a8a9a0723e */ /* 0x002fe200000010ff */
[----:B--2---:R0:W-:Y:S01]  /*f650*/  @!P3 STS [R157+0x38420], R200 ;  /* 0x038420c89d00b388 */ /* 0x0041e20000000800 */
        /* <DEDUP_REMOVED lines=16> */
[----:B------:R-:W3:Y:S01]  /*f760*/  MUFU.EX2 R181, R181 ;  /* 0x000000b500b57308 */ /* 0x000ee20000000800 */
        /* <DEDUP_REMOVED lines=16> */
[----:B---3--:R-:W-:Y:S01]  /*f870*/  F2FP.BF16.F32.PACK_AB R155, R181, R12 ;  /* 0x0000000cb59b723e */ /* 0x008fe200000010ff */
        /* <DEDUP_REMOVED lines=88> */
[----:B------:R2:W-:Y:S01]  /*fe00*/  STSM.16.M88.4 [R22+0x36400], R152 ;  /* 0x0364009816007844 */ /* 0x0005e20000000200 */
[----:B------:R-:W-:Y:S01]  /*fe10*/  FFMA.FTZ R8, R11, R3, R8 ;  /* 0x000000030b087223 */ /* 0x000fe20000010008 */
[----:B------:R-:W-:Y:S01]  /*fe20*/  FFMA.FTZ R179, R200, R4, R179 ;  /* 0x00000004c8b37223 */ /* 0x000fe200000100b3 */
[----:B------:R-:W-:Y:S01]  /*fe30*/  ISETP.GT.AND P2, PT, R6, R189, PT ;  /* 0x000000bd0600720c */ /* 0x000fe20003f44270 */
[----:B------:R2:W-:Y:S01]  /*fe40*/  STSM.16.M88.4 [R23], R156 ;  /* 0x0000009c17007844 */ /* 0x0005e20000000200 */
[----:B------:R-:W-:Y:S01]  /*fe50*/  FADD.FTZ R8, R9, R8 ;  /* 0x0000000809087221 */ /* 0x000fe20000010000 */
[----:B------:R-:W0:Y:S01]  /*fe60*/  MUFU.EX2 R178, R178 ;  /* 0x000000b200b27308 */ /* 0x000e220000000800 */
[----:B-1----:R-:W-:Y:S01]  /*fe70*/  F2FP.BF16.F32.PACK_AB R164, R176, R175 ;  /* 0x000000afb0a4723e */ /* 0x002fe200000010ff */
[----:B------:R2:W-:Y:S01]  /*fe80*/  STSM.16.M88.4 [R185], R160 ;  /* 0x000000a0b9007844 */ /* 0x0005e20000000200 */
[----:B------:R-:W-:Y:S01]  /*fe90*/  FADD.FTZ R179, R180, R179 ;  /* 0x000000b3b4b37221 */ /* 0x000fe20000010000 */
[----:B------:R-:W-:Y:S01]  /*fea0*/  FADD.FTZ R13, R13, R8 ;  /* 0x000000080d0d7221 */ /* 0x000fe20000010000 */
[----:B------:R-:W-:Y:S01]  /*feb0*/  UMOV UR7, UR36 ;  /* 0x0000002400077c82 */ /* 0x000fe20008000000 */
[----:B------:R-:W-:-:S02]  /*fec0*/  VIADD R6, R6, 0xffffffff ;  /* 0xffffffff06067836 */ /* 0x000fc40000000000 */
[----:B------:R-:W-:Y:S01]  /*fed0*/  FADD.FTZ R12, R12, R179 ;  /* 0x000000b30c0c7221 */ /* 0x000fe20000010000 */
[----:B------:R-:W-:Y:S01]  /*fee0*/  MUFU.EX2 R201, R201 ;  /* 0x000000c900c97308 */ /* 0x000fe20000000800 */
[----:B------:R-:W-:Y:S01]  /*fef0*/  FADD.FTZ R14, R14, R13 ;  /* 0x0000000d0e0e7221 */ /* 0x000fe20000010000 */
[----:B------:R-:W-:Y:S02]  /*ff00*/  IMAD.MOV.U32 R11, RZ, RZ, R5 ;  /* 0x000000ffff0b7224 */ /* 0x000fe400078e0005 */
[----:B------:R-:W-:Y:S01]  /*ff10*/  FADD.FTZ R181, R181, R12 ;  /* 0x0000000cb5b57221 */ /* 0x000fe20000010000 */
[----:B------:R-:W-:Y:S02]  /*ff20*/  IMAD.MOV.U32 R12, RZ, RZ, R7 ;  /* 0x000000ffff0c7224 */ /* 0x000fe400078e0007 */
[----:B------:R-:W-:Y:S01]  /*ff30*/  FADD.FTZ R15, R15, R14 ;  /* 0x0000000e0f0f7221 */ /* 0x000fe20000010000 */
[----:B------:R-:W-:Y:S01]  /*ff40*/  FADD.FTZ R170, R170, R181 ;  /* 0x000000b5aaaa7221 */ /* 0x000fe20000010000 */
[----:B------:R-:W1:Y:S01]  /*ff50*/  MUFU.EX2 R204, R204 ;  /* 0x000000cc00cc7308 */ /* 0x000e620000000800 */
        /* <DEDUP_REMOVED lines=11> */
[----:B-1----:R-:W-:Y:S01]  /*10010*/  F2FP.BF16.F32.PACK_AB R165, R204, R201 ;  /* 0x000000c9cca5723e */ /* 0x002fe200000010ff */
[----:B------:R-:W-:Y:S01]  /*10020*/  FADD.FTZ R169, R169, R168 ;  /* 0x000000a8a9a97221 */ /* 0x000fe20000010000 */
[----:B------:R-:W-:-:S03]  /*10030*/  FADD.FTZ R198, R198, R197 ;  /* 0x000000c5c6c67221 */ /* 0x000fc60000010000 */
[----:B------:R-:W-:Y:S01]  /*10040*/  FADD.FTZ R172, R172, R169 ;  /* 0x000000a9acac7221 */ /* 0x000fe20000010000 */
[----:B------:R-:W-:-:S03]  /*10050*/  FADD.FTZ R199, R199, R198 ;  /* 0x000000c6c7c77221 */ /* 0x000fc60000010000 */
[----:B------:R-:W-:Y:S01]  /*10060*/  FADD.FTZ R172, R173, R172 ;  /* 0x000000acadac7221 */ /* 0x000fe20000010000 */
[----:B------:R-:W-:-:S03]  /*10070*/  FADD.FTZ R202, R202, R199 ;  /* 0x000000c7caca7221 */ /* 0x000fc60000010000 */
[----:B------:R-:W-:Y:S01]  /*10080*/  FADD.FTZ R175, R175, R172 ;  /* 0x000000acafaf7221 */ /* 0x000fe20000010000 */
[----:B------:R-:W-:Y:S01]  /*10090*/  FADD.FTZ R201, R201, R202 ;  /* 0x000000cac9c97221 */ /* 0x000fe20000010000 */
[----:B0-----:R-:W-:Y:S02]  /*100a0*/  F2FP.BF16.F32.PACK_AB R167, R206, R203 ;  /* 0x000000cbcea7723e */ /* 0x001fe400000010ff */
[----:B------:R-:W-:Y:S01]  /*100b0*/  FADD.FTZ R176, R176, R175 ;  /* 0x000000afb0b07221 */ /* 0x000fe20000010000 */
[----:B------:R-:W-:Y:S02]  /*100c0*/  FADD.FTZ R204, R204, R201 ;  /* 0x000000c9cccc7221 */ /* 0x000fe40000010000 */
[----:B------:R2:W-:Y:S01]  /*100d0*/  STSM.16.M88.4 [R184], R164 ;  /* 0x000000a4b8007844 */ /* 0x0005e20000000200 */
[----:B------:R-:W-:Y:S01]  /*100e0*/  WARPGROUP.ARRIVE ;  /* 0x00000000000079c5 */ /* 0x000fe20000000000 */
[----:B------:R-:W-:Y:S01]  /*100f0*/  FADD.FTZ R3, R177, R176 ;  /* 0x000000b0b1037221 */ /* 0x000fe20000010000 */
[----:B------:R-:W-:-:S03]  /*10100*/  FADD.FTZ R203, R203, R204 ;  /* 0x000000cccbcb7221 */ /* 0x000fc60000010000 */
[----:B------:R-:W-:Y:S01]  /*10110*/  FADD.FTZ R3, R178, R3 ;  /* 0x00000003b2037221 */ /* 0x000fe20000010000 */
[----:B------:R-:W-:Y:S01]  /*10120*/  HGMMA.64x256x16.F32.BF16 R24, R152, gdesc[UR8].tnspB, R24, gsb0 ;  /* 0x43e0000898187df0 */ /* 0x000fe20008001818 */
[----:B------:R-:W-:Y:S01]  /*10130*/  UMOV UR11, 0x40000040 ;  /* 0x40000040000b7882 */ /* 0x000fe20000000000 */
[----:B------:R-:W-:Y:S01]  /*10140*/  FADD.FTZ R4, R206, R203 ;  /* 0x000000cbce047221 */ /* 0x000fe20000010000 */
        /* <DEDUP_REMOVED lines=26> */
.L_x_2071:
[----:B------:R-:W1:Y:S01]  /*102f0*/  SHFL.BFLY PT, R0, R3, 0x2, 0x1f ;  /* 0x0c401f0003007f89 */ /* 0x000e6200000e0000 */
[----:B------:R-:W-:Y:S02]  /*10300*/  IMAD.MOV R15, RZ, RZ, -R19 ;  /* 0x000000ffff0f7224 */ /* 0x000fe400078e0a13 */
[----:B--2---:R-:W-:Y:S01]  /*10310*/  IMAD.U32 R10, RZ, RZ, UR19 ;  /* 0x00000013ff0a7e24 */ /* 0x004fe2000f8e00ff */
[----:B------:R-:W2:Y:S01]  /*10320*/  SHFL.BFLY PT, R9, R4, 0x2, 0x1f ;  /* 0x0c401f0004097f89 */ /* 0x000ea200000e0000 */
[----:B------:R-:W-:Y:S01]  /*10330*/  VIADD R219, R219, 0x1 ;  /* 0x00000001dbdb7836 */ /* 0x000fe20000000000 */
[----:B------:R-:W-:Y:S08]  /*10340*/  BAR.ARV 0x8, 0x100 ;  /* 0x0204000000007b1d */ /* 0x000ff00000002000 */
[----:B------:R-:W-:Y:S01]  /*10350*/  BAR.SYNC.DEFER_BLOCKING 0xf, 0x100 ;  /* 0x03c4000000007b1d */ /* 0x000fe20000010000 */
[----:B------:R-:W-:Y:S01]  /*10360*/  ISETP.NE.AND P0, PT, R16, R15, PT ;  /* 0x0000000f1000720c */ /* 0x000fe20003f05270 */
[----:B-1----:R-:W-:Y:S01]  /*10370*/  FADD.FTZ R0, R0, R3 ;  /* 0x0000000300007221 */ /* 0x002fe20000010000 */
[----:B------:R-:W-:-:S02]  /*10380*/  IMAD.MOV.U32 R3, RZ, RZ, -0x800000 ;  /* 0xff800000ff037424 */ /* 0x000fc400078e00ff */
[----:B--2---:R-:W-:Y:S02]  /*10390*/  FADD.FTZ R6, R9, R4 ;  /* 0x0000000409067221 */ /* 0x004fe40000010000 */
[----:B------:R-:W1:Y:S01]  /*103a0*/  SHFL.BFLY PT, R11, R0, 0x1, 0x1f ;  /* 0x0c201f00000b7f89 */ /* 0x000e6200000e0000 */
[----:B------:R-:W-:Y:S02]  /*103b0*/  IMAD.MOV.U32 R9, RZ, RZ, RZ ;  /* 0x000000ffff097224 */ /* 0x000fe400078e00ff */
[----:B------:R-:W-:Y:S01]  /*103c0*/  IMAD.MOV.U32 R4, RZ, RZ, RZ ;  /* 0x000000ffff047224 */ /* 0x000fe200078e00ff */
[----:B------:R-:W2:Y:S01]  /*103d0*/  SHFL.BFLY PT, R13, R6, 0x1, 0x1f ;  /* 0x0c201f00060d7f89 */ /* 0x000ea200000e0000 */
[----:B-1----:R-:W-:Y:S01]  /*103e0*/  FADD.FTZ R11, R0, R11 ;  /* 0x0000000b000b7221 */ /* 0x002fe20000010000 */
[----:B------:R-:W-:Y:S01]  /*103f0*/  IMAD.U32 R0, RZ, RZ, UR36 ;  /* 0x00000024ff007e24 */ /* 0x000fe2000f8e00ff */
[----:B------:R-:W-:Y:S01]  /*10400*/  UIADD3 UR36, UR36, 0x1, URZ ;  /* 0x0000000124247890 */ /* 0x000fe2000fffe03f */
[----:B--2---:R-:W-:-:S02]  /*10410*/  FADD.FTZ R8, R6, R13 ;  /* 0x0000000d06087221 */ /* 0x004fc40000010000 */
[----:B------:R-:W-:Y:S01]  /*10420*/  FSETP.NE.FTZ.AND P1, PT, R11, RZ, PT ;  /* 0x000000ff0b00720b */ /* 0x000fe20003f35000 */
[----:B------:R-:W-:Y:S01]  /*10430*/  @!P0 IMAD R0, R0, 0x40, R17 ;  /* 0x0000004000008824 */ /* 0x000fe200078e0211 */
[----:B------:R-:W-:Y:S01]  /*10440*/  UISETP.NE.AND UP0, UPT, UR36, 0x2, UPT ;  /* 0x000000022400788c */ /* 0x000fe2000bf05270 */
[----:B------:R-:W-:Y:S01]  /*10450*/  IMAD.U32 R13, RZ, RZ, UR19 ;  /* 0x00000013ff0d7e24 */ /* 0x000fe2000f8e00ff */
[----:B------:R-:W-:Y:S02]  /*10460*/  FSETP.NE.FTZ.AND P2, PT, R8, RZ, PT ;  /* 0x000000ff0800720b */ /* 0x000fe40003f55000 */
[----:B------:R-:W-:Y:S01]  /*10470*/  @!P0 LEA R12, R0, UR37, 0x2 ;  /* 0x00000025000c8c11 */ /* 0x000fe2000f8e10ff */
[----:B------:R-:W-:Y:S01]  /*10480*/  USEL UR4, URZ, 0x1, UP0 ;  /* 0x000000013f047887 */ /* 0x000fe20008000000 */
[----:B------:R-:W-:Y:S01]  /*10490*/  IMAD.MOV.U32 R0, RZ, RZ, -0x800000 ;  /* 0xff800000ff007424 */ /* 0x000fe200078e00ff */
[----:B------:R-:W-:-:S04]  /*104a0*/  USEL UR36, UR36, URZ, UP0 ;  /* 0x0000003f24247287 */ /* 0x000fc80008000000 */
[----:B------:R-:W1:Y:S01]  /*104b0*/  @P1 MUFU.RCP R9, R11 ;  /* 0x0000000b00091308 */ /* 0x000e620000001000 */
[----:B------:R-:W-:Y:S01]  /*104c0*/  @P1 FMUL.FTZ R10, R10, 0.69314718246459960938 ;  /* 0x3f3172180a0a1820 */ /* 0x000fe20000410000 */
[----:B------:R-:W-:-:S06]  /*104d0*/  LOP3.LUT R2, R2, UR4, RZ, 0x3c, !PT ;  /* 0x0000000402027c12 */ /* 0x000fcc000f8e3cff */
[----:B------:R-:W2:Y:S08]  /*104e0*/  @P2 MUFU.RCP R4, R8 ;  /* 0x0000000800042308 */ /* 0x000eb00000001000 */
[----:B------:R-:W3:Y:S01]  /*104f0*/  @P1 MUFU.LG2 R11, R11 ;  /* 0x0000000b000b1308 */ /* 0x000ee20000000c00 */
[----:B-1----:R-:W-:Y:S01]  /*10500*/  @!P0 STS [R12+0x38400], R9 ;  /* 0x038400090c008388 */ /* 0x002fe20000000800 */
[-C--:B------:R-:W-:Y:S01]  /*10510*/  FMUL.FTZ R207, R24, R9.reuse ;  /* 0x0000000918cf7220 */ /* 0x080fe20000410000 */
        /* <DEDUP_REMOVED lines=65> */
[----:B--2---:R-:W-:Y:S01]  /*10930*/  @P2 FMUL.FTZ R12, R13, 0.69314718246459960938 ;  /* 0x3f3172180d0c2820 */ /* 0x004fe20000410000 */
[----:B---3--:R-:W-:Y:S01]  /*10940*/  @P1 FMUL.FTZ R11, R11, 0.69314718246459960938 ;  /* 0x3f3172180b0b1820 */ /* 0x008fe20000410000 */
[----:B-1----:R-:W-:Y:S01]  /*10950*/  @P2 FMUL.FTZ R9, R8, 0.69314718246459960938 ;  /* 0x3f31721808092820 */ /* 0x002fe20000410000 */
        /* <DEDUP_REMOVED lines=68> */
.L_x_2009:
[----:B------:R-:W0:Y:S08]  /*10da0*/  S2UR UR4, SR_CgaCtaId ;  /* 0x00000000000479c3 */ /* 0x000e300000008800 */
[----:B------:R-:W-:Y:S06]  /*10db0*/  BAR.SYNC.DEFER_BLOCKING 0x5, 0x180 ;  /* 0x0146000000007b1d */ /* 0x000fec0000010000 */
[----:B------:R-:W-:Y:S01]  /*10dc0*/  UMOV UR37, 0x400 ;  /* 0x0000040000257882 */ /* 0x000fe20000000000 */
[----:B------:R-:W-:Y:S01]  /*10dd0*/  BSSY B0, `(.L_x_2089) ;  /* 0x000029e000007945 */ /* 0x000fe20003800000 */
[----:B0-----:R-:W-:-:S09]  /*10de0*/  ULEA UR37, UR4, UR37, 0x18 ;  /* 0x0000002504257291 */ /* 0x001fd2000f8ec03f */
[----:B------:R-:W0:Y:S01]  /*10df0*/  LDS R167, [UR37+0x388d0] ;  /* 0x0388d025ffa77984 */ /* 0x000e220008000800 */
[----:B------:R-:W-:Y:S06]  /*10e00*/  BAR.ARV 0x4, 0x180 ;  /* 0x0106000000007b1d */ /* 0x000fec0000002000 */
[----:B------:R-:W-:Y:S05]  /*10e10*/  @P0 BRA `(.L_x_2090) ;  /* 0x0000001c00800947 */ /* 0x000fea0003800000 */
[----:B------:R-:W1:Y:S01]  /*10e20*/  S2UR UR6, SR_SWINHI ;  /* 0x00000000000679c3 */ /* 0x000e620000002f00 */
[----:B------:R-:W-:-:S07]  /*10e30*/  IMAD R7, R218, 0x40, R186 ;  /* 0x00000040da077824 */ /* 0x000fce00078e02ba */
[----:B------:R-:W-:Y:S01]  /*10e40*/  BAR.SYNC.DEFER_BLOCKING 0x1, 0x100 ;  /* 0x0044000000007b1d */ /* 0x000fe20000010000 */
        /* <DEDUP_REMOVED lines=10> */
[----:B------:R-:W-:Y:S01]  /*10ef0*/  F2FP.BF16.F32.PACK_AB R129, R160, R159 ;  /* 0x0000009fa081723e */ /* 0x000fe200000010ff */
[----:B------:R-:W-:Y:S01]  /*10f00*/  UMOV UR4, UR37 ;  /* 0x0000002500047c82 */ /* 0x000fe20008000000 */
[----:B-1----:R-:W-:Y:S01]  /*10f10*/  UMOV UR5, UR6 ;  /* 0x0000000600057c82 */ /* 0x002fe20008000000 */
[----:B------:R-:W-:Y:S01]  /*10f20*/  F2FP.BF16.F32.PACK_AB R136, R137, R136 ;  /* 0x000000888988723e */ /* 0x000fe200000010ff */
[----:B------:R-:W-:Y:S01]  /*10f30*/  IMAD.U32 R80, RZ, RZ, UR4 ;  /* 0x00000004ff507e24 */ /* 0x000fe2000f8e00ff */
[----:B------:R-:W-:Y:S01]  /*10f40*/  F2FP.BF16.F32.PACK_AB R144, R145, R144 ;  /* 0x000000909190723e */ /* 0x000fe200000010ff */
[----:B------:R-:W-:Y:S01]  /*10f50*/  IMAD.U32 R81, RZ, RZ, UR5 ;  /* 0x00000005ff517e24 */ /* 0x000fe2000f8e00ff */
[----:B------:R-:W-:-:S02]  /*10f60*/  F2FP.BF16.F32.PACK_AB R137, R164, R163 ;  /* 0x000000a3a489723e */ /* 0x000fc400000010ff */
[----:B------:R-:W-:Y:S01]  /*10f70*/  F2FP.BF16.F32.PACK_AB R145, R147, R146 ;  /* 0x000000929391723e */ /* 0x000fe200000010ff */
[--C-:B------:R-:W-:Y:S01]  /*10f80*/  IMAD.WIDE R4, R225, 0x2, R80.reuse ;  /* 0x00000002e1047825 */ /* 0x100fe200078e0250 */
[----:B------:R-:W-:Y:S02]  /*10f90*/  F2FP.BF16.F32.PACK_AB R146, R149, R148 ;  /* 0x000000949592723e */ /* 0x000fe400000010ff */
[----:B------:R-:W-:Y:S01]  /*10fa0*/  F2FP.BF16.F32.PACK_AB R147, R151, R150 ;  /* 0x000000969793723e */ /* 0x000fe200000010ff */
[----:B------:R-:W-:Y:S01]  /*10fb0*/  IMAD.WIDE R80, R7, 0x2, R80 ;  /* 0x0000000207507825 */ /* 0x000fe200078e0250 */
[C---:B------:R-:W-:Y:S02]  /*10fc0*/  IADD3 R49, P1, R4.reuse, 0x20, RZ ;  /* 0x0000002004317810 */ /* 0x040fe40007f3e0ff */
[C---:B------:R-:W-:Y:S02]  /*10fd0*/  IADD3 R53, P0, R4.reuse, 0x40, RZ ;  /* 0x0000004004357810 */ /* 0x040fe40007f1e0ff */
[----:B------:R-:W-:Y:S01]  /*10fe0*/  LOP3.LUT R8, R49, 0x380, RZ, 0xc0, !PT ;  /* 0x0000038031087812 */ /* 0x000fe200078ec0ff */
[--C-:B------:R-:W-:Y:S01]  /*10ff0*/  IMAD.X R131, RZ, RZ, R5.reuse, P1 ;  /* 0x000000ffff837224 */ /* 0x100fe200008e0605 */
[----:B------:R-:W-:Y:S01]  /*11000*/  IADD3 R61, P3, R4, 0x2000, RZ ;  /* 0x00002000043d7810 */ /* 0x000fe20007f7e0ff */
[----:B------:R-:W-:Y:S01]  /*11010*/  IMAD.X R135, RZ, RZ, R5, P0 ;  /* 0x000000ffff877224 */ /* 0x000fe200000e0605 */
[----:B------:R-:W-:-:S02]  /*11020*/  SHF.R.U64 R8, R8, 0x3, RZ ;  /* 0x0000000308087819 */ /* 0x000fc400000012ff */
[----:B------:R-:W-:Y:S01]  /*11030*/  IADD3 R24, P1, R4, 0x4000, RZ ;  /* 0x0000400004187810 */ /* 0x000fe20007f3e0ff */
[--C-:B------:R-:W-:Y:S01]  /*11040*/  IMAD.X R9, RZ, RZ, R5.reuse, P3 ;  /* 0x000000ffff097224 */ /* 0x100fe200018e0605 */
[----:B------:R-:W-:Y:S02]  /*11050*/  LOP3.LUT R130, R8, R49, RZ, 0x3c, !PT ;  /* 0x0000003108827212 */ /* 0x000fe400078e3cff */
[----:B------:R-:W-:Y:S01]  /*11060*/  LOP3.LUT R8, R53, 0x380, RZ, 0xc0, !PT ;  /* 0x0000038035087812 */ /* 0x000fe200078ec0ff */
[--C-:B------:R-:W-:Y:S01]  /*11070*/  IMAD.X R25, RZ, RZ, R5.reuse, P1 ;  /* 0x000000ffff197224 */ /* 0x100fe200008e0605 */
[----:B------:R-:W-:Y:S02]  /*11080*/  IADD3 R48, P6, R4, 0x2020, RZ ;  /* 0x0000202004307810 */ /* 0x000fe40007fde0ff */
[----:B------:R-:W-:Y:S02]  /*11090*/  SHF.R.U64 R8, R8, 0x3, RZ ;  /* 0x0000000308087819 */ /* 0x000fe400000012ff */
[----:B------:R-:W-:Y:S01]  /*110a0*/  LOP3.LUT R44, R61, 0x380, RZ, 0xc0, !PT ;  /* 0x000003803d2c7812 */ /* 0x000fe200078ec0ff */
[----:B------:R-:W-:Y:S01]  /*110b0*/  IMAD.X R11, RZ, RZ, R5, P6 ;  /* 0x000000ffff0b7224 */ /* 0x000fe200030e0605 */
[----:B------:R-:W-:-:S02]  /*110c0*/  IADD3 R12, P5, R4, 0x2040, RZ ;  /* 0x00002040040c7810 */ /* 0x000fc40007fbe0ff */
[----:B------:R-:W-:Y:S02]  /*110d0*/  LOP3.LUT R134, R8, R53, RZ, 0x3c, !PT ;  /* 0x0000003508867212 */ /* 0x000fe400078e3cff */
[----:B------:R-:W-:Y:S01]  /*110e0*/  LOP3.LUT R53, R24, 0x380, RZ, 0xc0, !PT ;  /* 0x0000038018357812 */ /* 0x000fe200078ec0ff */
[--C-:B------:R-:W-:Y:S01]  /*110f0*/  IMAD.X R13, RZ, RZ, R5.reuse, P5 ;  /* 0x000000ffff0d7224 */ /* 0x100fe200028e0605 */
[----:B------:R-:W-:Y:S02]  /*11100*/  IADD3 R57, P4, R4, 0x60, RZ ;  /* 0x0000006004397810 */ /* 0x000fe40007f9e0ff */
[----:B------:R-:W-:Y:S02]  /*11110*/  SHF.R.U64 R44, R44, 0x3, RZ ;  /* 0x000000032c2c7819 */ /* 0x000fe400000012ff */
[C---:B------:R-:W-:Y:S01]  /*11120*/  LOP3.LUT R45, R4.reuse, 0x380, RZ, 0xc0, !PT ;  /* 0x00000380042d7812 */ /* 0x040fe200078ec0ff */
[----:B------:R-:W-:Y:S01]  /*11130*/  IMAD.X R139, RZ, RZ, R5, P4 ;  /* 0x000000ffff8b7224 */ /* 0x000fe200020e0605 */
[----:B------:R-:W-:-:S02]  /*11140*/  IADD3 R41, P6, R4, 0x6000, RZ ;  /* 0x0000600004297810 */ /* 0x000fc40007fde0ff */
[C---:B------:R-:W-:Y:S02]  /*11150*/  IADD3 R14, P2, R4.reuse, 0x2060, RZ ;  /* 0x00002060040e7810 */ /* 0x040fe40007f5e0ff */
[----:B------:R-:W-:Y:S01]  /*11160*/  SHF.R.U64 R53, R53, 0x3, RZ ;  /* 0x0000000335357819 */ /* 0x000fe200000012ff */
[--C-:B------:R-:W-:Y:S01]  /*11170*/  IMAD.X R115, RZ, RZ, R5.reuse, P6 ;  /* 0x000000ffff737224 */ /* 0x100fe200030e0605 */
[C---:B------:R-:W-:Y:S01]  /*11180*/  IADD3 R36, P3, R4.reuse, 0x4060, RZ ;  /* 0x0000406004247810 */ /* 0x040fe20007f7e0ff */
[--C-:B------:R-:W-:Y:S01]  /*11190*/  IMAD.X R15, RZ, RZ, R5.reuse, P2 ;  /* 0x000000ffff0f7224 */ /* 0x100fe200010e0605 */
[----:B------:R-:W-:Y:S02]  /*111a0*/  IADD3 R40, P5, R4, 0x6020, RZ ;  /* 0x0000602004287810 */ /* 0x000fe40007fbe0ff */
[----:B------:R-:W-:Y:S01]  /*111b0*/  LOP3.LUT R8, R44, R61, RZ, 0x3c, !PT ;  /* 0x0000003d2c087212 */ /* 0x000fe200078e3cff */
[--C-:B------:R-:W-:Y:S01]  /*111c0*/  IMAD.X R37, RZ, RZ, R5.reuse, P3 ;  /* 0x000000ffff257224 */ /* 0x100fe200018e0605 */
[----:B------:R-:W-:Y:S01]  /*111d0*/  IADD3 R32, P4, R4, 0x4040, RZ ;  /* 0x0000404004207810 */ /* 0x000fe20007f9e0ff */
[----:B------:R-:W-:Y:S01]  /*111e0*/  IMAD.X R119, RZ, RZ, R5, P5 ;  /* 0x000000ffff777224 */ /* 0x000fe200028e0605 */
[----:B------:R-:W-:-:S02]  /*111f0*/  SHF.R.U64 R45, R45, 0x3, RZ ;  /* 0x000000032d2d7819 */ /* 0x000fc400000012ff */
[----:B------:R-:W-:Y:S01]  /*11200*/  LOP3.LUT R44, R41, 0x380, RZ, 0xc0, !PT ;  /* 0x00000380292c7812 */ /* 0x000fe200078ec0ff */
[--C-:B------:R-:W-:Y:S01]  /*11210*/  IMAD.X R33, RZ, RZ, R5.reuse, P4 ;  /* 0x000000ffff217224 */ /* 0x100fe200020e0605 */
[----:B------:R-:W-:Y:S02]  /*11220*/  LOP3.LUT R24, R53, R24, RZ, 0x3c, !PT ;  /* 0x0000001835187212 */ /* 0x000fe400078e3cff */
[----:B------:R-:W-:Y:S02]  /*11230*/  LOP3.LUT R53, R40, 0x380, RZ, 0xc0, !PT ;  /* 0x0000038028357812 */ /* 0x000fe400078ec0ff */
[C---:B------:R-:W-:Y:S02]  /*11240*/  IADD3 R28, P0, R4.reuse, 0x4020, RZ ;  /* 0x00004020041c7810 */ /* 0x040fe40007f1e0ff */
[C---:B------:R-:W-:Y:S02]  /*11250*/  IADD3 R20, P2, R4.reuse, 0x6040, RZ ;  /* 0x0000604004147810 */ /* 0x040fe40007f5e0ff */
[----:B------:R-:W-:Y:S01]  /*11260*/  IADD3 R7, P1, R4, 0x6060, RZ ;  /* 0x0000606004077810 */ /* 0x000fe20007f3e0ff */
[--C-:B------:R-:W-:Y:S01]  /*11270*/  IMAD.X R29, RZ, RZ, R5.reuse, P0 ;  /* 0x000000ffff1d7224 */ /* 0x100fe200000e0605 */
[----:B------:R-:W-:Y:S01]  /*11280*/  LOP3.LUT R4, R45, R4, RZ, 0x3c, !PT ;  /* 0x000000042d047212 */ /* 0x000fe200078e3cff */
[--C-:B------:R-:W-:Y:S01]  /*11290*/  IMAD.X R123, RZ, RZ, R5.reuse, P2 ;  /* 0x000000ffff7b7224 */ /* 0x100fe200010e0605 */
[----:B------:R-:W-:Y:S01]  /*112a0*/  LOP3.LUT R10, R57, 0x380, RZ, 0xc0, !PT ;  /* 0x00000380390a7812 */ /* 0x000fe200078ec0ff */
[----:B------:R-:W-:Y:S01]  /*112b0*/  IMAD.X R127, RZ, RZ, R5, P1 ;  /* 0x000000ffff7f7224 */ /* 0x000fe200008e0605 */
[----:B------:R-:W-:-:S02]  /*112c0*/  SHF.R.U64 R44, R44, 0x3, RZ ;  /* 0x000000032c2c7819 */ /* 0x000fc400000012ff */
[----:B------:R-:W-:Y:S02]  /*112d0*/  IADD3 R69, P3, R80, 0x2000, RZ ;  /* 0x0000200050457810 */ /* 0x000fe40007f7e0ff */
[----:B------:R-:W-:Y:S02]  /*112e0*/  LOP3.LUT R45, R48, 0x380, RZ, 0xc0, !PT ;  /* 0x00000380302d7812 */ /* 0x000fe400078ec0ff */
[----:B------:R-:W-:Y:S02]  /*112f0*/  SHF.R.U64 R53, R53, 0x3, RZ ;  /* 0x0000000335357819 */ /* 0x000fe400000012ff */
[----:B------:R-:W-:Y:S02]  /*11300*/  IADD3 R65, P4, R80, 0x3000, RZ ;  /* 0x0000300050417810 */ /* 0x000fe40007f9e0ff */
[----:B------:R-:W-:Y:S02]  /*11310*/  SHF.R.U64 R10, R10, 0x3, RZ ;  /* 0x000000030a0a7819 */ /* 0x000fe400000012ff */
[----:B------:R-:W-:-:S02]  /*11320*/  LOP3.LUT R114, R44, R41, RZ, 0x3c, !PT ;  /* 0x000000292c727212 */ /* 0x000fc400078e3cff */
[----:B------:R-:W-:Y:S02]  /*11330*/  LOP3.LUT R68, R69, 0x380, RZ, 0xc0, !PT ;  /* 0x0000038045447812 */ /* 0x000fe400078ec0ff */
[----:B------:R-:W-:Y:S02]  /*11340*/  SHF.R.U64 R45, R45, 0x3, RZ ;  /* 0x000000032d2d7819 */ /* 0x000fe400000012ff */
[----:B------:R-:W-:Y:S02]  /*11350*/  LOP3.LUT R41, R20, 0x380, RZ, 0xc0, !PT ;  /* 0x0000038014297812 */ /* 0x000fe400078ec0ff */
[----:B------:R-:W-:Y:S02]  /*11360*/  LOP3.LUT R118, R53, R40, RZ, 0x3c, !PT ;  /* 0x0000002835767212 */ /* 0x000fe400078e3cff */
[----:B------:R-:W-:Y:S02]  /*11370*/  LOP3.LUT R64, R65, 0x380, RZ, 0xc0, !PT ;  /* 0x0000038041407812 */ /* 0x000fe400078ec0ff */
[----:B------:R-:W-:-:S02]  /*11380*/  LOP3.LUT R40, R7, 0x380, RZ, 0xc0, !PT ;  /* 0x0000038007287812 */ /* 0x000fc400078ec0ff */
[----:B------:R-:W-:Y:S02]  /*11390*/  LOP3.LUT R138, R10, R57, RZ, 0x3c, !PT ;  /* 0x000000390a8a7212 */ /* 0x000fe400078e3cff */
[----:B------:R-:W-:Y:S02]  /*113a0*/  SHF.R.U64 R68, R68, 0x3, RZ ;  /* 0x0000000344447819 */ /* 0x000fe400000012ff */
[----:B------:R-:W-:Y:S02]  /*113b0*/  LOP3.LUT R10, R45, R48, RZ, 0x3c, !PT ;  /* 0x000000302d0a7212 */ /* 0x000fe400078e3cff */
[----:B------:R-:W-:Y:S02]  /*113c0*/  SHF.R.U64 R41, R41, 0x3, RZ ;  /* 0x0000000329297819 */ /* 0x000fe400000012ff */
[----:B------:R-:W-:Y:S02]  /*113d0*/  LOP3.LUT R45, R12, 0x380, RZ, 0xc0, !PT ;  /* 0x000003800c2d7812 */ /* 0x000fe400078ec0ff */
[----:B------:R-:W-:-:S02]  /*113e0*/  LOP3.LUT R49, R14, 0x380, RZ, 0xc0, !PT ;  /* 0x000003800e317812 */ /* 0x000fc400078ec0ff */
[----:B------:R-:W-:Y:S02]  /*113f0*/  SHF.R.U64 R64, R64, 0x3, RZ ;  /* 0x0000000340407819 */ /* 0x000fe400000012ff */
[----:B------:R-:W-:Y:S02]  /*11400*/  SHF.R.U64 R40, R40, 0x3, RZ ;  /* 0x0000000328287819 */ /* 0x000fe400000012ff */
[----:B------:R-:W-:Y:S01]  /*11410*/  LOP3.LUT R68, R68, R69, RZ, 0x3c, !PT ;  /* 0x0000004544447212 */ /* 0x000fe200078e3cff */
[----:B------:R-:W-:Y:S01]  /*11420*/  IMAD.X R69, RZ, RZ, R81, P3 ;  /* 0x000000ffff457224 */ /* 0x000fe200018e0651 */
[----:B------:R-:W-:Y:S02]  /*11430*/  LOP3.LUT R122, R41, R20, RZ, 0x3c, !PT ;  /* 0x00000014297a7212 */ /* 0x000fe400078e3cff */
[----:B------:R-:W-:Y:S02]  /*11440*/  SHF.R.U64 R45, R45, 0x3, RZ ;  /* 0x000000032d2d7819 */ /* 0x000fe400000012ff */
[----:B------:R-:W-:-:S02]  /*11450*/  SHF.R.U64 R49, R49, 0x3, RZ ;  /* 0x0000000331317819 */ /* 0x000fc400000012ff */
[----:B------:R-:W-:Y:S02]  /*11460*/  IADD3 R73, P2, R80, 0x1000, RZ ;  /* 0x0000100050497810 */ /* 0x000fe40007f5e0ff */
[----:B------:R-:W-:Y:S01]  /*11470*/  LOP3.LUT R64, R64, R65, RZ, 0x3c, !PT ;  /* 0x0000004140407212 */ /* 0x000fe200078e3cff */
[----:B------:R-:W-:Y:S01]  /*11480*/  IMAD.X R65, RZ, RZ, R81, P4 ;  /* 0x000000ffff417224 */ /* 0x000fe200020e0651 */
[----:B------:R-:W-:Y:S02]  /*11490*/  IADD3 R41, P3, R80, 0x9000, RZ ;  /* 0x0000900050297810 */ /* 0x000fe40007f7e0ff */
[----:B------:R-:W-:Y:S02]  /*114a0*/  LOP3.LUT R126, R40, R7, RZ, 0x3c, !PT ;  /* 0x00000007287e7212 */ /* 0x000fe400078e3cff */
[----:B------:R-:W-:Y:S02]  /*114b0*/  IADD3 R7, P4, R80, 0xa000, RZ ;  /* 0x0000a00050077810 */ /* 0x000fe40007f9e0ff */
[----:B------:R-:W-:-:S02]  /*114c0*/  LOP3.LUT R12, R45, R12, RZ, 0x3c, !PT ;  /* 0x0000000c2d0c7212 */ /* 0x000fc400078e3cff */
[----:B------:R-:W-:Y:S02]  /*114d0*/  LOP3.LUT R14, R49, R14, RZ, 0x3c, !PT ;  /* 0x0000000e310e7212 */ /* 0x000fe400078e3cff */
[----:B------:R-:W-:Y:S02]  /*114e0*/  LOP3.LUT R72, R73, 0x380, RZ, 0xc0, !PT ;  /* 0x0000038049487812 */ /* 0x000fe400078ec0ff */
[----:B------:R-:W-:Y:S02]  /*114f0*/  LOP3.LUT R40, R41, 0x380, RZ, 0xc0, !PT ;  /* 0x0000038029287812 */ /* 0x000fe400078ec0ff */
[----:B------:R-:W-:Y:S02]  /*11500*/  LOP3.LUT R57, R28, 0x380, RZ, 0xc0, !PT ;  /* 0x000003801c397812 */ /* 0x000fe400078ec0ff */
[----:B------:R-:W-:Y:S02]  /*11510*/  LOP3.LUT R45, R32, 0x380, RZ, 0xc0, !PT ;  /* 0x00000380202d7812 */ /* 0x000fe400078ec0ff */
[----:B------:R-:W-:-:S02]  /*11520*/  LOP3.LUT R49, R36, 0x380, RZ, 0xc0, !PT ;  /* 0x0000038024317812 */ /* 0x000fc400078ec0ff */
[----:B------:R-:W-:Y:S02]  /*11530*/  LOP3.LUT R20, R7, 0x380, RZ, 0xc0, !PT ;  /* 0x0000038007147812 */ /* 0x000fe400078ec0ff */
[----:B------:R-:W-:Y:S02]  /*11540*/  SHF.R.U64 R72, R72, 0x3, RZ ;  /* 0x0000000348487819 */ /* 0x000fe400000012ff */
[----:B------:R-:W-:Y:S02]  /*11550*/  SHF.R.U64 R40, R40, 0x3, RZ ;  /* 0x0000000328287819 */ /* 0x000fe400000012ff */
[----:B------:R-:W-:Y:S02]  /*11560*/  SHF.R.U64 R57, R57, 0x3, RZ ;  /* 0x0000000339397819 */ /* 0x000fe400000012ff */
[----:B------:R-:W-:Y:S02]  /*11570*/  SHF.R.U64 R45, R45, 0x3, RZ ;  /* 0x000000032d2d7819 */ /* 0x000fe400000012ff */
[----:B------:R-:W-:-:S02]  /*11580*/  SHF.R.U64 R49, R49, 0x3, RZ ;  /* 0x0000000331317819 */ /* 0x000fc400000012ff */
[----:B------:R-:W-:Y:S02]  /*11590*/  SHF.R.U64 R20, R20, 0x3, RZ ;  /* 0x0000000314147819 */ /* 0x000fe400000012ff */
[----:B------:R-:W-:Y:S01]  /*115a0*/  LOP3.LUT R72, R72, R73, RZ, 0x3c, !PT ;  /* 0x0000004948487212 */ /* 0x000fe200078e3cff */
[----:B------:R-:W-:Y:S01]  /*115b0*/  IMAD.X R73, RZ, RZ, R81, P2 ;  /* 0x000000ffff497224 */ /* 0x000fe200010e0651 */
[----:B------:R-:W-:Y:S02]  /*115c0*/  LOP3.LUT R40, R40, R41, RZ, 0x3c, !PT ;  /* 0x0000002928287212 */ /* 0x000fe400078e3cff */
[----:B------:R-:W-:Y:S02]  /*115d0*/  LOP3.LUT R28, R57, R28, RZ, 0x3c, !PT ;  /* 0x0000001c391c7212 */ /* 0x000fe400078e3cff */
[----:B------:R-:W-:Y:S02]  /*115e0*/  LOP3.LUT R32, R45, R32, RZ, 0x3c, !PT ;  /* 0x000000202d207212 */ /* 0x000fe400078e3cff */
[----:B------:R-:W-:-:S02]  /*115f0*/  LOP3.LUT R36, R49, R36, RZ, 0x3c, !PT ;  /* 0x0000002431247212 */ /* 0x000fc400078e3cff */
[----:B------:R-:W-:Y:S02]  /*11600*/  MOV R41, R4 ;  /* 0x0000000400297202 */ /* 0x000fe40000000f00 */
[C---:B------:R-:W-:Y:S02]  /*11610*/  IADD3 R61, P5, R80.reuse, 0x4000, RZ ;  /* 0x00004000503d7810 */ /* 0x040fe40007fbe0ff */
[C---:B------:R-:W-:Y:S02]  /*11620*/  IADD3 R57, P6, R80.reuse, 0x5000, RZ ;  /* 0x0000500050397810 */ /* 0x040fe40007fde0ff */
[C---:B------:R-:W-:Y:S02]  /*11630*/  IADD3 R53, P0, R80.reuse, 0x6000, RZ ;  /* 0x0000600050357810 */ /* 0x040fe40007f1e0ff */
[C---:B------:R-:W-:Y:S02]  /*11640*/  IADD3 R49, P1, R80.reuse, 0x7000, RZ ;  /* 0x0000700050317810 */ /* 0x040fe40007f3e0ff */
[----:B------:R-:W-:-:S02]  /*11650*/  IADD3 R45, P2, R80, 0x8000, RZ ;  /* 0x00008000502d7810 */ /* 0x000fc40007f5e0ff */
[----:B------:R-:W-:Y:S02]  /*11660*/  LOP3.LUT R20, R20, R7, RZ, 0x3c, !PT ;  /* 0x0000000714147212 */ /* 0x000fe400078e3cff */
[----:B------:R-:W-:Y:S02]  /*11670*/  F2FP.BF16.F32.PACK_AB R4, R21, R207 ;  /* 0x000000cf1504723e */ /* 0x000fe400000010ff */
[----:B------:R-:W-:Y:S01]  /*11680*/  F2FP.BF16.F32.PACK_AB R5, R27, R26 ;  /* 0x0000001a1b05723e */ /* 0x000fe200000010ff */
[----:B------:R-:W1:Y:S01]  /*11690*/  SHFL.IDX PT, R21, R220, RZ, 0x1f ;  /* 0x00001fffdc157589 */ /* 0x000e6200000e0000 */
[----:B------:R-:W-:Y:S02]  /*116a0*/  F2FP.BF16.F32.PACK_AB R7, R31, R30 ;  /* 0x0000001e1f07723e */ /* 0x000fe400000010ff */
[----:B------:R-:W-:Y:S02]  /*116b0*/  LOP3.LUT R60, R61, 0x380, RZ, 0xc0, !PT ;  /* 0x000003803d3c7812 */ /* 0x000fe400078ec0ff */
[----:B------:R-:W-:Y:S01]  /*116c0*/  LOP3.LUT R56, R57, 0x380, RZ, 0xc0, !PT ;  /* 0x0000038039387812 */ /* 0x000fe200078ec0ff */
[----:B------:R2:W-:Y:S01]  /*116d0*/  STSM.16.M88.4 [R41], R4 ;  /* 0x0000000429007844 */ /* 0x0005e20000000200 */
[----:B------:R-:W-:-:S02]  /*116e0*/  LOP3.LUT R52, R53, 0x380, RZ, 0xc0, !PT ;  /* 0x0000038035347812 */ /* 0x000fc400078ec0ff */
[----:B------:R-:W-:Y:S02]  /*116f0*/  LOP3.LUT R48, R49, 0x380, RZ, 0xc0, !PT ;  /* 0x0000038031307812 */ /* 0x000fe400078ec0ff */
[----:B------:R-:W-:Y:S02]  /*11700*/  LOP3.LUT R44, R45, 0x380, RZ, 0xc0, !PT ;  /* 0x000003802d2c7812 */ /* 0x000fe400078ec0ff */
[----:B------:R-:W-:Y:S02]  /*11710*/  SHF.R.U64 R60, R60, 0x3, RZ ;  /* 0x000000033c3c7819 */ /* 0x000fe400000012ff */
[----:B------:R-:W-:Y:S02]  /*11720*/  SHF.R.U64 R56, R56, 0x3, RZ ;  /* 0x0000000338387819 */ /* 0x000fe400000012ff */
[----:B------:R-:W-:Y:S02]  /*11730*/  SHF.R.U64 R52, R52, 0x3, RZ ;  /* 0x0000000334347819 */ /* 0x000fe400000012ff */
[----:B------:R-:W-:-:S02]  /*11740*/  SHF.R.U64 R48, R48, 0x3, RZ ;  /* 0x0000000330307819 */ /* 0x000fc400000012ff */
[----:B------:R-:W-:Y:S01]  /*11750*/  SHF.R.U64 R44, R44, 0x3, RZ ;  /* 0x000000032c2c7819 */ /* 0x000fe200000012ff */
[--C-:B--2---:R-:W-:Y:S01]  /*11760*/  IMAD.X R41, RZ, RZ, R81.reuse, P3 ;  /* 0x000000ffff297224 */ /* 0x104fe200018e0651 */
[----:B------:R-:W-:Y:S02]  /*11770*/  LOP3.LUT R5, R80, 0x380, RZ, 0xc0, !PT ;  /* 0x0000038050057812 */ /* 0x000fe400078ec0ff */
[----:B------:R-:W-:Y:S01]  /*11780*/  LOP3.LUT R60, R60, R61, RZ, 0x3c, !PT ;  /* 0x0000003d3c3c7212 */ /* 0x000fe200078e3cff */
        /* <DEDUP_REMOVED lines=10> */
[----:B------:R-:W-:-:S02]  /*11830*/  IADD3 R77, P5, R80, 0xb000, RZ ;  /* 0x0000b000504d7810 */ /* 0x000fc40007fbe0ff */
[C---:B------:R-:W-:Y:S02]  /*11840*/  IADD3 R97, P6, R80.reuse, 0xc000, RZ ;  /* 0x0000c00050617810 */ /* 0x040fe40007fde0ff */
[C---:B------:R-:W-:Y:S02]  /*11850*/  IADD3 R93, P0, R80.reuse, 0xd000, RZ ;  /* 0x0000d000505d7810 */ /* 0x040fe40007f1e0ff */
[C---:B------:R-:W-:Y:S02]  /*11860*/  IADD3 R89, P1, R80.reuse, 0xe000, RZ ;  /* 0x0000e00050597810 */ /* 0x040fe40007f3e0ff */
[----:B------:R-:W-:Y:S02]  /*11870*/  IADD3 R85, P2, R80, 0xf000, RZ ;  /* 0x0000f00050557810 */ /* 0x000fe40007f5e0ff */
[----:B------:R-:W-:Y:S02]  /*11880*/  LOP3.LUT R80, R5, R80, RZ, 0x3c, !PT ;  /* 0x0000005005507212 */ /* 0x000fe400078e3cff */
[----:B------:R-:W-:-:S02]  /*11890*/  MOV R168, R130 ;  /* 0x0000008200a87202 */ /* 0x000fc40000000f00 */
[----:B------:R-:W-:Y:S02]  /*118a0*/  MOV R223, R8 ;  /* 0x0000000800df7202 */ /* 0x000fe40000000f00 */
[----:B------:R-:W-:Y:S02]  /*118b0*/  MOV R224, R10 ;  /* 0x0000000a00e07202 */ /* 0x000fe40000000f00 */
[----:B------:R-:W-:Y:S02]  /*118c0*/  F2FP.BF16.F32.PACK_AB R4, R214, R216 ;  /* 0x000000d8d604723e */ /* 0x000fe400000010ff */
[----:B------:R-:W-:Y:S02]  /*118d0*/  F2FP.BF16.F32.PACK_AB R5, R35, R34 ;  /* 0x000000222305723e */ /* 0x000fe400000010ff */
[----:B------:R-:W-:Y:S02]  /*118e0*/  F2FP.BF16.F32.PACK_AB R6, R212, R215 ;  /* 0x000000d7d406723e */ /* 0x000fe400000010ff */
[----:B------:R-:W-:-:S02]  /*118f0*/  F2FP.BF16.F32.PACK_AB R7, R39, R38 ;  /* 0x000000262707723e */ /* 0x000fc400000010ff */
[----:B------:R-:W-:Y:S02]  /*11900*/  MOV R204, R134 ;  /* 0x0000008600cc7202 */ /* 0x000fe40000000f00 */
[----:B------:R-:W-:Y:S01]  /*11910*/  MOV R207, R138 ;  /* 0x0000008a00cf7202 */ /* 0x000fe20000000f00 */
[----:B------:R2:W-:Y:S01]  /*11920*/  STSM.16.M88.4 [R168], R4 ;  /* 0x00000004a8007844 */ /* 0x0005e20000000200 */
[----:B------:R-:W-:Y:S02]  /*11930*/  MOV R130, R12 ;  /* 0x0000000c00827202 */ /* 0x000fe40000000f00 */
[----:B------:R-:W-:Y:S02]  /*11940*/  MOV R131, R14 ;  /* 0x0000000e00837202 */ /* 0x000fe40000000f00 */
[----:B------:R-:W-:Y:S02]  /*11950*/  F2FP.BF16.F32.PACK_AB R8, R210, R213 ;  /* 0x000000d5d208723e */ /* 0x000fe400000010ff */
[----:B------:R-:W-:-:S02]  /*11960*/  F2FP.BF16.F32.PACK_AB R9, R43, R42 ;  /* 0x0000002a2b09723e */ /* 0x000fc400000010ff */
[----:B------:R-:W-:Y:S02]  /*11970*/  F2FP.BF16.F32.PACK_AB R10, R208, R211 ;  /* 0x000000d3d00a723e */ /* 0x000fe400000010ff */
[----:B------:R-:W-:Y:S02]  /*11980*/  F2FP.BF16.F32.PACK_AB R11, R47, R46 ;  /* 0x0000002e2f0b723e */ /* 0x000fe400000010ff */
[----:B------:R-:W-:Y:S02]  /*11990*/  MOV R138, R24 ;  /* 0x00000018008a7202 */ /* 0x000fe40000000f00 */
[----:B------:R-:W-:Y:S01]  /*119a0*/  F2FP.BF16.F32.PACK_AB R12, R205, R209 ;  /* 0x000000d1cd0c723e */ /* 0x000fe200000010ff */
[----:B------:R3:W-:Y:S01]  /*119b0*/  STSM.16.M88.4 [R204], R8 ;  /* 0x00000008cc007844 */ /* 0x0007e20000000200 */
        /* <DEDUP_REMOVED lines=10> */
[----:B------:R-:W-:Y:S01]  /*11a60*/  F2FP.BF16.F32.PACK_AB R28, R183, R199 ;  /* 0x000000c7b71c723e */ /* 0x000fe200000010ff */
[----:B------:R-:W-:Y:S01]  /*11a70*/  STSM.16.M88.4 [R223], R24 ;  /* 0x00000018df007844 */ /* 0x000fe20000000200 */
[----:B------:R-:W-:Y:S02]  /*11a80*/  F2FP.BF16.F32.PACK_AB R29, R67, R66 ;  /* 0x00000042431d723e */ /* 0x000fe400000010ff */
[----:B------:R-:W-:Y:S02]  /*11a90*/  F2FP.BF16.F32.PACK_AB R30, R181, R197 ;  /* 0x000000c5b51e723e */ /* 0x000fe400000010ff */
[----:B------:R-:W-:Y:S02]  /*11aa0*/  F2FP.BF16.F32.PACK_AB R31, R71, R70 ;  /* 0x00000046471f723e */ /* 0x000fe400000010ff */
[----:B------:R-:W-:-:S02]  /*11ab0*/  MOV R134, R36 ;  /* 0x0000002400867202 */ /* 0x000fc40000000f00 */
[----:B------:R-:W-:Y:S01]  /*11ac0*/  F2FP.BF16.F32.PACK_AB R32, R179, R182 ;  /* 0x000000b6b320723e */ /* 0x000fe200000010ff */
[----:B------:R-:W-:Y:S01]  /*11ad0*/  STSM.16.M88.4 [R224], R28 ;  /* 0x0000001ce0007844 */ /* 0x000fe20000000200 */
[----:B------:R-:W-:Y:S02]  /*11ae0*/  F2FP.BF16.F32.PACK_AB R33, R75, R74 ;  /* 0x0000004a4b21723e */ /* 0x000fe400000010ff */
[----:B------:R-:W-:Y:S02]  /*11af0*/  F2FP.BF16.F32.PACK_AB R34, R177, R180 ;  /* 0x000000b4b122723e */ /* 0x000fe400000010ff */
[----:B------:R-:W-:Y:S02]  /*11b00*/  F2FP.BF16.F32.PACK_AB R35, R79, R78 ;  /* 0x0000004e4f23723e */ /* 0x000fe400000010ff */
[----:B------:R-:W-:Y:S02]  /*11b10*/  F2FP.BF16.F32.PACK_AB R36, R175, R178 ;  /* 0x000000b2af24723e */ /* 0x000fe400000010ff */
[----:B------:R-:W-:Y:S01]  /*11b20*/  F2FP.BF16.F32.PACK_AB R37, R83, R82 ;  /* 0x000000525325723e */ /* 0x000fe200000010ff */
[----:B------:R4:W-:Y:S01]  /*11b30*/  STSM.16.M88.4 [R130], R32 ;  /* 0x0000002082007844 */ /* 0x0009e20000000200 */
[----:B------:R-:W-:-:S02]  /*11b40*/  F2FP.BF16.F32.PACK_AB R38, R173, R176 ;  /* 0x000000b0ad26723e */ /* 0x000fc400000010ff */
[----:B------:R-:W-:Y:S02]  /*11b50*/  F2FP.BF16.F32.PACK_AB R39, R87, R86 ;  /* 0x000000565727723e */ /* 0x000fe400000010ff */
[----:B--2---:R-:W-:Y:S02]  /*11b60*/  F2FP.BF16.F32.PACK_AB R4, R171, R174 ;  /* 0x000000aeab04723e */ /* 0x004fe400000010ff */
[----:B------:R-:W-:Y:S01]  /*11b70*/  F2FP.BF16.F32.PACK_AB R5, R91, R90 ;  /* 0x0000005a5b05723e */ /* 0x000fe200000010ff */
[----:B------:R2:W-:Y:S01]  /*11b80*/  STSM.16.M88.4 [R131], R36 ;  /* 0x0000002483007844 */ /* 0x0005e20000000200 */
[----:B------:R-:W-:Y:S02]  /*11b90*/  F2FP.BF16.F32.PACK_AB R6, R169, R172 ;  /* 0x000000aca906723e */ /* 0x000fe400000010ff */
[----:B------:R-:W-:Y:S02]  /*11ba0*/  F2FP.BF16.F32.PACK_AB R7, R95, R94 ;  /* 0x0000005e5f07723e */ /* 0x000fe400000010ff */
[----:B---3--:R-:W-:-:S02]  /*11bb0*/  F2FP.BF16.F32.PACK_AB R8, R165, R170 ;  /* 0x000000aaa508723e */ /* 0x008fc400000010ff */
[----:B------:R-:W-:Y:S01]  /*11bc0*/  F2FP.BF16.F32.PACK_AB R9, R99, R98 ;  /* 0x000000626309723e */ /* 0x000fe200000010ff */
[----:B------:R3:W-:Y:S01]  /*11bd0*/  STSM.16.M88.4 [R138], R4 ;  /* 0x000000048a007844 */ /* 0x0007e20000000200 */
[----:B------:R-:W-:Y:S02]  /*11be0*/  F2FP.BF16.F32.PACK_AB R10, R101, R166 ;  /* 0x000000a6650a723e */ /* 0x000fe400000010ff */
[----:B------:R-:W-:Y:S02]  /*11bf0*/  F2FP.BF16.F32.PACK_AB R11, R103, R102 ;  /* 0x00000066670b723e */ /* 0x000fe400000010ff */
[----:B-1----:R-:W-:Y:S01]  /*11c00*/  ISETP.NE.AND P3, PT, R21, RZ, PT ;  /* 0x000000ff1500720c */ /* 0x002fe20003f65270 */
[----:B------:R-:W-:Y:S01]  /*11c10*/  IMAD.X R21, RZ, RZ, R81, P4 ;  /* 0x000000ffff157224 */ /* 0x000fe200020e0651 */
[----:B------:R-:W-:Y:S01]  /*11c20*/  MOV R135, R114 ;  /* 0x0000007200877202 */ /* 0x000fe20000000f00 */
[----:B------:R1:W-:Y:S01]  /*11c30*/  STSM.16.M88.4 [R139], R8 ;  /* 0x000000088b007844 */ /* 0x0003e20000000200 */
[----:B------:R-:W-:-:S02]  /*11c40*/  MOV R118, R118 ;  /* 0x0000007600767202 */ /* 0x000fc40000000f00 */
[----:B------:R-:W-:Y:S01]  /*11c50*/  MOV R119, R122 ;  /* 0x0000007a00777202 */ /* 0x000fe20000000f00 */
[----:B------:R0:W-:Y:S01]  /*11c60*/  STSM.16.M88.4 [R189], R104 ;  /* 0x00000068bd007844 */ /* 0x0001e20000000200 */
[----:B------:R-:W-:Y:S02]  /*11c70*/  F2FP.BF16.F32.PACK_AB R114, R117, R116 ;  /* 0x000000747572723e */ /* 0x000fe400000010ff */
[----:B------:R-:W-:Y:S02]  /*11c80*/  F2FP.BF16.F32.PACK_AB R115, R154, R153 ;  /* 0x000000999a73723e */ /* 0x000fe400000010ff */
[----:B------:R-:W-:Y:S02]  /*11c90*/  F2FP.BF16.F32.PACK_AB R122, R125, R124 ;  /* 0x0000007c7d7a723e */ /* 0x000fe400000010ff */
[----:B------:R-:W-:Y:S01]  /*11ca0*/  F2FP.BF16.F32.PACK_AB R123, R158, R157 ;  /* 0x0000009d9e7b723e */ /* 0x000fe200000010ff */
[----:B------:R0:W-:Y:S01]  /*11cb0*/  STSM.16.M88.4 [R134], R112 ;  /* 0x0000007086007844 */ /* 0x0001e20000000200 */
[----:B----4-:R-:W-:-:S02]  /*11cc0*/  F2FP.BF16.F32.PACK_AB R130, R133, R132 ;  /* 0x000000848582723e */ /* 0x010fc400000010ff */
[----:B--2---:R-:W-:Y:S01]  /*11cd0*/  F2FP.BF16.F32.PACK_AB R131, R162, R161 ;  /* 0x000000a1a283723e */ /* 0x004fe200000010ff */
[----:B------:R2:W-:Y:S01]  /*11ce0*/  STSM.16.M88.4 [R135], R120 ;  /* 0x0000007887007844 */ /* 0x0005e20000000200 */
[----:B---3--:R-:W-:Y:S02]  /*11cf0*/  F2FP.BF16.F32.PACK_AB R138, R141, R140 ;  /* 0x0000008c8d8a723e */ /* 0x008fe400000010ff */
[----:B-1----:R-:W-:Y:S01]  /*11d00*/  F2FP.BF16.F32.PACK_AB R139, R143, R142 ;  /* 0x0000008e8f8b723e */ /* 0x002fe200000010ff */
[----:B------:R2:W-:Y:S01]  /*11d10*/  STSM.16.M88.4 [R118], R128 ;  /* 0x0000008076007844 */ /* 0x0005e20000000200 */
[----:B------:R-:W-:Y:S02]  /*11d20*/  LOP3.LUT R76, R77, 0x380, RZ, 0xc0, !PT ;  /* 0x000003804d4c7812 */ /* 0x000fe400078ec0ff */
[----:B------:R-:W-:Y:S01]  /*11d30*/  LOP3.LUT R96, R97, 0x380, RZ, 0xc0, !PT ;  /* 0x0000038061607812 */ /* 0x000fe200078ec0ff */
[----:B------:R2:W-:Y:S01]  /*11d40*/  STSM.16.M88.4 [R119], R136 ;  /* 0x0000008877007844 */ /* 0x0005e20000000200 */
[----:B------:R-:W-:-:S02]  /*11d50*/  LOP3.LUT R92, R93, 0x380, RZ, 0xc0, !PT ;  /* 0x000003805d5c7812 */ /* 0x000fc400078ec0ff */
[----:B------:R-:W-:Y:S02]  /*11d60*/  LOP3.LUT R88, R89, 0x380, RZ, 0xc0, !PT ;  /* 0x0000038059587812 */ /* 0x000fe400078ec0ff */
[----:B------:R-:W-:Y:S02]  /*11d70*/  LOP3.LUT R84, R85, 0x380, RZ, 0xc0, !PT ;  /* 0x0000038055547812 */ /* 0x000fe400078ec0ff */
[----:B------:R-:W-:Y:S02]  /*11d80*/  MOV R126, R126 ;  /* 0x0000007e007e7202 */ /* 0x000fe40000000f00 */
[----:B------:R-:W-:Y:S02]  /*11d90*/  SHF.R.U64 R76, R76, 0x3, RZ ;  /* 0x000000034c4c7819 */ /* 0x000fe400000012ff */
[----:B------:R-:W-:Y:S01]  /*11da0*/  SHF.R.U64 R96, R96, 0x3, RZ ;  /* 0x0000000360607819 */ /* 0x000fe200000012ff */
[----:B------:R2:W-:Y:S01]  /*11db0*/  STSM.16.M88.4 [R126], R144 ;  /* 0x000000907e007844 */ /* 0x0005e20000000200 */
[----:B------:R-:W-:-:S02]  /*11dc0*/  SHF.R.U64 R92, R92, 0x3, RZ ;  /* 0x000000035c5c7819 */ /* 0x000fc400000012ff */
        /* <DEDUP_REMOVED lines=12> */
[----:B------:R-:W-:-:S02]  /*11e90*/  SHF.R.S32.HI R12, RZ, 0x1f, R191 ;  /* 0x0000001fff0c7819 */ /* 0x000fc400000114bf */
[----:B------:R-:W-:Y:S01]  /*11ea0*/  SHF.R.S32.HI R13, RZ, 0x1f, R190 ;  /* 0x0000001fff0d7819 */ /* 0x000fe200000114be */
[----:B------:R-:W-:Y:S06]  /*11eb0*/  BAR.SYNC.DEFER_BLOCKING 0x1, 0x100 ;  /* 0x0044000000007b1d */ /* 0x000fec0000010000 */
[----:B0-2---:R-:W-:Y:S05]  /*11ec0*/  @P3 BRA `(.L_x_2091) ;  /* 0x0000000000b43947 */ /* 0x005fea0003800000 */
[----:B------:R-:W0:Y:S01]  /*11ed0*/  LDC R10, c[0x0][0xce8] ;  /* 0x00033a00ff0a7b82 */ /* 0x000e220000000800 */
[----:B------:R-:W-:Y:S01]  /*11ee0*/  ULDC.64 UR4, c[0x0][0xc90] ;  /* 0x0003240000047ab9 */ /* 0x000fe20000000a00 */
[----:B------:R-:W-:Y:S02]  /*11ef0*/  IMAD.IADD R8, R188, 0x1, R18 ;  /* 0x00000001bc087824 */ /* 0x000fe400078e0212 */
[----:B------:R-:W-:Y:S02]  /*11f00*/  IMAD R6, R12, UR4, RZ ;  /* 0x000000040c067c24 */ /* 0x000fe4000f8e02ff */
[----:B------:R-:W-:-:S04]  /*11f10*/  IMAD.WIDE.U32 R4, R191, UR4, RZ ;  /* 0x00000004bf047c25 */ /* 0x000fc8000f8e00ff */
[----:B------:R-:W-:Y:S01]  /*11f20*/  IMAD R9, R191, UR5, R6 ;  /* 0x00000005bf097c24 */ /* 0x000fe2000f8e0206 */
[----:B------:R-:W-:Y:S01]  /*11f30*/  ULDC.64 UR4, c[0x0][0xc98] ;  /* 0x0003260000047ab9 */ /* 0x000fe20000000a00 */
[----:B------:R-:W-:Y:S02]  /*11f40*/  IMAD.IADD R15, R17, 0x1, R18 ;  /* 0x00000001110f7824 */ /* 0x000fe400078e0212 */
[----:B------:R-:W-:Y:S02]  /*11f50*/  IMAD.IADD R5, R5, 0x1, R9 ;  /* 0x0000000105057824 */ /* 0x000fe400078e0209 */
[----:B------:R-:W-:Y:S01]  /*11f60*/  IMAD.WIDE.U32 R4, R190, UR4, R4 ;  /* 0x00000004be047c25 */ /* 0x000fe2000f8e0004 */
[----:B0-----:R-:W-:-:S13]  /*11f70*/  ISETP.NE.AND P0, PT, R10, 0x1, PT ;  /* 0x000000010a00780c */ /* 0x001fda0003f05270 */
[----:B------:R-:W0:Y:S08]  /*11f80*/  @P0 LDC R7, c[0x0][0xcec] ;  /* 0x00033b00ff070b82 */ /* 0x000e300000000800 */
[----:B------:R-:W1:Y:S01]  /*11f90*/  @P0 LDC R11, c[0x0][0xcf0] ;  /* 0x00033c00ff0b0b82 */ /* 0x000e620000000800 */
[----:B0-----:R-:W-:-:S04]  /*11fa0*/  @P0 IMAD.HI.U32 R6, R8, R7, RZ ;  /* 0x0000000708060227 */ /* 0x001fc800078e00ff */
[----:B------:R-:W-:Y:S01]  /*11fb0*/  IMAD.MOV.U32 R7, RZ, RZ, R8 ;  /* 0x000000ffff077224 */ /* 0x000fe200078e0008 */
[----:B-1----:R-:W-:Y:S01]  /*11fc0*/  @P0 SHF.R.U32.HI R7, RZ, R11, R6 ;  /* 0x0000000bff070219 */ /* 0x002fe20000011606 */
[----:B------:R-:W-:-:S03]  /*11fd0*/  IMAD R11, R13, UR4, RZ ;  /* 0x000000040d0b7c24 */ /* 0x000fc6000f8e02ff */
[----:B------:R-:W-:Y:S01]  /*11fe0*/  IADD3 R4, P0, R7, R4, RZ ;  /* 0x0000000407047210 */ /* 0x000fe20007f1e0ff */
[----:B------:R-:W-:-:S04]  /*11ff0*/  IMAD.MOV R9, RZ, RZ, -R7 ;  /* 0x000000ffff097224 */ /* 0x000fc800078e0a07 */
[----:B------:R-:W-:Y:S02]  /*12000*/  IMAD R9, R10, R9, R8 ;  /* 0x000000090a097224 */ /* 0x000fe400078e0208 */
[----:B------:R-:W-:Y:S01]  /*12010*/  IMAD R8, R190, UR5, R11 ;  /* 0x00000005be087c24 */ /* 0x000fe2000f8e020b */
[----:B------:R-:W-:Y:S01]  /*12020*/  SHF.R.S32.HI R11, RZ, 0x1f, R7 ;  /* 0x0000001fff0b7819 */ /* 0x000fe20000011407 */
[----:B------:R-:W-:Y:S01]  /*12030*/  ULDC.64 UR4, c[0x0][0xc88] ;  /* 0x0003220000047ab9 */ /* 0x000fe20000000a00 */
[----:B------:R-:W-:Y:S02]  /*12040*/  SHF.R.S32.HI R6, RZ, 0x1f, R9 ;  /* 0x0000001fff067819 */ /* 0x000fe40000011409 */
[----:B------:R-:W-:-:S03]  /*12050*/  IADD3.X R5, R11, R5, R8, P0, !PT ;  /* 0x000000050b057210 */ /* 0x000fc600007fe408 */
[----:B------:R-:W-:Y:S02]  /*12060*/  IMAD R6, R6, UR4, RZ ;  /* 0x0000000406067c24 */ /* 0x000fe4000f8e02ff */
[----:B------:R-:W-:-:S04]  /*12070*/  IMAD.WIDE.U32 R4, R9, UR4, R4 ;  /* 0x0000000409047c25 */ /* 0x000fc8000f8e0004 */
[----:B------:R-:W-:Y:S01]  /*12080*/  IMAD R9, R9, UR5, R6 ;  /* 0x0000000509097c24 */ /* 0x000fe2000f8e0206 */
[----:B------:R-:W-:Y:S02]  /*12090*/  ULDC.64 UR4, c[0x0][0xc50] ;  /* 0x0003140000047ab9 */ /* 0x000fe40000000a00 */
[C---:B------:R-:W-:Y:S01]  /*120a0*/  LEA R11, P0, R4.reuse, UR4, 0x2 ;  /* 0x00000004040b7c11 */ /* 0x040fe2000f8010ff */
[----:B------:R-:W-:Y:S01]  /*120b0*/  IMAD.IADD R5, R5, 0x1, R9 ;  /* 0x0000000105057824 */ /* 0x000fe200078e0209 */
[----:B------:R-:W-:Y:S01]  /*120c0*/  ULDC UR4, c[0x0][0xb88] ;  /* 0x0002e20000047ab9 */ /* 0x000fe20000000800 */
[----:B------:R-:W-:Y:S02]  /*120d0*/  IMAD.MOV R9, RZ, RZ, -R19 ;  /* 0x000000ffff097224 */ /* 0x000fe400078e0a13 */
[----:B------:R-:W-:Y:S01]  /*120e0*/  SHFL.IDX PT, R6, R11, 0x1, 0x1c1f ;  /* 0x003c1f000b067f89 */ /* 0x000fe200000e0000 */
[----:B------:R-:W-:Y:S01]  /*120f0*/  LEA.HI.X R14, R4, UR5, R5, 0x2, P0 ;  /* 0x00000005040e7c11 */ /* 0x000fe200080f1405 */
[----:B------:R-:W-:Y:S01]  /*12100*/  IMAD R8, R10, UR4, RZ ;  /* 0x000000040a087c24 */ /* 0x000fe2000f8e02ff */
[----:B------:R-:W-:Y:S01]  /*12110*/  ISETP.NE.AND P0, PT, R16, R9, PT ;  /* 0x000000091000720c */ /* 0x000fe20003f05270 */
[----:B------:R-:W-:Y:S01]  /*12120*/  SHFL.IDX PT, R4, R11, RZ, 0x1c1f ;  /* 0x001c1fff0b047589 */ /* 0x000fe200000e0000 */
[----:B------:R-:W-:-:S02]  /*12130*/  VIADD R9, R15, 0x8 ;  /* 0x000000080f097836 */ /* 0x000fc40000000000 */
[-C--:B------:R-:W-:Y:S01]  /*12140*/  ISETP.GE.OR P1, PT, R15, R8.reuse, P0 ;  /* 0x000000080f00720c */ /* 0x080fe20000726670 */
[----:B------:R-:W0:Y:S02]  /*12150*/  SHFL.IDX PT, R5, R14, RZ, 0x1c1f ;  /* 0x001c1fff0e057589 */ /* 0x000e2400000e0000 */
[----:B------:R-:W-:Y:S02]  /*12160*/  ISETP.GE.OR P0, PT, R9, R8, P0 ;  /* 0x000000080900720c */ /* 0x000fe40000706670 */
[----:B------:R-:W1:Y:S08]  /*12170*/  SHFL.IDX PT, R7, R14, 0x1, 0x1c1f ;  /* 0x003c1f000e077f89 */ /* 0x000e7000000e0000 */
[----:B0-----:R0:W-:Y:S04]  /*12180*/  @!P1 ST.E desc[UR44][R4.64], R3 ;  /* 0x0000000304009985 */ /* 0x0011e8000c10192c */
[----:B-1----:R0:W-:Y:S02]  /*12190*/  @!P0 ST.E desc[UR44][R6.64], R0 ;  /* 0x0000000006008985 */ /* 0x0021e4000c10192c */
.L_x_2091:
[----:B------:R-:W1:Y:S01]  /*121a0*/  LDC R14, c[0x0][0xce8] ;  /* 0x00033a00ff0e7b82 */ /* 0x000e620000000800 */
[----:B------:R-:W-:Y:S01]  /*121b0*/  ULDC UR8, c[0x0][0xbc8] ;  /* 0x0002f20000087ab9 */ /* 0x000fe20000000800 */
[----:B0-----:R0:W5:Y:S01]  /*121c0*/  LD.E.128 R4, desc[UR44][R20.64] ;  /* 0x0000002c14047980 */ /* 0x001162000c101d00 */
[----:B------:R-:W-:Y:S01]  /*121d0*/  ISETP.GE.AND P0, PT, R196, UR8, PT ;  /* 0x00000008c4007c0c */ /* 0x000fe2000bf06270 */
[----:B------:R-:W-:Y:S01]  /*121e0*/  ULDC.64 UR4, c[0x0][0xbe8] ;  /* 0x0002fa0000047ab9 */ /* 0x000fe20000000a00 */
[----:B------:R-:W-:Y:S01]  /*121f0*/  ISETP.GE.AND P1, PT, R186, UR8, PT ;  /* 0x00000008ba007c0c */ /* 0x000fe2000bf26270 */
[----:B------:R-:W5:Y:S01]  /*12200*/  LD.E.128 R80, desc[UR44][R80.64] ;  /* 0x0000002c50507980 */ /* 0x000f62000c101d00 */
[----:B------:R-:W-:-:S03]  /*12210*/  SEL R3, RZ, 0xffffffff, P0 ;  /* 0xffffffffff037807 */ /* 0x000fc60000000000 */
[----:B------:R-:W5:Y:S01]  /*12220*/  LD.E.128 R72, desc[UR44][R72.64] ;  /* 0x0000002c48487980 */ /* 0x000f62000c101d00 */
[----:B------:R-:W-:Y:S01]  /*12230*/  SEL R0, RZ, 0x1, P1 ;  /* 0x00000001ff007807 */ /* 0x000fe20000800000 */
[----:B------:R-:W-:Y:S01]  /*12240*/  IMAD.SHL.U32 R3, R3, 0x2, RZ ;  /* 0x0000000203037824 */ /* 0x000fe200078e00ff */
[----:B------:R-:W-:Y:S01]  /*12250*/  ULDC.64 UR6, c[0x0][0xb80] ;  /* 0x0002e00000067ab9 */ /* 0x000fe20000000a00 */
[----:B------:R-:W5:Y:S04]  /*12260*/  LD.E.128 R68, desc[UR44][R68.64] ;  /* 0x0000002c44447980 */ /* 0x000f68000c101d00 */
[----:B------:R-:W5:Y:S04]  /*12270*/  LD.E.128 R64, desc[UR44][R64.64] ;  /* 0x0000002c40407980 */ /* 0x000f68000c101d00 */
[----:B------:R-:W5:Y:S01]  /*12280*/  LD.E.128 R60, desc[UR44][R60.64] ;  /* 0x0000002c3c3c7980 */ /* 0x000f62000c101d00 */
[----:B-1----:R-:W-:-:S02]  /*12290*/  ISETP.NE.AND P2, PT, R14, 0x1, PT ;  /* 0x000000010e00780c */ /* 0x002fc40003f45270 */
[----:B------:R-:W-:Y:S01]  /*122a0*/  ISETP.GE.AND P1, PT, R195, UR8, PT ;  /* 0x00000008c3007c0c */ /* 0x000fe2000bf26270 */
[----:B------:R-:W5:Y:S01]  /*122b0*/  LD.E.128 R56, desc[UR44][R56.64] ;  /* 0x0000002c38387980 */ /* 0x000f62000c101d00 */
[----:B------:R-:W-:Y:S02]  /*122c0*/  LOP3.LUT R0, R3, 0x2, R0, 0xe2, !PT ;  /* 0x0000000203007812 */ /* 0x000fe400078ee200 */
[----:B------:R-:W-:Y:S01]  /*122d0*/  SEL R3, RZ, 0xffffffff, P1 ;  /* 0xffffffffff037807 */ /* 0x000fe20000800000 */
[----:B------:R-:W5:Y:S04]  /*122e0*/  LD.E.128 R52, desc[UR44][R52.64] ;  /* 0x0000002c34347980 */ /* 0x000f68000c101d00 */
[----:B------:R-:W5:Y:S02]  /*122f0*/  LD.E.128 R48, desc[UR44][R48.64] ;  /* 0x0000002c30307980 */ /* 0x000f64000c101d00 */
[----:B------:R-:W1:Y:S01]  /*12300*/  @P2 LDC R15, c[0x0][0xcec] ;  /* 0x00033b00ff0f2b82 */ /* 0x000e620000000800 */
[----:B------:R-:W-:Y:S01]  /*12310*/  ISETP.GE.AND P0, PT, R194, UR8, PT ;  /* 0x00000008c2007c0c */ /* 0x000fe2000bf06270 */
[----:B------:R-:W-:Y:S01]  /*12320*/  IMAD.SHL.U32 R25, R3, 0x4, RZ ;  /* 0x0000000403197824 */ /* 0x000fe200078e00ff */
[----:B------:R-:W5:Y:S04]  /*12330*/  LD.E.128 R44, desc[UR44][R44.64] ;  /* 0x0000002c2c2c7980 */ /* 0x000f68000c101d00 */
[----:B------:R-:W5:Y:S01]  /*12340*/  LD.E.128 R40, desc[UR44][R40.64] ;  /* 0x0000002c28287980 */ /* 0x000f62000c101d00 */
[----:B0-----:R-:W0:Y:S01]  /*12350*/  @P2 LDC R21, c[0x0][0xcf0] ;  /* 0x00033c00ff152b82 */ /* 0x001e220000000800 */
[----:B------:R-:W-:Y:S01]  /*12360*/  SEL R3, RZ, 0xffffffff, P0 ;  /* 0xffffffffff037807 */ /* 0x000fe20000000000 */
[----:B------:R-:W-:Y:S01]  /*12370*/  IMAD R8, R12, UR4, RZ ;  /* 0x000000040c087c24 */ /* 0x000fe2000f8e02ff */
[----:B------:R-:W-:Y:S01]  /*12380*/  LOP3.LUT R0, R25, 0x4, R0, 0xe2, !PT ;  /* 0x0000000419007812 */ /* 0x000fe200078ee200 */
[----:B------:R-:W5:Y:S02]  /*12390*/  LD.E.128 R76, desc[UR44][R76.64] ;  /* 0x0000002c4c4c7980 */ /* 0x000f64000c101d00 */
[----:B------:R-:W-:-:S02]  /*123a0*/  IMAD.SHL.U32 R25, R3, 0x8, RZ ;  /* 0x0000000803197824 */ /* 0x000fc400078e00ff */
[----:B------:R-:W-:Y:S01]  /*123b0*/  IMAD R3, R217, 0x20, R218 ;  /* 0x00000020d9037824 */ /* 0x000fe200078e02da */
[----:B------:R-:W5:Y:S01]  /*123c0*/  LD.E.128 R96, desc[UR44][R96.64] ;  /* 0x0000002c60607980 */ /* 0x000f62000c101d00 */
[----:B------:R-:W-:Y:S01]  /*123d0*/  IMAD R11, R191, UR5, R8 ;  /* 0x00000005bf0b7c24 */ /* 0x000fe2000f8e0208 */
[----:B------:R-:W-:Y:S01]  /*123e0*/  ISETP.GE.AND P0, PT, R193, UR8, PT ;  /* 0x00000008c1007c0c */ /* 0x000fe2000bf06270 */
[----:B------:R-:W-:Y:S01]  /*123f0*/  IMAD.WIDE.U32 R8, R191, UR4, RZ ;  /* 0x00000004bf087c25 */ /* 0x000fe2000f8e00ff */
[----:B------:R-:W-:Y:S01]  /*12400*/  LOP3.LUT R10, R25, 0x8, R0, 0xe2, !PT ;  /* 0x00000008190a7812 */ /* 0x000fe200078ee200 */
[----:B------:R-:W-:Y:S01]  /*12410*/  ULDC.64 UR4, c[0x0][0xbf0] ;  /* 0x0002fc0000047ab9 */ /* 0x000fe20000000a00 */
[----:B------:R-:W5:Y:S01]  /*12420*/  LD.E.128 R92, desc[UR44][R92.64] ;  /* 0x0000002c5c5c7980 */ /* 0x000f62000c101d00 */
[----:B------:R-:W-:Y:S02]  /*12430*/  IMAD.IADD R12, R18, 0x1, R3 ;  /* 0x00000001120c7824 */ /* 0x000fe400078e0203 */
[----:B------:R-:W-:Y:S01]  /*12440*/  IMAD.IADD R9, R9, 0x1, R11 ;  /* 0x0000000109097824 */ /* 0x000fe200078e020b */
[----:B------:R-:W-:Y:S01]  /*12450*/  SEL R11, RZ, 0xffffffff, P0 ;  /* 0xffffffffff0b7807 */ /* 0x000fe20000000000 */
[----:B-1----:R-:W-:Y:S01]  /*12460*/  @P2 IMAD.HI.U32 R0, R12, R15, RZ ;  /* 0x0000000f0c002227 */ /* 0x002fe200078e00ff */
[----:B------:R-:W5:Y:S03]  /*12470*/  LD.E.128 R88, desc[UR44][R88.64] ;  /* 0x0000002c58587980 */ /* 0x000f66000c101d00 */
[----:B------:R-:W-:Y:S01]  /*12480*/  IMAD.MOV.U32 R3, RZ, RZ, R12 ;  /* 0x000000ffff037224 */ /* 0x000fe200078e000c */
[----:B0-----:R-:W-:Y:S01]  /*12490*/  @P2 SHF.R.U32.HI R3, RZ, R21, R0 ;  /* 0x00000015ff032219 */ /* 0x001fe20000011600 */
[----:B------:R-:W-:Y:S01]  /*124a0*/  IMAD.SHL.U32 R11, R11, 0x10, RZ ;  /* 0x000000100b0b7824 */ /* 0x000fe200078e00ff */
[----:B------:R-:W5:Y:S01]  /*124b0*/  LD.E.128 R84, desc[UR44][R84.64] ;  /* 0x0000002c54547980 */ /* 0x000f62000c101d00 */
[----:B------:R-:W-:Y:S01]  /*124c0*/  IMAD R13, R13, UR4, RZ ;  /* 0x000000040d0d7c24 */ /* 0x000fe2000f8e02ff */
[----:B------:R-:W-:-:S02]  /*124d0*/  ISETP.GE.AND P0, PT, R192, UR8, PT ;  /* 0x00000008c0007c0c */ /* 0x000fc4000bf06270 */
[----:B------:R-:W-:Y:S01]  /*124e0*/  LOP3.LUT R10, R11, 0x10, R10, 0xe2, !PT ;  /* 0x000000100b0a7812 */ /* 0x000fe200078ee20a */
[C---:B------:R-:W-:Y:S01]  /*124f0*/  IMAD R13, R190.reuse, UR5, R13 ;  /* 0x00000005be0d7c24 */ /* 0x040fe2000f8e020d */
[----:B------:R-:W-:Y:S01]  /*12500*/  @!PT LDS RZ, [RZ] ;  /* 0x00000000fffff984 */ /* 0x000fe20000000800 */
[----:B------:R-:W-:Y:S01]  /*12510*/  @!PT LDS RZ, [RZ] ;  /* 0x00000000fffff984 */ /* 0x000fe20000000800 */
[----:B------:R-:W-:Y:S01]  /*12520*/  @!PT LDS RZ, [RZ] ;  /* 0x00000000fffff984 */ /* 0x000fe20000000800 */
[----:B------:R-:W-:Y:S01]  /*12530*/  @!PT LDS RZ, [RZ] ;  /* 0x00000000fffff984 */ /* 0x000fe20000000800 */
[----:B------:R0:W-:Y:S06]  /*12540*/  MEMBAR.ALL.CTA ;  /* 0x0000000000007992 */ /* 0x0001ec0000008000 */
[----:B0-----:R-:W0:Y:S01]  /*12550*/  FENCE.VIEW.ASYNC.S ;  /* 0x00000000000073c6 */ /* 0x001e220000000000 */
[----:B------:R-:W-:Y:S01]  /*12560*/  IMAD.WIDE.U32 R190, R190, UR4, R8 ;  /* 0x00000004bebe7c25 */ /* 0x000fe2000f8e0008 */
[----:B------:R-:W-:Y:S01]  /*12570*/  SHF.R.S32.HI R8, RZ, 0x1f, R3 ;  /* 0x0000001fff087819 */ /* 0x000fe20000011403 */
[----:B------:R-:W-:-:S02]  /*12580*/  ULDC.64 UR4, c[0x0][0xbe0] ;  /* 0x0002f80000047ab9 */ /* 0x000fc40000000a00 */
[----:B------:R-:W-:Y:S01]  /*12590*/  IMAD.MOV R11, RZ, RZ, -R3 ;  /* 0x000000ffff0b7224 */ /* 0x000fe200078e0a03 */
[----:B------:R-:W-:Y:S01]  /*125a0*/  SEL R0, RZ, 0xffffffff, P0 ;  /* 0xffffffffff007807 */ /* 0x000fe20000000000 */
[----:B------:R-:W-:Y:S02]  /*125b0*/  IMAD R8, R8, UR4, RZ ;  /* 0x0000000408087c24 */ /* 0x000fe4000f8e02ff */
[----:B------:R-:W-:Y:S02]  /*125c0*/  IMAD R11, R14, R11, R12 ;  /* 0x0000000b0e0b7224 */ /* 0x000fe400078e020c */
[----:B------:R-:W-:Y:S02]  /*125d0*/  IMAD.IADD R191, R191, 0x1, R13 ;  /* 0x00000001bfbf7824 */ /* 0x000fe400078e020d */
[----:B------:R-:W-:Y:S01]  /*125e0*/  IMAD.SHL.U32 R15, R0, 0x20, RZ ;  /* 0x00000020000f7824 */ /* 0x000fe200078e00ff */
[----:B------:R-:W-:Y:S01]  /*125f0*/  SHF.R.S32.HI R0, RZ, 0x1f, R11 ;  /* 0x0000001fff007819 */ /* 0x000fe2000001140b */
[----:B------:R-:W-:-:S02]  /*12600*/  IMAD R13, R3, UR5, R8 ;  /* 0x00000005030d7c24 */ /* 0x000fc4000f8e0208 */
[----:B------:R-:W-:Y:S01]  /*12610*/  IMAD.WIDE.U32 R8, R3, UR4, R190 ;  /* 0x0000000403087c25 */ /* 0x000fe2000f8e00be */
[----:B------:R-:W-:Y:S01]  /*12620*/  ULDC.64 UR4, c[0x0][0xbd8] ;  /* 0x0002f60000047ab9 */ /* 0x000fe20000000a00 */
[----:B------:R-:W-:Y:S02]  /*12630*/  ISETP.GE.AND P0, PT, R222, UR8, PT ;  /* 0x00000008de007c0c */ /* 0x000fe4000bf06270 */
[----:B------:R-:W-:Y:S02]  /*12640*/  IMAD R0, R0, UR4, RZ ;  /* 0x0000000400007c24 */ /* 0x000fe4000f8e02ff */
[----:B------:R-:W-:Y:S02]  /*12650*/  IMAD.IADD R9, R9, 0x1, R13 ;  /* 0x0000000109097824 */ /* 0x000fe400078e020d */
[----:B------:R-:W-:Y:S01]  /*12660*/  IMAD R13, R11, UR5, R0 ;  /* 0x000000050b0d7c24 */ /* 0x000fe2000f8e0200 */
[----:B------:R-:W-:Y:S01]  /*12670*/  ULDC UR5, c[0x0][0xb88] ;  /* 0x0002e20000057ab9 */ /* 0x000fe20000000800 */
[----:B------:R-:W-:Y:S01]  /*12680*/  SEL R3, RZ, 0x40, P0 ;  /* 0x00000040ff037807 */ /* 0x000fe20000000000 */
[----:B------:R-:W-:Y:S01]  /*12690*/  IMAD.IADD R27, R218, 0x1, R18 ;  /* 0x00000001da1b7824 */ /* 0x000fe200078e0212 */
[----:B------:R-:W-:Y:S01]  /*126a0*/  ISETP.GE.AND P0, PT, R221, UR8, PT ;  /* 0x00000008dd007c0c */ /* 0x000fe2000bf06270 */
[----:B------:R-:W-:-:S02]  /*126b0*/  IMAD R28, R14, UR5, RZ ;  /* 0x000000050e1c7c24 */ /* 0x000fc4000f8e02ff */
[----:B------:R-:W-:Y:S01]  /*126c0*/  IMAD.WIDE.U32 R8, R11, UR4, R8 ;  /* 0x000000040b087c25 */ /* 0x000fe2000f8e0008 */
[----:B------:R-:W-:Y:S01]  /*126d0*/  UIADD3 UR4, UR37, 0x38820, URZ ;  /* 0x0003882025047890 */ /* 0x000fe2000fffe03f */
[----:B------:R-:W-:Y:S02]  /*126e0*/  SEL R0, RZ, 0x80, P0 ;  /* 0x00000080ff007807 */ /* 0x000fe40000000000 */
[----:B------:R-:W-:Y:S01]  /*126f0*/  ISETP.GE.AND P0, PT, R27, R28, PT ;  /* 0x0000001c1b00720c */ /* 0x000fe20003f06270 */
[----:B------:R-:W-:Y:S01]  /*12700*/  IMAD.IADD R9, R9, 0x1, R13 ;  /* 0x0000000109097824 */ /* 0x000fe200078e020d */
[----:B------:R-:W-:Y:S01]  /*12710*/  UPRMT UR4, URZ, 0x654, UR4 ;  /* 0x000006543f047896 */ /* 0x000fe20008000004 */
[C---:B------:R-:W-:Y:S02]  /*12720*/  LEA R18, P1, R8.reuse, UR6, 0x1 ;  /* 0x0000000608127c11 */ /* 0x040fe4000f8208ff */
[----:B------:R-:W-:Y:S02]  /*12730*/  LOP3.LUT R10, R15, 0x20, R10, 0xe2, !PT ;  /* 0x000000200f0a7812 */ /* 0x000fe400078ee20a */
[----:B------:R-:W-:Y:S01]  /*12740*/  LEA.HI.X R26, R8, UR7, R9, 0x1, P1 ;  /* 0x00000007081a7c11 */ /* 0x000fe200088f0c09 */
[----:B------:R-:W-:Y:S01]  /*12750*/  BSSY B1, `(.L_x_2092) ;  /* 0x0000026000017945 */ /* 0x000fe20003800000 */
[----:B------:R-:W-:-:S02]  /*12760*/  LOP3.LUT R3, R10, R3, RZ, 0xfc, !PT ;  /* 0x000000030a037212 */ /* 0x000fc400078efcff */
[----:B0-----:R-:W-:Y:S01]  /*12770*/  SYNCS.ARRIVE.TRANS64.RED.A1T0 RZ, [UR4], RZ ;  /* 0x000000ffffff79a7 */ /* 0x001fe20008100404 */
[----:B------:R0:W1:Y:S01]  /*12780*/  SHFL.IDX PT, R10, R18, RZ, 0x181f ;  /* 0x00181fff120a7589 */ /* 0x00006200000e0000 */
[----:B------:R-:W-:-:S03]  /*12790*/  LOP3.LUT R0, R3, R0, RZ, 0xfc, !PT ;  /* 0x0000000003007212 */ /* 0x000fc600078efcff */
[----:B------:R0:W2:Y:S01]  /*127a0*/  SHFL.IDX PT, R11, R26, RZ, 0x181f ;  /* 0x00181fff1a0b7589 */ /* 0x0000a200000e0000 */
        /* <DEDUP_REMOVED lines=32> */
.L_x_2093:
[----:B------:R-:W-:Y:S05]  /*129b0*/  BSYNC B1 ;  /* 0x0000000000017941 */ /* 0x000fea0003800000 */
.L_x_2092:
[----:B---3-5:R-:W-:Y:S01]  /*129c0*/  VIADD R4, R27, 0x20 ;  /* 0x000000201b047836 */ /* 0x028fe20000000000 */
[----:B------:R3:W4:Y:S04]  /*129d0*/  SHFL.IDX PT, R7, R26, 0x1, 0x181f ;  /* 0x00381f001a077f89 */ /* 0x00072800000e0000 */
[----:B------:R-:W-:Y:S01]  /*129e0*/  ISETP.GE.AND P0, PT, R4, R28, PT ;  /* 0x0000001c0400720c */ /* 0x000fe20003f06270 */
[----:B------:R3:W0:-:S12]  /*129f0*/  SHFL.IDX PT, R6, R18, 0x1, 0x181f ;  /* 0x00381f0012067f89 */ /* 0x00061800000e0000 */
[----:B---3--:R-:W-:Y:S05]  /*12a00*/  @P0 BRA `(.L_x_2094) ;  /* 0x0000000c00680947 */ /* 0x008fea0003800000 */
[----:B------:R-:W-:Y:S02]  /*12a10*/  ISETP.GE.AND P0, PT, R186, UR8, PT ;  /* 0x00000008ba007c0c */ /* 0x000fe4000bf06270 */
[----:B------:R-:W-:Y:S02]  /*12a20*/  ISETP.GE.AND P5, PT, R196, UR8, PT ;  /* 0x00000008c4007c0c */ /* 0x000fe4000bfa6270 */
[----:B------:R-:W-:Y:S02]  /*12a30*/  ISETP.GE.AND P3, PT, R195, UR8, PT ;  /* 0x00000008c3007c0c */ /* 0x000fe4000bf66270 */
[----:B------:R-:W-:Y:S02]  /*12a40*/  ISETP.GE.AND P2, PT, R194, UR8, PT ;  /* 0x00000008c2007c0c */ /* 0x000fe4000bf46270 */
[----:B------:R-:W-:-:S05]  /*12a50*/  ISETP.GE.AND P1, PT, R193, UR8, PT ;  /* 0x00000008c1007c0c */ /* 0x000fca000bf26270 */
[----:B0---4-:R-:W-:Y:S02]  /*12a60*/  @!P0 IMAD.WIDE R4, R186, 0x2, R6 ;  /* 0x00000002ba048825 */ /* 0x011fe400078e0206 */
        /* <DEDUP_REMOVED lines=11> */
[-C--:B------:R-:W-:Y:S02]  /*12b20*/  @!P0 LEA R14, P3, R192, R6.reuse, 0x1 ;  /* 0x00000006c00e8211 */ /* 0x080fe400078608ff */
[CC--:B0-----:R-:W-:Y:S01]  /*12b30*/  @!P1 LEA R4, P6, R193.reuse, R6.reuse, 0x1 ;  /* 0x00000006c1049211 */ /* 0x0c1fe200078c08ff */
        /* <DEDUP_REMOVED lines=14> */
.L_x_2090:
[----:B------:R-:W1:Y:S01]  /*12c20*/  LDC R14, c[0x0][0xce8] ;  /* 0x00033a00ff0e7b82 */ /* 0x000e620000000800 */
[----:B------:R-:W-:Y:S01]  /*12c30*/  ULDC UR6, c[0x0][0xbc8] ;  /* 0x0002f20000067ab9 */ /* 0x000fe20000000800 */
[----:B------:R-:W-:Y:S01]  /*12c40*/  ISETP.GE.AND P2, PT, R226, 0x40, PT ;  /* 0x00000040e200780c */ /* 0x000fe20003f46270 */
[----:B------:R-:W-:Y:S01]  /*12c50*/  BSSY B1, `(.L_x_2095) ;  /* 0x0000036000017945 */ /* 0x000fe20003800000 */
[----:B------:R-:W-:Y:S02]  /*12c60*/  ISETP.GE.AND P1, PT, R196, UR6, PT ;  /* 0x00000006c4007c0c */ /* 0x000fe4000bf26270 */
[----:B------:R-:W-:Y:S02]  /*12c70*/  ISETP.GE.AND P3, PT, R186, UR6, PT ;  /* 0x00000006ba007c0c */ /* 0x000fe4000bf66270 */
[----:B------:R-:W-:Y:S02]  /*12c80*/  SEL R3, RZ, 0xffffffff, P1 ;  /* 0xffffffffff037807 */ /* 0x000fe40000800000 */
[----:B------:R-:W-:-:S02]  /*12c90*/  SEL R0, RZ, 0x1, P3 ;  /* 0x00000001ff007807 */ /* 0x000fc40001800000 */
[----:B------:R-:W-:Y:S01]  /*12ca0*/  ISETP.GE.AND P1, PT, R195, UR6, PT ;  /* 0x00000006c3007c0c */ /* 0x000fe2000bf26270 */
[----:B------:R-:W-:Y:S01]  /*12cb0*/  IMAD.SHL.U32 R21, R3, 0x2, RZ ;  /* 0x0000000203157824 */ /* 0x000fe200078e00ff */
[----:B------:R-:W-:Y:S01]  /*12cc0*/  SHF.R.S32.HI R10, RZ, 0x1f, R191 ;  /* 0x0000001fff0a7819 */ /* 0x000fe200000114bf */
[----:B------:R-:W-:Y:S01]  /*12cd0*/  IMAD R3, R217, 0x20, R218 ;  /* 0x00000020d9037824 */ /* 0x000fe200078e02da */
[----:B------:R-:W-:Y:S02]  /*12ce0*/  SHF.R.S32.HI R11, RZ, 0x1f, R190 ;  /* 0x0000001fff0b7819 */ /* 0x000fe400000114be */
[----:B------:R-:W-:Y:S01]  /*12cf0*/  LOP3.LUT R21, R21, 0x2, R0, 0xe2, !PT ;  /* 0x0000000215157812 */ /* 0x000fe200078ee200 */
[----:B------:R-:W-:Y:S01]  /*12d00*/  IMAD.IADD R13, R18, 0x1, R3 ;  /* 0x00000001120d7824 */ /* 0x000fe200078e0203 */
[----:B-1----:R-:W-:-:S13]  /*12d10*/  ISETP.NE.AND P0, PT, R14, 0x1, PT ;  /* 0x000000010e00780c */ /* 0x002fda0003f05270 */
[----:B------:R-:W1:Y:S08]  /*12d20*/  @P0 LDC R20, c[0x0][0xcec] ;  /* 0x00033b00ff140b82 */ /* 0x000e700000000800 */
[----:B------:R-:W2:Y:S01]  /*12d30*/  @P0 LDC R15, c[0x0][0xcf0] ;  /* 0x00033c00ff0f0b82 */ /* 0x000ea20000000800 */
[----:B------:R-:W-:Y:S05]  /*12d40*/  @P2 BRA `(.L_x_2096) ;  /* 0x0000000000982947 */ /* 0x000fea0003800000 */
[----:B------:R-:W3:Y:S01]  /*12d50*/  S2R R3, SR_TID.X ;  /* 0x0000000000037919 */ /* 0x000ee20000002100 */
[----:B------:R-:W4:Y:S01]  /*12d60*/  LDC R12, c[0x0][0xce8] ;  /* 0x00033a00ff0c7b82 */ /* 0x000f220000000800 */
[----:B------:R-:W-:Y:S02]  /*12d70*/  ULDC UR4, c[0x0][0xb88] ;  /* 0x0002e20000047ab9 */ /* 0x000fe40000000800 */
[----:B----4-:R-:W-:Y:S01]  /*12d80*/  IMAD R5, R12, UR4, RZ ;  /* 0x000000040c057c24 */ /* 0x010fe2000f8e02ff */
[----:B---3--:R-:W-:-:S04]  /*12d90*/  IADD3 R8, R18, -0x80, R3 ;  /* 0xffffff8012087810 */ /* 0x008fc80007ffe003 */
[----:B------:R-:W-:-:S13]  /*12da0*/  ISETP.GE.AND P2, PT, R8, R5, PT ;  /* 0x000000050800720c */ /* 0x000fda0003f46270 */
[----:B------:R-:W-:Y:S05]  /*12db0*/  @P2 BRA `(.L_x_2096) ;  /* 0x00000000007c2947 */ /* 0x000fea0003800000 */
[----:B------:R-:W-:Y:S01]  /*12dc0*/  ISETP.NE.AND P2, PT, R12, 0x1, PT ;  /* 0x000000010c00780c */ /* 0x000fe20003f45270 */
[----:B------:R-:W-:Y:S01]  /*12dd0*/  ULDC.64 UR4, c[0x0][0xc90] ;  /* 0x0003240000047ab9 */ /* 0x000fe20000000a00 */
[----:B------:R-:W-:Y:S02]  /*12de0*/  IMAD.MOV.U32 R3, RZ, RZ, R8 ;  /* 0x000000ffff037224 */ /* 0x000fe400078e0008 */
[----:B------:R-:W-:-:S04]  /*12df0*/  IMAD R6, R10, UR4, RZ ;  /* 0x000000040a067c24 */ /* 0x000fc8000f8e02ff */
[----:B------:R-:W-:-:S05]  /*12e00*/  IMAD R7, R191, UR5, R6 ;  /* 0x00000005bf077c24 */ /* 0x000fca000f8e0206 */
[----:B------:R-:W3:Y:S08]  /*12e10*/  @P2 LDC R5, c[0x0][0xcec] ;  /* 0x00033b00ff052b82 */ /* 0x000ef00000000800 */
[----:B------:R-:W4:Y:S01]  /*12e20*/  @P2 LDC R9, c[0x0][0xcf0] ;  /* 0x00033c00ff092b82 */ /* 0x000f220000000800 */
[----:B---3--:R-:W-:-:S04]  /*12e30*/  @P2 IMAD.HI.U32 R0, R8, R5, RZ ;  /* 0x0000000508002227 */ /* 0x008fc800078e00ff */
[----:B------:R-:W-:Y:S01]  /*12e40*/  IMAD.WIDE.U32 R4, R191, UR4, RZ ;  /* 0x00000004bf047c25 */ /* 0x000fe2000f8e00ff */
[----:B------:R-:W-:Y:S01]  /*12e50*/  ULDC.64 UR4, c[0x0][0xc98] ;  /* 0x0003260000047ab9 */ /* 0x000fe20000000a00 */
[----:B----4-:R-:W-:Y:S02]  /*12e60*/  @P2 SHF.R.U32.HI R3, RZ, R9, R0 ;  /* 0x00000009ff032219 */ /* 0x010fe40000011600 */
[----:B------:R-:W-:Y:S02]  /*12e70*/  IMAD.IADD R5, R5, 0x1, R7 ;  /* 0x0000000105057824 */ /* 0x000fe400078e0207 */
[----:B------:R-:W-:Y:S02]  /*12e80*/  IMAD R9, R11, UR4, RZ ;  /* 0x000000040b097c24 */ /* 0x000fe4000f8e02ff */
[----:B------:R-:W-:Y:S02]  /*12e90*/  IMAD.MOV R7, RZ, RZ, -R3 ;  /* 0x000000ffff077224 */ /* 0x000fe400078e0a03 */
[----:B------:R-:W-:-:S04]  /*12ea0*/  IMAD.WIDE.U32 R4, R190, UR4, R4 ;  /* 0x00000004be047c25 */ /* 0x000fc8000f8e0004 */
[----:B------:R-:W-:Y:S01]  /*12eb0*/  IMAD R7, R12, R7, R8 ;  /* 0x000000070c077224 */ /* 0x000fe200078e0208 */
[----:B------:R-:W-:Y:S01]  /*12ec0*/  IADD3 R4, P2, R3, R4, RZ ;  /* 0x0000000403047210 */ /* 0x000fe20007f5e0ff */
        /* <DEDUP_REMOVED lines=14> */
.L_x_2096:
[----:B------:R-:W-:Y:S05]  /*12fb0*/  BSYNC B1 ;  /* 0x0000000000017941 */ /* 0x000fea0003800000 */
.L_x_2095:
[----:B------:R-:W-:Y:S01]  /*12fc0*/  ULDC.64 UR4, c[0x0][0xbe8] ;  /* 0x0002fa0000047ab9 */ /* 0x000fe20000000a00 */
[----:B-1----:R-:W-:Y:S01]  /*12fd0*/  @P0 IMAD.HI.U32 R0, R13, R20, RZ ;  /* 0x000000140d000227 */ /* 0x002fe200078e00ff */
[----:B---3--:R-:W-:Y:S01]  /*12fe0*/  SEL R6, RZ, 0xffffffff, P1 ;  /* 0xffffffffff067807 */ /* 0x008fe20000800000 */
[----:B------:R-:W-:Y:S01]  /*12ff0*/  BSSY B1, `(.L_x_2097) ;  /* 0x0000057000017945 */ /* 0x000fe20003800000 */
[----:B------:R-:W-:Y:S01]  /*13000*/  ISETP.GE.AND P2, PT, R194, UR6, PT ;  /* 0x00000006c2007c0c */ /* 0x000fe2000bf46270 */
[----:B------:R-:W-:Y:S01]  /*13010*/  IMAD R4, R10, UR4, RZ ;  /* 0x000000040a047c24 */ /* 0x000fe2000f8e02ff */
[----:B------:R-:W-:Y:S01]  /*13020*/  ISETP.GE.AND P1, PT, R193, UR6, PT ;  /* 0x00000006c1007c0c */ /* 0x000fe2000bf26270 */
[----:B------:R-:W-:Y:S01]  /*13030*/  IMAD.MOV.U32 R3, RZ, RZ, R13 ;  /* 0x000000ffff037224 */ /* 0x000fe200078e000d */
[----:B--2---:R-:W-:Y:S01]  /*13040*/  @P0 SHF.R.U32.HI R3, RZ, R15, R0 ;  /* 0x0000000fff030219 */ /* 0x004fe20000011600 */
[C---:B------:R-:W-:Y:S01]  /*13050*/  IMAD R7, R191.reuse, UR5, R4 ;  /* 0x00000005bf077c24 */ /* 0x040fe2000f8e0204 */
[----:B------:R-:W-:Y:S01]  /*13060*/  SEL R0, RZ, 0xffffffff, P2 ;  /* 0xffffffffff007807 */ /* 0x000fe20001000000 */
[----:B------:R-:W-:Y:S01]  /*13070*/  IMAD.SHL.U32 R6, R6, 0x4, RZ ;  /* 0x0000000406067824 */ /* 0x000fe200078e00ff */
[----:B------:R-:W-:Y:S01]  /*13080*/  ISETP.GE.AND P0, PT, R192, UR6, PT ;  /* 0x00000006c0007c0c */ /* 0x000fe2000bf06270 */
[----:B------:R-:W-:Y:S01]  /*13090*/  IMAD.WIDE.U32 R4, R191, UR4, RZ ;  /* 0x00000004bf047c25 */ /* 0x000fe2000f8e00ff */
[----:B------:R-:W-:Y:S01]  /*130a0*/  ULDC.64 UR4, c[0x0][0xbf0] ;  /* 0x0002fc0000047ab9 */ /* 0x000fe20000000a00 */
[----:B------:R-:W-:-:S02]  /*130b0*/  ISETP.GE.AND P2, PT, R221, UR6, PT ;  /* 0x00000006dd007c0c */ /* 0x000fc4000bf46270 */
[----:B------:R-:W-:Y:S01]  /*130c0*/  IMAD.IADD R5, R5, 0x1, R7 ;  /* 0x0000000105057824 */ /* 0x000fe200078e0207 */
[----:B------:R-:W-:Y:S01]  /*130d0*/  LOP3.LUT R21, R6, 0x4, R21, 0xe2, !PT ;  /* 0x0000000406157812 */ /* 0x000fe200078ee215 */
[----:B------:R-:W-:Y:S02]  /*130e0*/  IMAD R7, R11, UR4, RZ ;  /* 0x000000040b077c24 */ /* 0x000fe4000f8e02ff */
[----:B------:R-:W-:Y:S02]  /*130f0*/  IMAD.SHL.U32 R6, R0, 0x8, RZ ;  /* 0x0000000800067824 */ /* 0x000fe400078e00ff */
[----:B------:R-:W-:Y:S02]  /*13100*/  IMAD.MOV R0, RZ, RZ, -R3 ;  /* 0x000000ffff007224 */ /* 0x000fe400078e0a03 */
[----:B------:R-:W-:Y:S01]  /*13110*/  IMAD R9, R190, UR5, R7 ;  /* 0x00000005be097c24 */ /* 0x000fe2000f8e0207 */
[----:B------:R-:W-:Y:S01]  /*13120*/  LOP3.LUT R21, R6, 0x8, R21, 0xe2, !PT ;  /* 0x0000000806157812 */ /* 0x000fe200078ee215 */
[----:B------:R-:W-:Y:S01]  /*13130*/  IMAD R7, R14, R0, R13 ;  /* 0x000000000e077224 */ /* 0x000fe200078e020d */
[----:B------:R-:W-:Y:S01]  /*13140*/  SHF.R.S32.HI R0, RZ, 0x1f, R3 ;  /* 0x0000001fff007819 */ /* 0x000fe20000011403 */
[----:B------:R-:W-:Y:S01]  /*13150*/  IMAD.WIDE.U32 R190, R190, UR4, R4 ;  /* 0x00000004bebe7c25 */ /* 0x000fe2000f8e0004 */
[----:B------:R-:W-:Y:S01]  /*13160*/  ULDC.64 UR4, c[0x0][0xbe0] ;  /* 0x0002f80000047ab9 */ /* 0x000fe20000000a00 */
[----:B------:R-:W-:-:S02]  /*13170*/  SEL R4, RZ, 0xffffffff, P1 ;  /* 0xffffffffff047807 */ /* 0x000fc40000800000 */
[----:B------:R-:W-:Y:S01]  /*13180*/  IMAD.IADD R191, R191, 0x1, R9 ;  /* 0x00000001bfbf7824 */ /* 0x000fe200078e0209 */
[----:B------:R-:W-:Y:S01]  /*13190*/  SEL R6, RZ, 0xffffffff, P0 ;  /* 0xffffffffff067807 */ /* 0x000fe20000000000 */
[----:B------:R-:W-:Y:S01]  /*131a0*/  IMAD R0, R0, UR4, RZ ;  /* 0x0000000400007c24 */ /* 0x000fe2000f8e02ff */
[----:B------:R-:W-:Y:S01]  /*131b0*/  ISETP.GE.AND P0, PT, R222, UR6, PT ;  /* 0x00000006de007c0c */ /* 0x000fe2000bf06270 */
[----:B------:R-:W-:Y:S02]  /*131c0*/  IMAD.SHL.U32 R8, R4, 0x10, RZ ;  /* 0x0000001004087824 */ /* 0x000fe400078e00ff */
[C---:B------:R-:W-:Y:S01]  /*131d0*/  IMAD R9, R3.reuse, UR5, R0 ;  /* 0x0000000503097c24 */ /* 0x040fe2000f8e0200 */
[----:B------:R-:W-:Y:S01]  /*131e0*/  SHF.R.S32.HI R0, RZ, 0x1f, R7 ;  /* 0x0000001fff007819 */ /* 0x000fe20000011407 */
[----:B------:R-:W-:Y:S01]  /*131f0*/  IMAD.WIDE.U32 R4, R3, UR4, R190 ;  /* 0x0000000403047c25 */ /* 0x000fe2000f8e00be */
[----:B------:R-:W-:Y:S01]  /*13200*/  ULDC.64 UR4, c[0x0][0xbd8] ;  /* 0x0002f60000047ab9 */ /* 0x000fe20000000a00 */
[----:B------:R-:W-:-:S02]  /*13210*/  LOP3.LUT R21, R8, 0x10, R21, 0xe2, !PT ;  /* 0x0000001008157812 */ /* 0x000fc400078ee215 */
[----:B------:R-:W-:Y:S02]  /*13220*/  IMAD.IADD R5, R5, 0x1, R9 ;  /* 0x0000000105057824 */ /* 0x000fe400078e0209 */
[----:B------:R-:W-:Y:S02]  /*13230*/  IMAD R0, R0, UR4, RZ ;  /* 0x0000000400007c24 */ /* 0x000fe4000f8e02ff */
[----:B------:R-:W-:Y:S01]  /*13240*/  IMAD.WIDE.U32 R4, R7, UR4, R4 ;  /* 0x0000000407047c25 */ /* 0x000fe2000f8e0004 */
[----:B------:R-:W-:-:S03]  /*13250*/  ULDC UR4, c[0x0][0xb88] ;  /* 0x0002e20000047ab9 */ /* 0x000fc60000000800 */
[----:B------:R-:W-:Y:S02]  /*13260*/  IMAD.IADD R24, R218, 0x1, R18 ;  /* 0x00000001da187824 */ /* 0x000fe400078e0212 */
[----:B------:R-:W-:Y:S02]  /*13270*/  IMAD R25, R14, UR4, RZ ;  /* 0x000000040e197c24 */ /* 0x000fe4000f8e02ff */
        /* <DEDUP_REMOVED lines=8> */
[----:B------:R-:W-:Y:S01]  /*13300*/  LEA.HI.X R3, R4, UR5, R3, 0x1, P1 ;  /* 0x0000000504037c11 */ /* 0x000fe200088f0c03 */
[----:B------:R1:W2:Y:S01]  /*13310*/  SHFL.IDX PT, R6, R18, RZ, 0x181f ;  /* 0x00181fff12067589 */ /* 0x0002a200000e0000 */
[----:B------:R-:W-:Y:S02]  /*13320*/  LOP3.LUT R21, R21, R0, RZ, 0xfc, !PT ;  /* 0x0000000015157212 */ /* 0x000fe400078efcff */
[----:B------:R-:W-:Y:S01]  /*13330*/  SEL R0, RZ, 0x80, P2 ;  /* 0x00000080ff007807 */ /* 0x000fe20001000000 */
[----:B------:R1:W3:Y:S03]  /*13340*/  SHFL.IDX PT, R7, R3, RZ, 0x181f ;  /* 0x00181fff03077589 */ /* 0x0002e600000e0000 */
[----:B------:R-:W-:Y:S01]  /*13350*/  LOP3.LUT R20, R21, R0, RZ, 0xfc, !PT ;  /* 0x0000000015147212 */ /* 0x000fe200078efcff */
[----:B------:R-:W-:Y:S06]  /*13360*/  @P0 BRA `(.L_x_2098) ;  /* 0x00000000007c0947 */ /* 0x000fec0003800000 */
[----:B------:R-:W-:Y:S02]  /*13370*/  ISETP.GE.AND P2, PT, R196, UR6, PT ;  /* 0x00000006c4007c0c */ /* 0x000fe4000bf46270 */
[----:B------:R-:W-:Y:S02]  /*13380*/  ISETP.GE.AND P1, PT, R186, UR6, PT ;  /* 0x00000006ba007c0c */ /* 0x000fe4000bf26270 */
[----:B------:R-:W-:Y:S02]  /*13390*/  ISETP.GE.AND P5, PT, R195, UR6, PT ;  /* 0x00000006c3007c0c */ /* 0x000fe4000bfa6270 */
[----:B------:R-:W-:-:S07]  /*133a0*/  ISETP.GE.AND P3, PT, R194, UR6, PT ;  /* 0x00000006c2007c0c */ /* 0x000fce000bf66270 */
[-C--:B--2---:R-:W-:Y:S02]  /*133b0*/  @!P2 LEA R8, P0, R196, R6.reuse, 0x1 ;  /* 0x00000006c408a211 */ /* 0x084fe400078008ff */
[----:B---3--:R-:W-:Y:S02]  /*133c0*/  @!P1 IMAD.WIDE R4, R186, 0x2, R6 ;  /* 0x00000002ba049825 */ /* 0x008fe400078e0206 */
        /* <DEDUP_REMOVED lines=25> */
.L_x_2098:
[----:B------:R-:W-:Y:S05]  /*13560*/  BSYNC B1 ;  /* 0x0000000000017941 */ /* 0x000fea0003800000 */
.L_x_2097:
[----:B------:R-:W-:Y:S01]  /*13570*/  VIADD R0, R24, 0x20 ;  /* 0x0000002018007836 */ /* 0x000fe20000000000 */
[----:B---34-:R3:W4:Y:S04]  /*13580*/  SHFL.IDX PT, R7, R3, 0x1, 0x181f ;  /* 0x00381f0003077f89 */ /* 0x01872800000e0000 */
[----:B------:R-:W-:Y:S01]  /*13590*/  ISETP.GE.AND P0, PT, R0, R25, PT ;  /* 0x000000190000720c */ /* 0x000fe20003f06270 */
[----:B--2---:R3:W2:-:S12]  /*135a0*/  SHFL.IDX PT, R6, R18, 0x1, 0x181f ;  /* 0x00381f0012067f89 */ /* 0x00469800000e0000 */
[----:B---3--:R-:W-:Y:S05]  /*135b0*/  @P0 BRA `(.L_x_2094) ;  /* 0x00000000007c0947 */ /* 0x008fea0003800000 */
[----:B------:R-:W-:Y:S02]  /*135c0*/  ISETP.GE.AND P2, PT, R196, UR6, PT ;  /* 0x00000006c4007c0c */ /* 0x000fe4000bf46270 */
[----:B------:R-:W-:Y:S02]  /*135d0*/  ISETP.GE.AND P3, PT, R186, UR6, PT ;  /* 0x00000006ba007c0c */ /* 0x000fe4000bf66270 */
[----:B------:R-:W-:Y:S02]  /*135e0*/  ISETP.GE.AND P5, PT, R195, UR6, PT ;  /* 0x00000006c3007c0c */ /* 0x000fe4000bfa6270 */
[----:B------:R-:W-:Y:S02]  /*135f0*/  ISETP.GE.AND P4, PT, R194, UR6, PT ;  /* 0x00000006c2007c0c */ /* 0x000fe4000bf86270 */
[----:B------:R-:W-:-:S05]  /*13600*/  LOP3.LUT P1, RZ, R21, 0x40, RZ, 0xc0, !PT ;  /* 0x0000004015ff7812 */ /* 0x000fca000782c0ff */
[-C--:B--2---:R-:W-:Y:S02]  /*13610*/  @!P2 LEA R8, P0, R196, R6.reuse, 0x1 ;  /* 0x00000006c408a211 */ /* 0x084fe400078008ff */
[----:B----4-:R-:W-:Y:S02]  /*13620*/  @!P3 IMAD.WIDE R4, R186, 0x2, R6 ;  /* 0x00000002ba04b825 */ /* 0x010fe400078e0206 */
        /* <DEDUP_REMOVED lines=13> */
[-C--:B--2---:R-:W-:Y:S02]  /*13700*/  @!P2 LEA R4, P6, R192, R6.reuse, 0x1 ;  /* 0x00000006c004a211 */ /* 0x084fe400078c08ff */
        /* <DEDUP_REMOVED lines=10> */
.L_x_2094:
[----:B------:R-:W-:Y:S05]  /*137b0*/  BSYNC B0 ;  /* 0x0000000000007941 */ /* 0x000fea0003800000 */
.L_x_2089:
[----:B------:R-:W-:Y:S02]  /*137c0*/  ULDC UR4, c[0x0][0xd38] ;  /* 0x00034e0000047ab9 */ /* 0x000fe40000000800 */
[----:B0-----:R-:W-:-:S13]  /*137d0*/  ISETP.GE.AND P0, PT, R167, UR4, PT ;  /* 0x00000004a7007c0c */ /* 0x001fda000bf06270 */
[----:B------:R-:W-:Y:S05]  /*137e0*/  @!P0 BRA `(.L_x_2099) ;  /* 0xfffffed800148947 */ /* 0x000fea000383ffff */
[----:B------:R-:W-:Y:S05]  /*137f0*/  EXIT ;  /* 0x000000000000794d */ /* 0x000fea0003800000 */
.L_x_1998:
[----:B------:R-:W-:-:S08]  /*13800*/  NOP ;  /* 0x0000000000007918 */ /* 0x000fd00000000000 */
[----:B------:R-:W0:-:S00]  /*13810*/  USETMAXREG.DEALLOC.CTAPOOL 0x18 ;  /* 0x00000018000079c8 */ /* 0x000e0000080e0500 */
[----:B0-----:R-:W-:-:S06]  /*13820*/  LOP3.LUT R2, R2, 0x3, RZ, 0xc0, !PT ;  /* 0x0000000302027812 */ /* 0x001fcc00078ec0ff */
[----:B------:R-:W0:Y:S01]  /*13830*/  S2UR UR6, SR_CTAID.X ;  /* 0x00000000000679c3 */ /* 0x000e220000002500 */
[----:B------:R-:W-:Y:S01]  /*13840*/  LOP3.LUT R18, R18, 0xffffff7f, RZ, 0xc0, !PT ;  /* 0xffffff7f12127812 */ /* 0x000fe200078ec0ff */
[----:B------:R-:W-:Y:S01]  /*13850*/  STL [R1+0x28], RZ ;  /* 0x000028ff01007387 */ /* 0x000fe20000100800 */
[----:B------:R-:W-:-:S03]  /*13860*/  IMAD.MOV.U32 R19, RZ, RZ, RZ ;  /* 0x000000ffff137224 */ /* 0x000fc600078e00ff */
[----:B------:R-:W1:Y:S02]  /*13870*/  SHFL.IDX PT, R2, R2, RZ, 0x1f ;  /* 0x00001fff02027589 */ /* 0x000e6400000e0000 */
[----:B-1----:R-:W-:Y:S02]  /*13880*/  ISETP.NE.AND P0, PT, R2, RZ, PT ;  /* 0x000000ff0200720c */ /* 0x002fe40003f05270 */
[----:B------:R-:W0:Y:S11]  /*13890*/  LDC R2, c[0x0][0xd38] ;  /* 0x00034e00ff027b82 */ /* 0x000e360000000800 */
[----:B------:R-:W-:Y:S01]  /*138a0*/  @P0 LOP3.LUT R18, R18, 0x80, RZ, 0xfc, !PT ;  /* 0x0000008012120812 */ /* 0x000fe200078efcff */
[----:B------:R-:W-:Y:S06]  /*138b0*/  @P0 BAR.ARV 0x4, 0x180 ;  /* 0x0106000000000b1d */ /* 0x000fec0000002000 */
[----:B0-----:R-:W-:Y:S01]  /*138c0*/  ISETP.LE.AND P0, PT, R2, UR6, PT ;  /* 0x0000000602007c0c */ /* 0x001fe2000bf03270 */
[----:B------:R-:W-:-:S05]  /*138d0*/  IMAD.MOV.U32 R2, RZ, RZ, 0x1 ;  /* 0x00000001ff027424 */ /* 0x000fca00078e00ff */
[----:B------:R0:W-:Y:S07]  /*138e0*/  STL [R1+0x8], R2 ;  /* 0x0000080201007387 */ /* 0x0001ee0000100800 */
[----:B------:R-:W-:Y:S05]  /*138f0*/  @P0 BRA `(.L_x_2100) ;  /* 0x0000006400100947 */ /* 0x000fea0003800000 */
[----:B------:R-:W1:Y:S01]  /*13900*/  S2UR UR5, SR_CgaCtaId ;  /* 0x00000000000579c3 */ /* 0x000e620000008800 */
[C---:B0-----:R-:W-:Y:S01]  /*13910*/  IMAD.SHL.U32 R2, R0.reuse, 0x8, RZ ;  /* 0x0000000800027824 */ /* 0x041fe200078e00ff */
[----:B------:R-:W-:Y:S01]  /*13920*/  LOP3.LUT R5, R0, 0x7f, RZ, 0xc0, !PT ;  /* 0x0000007f00057812 */ /* 0x000fe200078ec0ff */
[----:B------:R-:W-:Y:S01]  /*13930*/  UMOV UR4, 0x400 ;  /* 0x0000040000047882 */ /* 0x000fe20000000000 */
[----:B------:R-:W-:Y:S01]  /*13940*/  IMAD.MOV.U32 R19, RZ, RZ, RZ ;  /* 0x000000ffff137224 */ /* 0x000fe200078e00ff */
[----:B------:R-:W-:Y:S01]  /*13950*/  ULDC UR41, c[0x0][0xc] ;  /* 0x0000030000297ab9 */ /* 0x000fe20000000800 */
[----:B------:R-:W-:Y:S01]  /*13960*/  LOP3.LUT R3, R2, 0x1f8, RZ, 0xc0, !PT ;  /* 0x000001f802037812 */ /* 0x000fe200078ec0ff */
[----:B------:R-:W-:-:S03]  /*13970*/  ULDC.64 UR46, c[0x0][0x198] ;  /* 0x00006600002e7ab9 */ /* 0x000fc60000000a00 */
[----:B------:R-:W-:Y:S01]  /*13980*/  LOP3.LUT R4, R3, 0x38, R0, 0x78, !PT ;  /* 0x0000003803047812 */ /* 0x000fe200078e7800 */
[----:B------:R-:W-:Y:S01]  /*13990*/  IMAD.SHL.U32 R3, R5, 0x8, RZ ;  /* 0x0000000805037824 */ /* 0x000fe200078e00ff */
[----:B------:R-:W-:-:S04]  /*139a0*/  SHF.R.U32.HI R5, RZ, 0x3, R5 ;  /* 0x00000003ff057819 */ /* 0x000fc80000011605 */
[----:B------:R-:W-:Y:S01]  /*139b0*/  LOP3.LUT R4, R4, 0x200, R3, 0xf8, !PT ;  /* 0x0000020004047812 */ /* 0x000fe200078ef803 */
[----:B------:R-:W-:Y:S01]  /*139c0*/  IMAD.SHL.U32 R3, R0, 0x10, RZ ;  /* 0x0000001000037824 */ /* 0x000fe200078e00ff */
[----:B------:R-:W-:-:S04]  /*139d0*/  LOP3.LUT R0, R2, 0x38, RZ, 0xc0, !PT ;  /* 0x0000003802007812 */ /* 0x000fc800078ec0ff */
[----:B------:R-:W-:Y:S01]  /*139e0*/  LOP3.LUT R2, R5, 0x70, R3, 0xf8, !PT ;  /* 0x0000007005027812 */ /* 0x000fe200078ef803 */
[----:B------:R-:W-:Y:S01]  /*139f0*/  IMAD.U32 R3, RZ, RZ, UR6 ;  /* 0x00000006ff037e24 */ /* 0x000fe2000f8e00ff */
[----:B-1----:R-:W-:Y:S01]  /*13a00*/  ULEA UR4, UR5, UR4, 0x18 ;  /* 0x0000000405047291 */ /* 0x002fe2000f8ec03f */
[----:B------:R-:W-:-:S05]  /*13a10*/  IMAD.MOV.U32 R2, RZ, RZ, 0x1 ;  /* 0x00000001ff027424 */ /* 0x000fca00078e00ff */
[----:B------:R-:W-:-:S04]  /*13a20*/  IMAD.U32 R17, RZ, RZ, UR4 ;  /* 0x00000004ff117e24 */ /* 0x000fc8000f8e00ff */
[----:B------:R-:W-:-:S05]  /*13a30*/  IMAD R4, R4, 0x2, R17 ;  /* 0x0000000204047824 */ /* 0x000fca00078e0211 */
[----:B------:R0:W-:Y:S04]  /*13a40*/  STL [R1+0x4], R4 ;  /* 0x0000040401007387 */ /* 0x0001e80000100800 */
[----:B------:R1:W-:Y:S04]  /*13a50*/  STL [R1+0x10], R3 ;  /* 0x0000100301007387 */ /* 0x0003e80000100800 */
[----:B------:R-:W-:Y:S01]  /*13a60*/  STL [R1+0x28], RZ ;  /* 0x000028ff01007387 */ /* 0x000fe20000100800 */
[----:B0-----:R-:W-:-:S03]  /*13a70*/  LOP3.LUT R4, R0, 0x40, RZ, 0xfc, !PT ;  /* 0x0000004000047812 */ /* 0x001fc600078efcff */
[----:B------:R0:W-:Y:S01]  /*13a80*/  STL [R1+0x8], R2 ;  /* 0x0000080201007387 */ /* 0x0001e20000100800 */
[C---:B------:R-:W-:Y:S02]  /*13a90*/  LOP3.LUT R4, R0.reuse, 0x100, RZ, 0xfc, !PT ;  /* 0x0000010000047812 */ /* 0x040fe400078efcff */
[C---:B-1----:R-:W-:Y:S02]  /*13aa0*/  LOP3.LUT R3, R0.reuse, 0x80, RZ, 0xfc, !PT ;  /* 0x0000008000037812 */ /* 0x042fe400078efcff */
[C---:B------:R-:W-:Y:S02]  /*13ab0*/  LOP3.LUT R3, R0.reuse, 0x140, RZ, 0xfc, !PT ;  /* 0x0000014000037812 */ /* 0x040fe400078efcff */
[C---:B0-----:R-:W-:Y:S02]  /*13ac0*/  LOP3.LUT R2, R0.reuse, 0xc0, RZ, 0xfc, !PT ;  /* 0x000000c000027812 */ /* 0x041fe400078efcff */
[C---:B------:R-:W-:Y:S02]  /*13ad0*/  LOP3.LUT R2, R0.reuse, 0x180, RZ, 0xfc, !PT ;  /* 0x0000018000027812 */ /* 0x040fe400078efcff */
[----:B------:R-:W-:-:S07]  /*13ae0*/  LOP3.LUT R0, R0, 0x1c0, RZ, 0xfc, !PT ;  /* 0x000001c000007812 */ /* 0x000fce00078efcff */
.L_x_2218:
[----:B------:R-:W2:Y:S01]  /*13af0*/  LDL R0, [R1+0x10] ;  /* 0x0000100001007983 */ /* 0x000ea20000100800 */
        /* <DEDUP_REMOVED lines=13> */
[----:B-1-34-:R-:W-:Y:S05]  /*13bd0*/  @!P0 BRA `(.L_x_2101) ;  /* 0x0000000000208947 */ /* 0x01afea0003800000 */
        /* <DEDUP_REMOVED lines=8> */
.L_x_2101:
[----:B------:R-:W-:Y:S01]  /*13c60*/  ULDC UR9, c[0x0][0xd54] ;  /* 0x0003550000097ab9 */ /* 0x000fe20000000800 */
[----:B------:R-:W-:Y:S01]  /*13c70*/  UMOV UR6, UR8 ;  /* 0x0000000800067c82 */ /* 0x000fe20008000000 */
[----:B------:R-:W-:-:S11]  /*13c80*/  UISETP.NE.AND UP0, UPT, UR9, 0x1, UPT ;  /* 0x000000010900788c */ /* 0x000fd6000bf05270 */
[----:B------:R-:W-:Y:S02]  /*13c90*/  @UP0 ULDC.64 UR10, c[0x0][0xd58] ;  /* 0x00035600000a0ab9 */ /* 0x000fe40000000a00 */
[----:B------:R-:W-:-:S04]  /*13ca0*/  UIMAD.WIDE.U32 UR4, UR8, UR10, URZ ;  /* 0x0000000a080472a5 */ /* 0x000fc8000f8e003f */
[----:B------:R-:W-:-:S04]  /*13cb0*/  @UP0 USHF.R.U32.HI UR6, URZ, UR11, UR5 ;  /* 0x0000000b3f060299 */ /* 0x000fc80008011605 */
[----:B------:R-:W-:-:S12]  /*13cc0*/  UIMAD UR4, UR6, UR9, URZ ;  /* 0x00000009060472a4 */ /* 0x000fd8000f8e023f */
.L_x_2102:
        /* <DEDUP_REMOVED lines=48> */
.L_x_2104:
[----:B------:R-:W-:-:S11]  /*13fd0*/  UISETP.NE.AND UP0, UPT, UR5, 0x1, UPT ;  /* 0x000000010500788c */ /* 0x000fd6000bf05270 */
[----:B------:R-:W-:Y:S02]  /*13fe0*/  @UP0 ULDC.64 UR12, c[0x0][0xae0] ;  /* 0x0002b800000c0ab9 */ /* 0x000fe40000000a00 */
[----:B------:R-:W-:-:S04]  /*13ff0*/  UIMAD.WIDE.U32 UR8, UR10, UR12, URZ ;  /* 0x0000000c0a0872a5 */ /* 0x000fc8000f8e003f */
[----:B------:R-:W-:-:S12]  /*14000*/  @UP0 USHF.R.U32.HI UR10, URZ, UR13, UR9 ;  /* 0x0000000d3f0a0299 */ /* 0x000fd80008011609 */
.L_x_2105:
[----:B------:R-:W-:-:S04]  /*14010*/  UIMAD UR10, UR10, UR5, UR5 ;  /* 0x000000050a0a72a4 */ /* 0x000fc8000f8e0205 */
[----:B------:R-:W-:-:S04]  /*14020*/  UISETP.LT.AND UP0, UPT, UR4, UR10, UPT ;  /* 0x0000000a0400728c */ /* 0x000fc8000bf01270 */
[----:B------:R-:W-:-:S12]  /*14030*/  USEL UR4, UR4, UR10, UP0 ;  /* 0x0000000a04047287 */ /* 0x000fd80008000000 */
.L_x_2103:
        /* <DEDUP_REMOVED lines=30> */
.L_x_2107:
[----:B------:R-:W-:-:S11]  /*14220*/  UISETP.NE.AND UP0, UPT, UR5, 0x1, UPT ;  /* 0x000000010500788c */ /* 0x000fd6000bf05270 */
[----:B------:R-:W-:Y:S02]  /*14230*/  @UP0 ULDC.64 UR10, c[0x0][0xae0] ;  /* 0x0002b800000a0ab9 */ /* 0x000fe40000000a00 */
[----:B------:R-:W-:-:S04]  /*14240*/  UIMAD.WIDE.U32 UR6, UR4, UR10, URZ ;  /* 0x0000000a040672a5 */ /* 0x000fc8000f8e003f */
[----:B------:R-:W-:-:S12]  /*14250*/  @UP0 USHF.R.U32.HI UR4, URZ, UR11, UR7 ;  /* 0x0000000b3f040299 */ /* 0x000fd80008011607 */
.L_x_2108:
[----:B------:R-:W-:-:S04]  /*14260*/  UIMAD UR4, UR4, UR5, URZ ;  /* 0x00000005040472a4 */ /* 0x000fc8000f8e023f */
[----:B------:R-:W-:-:S04]  /*14270*/  UISETP.LT.AND UP0, UPT, UR8, UR4, UPT ;  /* 0x000000040800728c */ /* 0x000fc8000bf01270 */
[----:B------:R-:W-:-:S12]  /*14280*/  USEL UR8, UR8, UR4, !UP0 ;  /* 0x0000000408087287 */ /* 0x000fd8000c000000 */
.L_x_2106:
        /* <DEDUP_REMOVED lines=24> */
[----:B-1----:R-:W-:-:S05]  /*14410*/  IADD3 R0, R2, UR41, R0 ;  /* 0x0000002902007c10 */ /* 0x002fca000fffe000 */
[----:B------:R0:W-:Y:S01]  /*14420*/  STL [R1+0x10], R0 ;  /* 0x0000100001007387 */ /* 0x0001e20000100800 */
[----:B------:R-:W-:Y:S05]  /*14430*/  BRA `(.L_x_2111) ;  /* 0x0000005400cc7947 */ /* 0x000fea0003800000 */
.L_x_2110:
        /* <DEDUP_REMOVED lines=20> */
.L_x_2113:
[----:B------:R-:W-:Y:S05]  /*14580*/  BSYNC B6 ;  /* 0x0000000000067941 */ /* 0x000fea0003800000 */
.L_x_2112:
        /* <DEDUP_REMOVED lines=20> */
.L_x_2116:
        /* <DEDUP_REMOVED lines=15> */
.L_x_2115:
[----:B------:R-:W-:Y:S05]  /*147c0*/  BSYNC B6 ;  /* 0x0000000000067941 */ /* 0x000fea0003800000 */
.L_x_2114:
        /* <DEDUP_REMOVED lines=12> */
[----:B------:R-:W-:Y:S01]  /*14890*/  LOP3.LUT R18, R18, 0xfffffffe, RZ, 0xc0, !PT ;  /* 0xfffffffe12127812 */ /* 0x000fe200078ec0ff */
[----:B------:R-:W1:Y:S02]  /*148a0*/  S2R R4, SR_TID.X ;  /* 0x0000000000047919 */ /* 0x000e640000002100 */
[----:B------:R-:W-:Y:S01]  /*148b0*/  VIADD R0, R0, 0xffffffff ;  /* 0xffffffff00007836 */ /* 0x000fe20000000000 */
[----:B0-----:R-:W0:Y:S02]  /*148c0*/  LDC.64 R2, c[0x0][0x418] ;  /* 0x00010600ff027b82 */ /* 0x001e240000000a00 */
[----:B0-----:R-:W-:Y:S02]  /*148d0*/  ISETP.NE.U32.AND P0, PT, R2, RZ, PT ;  /* 0x000000ff0200720c */ /* 0x001fe40003f05070 */
[----:B-1----:R-:W-:-:S02]  /*148e0*/  SHF.R.U32.HI R4, RZ, 0x5, R4 ;  /* 0x00000005ff047819 */ /* 0x002fc40000011604 */
[----:B------:R-:W-:Y:S02]  /*148f0*/  ISETP.NE.AND.EX P1, PT, R3, RZ, PT, P0 ;  /* 0x000000ff0300720c */ /* 0x000fe40003f25300 */
[----:B------:R-:W-:-:S11]  /*14900*/  LOP3.LUT R4, R4, 0x3, RZ, 0xc0, !PT ;  /* 0x0000000304047812 */ /* 0x000fd600078ec0ff */
[----:B------:R-:W-:Y:S02]  /*14910*/  @P1 LOP3.LUT R18, R18, 0x1, RZ, 0xfc, !PT ;  /* 0x0000000112121812 */ /* 0x000fe400078efcff */
[----:B--2---:R-:W-:Y:S01]  /*14920*/  SHF.R.S32.HI R8, RZ, 0x1f, R7 ;  /* 0x0000001fff087819 */ /* 0x004fe20000011407 */
[----:B------:R0:W-:Y:S01]  /*14930*/  STL [R1], R7 ;  /* 0x0000000701007387 */ /* 0x0001e20000100800 */
[----:B------:R-:W-:-:S03]  /*14940*/  SEL R16, R7, RZ, !P1 ;  /* 0x000000ff07107207 */ /* 0x000fc60004800000 */
[----:B------:R0:W-:Y:S01]  /*14950*/  STL [R1+0xc], R8 ;  /* 0x00000c0801007387 */ /* 0x0001e20000100800 */
[----:B------:R-:W-:Y:S05]  /*14960*/  BRA.DIV UR4, `(.L_x_2117) ;  /* 0x0000005a04c87947 */ /* 0x000fea000b800000 */
[----:B------:R1:W2:Y:S02]  /*14970*/  SHFL.IDX PT, R14, R4, RZ, 0x1f ;  /* 0x00001fff040e7589 */ /* 0x0002a400000e0000 */
.L_x_2234:
[----:B------:R3:W-:Y:S01]  /*14980*/  STL [R1+0x1c], R0 ;  /* 0x00001c0001007387 */ /* 0x0007e20000100800 */
[----:B--2---:R-:W-:Y:S02]  /*14990*/  ISETP.NE.AND P0, PT, R14, RZ, PT ;  /* 0x000000ff0e00720c */ /* 0x004fe40003f05270 */
[----:B------:R-:W-:Y:S02]  /*149a0*/  PLOP3.LUT P2, PT, PT, PT, PT, 0x8, 0x0 ;  /* 0x000000000000781c */ /* 0x000fe40003f4e170 */
[----:B------:R-:W-:-:S11]  /*149b0*/  LOP3.LUT R18, R18, 0xfffffffd, RZ, 0xc0, !PT ;  /* 0xfffffffd12127812 */ /* 0x000fd600078ec0ff */
[----:B------:R-:W-:Y:S01]  /*149c0*/  @P2 LOP3.LUT R18, R18, 0x2, RZ, 0xfc, !PT ;  /* 0x0000000212122812 */ /* 0x000fe200078efcff */
[----:B---3--:R-:W-:Y:S06]  /*149d0*/  @P0 BRA `(.L_x_2118) ;  /* 0x0000000000f00947 */ /* 0x008fec0003800000 */
[----:B------:R-:W-:-:S03]  /*149e0*/  UMOV UR4, 0xffffffff ;  /* 0xffffffff00047882 */ /* 0x000fc60000000000 */
[----:B------:R-:W-:Y:S05]  /*149f0*/  BRA.DIV UR4, `(.L_x_2119) ;  /* 0x0000005a04c47947 */ /* 0x000fea000b800000 */
[----:B------:R-:W-:-:S13]  /*14a00*/  ELECT P6, URZ, PT ;  /* 0x00000000003f782f */ /* 0x000fda00038c0000 */
.L_x_2237:
[----:B------:R-:W-:Y:S05]  /*14a10*/  @!P6 BRA `(.L_x_2118) ;  /* 0x0000000000e0e947 */ /* 0x000fea0003800000 */
[----:B------:R-:W-:Y:S01]  /*14a20*/  IMAD.MOV.U32 R16, RZ, RZ, R7 ;  /* 0x000000ffff107224 */ /* 0x000fe200078e0007 */
[----:B------:R-:W-:Y:S06]  /*14a30*/  @!P1 BRA `(.L_x_2120) ;  /* 0x00000000004c9947 */ /* 0x000fec0003800000 */
[----:B------:R-:W2:Y:S01]  /*14a40*/  LDC R6, c[0x0][0x43c] ;  /* 0x00010f00ff067b82 */ /* 0x000ea20000000800 */
[----:B------:R-:W-:Y:S01]  /*14a50*/  IMAD.MOV.U32 R9, RZ, RZ, R0 ;  /* 0x000000ffff097224 */ /* 0x000fe200078e0000 */
[----:B------:R-:W-:Y:S01]  /*14a60*/  ULDC.64 UR4, c[0x0][0x428] ;  /* 0x00010a0000047ab9 */ /* 0x000fe20000000a00 */
[----:B--2---:R-:W-:-:S13]  /*14a70*/  ISETP.NE.AND P0, PT, R6, 0x1, PT ;  /* 0x000000010600780c */ /* 0x004fda0003f05270 */
[----:B-1----:R-:W1:Y:S02]  /*14a80*/  @P0 LDC.64 R4, c[0x0][0x440] ;  /* 0x00011000ff040b82 */ /* 0x002e640000000a00 */
[----:B-1----:R-:W-:-:S04]  /*14a90*/  @P0 IMAD.HI.U32 R0, R9, R4, RZ ;  /* 0x0000000409000227 */ /* 0x002fc800078e00ff */
        /* <DEDUP_REMOVED lines=13> */
.L_x_2120:
[----:B--2---:R-:W2:Y:S01]  /*14b70*/  LDL R2, [R1+0x8] ;  /* 0x0000080001027983 */ /* 0x004ea20000100800 */
[----:B------:R-:W-:Y:S01]  /*14b80*/  IMAD R0, R19, 0x8, R17 ;  /* 0x0000000813007824 */ /* 0x000fe200078e0211 */
[----:B--2---:R-:W-:-:S04]  /*14b90*/  SHF.L.U32 R2, R2, 0x1f, RZ ;  /* 0x0000001f02027819 */ /* 0x004fc800000006ff */
[----:B------:R-:W2:Y:S02]  /*14ba0*/  SYNCS.PHASECHK.TRANS64.TRYWAIT P0, [R0+URZ+0x38840], R2 ;  /* 0x03884002000075a7 */ /* 0x000ea4000800017f */
[----:B--2---:R-:W-:Y:S05]  /*14bb0*/  @!P0 BRA `(.L_x_2121) ;  /* 0x0000005800748947 */ /* 0x004fea0003800000 */
.L_x_2238:
        /* <DEDUP_REMOVED lines=11> */
.L_x_2122:
[----:B--2---:R-:W2:Y:S01]  /*14c70*/  LDL R2, [R1+0x1c] ;  /* 0x00001c0001027983 */ /* 0x004ea20000100800 */
[----:B------:R-:W-:Y:S01]  /*14c80*/  R2UR UR33, R0 ;  /* 0x00000000002172ca */ /* 0x000fe200000e0000 */
[----:B------:R-:W-:Y:S01]  /*14c90*/  IMAD R0, R19, 0x2000, R17 ;  /* 0x0000200013007824 */ /* 0x000fe200078e0211 */
[----:B------:R-:W-:Y:S01]  /*14ca0*/  UIADD3 UR4, UP0, UR46, 0x370, URZ ;  /* 0x000003702e047890 */ /* 0x000fe2000ff1e03f */
[----:B-----5:R-:W-:Y:S01]  /*14cb0*/  R2UR UR37, R16 ;  /* 0x00000000102572ca */ /* 0x020fe200000e0000 */
[----:B------:R-:W-:Y:S01]  /*14cc0*/  UMOV UR6, 0x0 ;  /* 0x0000000000067882 */ /* 0x000fe20000000000 */
[----:B------:R-:W-:Y:S01]  /*14cd0*/  UMOV UR7, 0x14f00000 ;  /* 0x14f0000000077882 */ /* 0x000fe20000000000 */
[----:B------:R-:W-:Y:S01]  /*14ce0*/  R2UR UR32, R0 ;  /* 0x00000000002072ca */ /* 0x000fe200000e0000 */
[----:B------:R-:W-:Y:S01]  /*14cf0*/  UIADD3.X UR5, URZ, UR47, URZ, UP0, !UPT ;  /* 0x0000002f3f057290 */ /* 0x000fe200087fe43f */
[----:B------:R-:W-:Y:S01]  /*14d00*/  PLOP3.LUT P0, PT, PT, PT, PT, 0x80, 0x0 ;  /* 0x000000000000781c */ /* 0x000fe20003f0f070 */
[----:B------:R-:W-:Y:S01]  /*14d10*/  UMOV UR34, URZ ;  /* 0x0000003f00227c82 */ /* 0x000fe20008000000 */
[----:B------:R-:W-:-:S03]  /*14d20*/  LOP3.LUT R18, R18, 0xfffffffd, RZ, 0xc0, !PT ;  /* 0xfffffffd12127812 */ /* 0x000fc600078ec0ff */
[----:B------:R-:W-:-:S06]  /*14d30*/  UIADD3 UR33, UR33, 0x38830, URZ ;  /* 0x0003883021217890 */ /* 0x000fcc000fffe03f */
[----:B------:R-:W-:Y:S02]  /*14d40*/  UIADD3 UR32, UR32, 0x22400, URZ ;  /* 0x0002240020207890 */ /* 0x000fe4000fffe03f */
[----:B------:R-:W-:Y:S02]  /*14d50*/  @P0 LOP3.LUT R18, R18, 0x2, RZ, 0xfc, !PT ;  /* 0x0000000212120812 */ /* 0x000fe400078efcff */
[----:B--2---:R-:W-:-:S13]  /*14d60*/  R2UR UR35, R2 ;  /* 0x00000000022372ca */ /* 0x004fda00000e0000 */
[----:B------:R-:W-:-:S09]  /*14d70*/  USHF.L.U32 UR35, UR35, 0x6, URZ ;  /* 0x0000000623237899 */ /* 0x000fd2000800063f */
[----:B------:R2:W-:Y:S02]  /*14d80*/  UTMALDG.4D [UR32], [UR4], desc[UR6] ;  /* 0x00000620040075b4 */ /* 0x0005e40008019000 */
[----:B--2---:R-:W-:Y:S01]  /*14d90*/  NOP ;  /* 0x0000000000007918 */ /* 0x004fe20000000000 */
.L_x_2118:
[----:B------:R-:W-:Y:S05]  /*14da0*/  WARPSYNC.ALL ;  /* 0x0000000000007948 */ /* 0x000fea0003800000 */
[----:B------:R-:W-:Y:S01]  /*14db0*/  VIADD R0, R17, 0x20400 ;  /* 0x0002040011007836 */ /* 0x000fe20000000000 */
[----:B------:R-:W-:Y:S01]  /*14dc0*/  BAR.SYNC.DEFER_BLOCKING 0x8, 0x100 ;  /* 0x0204000000007b1d */ /* 0x000fe20000010000 */
[----:B------:R-:W-:Y:S02]  /*14dd0*/  USHF.R.S32.HI UR43, URZ, 0x1f, UR36 ;  /* 0x0000001f3f2b7899 */ /* 0x000fe40008011424 */
[----:B------:R-:W-:Y:S01]  /*14de0*/  USHF.R.S32.HI UR37, URZ, 0x1f, UR42 ;  /* 0x0000001f3f257899 */ /* 0x000fe2000801142a */
[----:B------:R-:W-:-:S02]  /*14df0*/  LOP3.LUT P0, RZ, R0, 0x3ff, RZ, 0xc0, !PT ;  /* 0x000003ff00ff7812 */ /* 0x000fc4000780c0ff */
[----:B------:R-:W-:Y:S11]  /*14e00*/  BSSY B6, `(.L_x_2123) ;  /* 0x0000012000067945 */ /* 0x000ff60003800000 */
[----:B------:R-:W-:Y:S05]  /*14e10*/  @!P0 BRA `(.L_x_2124) ;  /* 0x0000000000408947 */ /* 0x000fea0003800000 */
[----:B------:R-:W-:Y:S01]  /*14e20*/  MOV R2, 0x0 ;  /* 0x0000000000027802 */ /* 0x000fe20000000f00 */
[----:B------:R-:W-:Y:S01]  /*14e30*/  ULDC.64 UR4, c[0x4][0x90] ;  /* 0x0100240000047ab9 */ /* 0x000fe20000000a00 */
[----:B------:R-:W-:Y:S01]  /*14e40*/  ULDC.64 UR6, c[0x4][0x98] ;  /* 0x0100260000067ab9 */ /* 0x000fe20000000a00 */
[----:B------:R-:W-:Y:S01]  /*14e50*/  ULDC.64 UR8, c[0x4][0x20] ;  /* 0x0100080000087ab9 */ /* 0x000fe20000000a00 */
[----:B-1----:R-:W-:Y:S02]  /*14e60*/  IMAD.U32 R4, RZ, RZ, UR4 ;  /* 0x00000004ff047e24 */ /* 0x002fe4000f8e00ff */
        /* <DEDUP_REMOVED lines=10> */
[----:B-1----:R-:W-:Y:S05]  /*14f10*/  CALL.ABS.NOINC R2 ;  /* 0x0000000002007343 */ /* 0x002fea0003c00000 */
.L_x_2124:
[----:B------:R-:W-:Y:S05]  /*14f20*/  BSYNC B6 ;  /* 0x0000000000067941 */ /* 0x000fea0003800000 */
.L_x_2123:
[----:B------:R-:W2:Y:S01]  /*14f30*/  S2R R0, SR_TID.X ;  /* 0x0000000000007919 */ /* 0x000ea20000002100 */
[----:B------:R-:W3:Y:S01]  /*14f40*/  LDC R6, c[0x0][0x448] ;  /* 0x00011200ff067b82 */ /* 0x000ee20000000800 */
[----:B------:R-:W-:Y:S02]  /*14f50*/  ULDC.64 UR8, c[0x0][0x2d8] ;  /* 0x0000b60000087ab9 */ /* 0x000fe40000000a00 */
[----:B------:R-:W-:Y:S02]  /*14f60*/  UIMAD UR6, UR43, UR8, URZ ;  /* 0x000000082b0672a4 */ /* 0x000fe4000f8e023f */
[----:B------:R-:W-:Y:S02]  /*14f70*/  UIMAD.WIDE.U32 UR4, UR36, UR8, URZ ;  /* 0x00000008240472a5 */ /* 0x000fe4000f8e003f */
[----:B------:R-:W-:-:S03]  /*14f80*/  UIMAD UR6, UR36, UR9, UR6 ;  /* 0x00000009240672a4 */ /* 0x000fc6000f8e0206 */
[----:B------:R-:W-:Y:S01]  /*14f90*/  ULDC.64 UR8, c[0x0][0x2e0] ;  /* 0x0000b80000087ab9 */ /* 0x000fe20000000a00 */
[----:B------:R-:W-:Y:S02]  /*14fa0*/  UIADD3 UR5, UR5, UR6, URZ ;  /* 0x0000000605057290 */ /* 0x000fe4000fffe03f */
[----:B------:R-:W-:Y:S02]  /*14fb0*/  UIMAD UR6, UR37, UR8, URZ ;  /* 0x00000008250672a4 */ /* 0x000fe4000f8e023f */
[----:B------:R-:W-:Y:S02]  /*14fc0*/  UIMAD.WIDE.U32 UR4, UR42, UR8, UR4 ;  /* 0x000000082a0472a5 */ /* 0x000fe4000f8e0004 */
[----:B------:R-:W-:-:S04]  /*14fd0*/  UIMAD UR6, UR42, UR9, UR6 ;  /* 0x000000092a0672a4 */ /* 0x000fc8000f8e0206 */
[----:B------:R-:W-:Y:S02]  /*14fe0*/  UIADD3 UR6, UR5, UR6, URZ ;  /* 0x0000000605067290 */ /* 0x000fe4000fffe03f */
[----:B------:R-:W-:Y:S01]  /*14ff0*/  IMAD.U32 R5, RZ, RZ, UR5 ;  /* 0x00000005ff057e24 */ /* 0x000fe2000f8e00ff */
[----:B---3--:R-:W-:Y:S02]  /*15000*/  ISETP.NE.AND P0, PT, R6, 0x1, PT ;  /* 0x000000010600780c */ /* 0x008fe40003f05270 */
[----:B--2---:R-:W-:-:S04]  /*15010*/  LOP3.LUT R0, R0, 0x7f, RZ, 0xc0, !PT ;  /* 0x0000007f00007812 */ /* 0x004fc800078ec0ff */
[----:B-1----:R-:W-:Y:S02]  /*15020*/  SHF.R.U32.HI R4, RZ, 0x3, R0 ;  /* 0x00000003ff047819 */ /* 0x002fe40000011600 */
[----:B------:R-:W1:Y:S05]  /*15030*/  S2R R0, SR_TID.X ;  /* 0x0000000000007919 */ /* 0x000e6a0000002100 */
[----:B------:R-:W2:Y:S08]  /*15040*/  @P0 LDC R3, c[0x0][0x44c] ;  /* 0x00011300ff030b82 */ /* 0x000eb00000000800 */
[----:B------:R-:W3:Y:S01]  /*15050*/  @P0 LDC R2, c[0x0][0x450] ;  /* 0x00011400ff020b82 */ /* 0x000ee20000000800 */
[----:B-1----:R-:W-:-:S05]  /*15060*/  IMAD.SHL.U32 R0, R0, 0x10, RZ ;  /* 0x0000001000007824 */ /* 0x002fca00078e00ff */
[----:B------:R-:W-:Y:S01]  /*15070*/  LOP3.LUT R0, R4, 0x70, R0, 0xf8, !PT ;  /* 0x0000007004007812 */ /* 0x000fe200078ef800 */
[----:B------:R-:W-:Y:S01]  /*15080*/  IMAD.U32 R4, RZ, RZ, UR4 ;  /* 0x00000004ff047e24 */ /* 0x000fe2000f8e00ff */
[----:B------:R-:W-:-:S03]  /*15090*/  ULDC.64 UR4, c[0x0][0x2d0] ;  /* 0x0000b40000047ab9 */ /* 0x000fc60000000a00 */
[----:B0-----:R-:W-:-:S04]  /*150a0*/  VIADD R7, R0, UR40 ;  /* 0x0000002800077c36 */ /* 0x001fc80008000000 */
[----:B--2---:R-:W-:Y:S01]  /*150b0*/  @P0 IMAD.HI.U32 R3, R7, R3, RZ ;  /* 0x0000000307030227 */ /* 0x004fe200078e00ff */
[----:B------:R0:W-:Y:S03]  /*150c0*/  STL [R1+0x18], R7 ;  /* 0x0000180701007387 */ /* 0x0001e60000100800 */
[----:B------:R-:W-:Y:S01]  /*150d0*/  IMAD.MOV.U32 R0, RZ, RZ, R7 ;  /* 0x000000ffff007224 */ /* 0x000fe200078e0007 */
[----:B---3--:R-:W-:Y:S01]  /*150e0*/  @P0 SHF.R.U32.HI R0, RZ, R2, R3 ;  /* 0x00000002ff000219 */ /* 0x008fe20000011603 */
[----:B------:R-:W-:Y:S02]  /*150f0*/  IMAD.MOV.U32 R2, RZ, RZ, R4 ;  /* 0x000000ffff027224 */ /* 0x000fe400078e0004 */
[----:B------:R-:W-:Y:S01]  /*15100*/  IMAD.U32 R3, RZ, RZ, UR6 ;  /* 0x00000006ff037e24 */ /* 0x000fe2000f8e00ff */
[----:B------:R-:W-:Y:S01]  /*15110*/  SHF.R.S32.HI R4, RZ, 0x1f, R0 ;  /* 0x0000001fff047819 */ /* 0x000fe20000011400 */
[----:B------:R-:W1:Y:S01]  /*15120*/  S2R R8, SR_TID.X ;  /* 0x0000000000087919 */ /* 0x000e620000002100 */
[----:B------:R-:W-:Y:S01]  /*15130*/  ULDC.64 UR6, c[0x0][0x280] ;  /* 0x0000a00000067ab9 */ /* 0x000fe20000000a00 */
[----:B------:R-:W-:-:S04]  /*15140*/  IMAD.WIDE.U32 R2, R0, UR4, R2 ;  /* 0x0000000400027c25 */ /* 0x000fc8000f8e0002 */
[----:B------:R-:W-:-:S04]  /*15150*/  IMAD R4, R4, UR4, RZ ;  /* 0x0000000404047c24 */ /* 0x000fc8000f8e02ff */
[----:B------:R-:W-:Y:S01]  /*15160*/  IMAD R4, R0, UR5, R4 ;  /* 0x0000000500047c24 */ /* 0x000fe2000f8e0204 */
[----:B------:R-:W2:Y:S01]  /*15170*/  S2R R9, SR_TID.X ;  /* 0x0000000000097919 */ /* 0x000ea20000002100 */
[----:B------:R-:W-:Y:S01]  /*15180*/  IMAD.MOV R0, RZ, RZ, -R0 ;  /* 0x000000ffff007224 */ /* 0x000fe200078e0a00 */
[----:B------:R-:W-:Y:S01]  /*15190*/  ULDC.64 UR4, c[0x0][0x2c8] ;  /* 0x0000b20000047ab9 */ /* 0x000fe20000000a00 */
[----:B------:R-:W-:Y:S02]  /*151a0*/  IMAD.IADD R3, R3, 0x1, R4 ;  /* 0x0000000103037824 */ /* 0x000fe400078e0204 */
[----:B------:R-:W-:Y:S02]  /*151b0*/  IMAD R0, R6, R0, R7 ;  /* 0x0000000006007224 */ /* 0x000fe400078e0207 */
[----:B0-----:R0:W5:Y:S02]  /*151c0*/  LDL R7, [R1+0x4] ;  /* 0x0000040001077983 */ /* 0x0011640000100800 */
[----:B------:R-:W-:Y:S01]  /*151d0*/  IMAD.WIDE.U32 R2, R0, UR4, R2 ;  /* 0x0000000400027c25 */ /* 0x000fe2000f8e0002 */
[----:B------:R-:W-:-:S05]  /*151e0*/  SHF.R.S32.HI R4, RZ, 0x1f, R0 ;  /* 0x0000001fff047819 */ /* 0x000fca0000011400 */
[----:B------:R-:W-:Y:S01]  /*151f0*/  IMAD R4, R4, UR4, RZ ;  /* 0x0000000404047c24 */ /* 0x000fe2000f8e02ff */
[----:B------:R-:W-:-:S03]  /*15200*/  ULDC UR4, c[0x0][0x2b8] ;  /* 0x0000ae0000047ab9 */ /* 0x000fc60000000800 */
[----:B------:R-:W-:Y:S01]  /*15210*/  IMAD R4, R0, UR5, R4 ;  /* 0x0000000500047c24 */ /* 0x000fe2000f8e0204 */
[----:B------:R-:W-:Y:S01]  /*15220*/  LEA R0, P1, R2, UR6, 0x1 ;  /* 0x0000000602007c11 */ /* 0x000fe2000f8208ff */
[----:B-1----:R-:W-:Y:S02]  /*15230*/  IMAD.SHL.U32 R8, R8, 0x8, RZ ;  /* 0x0000000808087824 */ /* 0x002fe400078e00ff */
[----:B------:R-:W-:-:S03]  /*15240*/  IMAD.IADD R3, R3, 0x1, R4 ;  /* 0x0000000103037824 */ /* 0x000fc600078e0204 */
[----:B------:R-:W-:Y:S02]  /*15250*/  LOP3.LUT R8, R8, 0x38, RZ, 0xc0, !PT ;  /* 0x0000003808087812 */ /* 0x000fe400078ec0ff */
[----:B------:R-:W-:Y:S02]  /*15260*/  LEA.HI.X R3, R2, UR7, R3, 0x1, P1 ;  /* 0x0000000702037c11 */ /* 0x000fe400088f0c03 */
[----:B------:R-:W-:Y:S01]  /*15270*/  ISETP.GE.AND P0, PT, R8, UR4, PT ;  /* 0x0000000408007c0c */ /* 0x000fe2000bf06270 */
[----:B------:R-:W-:Y:S01]  /*15280*/  UMOV UR4, 0xffffffff ;  /* 0xffffffff00047882 */ /* 0x000fe20000000000 */
[----:B--2---:R-:W-:-:S04]  /*15290*/  LOP3.LUT R9, R9, 0x7f, RZ, 0xc0, !PT ;  /* 0x0000007f09097812 */ /* 0x004fc800078ec0ff */
[----:B------:R-:W-:Y:S01]  /*152a0*/  SHF.R.U32.HI R9, RZ, 0x3, R9 ;  /* 0x00000003ff097819 */ /* 0x000fe20000011609 */
[----:B0-----:R-:W-:Y:S06]  /*152b0*/  BRA.DIV UR4, `(.L_x_2125) ;  /* 0x0000005204c87947 */ /* 0x001fec000b800000 */
[----:B------:R-:W0:Y:S01]  /*152c0*/  SHFL.IDX PT, R5, R0, RZ, 0x181f ;  /* 0x00181fff00057589 */ /* 0x000e2200000e0000 */
[----:B------:R-:W-:Y:S01]  /*152d0*/  ULDC UR4, c[0x0][0x288] ;  /* 0x0000a20000047ab9 */ /* 0x000fe20000000800 */
[----:B------:R-:W-:Y:S02]  /*152e0*/  VIADD R9, R9, UR40 ;  /* 0x0000002809097c36 */ /* 0x000fe40008000000 */
[----:B------:R-:W1:Y:S01]  /*152f0*/  SHFL.IDX PT, R4, R3, RZ, 0x181f ;  /* 0x00181fff03047589 */ /* 0x000e6200000e0000 */
[----:B------:R-:W-:Y:S02]  /*15300*/  IMAD R2, R6, UR4, RZ ;  /* 0x0000000406027c24 */ /* 0x000fe4000f8e02ff */
[C---:B------:R-:W-:Y:S01]  /*15310*/  VIADD R6, R9.reuse, 0x10 ;  /* 0x0000001009067836 */ /* 0x040fe20000000000 */
[----:B------:R-:W-:Y:S02]  /*15320*/  STL [R1+0x14], R9 ;  /* 0x0000140901007387 */ /* 0x000fe40000100800 */
[----:B------:R-:W-:-:S02]  /*15330*/  ISETP.GE.AND P1, PT, R9, R2, PT ;  /* 0x000000020900720c */ /* 0x000fc40003f26270 */
[----:B------:R2:W-:Y:S11]  /*15340*/  STL [R1+0x20], R6 ;  /* 0x0000200601007387 */ /* 0x0005f60000100800 */
[----:B0-----:R-:W-:-:S05]  /*15350*/  @!P1 LEA R5, P2, R8, R5, 0x1 ;  /* 0x0000000508059211 */ /* 0x001fca00078408ff */
[----:B-1----:R-:W-:-:S05]  /*15360*/  @!P1 IMAD.X R4, RZ, RZ, R4, P2 ;  /* 0x000000ffff049224 */ /* 0x002fca00010e0604 */
[----:B------:R-:W-:-:S04]  /*15370*/  @!P1 LOP3.LUT R5, R5, R4, RZ, 0x3c, !PT ;  /* 0x0000000405059212 */ /* 0x000fc800078e3cff */
[----:B------:R-:W-:-:S04]  /*15380*/  @!P1 LOP3.LUT R4, R5, R4, RZ, 0x3c, !PT ;  /* 0x0000000405049212 */ /* 0x000fc800078e3cff */
[----:B------:R-:W-:-:S05]  /*15390*/  @!P1 LOP3.LUT R5, R5, R4, RZ, 0x3c, !PT ;  /* 0x0000000405059212 */ /* 0x000fca00078e3cff */
[----:B------:R-:W-:Y:S01]  /*153a0*/  @!PT LDS RZ, [RZ] ;  /* 0x00000000fffff984 */ /* 0x000fe20000000800 */
[----:B-----5:R0:W-:Y:S01]  /*153b0*/  @!P1 LDGSTS.E.BYPASS.LTC128B.128 [R7+0x20400], desc[UR44][R4.64], !P0 ;  /* 0x2040000004079fae */ /* 0x0201e2000c101d6c */
[----:B------:R-:W-:Y:S01]  /*153c0*/  ISETP.GE.AND P1, PT, R6, R2, PT ;  /* 0x000000020600720c */ /* 0x000fe20003f26270 */
[----:B--2---:R-:W-:-:S05]  /*153d0*/  VIADD R6, R9, 0x20 ;  /* 0x0000002009067836 */ /* 0x004fca0000000000 */
[----:B------:R-:W-:Y:S04]  /*153e0*/  STL [R1+0x24], R6 ;  /* 0x0000240601007387 */ /* 0x000fe80000100800 */
[----:B0-----:R-:W0:Y:S04]  /*153f0*/  SHFL.IDX PT, R5, R0, 0x1, 0x181f ;  /* 0x00381f0000057f89 */ /* 0x001e2800000e0000 */
[----:B------:R-:W1:Y:S01]  /*15400*/  SHFL.IDX PT, R4, R3, 0x1, 0x181f ;  /* 0x00381f0003047f89 */ /* 0x000e6200000e0000 */
[----:B0-----:R-:W-:-:S05]  /*15410*/  @!P1 LEA R5, P2, R8, R5, 0x1 ;  /* 0x0000000508059211 */ /* 0x001fca00078408ff */
[----:B-1----:R-:W-:-:S05]  /*15420*/  @!P1 IMAD.X R4, RZ, RZ, R4, P2 ;  /* 0x000000ffff049224 */ /* 0x002fca00010e0604 */
[----:B------:R-:W-:-:S04]  /*15430*/  @!P1 LOP3.LUT R5, R5, R4, RZ, 0x3c, !PT ;  /* 0x0000000405059212 */ /* 0x000fc800078e3cff */
[----:B------:R-:W-:-:S04]  /*15440*/  @!P1 LOP3.LUT R4, R5, R4, RZ, 0x3c, !PT ;  /* 0x0000000405049212 */ /* 0x000fc800078e3cff */
[----:B------:R-:W-:-:S05]  /*15450*/  @!P1 LOP3.LUT R5, R5, R4, RZ, 0x3c, !PT ;  /* 0x0000000405059212 */ /* 0x000fca00078e3cff */
[----:B------:R0:W-:Y:S01]  /*15460*/  @!P1 LDGSTS.E.BYPASS.LTC128B.128 [R7+0x20c00], desc[UR44][R4.64], !P0 ;  /* 0x20c0000004079fae */ /* 0x0001e2000c101d6c */
[----:B------:R-:W-:-:S03]  /*15470*/  ISETP.GE.AND P1, PT, R6, R2, PT ;  /* 0x000000020600720c */ /* 0x000fc60003f26270 */
[----:B0-----:R-:W0:Y:S04]  /*15480*/  SHFL.IDX PT, R5, R0, 0x2, 0x181f ;  /* 0x00581f0000057f89 */ /* 0x001e2800000e0000 */
[----:B------:R-:W1:Y:S04]  /*15490*/  SHFL.IDX PT, R4, R3, 0x2, 0x181f ;  /* 0x00581f0003047f89 */ /* 0x000e6800000e0000 */
[----:B------:R-:W2:Y:S04]  /*154a0*/  SHFL.IDX PT, R0, R0, 0x3, 0x181f ;  /* 0x00781f0000007f89 */ /* 0x000ea800000e0000 */
[----:B------:R-:W3:Y:S01]  /*154b0*/  SHFL.IDX PT, R3, R3, 0x3, 0x181f ;  /* 0x00781f0003037f89 */ /* 0x000ee200000e0000 */
[----:B0-----:R-:W-:-:S05]  /*154c0*/  @!P1 LEA R5, P2, R8, R5, 0x1 ;  /* 0x0000000508059211 */ /* 0x001fca00078408ff */
[----:B-1----:R-:W-:-:S05]  /*154d0*/  @!P1 IMAD.X R4, RZ, RZ, R4, P2 ;  /* 0x000000ffff049224 */ /* 0x002fca00010e0604 */
[----:B------:R-:W-:-:S04]  /*154e0*/  @!P1 LOP3.LUT R5, R5, R4, RZ, 0x3c, !PT ;  /* 0x0000000405059212 */ /* 0x000fc800078e3cff */
[----:B------:R-:W-:-:S04]  /*154f0*/  @!P1 LOP3.LUT R4, R5, R4, RZ, 0x3c, !PT ;  /* 0x0000000405049212 */ /* 0x000fc800078e3cff */
[----:B------:R-:W-:-:S05]  /*15500*/  @!P1 LOP3.LUT R5, R5, R4, RZ, 0x3c, !PT ;  /* 0x0000000405059212 */ /* 0x000fca00078e3cff */
[----:B--23--:R1:W-:Y:S02]  /*15510*/  @!P1 LDGSTS.E.BYPASS.LTC128B.128 [R7+0x21400], desc[UR44][R4.64], !P0 ;  /* 0x2140000004079fae */ /* 0x00c3e4000c101d6c */
.L_x_2247:
[----:B01----:R-:W2:Y:S02]  /*15520*/  LDL R4, [R1+0x14] ;  /* 0x0000140001047983 */ /* 0x003ea40000100800 */
[----:B--2---:R-:W-:-:S05]  /*15530*/  VIADD R4, R4, 0x30 ;  /* 0x0000003004047836 */ /* 0x004fca0000000000 */
[----:B------:R-:W-:Y:S01]  /*15540*/  ISETP.GE.AND P1, PT, R4, R2, PT ;  /* 0x000000020400720c */ /* 0x000fe20003f26270 */
[----:B------:R0:W-:-:S12]  /*15550*/  STL [R1+0x38], R4 ;  /* 0x0000380401007387 */ /* 0x0001d80000100800 */
[----:B------:R-:W-:-:S05]  /*15560*/  @!P1 LEA R2, P2, R8, R0, 0x1 ;  /* 0x0000000008029211 */ /* 0x000fca00078408ff */
[----:B------:R-:W-:-:S05]  /*15570*/  @!P1 IMAD.X R3, RZ, RZ, R3, P2 ;  /* 0x000000ffff039224 */ /* 0x000fca00010e0603 */
[----:B------:R-:W-:Y:S01]  /*15580*/  @!PT LDS RZ, [RZ] ;  /* 0x00000000fffff984 */ /* 0x000fe20000000800 */
[----:B------:R-:W-:Y:S01]  /*15590*/  @!PT LDS RZ, [RZ] ;  /* 0x00000000fffff984 */ /* 0x000fe20000000800 */
[----:B------:R-:W-:Y:S01]  /*155a0*/  @!PT LDS RZ, [RZ] ;  /* 0x00000000fffff984 */ /* 0x000fe20000000800 */
[----:B------:R0:W-:Y:S01]  /*155b0*/  @!P1 LDGSTS.E.BYPASS.LTC128B.128 [R7+0x21c00], desc[UR44][R2.64], !P0 ;  /* 0x21c0000002079fae */ /* 0x0001e2000c101d6c */
[----:B------:R-:W-:Y:S01]  /*155c0*/  PLOP3.LUT P0, PT, PT, PT, PT, 0x80, 0x0 ;  /* 0x000000000000781c */ /* 0x000fe20003f0f070 */
[----:B------:R-:W-:-:S12]  /*155d0*/  NOP ;  /* 0x0000000000007918 */ /* 0x000fd80000000000 */
.L_x_2126:
[----:B------:R-:W-:Y:S02]  /*155e0*/  PLOP3.LUT P1, PT, P1, P0, PT, 0xa2, 0x0 ;  /* 0x000000000000781c */ /* 0x000fe40000f21472 */
[----:B------:R-:W-:-:S08]  /*155f0*/  @P0 R2UR P1, UR4, R17 ;  /* 0x00000000110402ca */ /* 0x000fd00000020000 */
[----:B------:R-:W-:-:S05]  /*15600*/  @P0 PLOP3.LUT P0, PT, P1, PT, PT, 0x80, 0x0 ;  /* 0x000000000000081c */ /* 0x000fca0000f0f070 */
[----:B------:R-:W-:Y:S01]  /*15610*/  @!P1 SYNCS.ARRIVE.TRANS64.RED.A0T1 RZ, [UR4+0x38800], RZ ;  /* 0x038800ffffff99a7 */ /* 0x000fe20008200404 */
[----:B------:R-:W-:Y:S07]  /*15620*/  @!P1 ARRIVES.LDGSTSBAR.64.TRANSCNT [UR4+0x38800] ;  /* 0x03880000ff0099b0 */ /* 0x000fee0008000a84 */
[----:B------:R-:W-:Y:S05]  /*15630*/  @P0 BRA.U.ANY `(.L_x_2126) ;  /* 0xfffffffd00e80947 */ /* 0x000fea000393ffff */
[----:B0-----:R-:W0:Y:S01]  /*15640*/  LDC.64 R2, c[0x0][0x3d8] ;  /* 0x0000f600ff027b82 */ /* 0x001e220000000a00 */
[----:B------:R-:W-:Y:S01]  /*15650*/  NOP ;  /* 0x0000000000007918 */ /* 0x000fe20000000000 */
[C---:B0-----:R-:W-:Y:S01]  /*15660*/  IMAD R0, R2.reuse, UR43, RZ ;  /* 0x0000002b02007c24 */ /* 0x041fe2000f8e02ff */
[----:B------:R0:W-:Y:S01]  /*15670*/  SYNCS.ARRIVE.TRANS64.A1T0 RZ, [R17+URZ+0x38800], RZ ;  /* 0x038800ff11ff79a7 */ /* 0x0001e2000810003f */
[----:B------:R-:W-:Y:S01]  /*15680*/  IMAD.WIDE.U32 R4, R2, UR36, RZ ;  /* 0x0000002402047c25 */ /* 0x000fe2000f8e00ff */
[----:B------:R-:W-:Y:S03]  /*15690*/  BSSY B6, `(.L_x_2127) ;  /* 0x0000018000067945 */ /* 0x000fe60003800000 */
[----:B------:R-:W-:Y:S01]  /*156a0*/  IMAD R3, R3, UR36, R0 ;  /* 0x0000002403037c24 */ /* 0x000fe2000f8e0200 */
[----:B------:R0:W-:Y:S01]  /*156b0*/  STL.64 [R1+0x30], R4 ;  /* 0x0000300401007387 */ /* 0x0001e20000100a00 */
[----:B------:R-:W-:-:S05]  /*156c0*/  VIADD R0, R17, 0x26400 ;  /* 0x0002640011007836 */ /* 0x000fca0000000000 */
[----:B------:R-:W-:Y:S01]  /*156d0*/  LOP3.LUT P0, RZ, R0, 0x3ff, RZ, 0xc0, !PT ;  /* 0x000003ff00ff7812 */ /* 0x000fe2000780c0ff */
[----:B------:R-:W-:-:S05]  /*156e0*/  IMAD.IADD R0, R5, 0x1, R3 ;  /* 0x0000000105007824 */ /* 0x000fca00078e0203 */
[----:B------:R0:W-:Y:S07]  /*156f0*/  STL [R1+0x3c], R0 ;  /* 0x00003c0001007387 */ /* 0x0001ee0000100800 */
        /* <DEDUP_REMOVED lines=17> */
.L_x_2128:
[----:B------:R-:W-:Y:S05]  /*15810*/  BSYNC B6 ;  /* 0x0000000000067941 */ /* 0x000fea0003800000 */
.L_x_2127:
[----:B0-----:R-:W2:Y:S01]  /*15820*/  LDL.LU.64 R4, [R1+0x30] ;  /* 0x0000300001047983 */ /* 0x001ea20000300a00 */
[----:B------:R-:W0:Y:S01]  /*15830*/  LDC R8, c[0x0][0x448] ;  /* 0x00011200ff087b82 */ /* 0x000e220000000800 */
[----:B------:R-:W-:Y:S02]  /*15840*/  ULDC.64 UR8, c[0x0][0x3e0] ;  /* 0x0000f80000087ab9 */ /* 0x000fe40000000a00 */
[----:B------:R-:W3:Y:S04]  /*15850*/  LDL.LU R2, [R1+0x3c] ;  /* 0x00003c0001027983 */ /* 0x000ee80000300800 */
[----:B------:R-:W4:Y:S01]  /*15860*/  LDL.LU R3, [R1+0x18] ;  /* 0x0000180001037983 */ /* 0x000f220000300800 */
[----:B------:R-:W-:Y:S01]  /*15870*/  UIMAD UR6, UR37, UR8, URZ ;  /* 0x00000008250672a4 */ /* 0x000fe2000f8e023f */
[----:B------:R-:W-:Y:S01]  /*15880*/  LOP3.LUT R18, R18, 0xffffffef, RZ, 0xc0, !PT ;  /* 0xffffffef12127812 */ /* 0x000fe200078ec0ff */
[----:B------:R-:W1:Y:S02]  /*15890*/  S2R R10, SR_TID.X ;  /* 0x00000000000a7919 */ /* 0x000e640000002100 */
[----:B------:R-:W-:Y:S01]  /*158a0*/  UIMAD UR6, UR42, UR9, UR6 ;  /* 0x000000092a0672a4 */ /* 0x000fe2000f8e0206 */
[----:B------:R-:W5:Y:S01]  /*158b0*/  S2R R9, SR_TID.X ;  /* 0x0000000000097919 */ /* 0x000f620000002100 */
[----:B------:R-:W5:Y:S01]  /*158c0*/  S2R R12, SR_TID.X ;  /* 0x00000000000c7919 */ /* 0x000f620000002100 */
[----:B0-----:R-:W-:-:S13]  /*158d0*/  ISETP.NE.AND P0, PT, R8, 0x1, PT ;  /* 0x000000010800780c */ /* 0x001fda0003f05270 */
[----:B------:R-:W0:Y:S01]  /*158e0*/  @P0 LDC R0, c[0x0][0x450] ;  /* 0x00011400ff000b82 */ /* 0x000e220000000800 */
[----:B-1----:R-:W-:Y:S02]  /*158f0*/  IMAD.SHL.U32 R10, R10, 0x8, RZ ;  /* 0x000000080a0a7824 */ /* 0x002fe400078e00ff */
[----:B-----5:R-:W-:-:S03]  /*15900*/  IMAD.SHL.U32 R9, R9, 0x8, RZ ;  /* 0x0000000809097824 */ /* 0x020fc600078e00ff */
[----:B------:R-:W-:Y:S01]  /*15910*/  LOP3.LUT R10, R10, 0x38, RZ, 0xc0, !PT ;  /* 0x000000380a0a7812 */ /* 0x000fe200078ec0ff */
[----:B------:R-:W-:-:S03]  /*15920*/  IMAD.SHL.U32 R12, R12, 0x8, RZ ;  /* 0x000000080c0c7824 */ /* 0x000fc600078e00ff */
[C---:B------:R-:W-:Y:S02]  /*15930*/  LOP3.LUT R11, R10.reuse, 0x80, RZ, 0xfc, !PT ;  /* 0x000000800a0b7812 */ /* 0x040fe400078efcff */
[----:B------:R-:W-:Y:S02]  /*15940*/  LOP3.LUT R10, R10, 0x40, RZ, 0xfc, !PT ;  /* 0x000000400a0a7812 */ /* 0x000fe400078efcff */
[----:B------:R-:W-:Y:S02]  /*15950*/  LOP3.LUT R9, R9, 0x38, RZ, 0xc0, !PT ;  /* 0x0000003809097812 */ /* 0x000fe400078ec0ff */
[----:B------:R-:W-:-:S04]  /*15960*/  LOP3.LUT R12, R12, 0x38, RZ, 0xc0, !PT ;  /* 0x000000380c0c7812 */ /* 0x000fc800078ec0ff */
[----:B------:R-:W-:Y:S02]  /*15970*/  LOP3.LUT R12, R12, 0xc0, RZ, 0xfc, !PT ;  /* 0x000000c00c0c7812 */ /* 0x000fe400078efcff */
[----:B--2---:R-:W-:Y:S02]  /*15980*/  R2UR UR5, R5 ;  /* 0x00000000050572ca */ /* 0x004fe400000e0000 */
[----:B------:R-:W-:Y:S02]  /*15990*/  R2UR UR4, R4 ;  /* 0x00000000040472ca */ /* 0x000fe400000e0000 */
[----:B---3--:R-:W-:Y:S02]  /*159a0*/  R2UR UR5, R2 ;  /* 0x00000000020572ca */ /* 0x008fe400000e0000 */
[----:B------:R-:W1:Y:S01]  /*159b0*/  @P0 LDC R2, c[0x0][0x44c] ;  /* 0x00011300ff020b82 */ /* 0x000e620000000800 */
[----:B----4-:R-:W-:-:S10]  /*159c0*/  IMAD.MOV.U32 R4, RZ, RZ, R3 ;  /* 0x000000ffff047224 */ /* 0x010fd400078e0003 */
[----:B------:R-:W-:-:S04]  /*159d0*/  UIMAD.WIDE.U32 UR4, UR42, UR8, UR4 ;  /* 0x000000082a0472a5 */ /* 0x000fc8000f8e0004 */
[----:B------:R-:W-:Y:S02]  /*159e0*/  UIADD3 UR6, UR5, UR6, URZ ;  /* 0x0000000605067290 */ /* 0x000fe4000fffe03f */
[----:B------:R-:W-:Y:S02]  /*159f0*/  IMAD.U32 R6, RZ, RZ, UR4 ;  /* 0x00000004ff067e24 */ /* 0x000fe4000f8e00ff */
[----:B------:R-:W-:Y:S01]  /*15a00*/  IMAD.U32 R7, RZ, RZ, UR5 ;  /* 0x00000005ff077e24 */ /* 0x000fe2000f8e00ff */
[----:B------:R-:W-:Y:S01]  /*15a10*/  ULDC.64 UR4, c[0x0][0x3d0] ;  /* 0x0000f40000047ab9 */ /* 0x000fe20000000a00 */
[----:B-1----:R-:W-:-:S05]  /*15a20*/  @P0 IMAD.HI.U32 R2, R3, R2, RZ ;  /* 0x0000000203020227 */ /* 0x002fca00078e00ff */
[----:B0-----:R-:W-:Y:S01]  /*15a30*/  @P0 SHF.R.U32.HI R4, RZ, R0, R2 ;  /* 0x00000000ff040219 */ /* 0x001fe20000011602 */
[----:B------:R-:W-:-:S03]  /*15a40*/  IMAD.MOV.U32 R2, RZ, RZ, R6 ;  /* 0x000000ffff027224 */ /* 0x000fc600078e0006 */
[--C-:B------:R-:W-:Y:S01]  /*15a50*/  SHF.R.S32.HI R5, RZ, 0x1f, R4.reuse ;  /* 0x0000001fff057819 */ /* 0x100fe20000011404 */
[----:B------:R-:W-:-:S04]  /*15a60*/  IMAD.MOV R0, RZ, RZ, -R4 ;  /* 0x000000ffff007224 */ /* 0x000fc800078e0a04 */
[----:B------:R-:W-:Y:S02]  /*15a70*/  IMAD R0, R8, R0, R3 ;  /* 0x0000000008007224 */ /* 0x000fe400078e0203 */
[----:B------:R-:W-:Y:S02]  /*15a80*/  IMAD.U32 R3, RZ, RZ, UR6 ;  /* 0x00000006ff037e24 */ /* 0x000fe4000f8e00ff */
[----:B------:R-:W-:Y:S02]  /*15a90*/  IMAD R5, R5, UR4, RZ ;  /* 0x0000000405057c24 */ /* 0x000fe4000f8e02ff */
[----:B------:R-:W-:-:S04]  /*15aa0*/  IMAD.WIDE.U32 R2, R4, UR4, R2 ;  /* 0x0000000404027c25 */ /* 0x000fc8000f8e0002 */
        /* <DEDUP_REMOVED lines=14> */
[----:B------:R-:W-:Y:S01]  /*15b90*/  LEA.HI.X R6, R2, UR5, R6, 0x1, P0 ;  /* 0x0000000502067c11 */ /* 0x000fe200080f0c06 */
[----:B------:R-:W1:Y:S01]  /*15ba0*/  S2R R11, SR_TID.X ;  /* 0x00000000000b7919 */ /* 0x000e620000002100 */
[----:B------:R-:W-:-:S02]  /*15bb0*/  ISETP.GE.AND P3, PT, R9, UR4, PT ;  /* 0x0000000409007c0c */ /* 0x000fc4000bf66270 */
[----:B------:R-:W-:Y:S02]  /*15bc0*/  SEL R3, RZ, 0x4, P2 ;  /* 0x00000004ff037807 */ /* 0x000fe40001000000 */
[----:B------:R-:W-:Y:S02]  /*15bd0*/  SEL R2, RZ, 0x1, P3 ;  /* 0x00000001ff027807 */ /* 0x000fe40001800000 */
[----:B------:R-:W-:Y:S02]  /*15be0*/  SEL R4, RZ, 0x2, P1 ;  /* 0x00000002ff047807 */ /* 0x000fe40000800000 */
[----:B------:R-:W-:Y:S02]  /*15bf0*/  ISETP.GE.AND P5, PT, R12, UR4, PT ;  /* 0x000000040c007c0c */ /* 0x000fe4000bfa6270 */
[----:B------:R-:W-:Y:S02]  /*15c00*/  IADD3 R2, R3, R4, R2 ;  /* 0x0000000403027210 */ /* 0x000fe40007ffe002 */
[----:B------:R-:W-:-:S02]  /*15c10*/  SEL R4, RZ, 0x8, P5 ;  /* 0x00000008ff047807 */ /* 0x000fc40002800000 */
[----:B------:R-:W-:-:S04]  /*15c20*/  @P3 LOP3.LUT R18, R18, 0x10, RZ, 0xfc, !PT ;  /* 0x0000001012123812 */ /* 0x000fc800078efcff */
[----:B------:R-:W-:-:S04]  /*15c30*/  LOP3.LUT R18, R18, 0xfffffffb, RZ, 0xc0, !PT ;  /* 0xfffffffb12127812 */ /* 0x000fc800078ec0ff */
[----:B------:R-:W-:-:S04]  /*15c40*/  @P2 LOP3.LUT R18, R18, 0x4, RZ, 0xfc, !PT ;  /* 0x0000000412122812 */ /* 0x000fc800078efcff */
[----:B------:R-:W-:Y:S01]  /*15c50*/  LOP3.LUT R18, R18, 0xfffffff7, RZ, 0xc0, !PT ;  /* 0xfffffff712127812 */ /* 0x000fe200078ec0ff */
[----:B0-----:R-:W-:-:S03]  /*15c60*/  IMAD.SHL.U32 R10, R10, 0x8, RZ ;  /* 0x000000080a0a7824 */ /* 0x001fc600078e00ff */
[----:B------:R-:W-:Y:S01]  /*15c70*/  @P1 LOP3.LUT R18, R18, 0x8, RZ, 0xfc, !PT ;  /* 0x0000000812121812 */ /* 0x000fe200078efcff */
[----:B-1----:R-:W-:Y:S01]  /*15c80*/  IMAD.SHL.U32 R11, R11, 0x8, RZ ;  /* 0x000000080b0b7824 */ /* 0x002fe200078e00ff */
[----:B------:R-:W-:-:S04]  /*15c90*/  LOP3.LUT R10, R10, 0x38, RZ, 0xc0, !PT ;  /* 0x000000380a0a7812 */ /* 0x000fc800078ec0ff */
[----:B------:R-:W-:Y:S02]  /*15ca0*/  LOP3.LUT R10, R10, 0x100, RZ, 0xfc, !PT ;  /* 0x000001000a0a7812 */ /* 0x000fe400078efcff */
[----:B------:R-:W-:Y:S02]  /*15cb0*/  LOP3.LUT R11, R11, 0x38, RZ, 0xc0, !PT ;  /* 0x000000380b0b7812 */ /* 0x000fe400078ec0ff */
[----:B------:R-:W-:Y:S02]  /*15cc0*/  ISETP.GE.AND P0, PT, R10, UR4, PT ;  /* 0x000000040a007c0c */ /* 0x000fe4000bf06270 */
[----:B------:R-:W0:Y:S01]  /*15cd0*/  S2R R10, SR_TID.X ;  /* 0x00000000000a7919 */ /* 0x000e220000002100 */
[----:B------:R-:W-:Y:S02]  /*15ce0*/  LOP3.LUT R11, R11, 0x180, RZ, 0xfc, !PT ;  /* 0x000001800b0b7812 */ /* 0x000fe400078efcff */
[----:B------:R-:W-:Y:S02]  /*15cf0*/  SEL R3, RZ, 0x10, P0 ;  /* 0x00000010ff037807 */ /* 0x000fe40000000000 */
[----:B------:R-:W-:-:S02]  /*15d00*/  ISETP.GE.AND P1, PT, R11, UR4, PT ;  /* 0x000000040b007c0c */ /* 0x000fc4000bf26270 */
[----:B------:R-:W-:Y:S02]  /*15d10*/  IADD3 R2, R3, R2, R4 ;  /* 0x0000000203027210 */ /* 0x000fe40007ffe004 */
[----:B------:R-:W-:Y:S01]  /*15d20*/  SEL R5, RZ, 0x40, P1 ;  /* 0x00000040ff057807 */ /* 0x000fe20000800000 */
[----:B0-----:R-:W-:-:S05]  /*15d30*/  IMAD.SHL.U32 R10, R10, 0x8, RZ ;  /* 0x000000080a0a7824 */ /* 0x001fca00078e00ff */
[----:B------:R-:W-:-:S04]  /*15d40*/  LOP3.LUT R10, R10, 0x38, RZ, 0xc0, !PT ;  /* 0x000000380a0a7812 */ /* 0x000fc800078ec0ff */
[C---:B------:R-:W-:Y:S02]  /*15d50*/  LOP3.LUT R7, R10.reuse, 0x140, RZ, 0xfc, !PT ;  /* 0x000001400a077812 */ /* 0x040fe400078efcff */
[----:B------:R-:W-:Y:S02]  /*15d60*/  LOP3.LUT R10, R10, 0x1c0, RZ, 0xfc, !PT ;  /* 0x000001c00a0a7812 */ /* 0x000fe400078efcff */
[----:B------:R-:W-:Y:S02]  /*15d70*/  ISETP.GE.AND P1, PT, R7, UR4, PT ;  /* 0x0000000407007c0c */ /* 0x000fe4000bf26270 */
[----:B------:R-:W-:Y:S01]  /*15d80*/  ISETP.GE.AND P2, PT, R10, UR4, PT ;  /* 0x000000040a007c0c */ /* 0x000fe2000bf46270 */
[----:B------:R-:W-:Y:S01]  /*15d90*/  UMOV UR4, 0xffffffff ;  /* 0xffffffff00047882 */ /* 0x000fe20000000000 */
[----:B------:R-:W-:Y:S02]  /*15da0*/  SEL R3, RZ, 0x20, P1 ;  /* 0x00000020ff037807 */ /* 0x000fe40000800000 */
[----:B------:R-:W-:-:S02]  /*15db0*/  SEL R7, RZ, 0x80, P2 ;  /* 0x00000080ff077807 */ /* 0x000fc40001000000 */
        /* <DEDUP_REMOVED lines=95> */
.L_x_2257:
        /* <DEDUP_REMOVED lines=30> */
.L_x_2131:
[----:B------:R-:W-:Y:S05]  /*16590*/  BSYNC B0 ;  /* 0x0000000000007941 */ /* 0x000fea0003800000 */
.L_x_2130:
[----:B------:R-:W-:Y:S01]  /*165a0*/  NOP ;  /* 0x0000000000007918 */ /* 0x000fe20000000000 */
[----:B------:R-:W-:-:S13]  /*165b0*/  PLOP3.LUT P0, PT, PT, PT, PT, 0x80, 0x0 ;  /* 0x000000000000781c */ /* 0x000fda0003f0f070 */
.L_x_2132:
[----:B------:R-:W-:Y:S02]  /*165c0*/  PLOP3.LUT P1, PT, P1, P0, PT, 0xa2, 0x0 ;  /* 0x000000000000781c */ /* 0x000fe40000f21472 */
[----:B------:R-:W-:-:S08]  /*165d0*/  @P0 R2UR P1, UR4, R17 ;  /* 0x00000000110402ca */ /* 0x000fd00000020000 */
[----:B------:R-:W-:-:S05]  /*165e0*/  @P0 PLOP3.LUT P0, PT, P1, PT, PT, 0x80, 0x0 ;  /* 0x000000000000081c */ /* 0x000fca0000f0f070 */
[----:B------:R-:W-:Y:S01]  /*165f0*/  @!P1 SYNCS.ARRIVE.TRANS64.RED.A0T1 RZ, [UR4+0x38810], RZ ;  /* 0x038810ffffff99a7 */ /* 0x000fe20008200404 */
[----:B------:R-:W-:Y:S07]  /*16600*/  @!P1 ARRIVES.LDGSTSBAR.64.TRANSCNT [UR4+0x38810] ;  /* 0x03881000ff0099b0 */ /* 0x000fee0008000a84 */
[----:B------:R-:W-:Y:S05]  /*16610*/  @P0 BRA.U.ANY `(.L_x_2132) ;  /* 0xfffffffd00e80947 */ /* 0x000fea000393ffff */
[----:B0-----:R-:W3:Y:S02]  /*16620*/  LDL.LU R2, [R1+0x28] ;  /* 0x0000280001027983 */ /* 0x001ee40000300800 */
[----:B---3--:R-:W-:-:S05]  /*16630*/  VIADD R2, R2, 0x1 ;  /* 0x0000000102027836 */ /* 0x008fca0000000000 */
[----:B------:R0:W-:Y:S01]  /*16640*/  STL [R1+0x28], R2 ;  /* 0x0000280201007387 */ /* 0x0001e20000100800 */
[----:B--2---:R-:W-:-:S04]  /*16650*/  LEA.HI R0, R2, R2, RZ, 0x1 ;  /* 0x0000000202007211 */ /* 0x004fc800078f08ff */
[----:B------:R-:W-:-:S05]  /*16660*/  LOP3.LUT R0, R0, 0xfffffffe, RZ, 0xc0, !PT ;  /* 0xfffffffe00007812 */ /* 0x000fca00078ec0ff */
[----:B------:R-:W-:-:S05]  /*16670*/  IMAD.IADD R0, R2, 0x1, -R0 ;  /* 0x0000000102007824 */ /* 0x000fca00078e0a00 */
[----:B------:R-:W-:Y:S01]  /*16680*/  SHF.L.U32 R0, R0, 0x1f, RZ ;  /* 0x0000001f00007819 */ /* 0x000fe200000006ff */
[----:B------:R-:W-:Y:S01]  /*16690*/  NOP ;  /* 0x0000000000007918 */ /* 0x000fe20000000000 */
[----:B------:R0:W-:Y:S01]  /*166a0*/  SYNCS.ARRIVE.TRANS64.A1T0 RZ, [R17+URZ+0x38810], RZ ;  /* 0x038810ff11ff79a7 */ /* 0x0001e2000810003f */
[----:B------:R-:W-:Y:S01]  /*166b0*/  BSSY B0, `(.L_x_2133) ;  /* 0x0000003000007945 */ /* 0x000fe20003800000 */
[----:B------:R-:W2:Y:S03]  /*166c0*/  SYNCS.PHASECHK.TRANS64.TRYWAIT P0, [R17+URZ+0x38820], R0 ;  /* 0x03882000110075a7 */ /* 0x000ea6000800017f */
[----:B0-2---:R-:W-:Y:S05]  /*166d0*/  @!P0 BRA `(.L_x_2134) ;  /* 0x0000004c00688947 */ /* 0x005fea0003800000 */
.L_x_2258:
[----:B------:R-:W-:Y:S05]  /*166e0*/  BSYNC B0 ;  /* 0x0000000000007941 */ /* 0x000fea0003800000 */
.L_x_2133:
[----:B------:R-:W-:Y:S01]  /*166f0*/  LOP3.LUT P0, RZ, R18, 0x2, RZ, 0xc0, !PT ;  /* 0x0000000212ff7812 */ /* 0x000fe2000780c0ff */
[----:B------:R-:W-:-:S12]  /*16700*/  BSSY B0, `(.L_x_2135) ;  /* 0x0000094000007945 */ /* 0x000fd80003800000 */
[----:B------:R-:W-:Y:S05]  /*16710*/  @!P0 BRA `(.L_x_2136) ;  /* 0x0000000800488947 */ /* 0x000fea0003800000 */
[----:B------:R-:W2:Y:S01]  /*16720*/  LDL R2, [R1+0x8] ;  /* 0x0000080001027983 */ /* 0x000ea20000100800 */
        /* <DEDUP_REMOVED lines=8> */
.L_x_2259:
[----:B------:R-:W-:Y:S05]  /*167b0*/  BSYNC B1 ;  /* 0x0000000000017941 */ /* 0x000fea0003800000 */
.L_x_2137:
        /* <DEDUP_REMOVED lines=9> */
.L_x_2140:
[----:B------:R-:W-:Y:S05]  /*16850*/  BSYNC B1 ;  /* 0x0000000000017941 */ /* 0x000fea0003800000 */
.L_x_2139:
[----:B0-----:R-:W2:Y:S01]  /*16860*/  LDL.LU R2, [R1+0x1c] ;  /* 0x00001c0001027983 */ /* 0x001ea20000300800 */
[----:B------:R-:W-:Y:S01]  /*16870*/  UIADD3 UR4, UP0, UR46, 0x470, URZ ;  /* 0x000004702e047890 */ /* 0x000fe2000ff1e03f */
[----:B------:R-:W-:Y:S01]  /*16880*/  PLOP3.LUT P0, PT, PT, PT, PT, 0x80, 0x0 ;  /* 0x000000000000781c */ /* 0x000fe20003f0f070 */
[----:B------:R-:W-:Y:S01]  /*16890*/  VIADD R0, R0, 0x38850 ;  /* 0x0003885000007836 */ /* 0x000fe20000000000 */
[----:B------:R-:W-:Y:S01]  /*168a0*/  UMOV UR6, 0x0 ;  /* 0x0000000000067882 */ /* 0x000fe20000000000 */
[----:B------:R-:W-:Y:S01]  /*168b0*/  UIADD3.X UR5, URZ, UR47, URZ, UP0, !UPT ;  /* 0x0000002f3f057290 */ /* 0x000fe200087fe43f */
[----:B------:R-:W-:Y:S01]  /*168c0*/  UMOV UR7, 0x14f00000 ;  /* 0x14f0000000077882 */ /* 0x000fe20000000000 */
[----:B------:R-:W-:Y:S01]  /*168d0*/  UMOV UR10, URZ ;  /* 0x0000003f000a7c82 */ /* 0x000fe20008000000 */
[----:B--2---:R-:W-:Y:S02]  /*168e0*/  IMAD.SHL.U32 R3, R2, 0x40, RZ ;  /* 0x0000004002037824 */ /* 0x004fe400078e00ff */
[----:B------:R-:W-:-:S04]  /*168f0*/  IMAD R2, R19, 0x10000, R17 ;  /* 0x0001000013027824 */ /* 0x000fc800078e0211 */
[----:B------:R-:W-:-:S07]  /*16900*/  VIADD R4, R2, 0x400 ;  /* 0x0000040002047836 */ /* 0x000fce0000000000 */
.L_x_2141:
        /* <DEDUP_REMOVED lines=15> */
.L_x_2142:
        /* <DEDUP_REMOVED lines=15> */
.L_x_2143:
        /* <DEDUP_REMOVED lines=15> */
.L_x_2144:
        /* <DEDUP_REMOVED lines=15> */
.L_x_2145:
        /* <DEDUP_REMOVED lines=15> */
.L_x_2146:
        /* <DEDUP_REMOVED lines=15> */
.L_x_2147:
        /* <DEDUP_REMOVED lines=15> */
.L_x_2148:
        /* <DEDUP_REMOVED lines=10> */
.L_x_2136:
[----:B------:R-:W-:Y:S05]  /*17040*/  BSYNC B0 ;  /* 0x0000000000007941 */ /* 0x000fea0003800000 */
.L_x_2135:
[----:B------:R-:W-:-:S04]  /*17050*/  UIADD3 UR4, UR39, -0x2, URZ ;  /* 0xfffffffe27047890 */ /* 0x000fc8000fffe03f */
[----:B------:R-:W-:-:S06]  /*17060*/  UISETP.GE.AND UP0, UPT, UR4, UR38, UPT ;  /* 0x000000260400728c */ /* 0x000fcc000bf06270 */
[----:B------:R-:W-:-:S13]  /*17070*/  PLOP3.LUT P0, PT, PT, PT, UP0, 0x80, 0x0 ;  /* 0x000000000000781c */ /* 0x000fda0003f0f008 */
[----:B------:R-:W-:Y:S05]  /*17080*/  @!P0 BRA `(.L_x_2149) ;  /* 0x0000002800508947 */ /* 0x000fea0003800000 */
[----:B0-----:R-:W-:Y:S01]  /*17090*/  IMAD R0, RZ, RZ, -UR39 ;  /* 0x80000027ff007e24 */ /* 0x001fe2000f8e02ff */
[----:B-1----:R-:W-:-:S04]  /*170a0*/  LOP3.LUT R6, RZ, UR38, RZ, 0x33, !PT ;  /* 0x00000026ff067c12 */ /* 0x002fc8000f8e33ff */
[----:B------:R-:W-:-:S05]  /*170b0*/  VIADDMNMX R6, R0, 0x1, R6, !PT ;  /* 0x0000000100067846 */ /* 0x000fca0007800106 */
[----:B------:R-:W-:-:S05]  /*170c0*/  VIADD R0, R6, UR39 ;  /* 0x0000002706007c36 */ /* 0x000fca0008000000 */
[----:B------:R-:W-:-:S04]  /*170d0*/  LOP3.LUT R0, R0, 0x1, RZ, 0xc0, !PT ;  /* 0x0000000100007812 */ /* 0x000fc800078ec0ff */
[----:B------:R-:W-:Y:S01]  /*170e0*/  ISETP.NE.U32.AND P0, PT, R0, 0x1, PT ;  /* 0x000000010000780c */ /* 0x000fe20003f05070 */
[----:B------:R-:W-:-:S12]  /*170f0*/  IMAD.U32 R0, RZ, RZ, UR4 ;  /* 0x00000004ff007e24 */ /* 0x000fd8000f8e00ff */
[----:B------:R-:W-:Y:S05]  /*17100*/  @P0 BRA `(.L_x_2150) ;  /* 0x0000000c005c0947 */ /* 0x000fea0003800000 */
[----:B------:R-:W2:Y:S01]  /*17110*/  LDL.LU R8, [R1+0x8] ;  /* 0x0000080001087983 */ /* 0x000ea20000300800 */
[----:B------:R-:W-:Y:S01]  /*17120*/  VIADD R19, R19, 0x1 ;  /* 0x0000000113137836 */ /* 0x000fe20000000000 */
[----:B------:R-:W-:Y:S01]  /*17130*/  LOP3.LUT P2, RZ, R18, 0x2, RZ, 0xc0, !PT ;  /* 0x0000000212ff7812 */ /* 0x000fe2000784c0ff */
[----:B------:R-:W-:Y:S03]  /*17140*/  BSSY B0, `(.L_x_2151) ;  /* 0x00000d1000007945 */ /* 0x000fe60003800000 */
[----:B------:R-:W-:-:S04]  /*17150*/  ISETP.NE.AND P0, PT, R19, 0x2, PT ;  /* 0x000000021300780c */ /* 0x000fc80003f05270 */
[----:B------:R-:W-:Y:S02]  /*17160*/  SEL R2, RZ, 0x1, P0 ;  /* 0x00000001ff027807 */ /* 0x000fe40000000000 */
[----:B------:R-:W-:Y:S02]  /*17170*/  SEL R19, R19, RZ, P0 ;  /* 0x000000ff13137207 */ /* 0x000fe40000000000 */
[----:B--2---:R-:W-:-:S05]  /*17180*/  LOP3.LUT R8, R8, R2, RZ, 0x3c, !PT ;  /* 0x0000000208087212 */ /* 0x004fca00078e3cff */
[----:B------:R0:W-:Y:S01]  /*17190*/  STL [R1+0x8], R8 ;  /* 0x0000080801007387 */ /* 0x0001e20000100800 */
[----:B------:R-:W-:Y:S05]  /*171a0*/  @!P2 BRA `(.L_x_2152) ;  /* 0x0000000c0028a947 */ /* 0x000fea0003800000 */
[----:B------:R-:W-:-:S13]  /*171b0*/  LOP3.LUT P2, RZ, R18, 0x1, RZ, 0xc0, !PT ;  /* 0x0000000112ff7812 */ /* 0x000fda000784c0ff */
[----:B------:R-:W-:Y:S05]  /*171c0*/  @!P2 BRA `(.L_x_2153) ;  /* 0x000000000050a947 */ /* 0x000fea0003800000 */
[----:B------:R-:W2:Y:S01]  /*171d0*/  LDL R7, [R1+0xc] ;  /* 0x00000c0001077983 */ /* 0x000ea20000100800 */
[----:B------:R-:W1:Y:S03]  /*171e0*/  LDC R5, c[0x0][0x43c] ;  /* 0x00010f00ff057b82 */ /* 0x000e660000000800 */
[----:B------:R-:W3:Y:S01]  /*171f0*/  LDL R9, [R1] ;  /* 0x0000000001097983 */ /* 0x000ee20000100800 */
        /* <DEDUP_REMOVED lines=8> */
[----:B------:R-:W-:Y:S01]  /*17280*/  SHF.R.S32.HI R5, RZ, 0x1f, R4 ;  /* 0x0000001fff057819 */ /* 0x000fe20000011404 */
[----:B------:R-:W1:Y:S01]  /*17290*/  LDC.64 R2, c[0x0][0x418] ;  /* 0x00010600ff027b82 */ /* 0x000e620000000a00 */
[----:B--2---:R-:W-:-:S04]  /*172a0*/  IMAD R7, R7, UR4, RZ ;  /* 0x0000000407077c24 */ /* 0x004fc8000f8e02ff */
[C---:B---3--:R-:W-:Y:S02]  /*172b0*/  IMAD R7, R9.reuse, UR5, R7 ;  /* 0x0000000509077c24 */ /* 0x048fe4000f8e0207 */
[----:B------:R-:W-:-:S04]  /*172c0*/  IMAD.WIDE.U32 R4, R9, UR4, R4 ;  /* 0x0000000409047c25 */ /* 0x000fc8000f8e0004 */
[----:B------:R-:W-:Y:S01]  /*172d0*/  IMAD.IADD R7, R7, 0x1, R5 ;  /* 0x0000000107077824 */ /* 0x000fe200078e0205 */
[----:B-1----:R-:W-:-:S04]  /*172e0*/  LEA R2, P0, R4, R2, 0x2 ;  /* 0x0000000204027211 */ /* 0x002fc800078010ff */
[----:B------:R-:W-:-:S05]  /*172f0*/  LEA.HI.X R3, R4, R3, R7, 0x2, P0 ;  /* 0x0000000304037211 */ /* 0x000fca00000f1407 */
[----:B------:R1:W5:Y:S04]  /*17300*/  LDG.E R16, desc[UR44][R2.64] ;  /* 0x0000002c02107981 */ /* 0x000368000c1e1900 */
.L_x_2153:
        /* <DEDUP_REMOVED lines=8> */
.L_x_2260:
[----:B------:R-:W-:Y:S05]  /*17390*/  BSYNC B1 ;  /* 0x0000000000017941 */ /* 0x000fea0003800000 */
.L_x_2154:
        /* <DEDUP_REMOVED lines=9> */
.L_x_2157:
[----:B------:R-:W-:Y:S05]  /*17430*/  BSYNC B1 ;  /* 0x0000000000017941 */ /* 0x000fea0003800000 */
.L_x_2156:
        /* <DEDUP_REMOVED lines=11> */
.L_x_2158:
        /* <DEDUP_REMOVED lines=13> */
.L_x_2261:
[----:B------:R-:W-:Y:S05]  /*175c0*/  BSYNC B1 ;  /* 0x0000000000017941 */ /* 0x000fea0003800000 */
.L_x_2159:
[----:B------:R-:W-:Y:S01]  /*175d0*/  BSSY B1, `(.L_x_2161) ;  /* 0x000000b000017945 */ /* 0x000fe20003800000 */
[----:B0-----:R-:W-:Y:S02]  /*175e0*/  IMAD.MOV.U32 R8, RZ, RZ, 0x0 ;  /* 0x00000000ff087424 */ /* 0x001fe400078e00ff */
[----:B------:R-:W-:Y:S01]  /*175f0*/  IMAD.MOV.U32 R9, RZ, RZ, 0x14f00000 ;  /* 0x14f00000ff097424 */ /* 0x000fe200078e00ff */
        /* <DEDUP_REMOVED lines=8> */
.L_x_2162:
[----:B------:R-:W-:Y:S05]  /*17680*/  BSYNC B1 ;  /* 0x0000000000017941 */ /* 0x000fea0003800000 */
.L_x_2161:
[----:B------:R-:W-:Y:S01]  /*17690*/  R2UR UR10, R7 ;  /* 0x00000000070a72ca */ /* 0x000fe200000e0000 */
[----:B-12---:R-:W-:Y:S01]  /*176a0*/  IMAD R2, R19, 0x10000, R17 ;  /* 0x0001000013027824 */ /* 0x006fe200078e0211 */
[----:B------:R-:W-:Y:S01]  /*176b0*/  R2UR UR6, R8 ;  /* 0x00000000080672ca */ /* 0x000fe200000e0000 */
[----:B------:R-:W-:Y:S01]  /*176c0*/  UIADD3 UR4, UP0, UR46, 0x470, URZ ;  /* 0x000004702e047890 */ /* 0x000fe2000ff1e03f */
[----:B------:R-:W-:Y:S01]  /*176d0*/  R2UR UR7, R9 ;  /* 0x00000000090772ca */ /* 0x000fe200000e0000 */
[----:B------:R-:W-:Y:S01]  /*176e0*/  VIADD R3, R3, 0x38850 ;  /* 0x0003885003037836 */ /* 0x000fe20000000000 */
[----:B------:R-:W-:Y:S01]  /*176f0*/  PLOP3.LUT P0, PT, PT, PT, PT, 0x80, 0x0 ;  /* 0x000000000000781c */ /* 0x000fe20003f0f070 */
[----:B------:R-:W-:Y:S01]  /*17700*/  VIADD R4, R2, 0x400 ;  /* 0x0000040002047836 */ /* 0x000fe20000000000 */
[----:B------:R-:W-:-:S12]  /*17710*/  UIADD3.X UR5, URZ, UR47, URZ, UP0, !UPT ;  /* 0x0000002f3f057290 */ /* 0x000fd800087fe43f */
.L_x_2163:
        /* <DEDUP_REMOVED lines=15> */
.L_x_2164:
        /* <DEDUP_REMOVED lines=15> */
.L_x_2165:
        /* <DEDUP_REMOVED lines=15> */
.L_x_2166:
        /* <DEDUP_REMOVED lines=15> */
.L_x_2167:
        /* <DEDUP_REMOVED lines=15> */
.L_x_2168:
        /* <DEDUP_REMOVED lines=15> */
.L_x_2169:
        /* <DEDUP_REMOVED lines=15> */
.L_x_2170:
        /* <DEDUP_REMOVED lines=10> */
.L_x_2152:
[----:B------:R-:W-:Y:S05]  /*17e50*/  BSYNC B0 ;  /* 0x0000000000007941 */ /* 0x000fea0003800000 */
.L_x_2151:
[----:B------:R-:W-:-:S06]  /*17e60*/  UIADD3 UR4, UR39, -0x3, URZ ;  /* 0xfffffffd27047890 */ /* 0x000fcc000fffe03f */
[----:B------:R-:W-:-:S07]  /*17e70*/  IMAD.U32 R0, RZ, RZ, UR4 ;  /* 0x00000004ff007e24 */ /* 0x000fce000f8e00ff */
.L_x_2150:
[----:B------:R-:W-:Y:S01]  /*17e80*/  ULOP3.LUT UR4, URZ, UR39, URZ, 0x33, !UPT ;  /* 0x000000273f047292 */ /* 0x000fe2000f8e333f */
[----:B------:R-:W-:Y:S01]  /*17e90*/  VIADD R6, R6, 0xfffffffe ;  /* 0xfffffffe06067836 */ /* 0x000fe20000000000 */
[----:B------:R-:W-:Y:S04]  /*17ea0*/  BSSY B0, `(.L_x_2149) ;  /* 0x00001b2000007945 */ /* 0x000fe80003800000 */
[----:B------:R-:W-:-:S13]  /*17eb0*/  ISETP.NE.AND P0, PT, R6, UR4, PT ;  /* 0x0000000406007c0c */ /* 0x000fda000bf05270 */
[----:B------:R-:W-:Y:S05]  /*17ec0*/  @!P0 BRA `(.L_x_2171) ;  /* 0x0000001800bc8947 */ /* 0x000fea0003800000 */
.L_x_2212:
[----:B------:R-:W2:Y:S01]  /*17ed0*/  LDL.LU R2, [R1+0x8] ;  /* 0x0000080001027983 */ /* 0x000ea20000300800 */
[----:B------:R-:W-:Y:S01]  /*17ee0*/  LOP3.LUT P1, RZ, R18, 0x2, RZ, 0xc0, !PT ;  /* 0x0000000212ff7812 */ /* 0x000fe2000782c0ff */
[----:B------:R-:W-:Y:S01]  /*17ef0*/  VIADD R7, R19, 0x1 ;  /* 0x0000000113077836 */ /* 0x000fe20000000000 */
[----:B------:R-:W-:Y:S05]  /*17f00*/  YIELD ;  /* 0x0000000000007946 */ /* 0x000fea0003800000 */
[----:B------:R-:W-:Y:S01]  /*17f10*/  ISETP.NE.AND P0, PT, R7, 0x2, PT ;  /* 0x000000020700780c */ /* 0x000fe20003f05270 */
[----:B------:R-:W-:Y:S03]  /*17f20*/  BSSY B1, `(.L_x_2172) ;  /* 0x00000d0000017945 */ /* 0x000fe60003800000 */
[----:B------:R-:W-:-:S02]  /*17f30*/  SEL R6, RZ, 0x1, P0 ;  /* 0x00000001ff067807 */ /* 0x000fc40000000000 */
[----:B------:R-:W-:Y:S02]  /*17f40*/  SEL R7, R7, RZ, P0 ;  /* 0x000000ff07077207 */ /* 0x000fe40000000000 */
[----:B--2---:R-:W-:Y:S01]  /*17f50*/  LOP3.LUT R6, R2, R6, RZ, 0x3c, !PT ;  /* 0x0000000602067212 */ /* 0x004fe200078e3cff */
[----:B------:R-:W-:Y:S06]  /*17f60*/  @!P1 BRA `(.L_x_2173) ;  /* 0x0000000c002c9947 */ /* 0x000fec0003800000 */
[----:B------:R-:W-:Y:S01]  /*17f70*/  LOP3.LUT P1, RZ, R18, 0x1, RZ, 0xc0, !PT ;  /* 0x0000000112ff7812 */ /* 0x000fe2000782c0ff */
[----:B0-----:R-:W-:-:S12]  /*17f80*/  IMAD.MOV.U32 R8, RZ, RZ, R0 ;  /* 0x000000ffff087224 */ /* 0x001fd800078e0000 */
[----:B------:R-:W-:Y:S05]  /*17f90*/  @!P1 BRA `(.L_x_2174) ;  /* 0x0000000000509947 */ /* 0x000fea0003800000 */
[----:B------:R-:W2:Y:S01]  /*17fa0*/  LDL R9, [R1+0xc] ;  /* 0x00000c0001097983 */ /* 0x000ea20000100800 */
[----:B------:R-:W0:Y:S01]  /*17fb0*/  LDC R8, c[0x0][0x43c] ;  /* 0x00010f00ff087b82 */ /* 0x000e220000000800 */
[----:B------:R-:W-:Y:S02]  /*17fc0*/  ULDC.64 UR4, c[0x0][0x428] ;  /* 0x00010a0000047ab9 */ /* 0x000fe40000000a00 */
[----:B------:R-:W3:Y:S01]  /*17fd0*/  LDL R5, [R1] ;  /* 0x0000000001057983 */ /* 0x000ee20000100800 */
        /* <DEDUP_REMOVED lines=16> */
.L_x_2174:
        /* <DEDUP_REMOVED lines=8> */
.L_x_2262:
[----:B------:R-:W-:Y:S05]  /*18160*/  BSYNC B2 ;  /* 0x0000000000027941 */ /* 0x000fea0003800000 */
.L_x_2175:
        /* <DEDUP_REMOVED lines=9> */
.L_x_2178:
[----:B------:R-:W-:Y:S05]  /*18200*/  BSYNC B2 ;  /* 0x0000000000027941 */ /* 0x000fea0003800000 */
.L_x_2177:
        /* <DEDUP_REMOVED lines=11> */
.L_x_2179:
        /* <DEDUP_REMOVED lines=13> */
.L_x_2263:
[----:B------:R-:W-:Y:S05]  /*18390*/  BSYNC B2 ;  /* 0x0000000000027941 */ /* 0x000fea0003800000 */
.L_x_2180:
        /* <DEDUP_REMOVED lines=11> */
.L_x_2183:
[----:B------:R-:W-:Y:S05]  /*18450*/  BSYNC B2 ;  /* 0x0000000000027941 */ /* 0x000fea0003800000 */
.L_x_2182:
        /* <DEDUP_REMOVED lines=9> */
.L_x_2184:
        /* <DEDUP_REMOVED lines=15> */
.L_x_2185:
        /* <DEDUP_REMOVED lines=15> */
.L_x_2186:
        /* <DEDUP_REMOVED lines=15> */
.L_x_2187:
        /* <DEDUP_REMOVED lines=15> */
.L_x_2188:
        /* <DEDUP_REMOVED lines=15> */
.L_x_2189:
        /* <DEDUP_REMOVED lines=15> */
.L_x_2190:
        /* <DEDUP_REMOVED lines=15> */
.L_x_2191:
        /* <DEDUP_REMOVED lines=10> */
.L_x_2173:
[----:B------:R-:W-:Y:S05]  /*18c20*/  BSYNC B1 ;  /* 0x0000000000017941 */ /* 0x000fea0003800000 */
.L_x_2172:
[----:B------:R-:W-:Y:S01]  /*18c30*/  VIADD R7, R7, 0x1 ;  /* 0x0000000107077836 */ /* 0x000fe20000000000 */
[----:B------:R-:W-:Y:S01]  /*18c40*/  LOP3.LUT P2, RZ, R18, 0x2, RZ, 0xc0, !PT ;  /* 0x0000000212ff7812 */ /* 0x000fe2000784c0ff */
[----:B------:R-:W-:Y:S03]  /*18c50*/  BSSY B1, `(.L_x_2192) ;  /* 0x00000d3000017945 */ /* 0x000fe60003800000 */
[----:B------:R-:W-:-:S04]  /*18c60*/  ISETP.NE.AND P0, PT, R7, 0x2, PT ;  /* 0x000000020700780c */ /* 0x000fc80003f05270 */
[----:B------:R-:W-:Y:S02]  /*18c70*/  SEL R2, RZ, 0x1, P0 ;  /* 0x00000001ff027807 */ /* 0x000fe40000000000 */
[----:B------:R-:W-:Y:S02]  /*18c80*/  SEL R19, R7, RZ, P0 ;  /* 0x000000ff07137207 */ /* 0x000fe40000000000 */
[----:B0-----:R-:W-:Y:S01]  /*18c90*/  LOP3.LUT R8, R6, R2, RZ, 0x3c, !PT ;  /* 0x0000000206087212 */ /* 0x001fe200078e3cff */
[----:B------:R-:W-:-:S04]  /*18ca0*/  VIADD R6, R0, 0xffffffff ;  /* 0xffffffff00067836 */ /* 0x000fc80000000000 */
[----:B------:R0:W-:Y:S01]  /*18cb0*/  STL [R1+0x8], R8 ;  /* 0x0000080801007387 */ /* 0x0001e20000100800 */
[----:B------:R-:W-:Y:S05]  /*18cc0*/  @!P2 BRA `(.L_x_2193) ;  /* 0x0000000c002ca947 */ /* 0x000fea0003800000 */
[----:B------:R-:W-:Y:S01]  /*18cd0*/  LOP3.LUT P2, RZ, R18, 0x1, RZ, 0xc0, !PT ;  /* 0x0000000112ff7812 */ /* 0x000fe2000784c0ff */
[----:B------:R-:W-:-:S12]  /*18ce0*/  IMAD.MOV.U32 R7, RZ, RZ, R6 ;  /* 0x000000ffff077224 */ /* 0x000fd800078e0006 */
        /* <DEDUP_REMOVED lines=21> */
.L_x_2194:
        /* <DEDUP_REMOVED lines=8> */
.L_x_2264:
[----:B------:R-:W-:Y:S05]  /*18ec0*/  BSYNC B2 ;  /* 0x0000000000027941 */ /* 0x000fea0003800000 */
.L_x_2195:
        /* <DEDUP_REMOVED lines=9> */
.L_x_2198:
[----:B------:R-:W-:Y:S05]  /*18f60*/  BSYNC B2 ;  /* 0x0000000000027941 */ /* 0x000fea0003800000 */
.L_x_2197:
        /* <DEDUP_REMOVED lines=11> */
.L_x_2199:
        /* <DEDUP_REMOVED lines=10> */
[----:B------:R-:W0:Y:S01]  /*190c0*/  SYNCS.PHASECHK.TRANS64.TRYWAIT P0, [R4+URZ+0x38860], R2 ;  /* 0x03886002040075a7 */ /* 0x000e22000800017f */
[----:B------:R-:W-:Y:S04]  /*190d0*/  BSSY B2, `(.L_x_2200) ;  /* 0x0000002000027945 */ /* 0x000fe80003800000 */
[----:B0-----:R-:W-:Y:S05]  /*190e0*/  @!P0 BRA `(.L_x_2201) ;  /* 0x0000002400708947 */ /* 0x001fea0003800000 */
.L_x_2265:
[----:B------:R-:W-:Y:S05]  /*190f0*/  BSYNC B2 ;  /* 0x0000000000027941 */ /* 0x000fea0003800000 */
.L_x_2200:
        /* <DEDUP_REMOVED lines=11> */
.L_x_2203:
[----:B------:R-:W-:Y:S05]  /*191b0*/  BSYNC B2 ;  /* 0x0000000000027941 */ /* 0x000fea0003800000 */
.L_x_2202:
        /* <DEDUP_REMOVED lines=9> */
.L_x_2204:
        /* <DEDUP_REMOVED lines=15> */
.L_x_2205:
        /* <DEDUP_REMOVED lines=15> */
.L_x_2206:
        /* <DEDUP_REMOVED lines=15> */
.L_x_2207:
        /* <DEDUP_REMOVED lines=15> */
.L_x_2208:
        /* <DEDUP_REMOVED lines=15> */
.L_x_2209:
        /* <DEDUP_REMOVED lines=15> */
.L_x_2210:
        /* <DEDUP_REMOVED lines=15> */
.L_x_2211:
        /* <DEDUP_REMOVED lines=10> */
.L_x_2193:
[----:B------:R-:W-:Y:S05]  /*19980*/  BSYNC B1 ;  /* 0x0000000000017941 */ /* 0x000fea0003800000 */
.L_x_2192:
[----:B------:R-:W-:Y:S01]  /*19990*/  ISETP.GT.AND P0, PT, R6, UR38, PT ;  /* 0x0000002606007c0c */ /* 0x000fe2000bf04270 */
[----:B------:R-:W-:-:S12]  /*199a0*/  VIADD R0, R0, 0xfffffffe ;  /* 0xfffffffe00007836 */ /* 0x000fd80000000000 */
[----:B------:R-:W-:Y:S05]  /*199b0*/  @P0 BRA `(.L_x_2212) ;  /* 0xffffffe400440947 */ /* 0x000fea000383ffff */
.L_x_2171:
[----:B------:R-:W-:Y:S05]  /*199c0*/  BSYNC B0 ;  /* 0x0000000000007941 */ /* 0x000fea0003800000 */
.L_x_2149:
[----:B------:R-:W2:Y:S01]  /*199d0*/  LDL.LU R2, [R1+0x8] ;  /* 0x0000080001027983 */ /* 0x000ea20000300800 */
        /* <DEDUP_REMOVED lines=8> */
[----:B------:R0:W-:Y:S02]  /*19a60*/  STL [R1+0x8], R2 ;  /* 0x0000080201007387 */ /* 0x0001e40000100800 */
[----:B------:R-:W-:Y:S05]  /*19a70*/  @P2 BRA `(.L_x_2214) ;  /* 0x0000000000342947 */ /* 0x000fea0003800000 */
[----:B0-----:R-:W0:Y:S01]  /*19a80*/  S2R R2, SR_LANEID ;  /* 0x0000000000027919 */ /* 0x001e220000000000 */
[----:B------:R-:W-:Y:S01]  /*19a90*/  VOTEU.ANY UR4, UPT, PT ;  /* 0x0000000000047886 */ /* 0x000fe200038e0100 */
[----:B------:R-:W2:Y:S01]  /*19aa0*/  LDC.64 R4, c[0x0][0xd80] ;  /* 0x00036000ff047b82 */ /* 0x000ea20000000a00 */
[----:B------:R-:W0:Y:S02]  /*19ab0*/  FLO.U32 R0, UR4 ;  /* 0x0000000400007d00 */ /* 0x000e2400080e0000 */
[----:B0-----:R-:W-:-:S06]  /*19ac0*/  ISETP.EQ.U32.AND P1, PT, R0, R2, PT ;  /* 0x000000020000720c */ /* 0x001fcc0003f22070 */
[----:B------:R-:W2:Y:S07]  /*19ad0*/  POPC R2, UR4 ;  /* 0x0000000400027d09 */ /* 0x000eae0008000000 */
[----:B--2---:R-:W2:Y:S04]  /*19ae0*/  @P1 ATOMG.E.ADD.STRONG.GPU PT, R2, desc[UR44][R4.64], R2 ;  /* 0x00000002040219a8 */ /* 0x004ea800081ee1ec */
[----:B--2---:R0:W2:Y:S02]  /*19af0*/  SHFL.IDX PT, R2, R2, R0, 0x1f ;  /* 0x00001f0002027589 */ /* 0x0040a400000e0000 */
[----:B0-----:R-:W0:Y:S02]  /*19b00*/  S2R R0, SR_LTMASK ;  /* 0x0000000000007919 */ /* 0x001e240000003900 */
[----:B0-----:R-:W-:-:S06]  /*19b10*/  LOP3.LUT R0, R0, UR4, RZ, 0xc0, !PT ;  /* 0x0000000400007c12 */ /* 0x001fcc000f8ec0ff */
[----:B------:R-:W2:Y:S02]  /*19b20*/  POPC R0, R0 ;  /* 0x0000000000007309 */ /* 0x000ea40000000000 */
[----:B--2---:R-:W-:-:S05]  /*19b30*/  IADD3 R0, R2, UR41, R0 ;  /* 0x0000002902007c10 */ /* 0x004fca000fffe000 */
[----:B------:R2:W-:Y:S02]  /*19b40*/  STL [R1+0x10], R0 ;  /* 0x0000100001007387 */ /* 0x0005e40000100800 */
.L_x_2214:
[----:B------:R-:W-:Y:S05]  /*19b50*/  BSYNC B0 ;  /* 0x0000000000007941 */ /* 0x000fea0003800000 */
.L_x_2213:
[----:B------:R-:W-:-:S07]  /*19b60*/  SEL R19, R19, RZ, P0 ;  /* 0x000000ff13137207 */ /* 0x000fce0000000000 */
.L_x_2111:
[----:B------:R-:W-:Y:S05]  /*19b70*/  BSYNC B7 ;  /* 0x0000000000077941 */ /* 0x000fea0003800000 */
.L_x_2109:
[----:B------:R3:W5:Y:S01]  /*19b80*/  LDL R3, [R1+0x10] ;  /* 0x0000100001037983 */ /* 0x0007620000100800 */
[----:B------:R-:W-:-:S13]  /*19b90*/  LOP3.LUT P0, RZ, R18, 0x80, RZ, 0xc0, !PT ;  /* 0x0000008012ff7812 */ /* 0x000fda000780c0ff */
[----:B---3--:R-:W-:Y:S05]  /*19ba0*/  @!P0 BRA `(.L_x_2215) ;  /* 0x0000000000288947 */ /* 0x008fea0003800000 */
[----:B------:R-:W-:Y:S05]  /*19bb0*/  WARPSYNC.ALL ;  /* 0x0000000000007948 */ /* 0x000fea0003800000 */
[----:B------:R-:W3:Y:S08]  /*19bc0*/  S2UR UR5, SR_CgaCtaId ;  /* 0x00000000000579c3 */ /* 0x000ef00000008800 */
[----:B------:R-:W-:Y:S06]  /*19bd0*/  BAR.SYNC.DEFER_BLOCKING 0x5, 0x180 ;  /* 0x0146000000007b1d */ /* 0x000fec0000010000 */
[----:B------:R-:W-:-:S02]  /*19be0*/  UMOV UR4, 0x400 ;  /* 0x0000040000047882 */ /* 0x000fc40000000000 */
[----:B---3--:R-:W-:-:S06]  /*19bf0*/  ULEA UR4, UR5, UR4, 0x18 ;  /* 0x0000000405047291 */ /* 0x008fcc000f8ec03f */
[----:B------:R-:W-:-:S05]  /*19c00*/  IMAD.U32 R17, RZ, RZ, UR4 ;  /* 0x00000004ff117e24 */ /* 0x000fca000f8e00ff */
[----:B-----5:R-:W3:Y:S04]  /*19c10*/  LDS R3, [R17+0x388d0] ;  /* 0x0388d00011037984 */ /* 0x020ee80000000800 */
[----:B---3--:R3:W-:Y:S01]  /*19c20*/  STL [R1+0x10], R3 ;  /* 0x0000100301007387 */ /* 0x0087e20000100800 */
[----:B------:R-:W-:Y:S06]  /*19c30*/  BAR.ARV 0x4, 0x180 ;  /* 0x0106000000007b1d */ /* 0x000fec0000002000 */
[----:B------:R-:W-:Y:S05]  /*19c40*/  BRA `(.L_x_2216) ;  /* 0x00000000002c7947 */ /* 0x000fea0003800000 */
.L_x_2215:
[----:B------:R-:W-:-:S03]  /*19c50*/  UMOV UR4, 0xffffffff ;  /* 0xffffffff00047882 */ /* 0x000fc60000000000 */
[----:B------:R-:W-:Y:S05]  /*19c60*/  BRA.DIV UR4, `(.L_x_2217) ;  /* 0x0000001a04a47947 */ /* 0x000fea000b800000 */
[----:B-----5:R3:W4:Y:S02]  /*19c70*/  SHFL.IDX PT, R14, R3, RZ, 0x1f ;  /* 0x00001fff030e7589 */ /* 0x02072400000e0000 */
.L_x_2268:
[----:B0-2---:R-:W0:Y:S01]  /*19c80*/  @!P2 S2R R0, SR_CgaCtaId ;  /* 0x000000000000a919 */ /* 0x005e220000008800 */
[----:B------:R-:W-:Y:S05]  /*19c90*/  WARPSYNC.ALL ;  /* 0x0000000000007948 */ /* 0x000fea0003800000 */
[----:B------:R-:W-:Y:S01]  /*19ca0*/  BAR.SYNC.DEFER_BLOCKING 0x4, 0x180 ;  /* 0x0106000000007b1d */ /* 0x000fe20000010000 */
[----:B------:R-:W-:-:S05]  /*19cb0*/  @!P2 MOV R2, 0x400 ;  /* 0x000004000002a802 */ /* 0x000fca0000000f00 */
[----:B----4-:R4:W-:Y:S01]  /*19cc0*/  STL [R1+0x10], R14 ;  /* 0x0000100e01007387 */ /* 0x0109e20000100800 */
[----:B0-----:R-:W-:-:S05]  /*19cd0*/  @!P2 LEA R17, R0, R2, 0x18 ;  /* 0x000000020011a211 */ /* 0x001fca00078ec0ff */
[----:B------:R4:W-:Y:S01]  /*19ce0*/  @!P2 STS [R17+0x388d0], R3 ;  /* 0x0388d0031100a388 */ /* 0x0009e20000000800 */
[----:B------:R-:W-:Y:S06]  /*19cf0*/  BAR.ARV 0x5, 0x180 ;  /* 0x0146000000007b1d */ /* 0x000fec0000002000 */
.L_x_2216:
[----:B0-2---:R-:W2:Y:S01]  /*19d00*/  LDL R0, [R1+0x10] ;  /* 0x0000100001007983 */ /* 0x005ea20000100800 */
[----:B------:R-:W-:Y:S02]  /*19d10*/  ULDC UR4, c[0x0][0xd38] ;  /* 0x00034e0000047ab9 */ /* 0x000fe40000000800 */
[----:B--2---:R-:W-:-:S13]  /*19d20*/  ISETP.GE.AND P0, PT, R0, UR4, PT ;  /* 0x0000000400007c0c */ /* 0x004fda000bf06270 */
[----:B------:R-:W-:Y:S05]  /*19d30*/  @!P0 BRA `(.L_x_2218) ;  /* 0xffffff9c006c8947 */ /* 0x000fea000383ffff */
.L_x_2100:
[----:B------:R-:W2:Y:S01]  /*19d40*/  LDL.LU R0, [R1+0x28] ;  /* 0x0000280001007983 */ /* 0x000ea20000300800 */
[----:B------:R-:W-:Y:S01]  /*19d50*/  BSSY B0, `(.L_x_2219) ;  /* 0x000000b000007945 */ /* 0x000fe20003800000 */
[----:B------:R-:W5:Y:S01]  /*19d60*/  S2R R5, SR_CgaCtaId ;  /* 0x0000000000057919 */ /* 0x000f620000008800 */
[----:B--2---:R-:W-:-:S05]  /*19d70*/  VIADD R0, R0, 0x1 ;  /* 0x0000000100007836 */ /* 0x004fca0000000000 */
[----:B0-----:R-:W-:-:S04]  /*19d80*/  LEA.HI R2, R0, R0, RZ, 0x1 ;  /* 0x0000000000027211 */ /* 0x001fc800078f08ff */
[----:B---34-:R-:W-:-:S05]  /*19d90*/  LOP3.LUT R3, R2, 0xfffffffe, RZ, 0xc0, !PT ;  /* 0xfffffffe02037812 */ /* 0x018fca00078ec0ff */
[----:B------:R-:W-:Y:S01]  /*19da0*/  IMAD.IADD R3, R0, 0x1, -R3 ;  /* 0x0000000100037824 */ /* 0x000fe200078e0a03 */
[----:B------:R-:W-:-:S04]  /*19db0*/  MOV R0, 0x400 ;  /* 0x0000040000007802 */ /* 0x000fc80000000f00 */
[----:B-----5:R-:W-:Y:S02]  /*19dc0*/  LEA R0, R5, R0, 0x18 ;  /* 0x0000000005007211 */ /* 0x020fe400078ec0ff */
[----:B------:R-:W-:-:S04]  /*19dd0*/  SHF.L.U32 R3, R3, 0x1f, RZ ;  /* 0x0000001f03037819 */ /* 0x000fc800000006ff */
[----:B------:R-:W0:Y:S02]  /*19de0*/  SYNCS.PHASECHK.TRANS64.TRYWAIT P0, [R0+URZ+0x38820], R3 ;  /* 0x03882003000075a7 */ /* 0x000e24000800017f */
[----:B0-----:R-:W-:Y:S05]  /*19df0*/  @!P0 BRA `(.L_x_2220) ;  /* 0x0000001800688947 */ /* 0x001fea0003800000 */
.L_x_2269:
[----:B------:R-:W-:Y:S05]  /*19e00*/  BSYNC B0 ;  /* 0x0000000000007941 */ /* 0x000fea0003800000 */
.L_x_2219:
[----:B------:R-:W-:-:S03]  /*19e10*/  UMOV UR4, 0xffffffff ;  /* 0xffffffff00047882 */ /* 0x000fc60000000000 */
[----:B------:R-:W-:Y:S05]  /*19e20*/  BRA.DIV UR4, `(.L_x_2221) ;  /* 0x0000001a04707947 */ /* 0x000fea000b800000 */
[----:B------:R-:W2:Y:S02]  /*19e30*/  S2R R2, SR_TID.X ;  /* 0x0000000000027919 */ /* 0x000ea40000002100 */
[----:B--2---:R-:W-:-:S04]  /*19e40*/  SHF.R.U32.HI R2, RZ, 0x5, R2 ;  /* 0x00000005ff027819 */ /* 0x004fc80000011602 */
[----:B------:R-:W-:-:S05]  /*19e50*/  LOP3.LUT R2, R2, 0x3, RZ, 0xc0, !PT ;  /* 0x0000000302027812 */ /* 0x000fca00078ec0ff */
[----:B------:R2:W3:Y:S02]  /*19e60*/  SHFL.IDX PT, R14, R2, RZ, 0x1f ;  /* 0x00001fff020e7589 */ /* 0x0004e400000e0000 */
.L_x_2272:
[----:B---3--:R-:W-:Y:S01]  /*19e70*/  ISETP.NE.AND P0, PT, R14, RZ, PT ;  /* 0x000000ff0e00720c */ /* 0x008fe20003f05270 */
[----:B------:R-:W-:-:S12]  /*19e80*/  BSSY B0, `(.L_x_2222) ;  /* 0x0000025000007945 */ /* 0x000fd80003800000 */
[----:B------:R-:W-:Y:S05]  /*19e90*/  @P0 BRA `(.L_x_2223) ;  /* 0x00000000008c0947 */ /* 0x000fea0003800000 */
[----:B------:R-:W-:-:S03]  /*19ea0*/  UMOV UR4, 0xffffffff ;  /* 0xffffffff00047882 */ /* 0x000fc60000000000 */
[----:B------:R-:W-:Y:S05]  /*19eb0*/  BRA.DIV UR4, `(.L_x_2224) ;  /* 0x0000001a04807947 */ /* 0x000fea000b800000 */
[----:B------:R-:W-:-:S13]  /*19ec0*/  ELECT P6, URZ, PT ;  /* 0x00000000003f782f */ /* 0x000fda00038c0000 */
.L_x_2275:
[----:B------:R-:W-:Y:S05]  /*19ed0*/  @!P6 BRA `(.L_x_2223) ;  /* 0x00000000007ce947 */ /* 0x000fea0003800000 */
[----:B--2---:R-:W2:Y:S02]  /*19ee0*/  LDL.LU R2, [R1+0x40] ;  /* 0x0000400001027983 */ /* 0x004ea40000300800 */
[----:B--2---:R-:W-:-:S04]  /*19ef0*/  LOP3.LUT R2, R2, 0x2, RZ, 0xfc, !PT ;  /* 0x0000000202027812 */ /* 0x004fc800078efcff */
[----:B------:R-:W-:-:S13]  /*19f00*/  ISETP.NE.AND P2, PT, R2, 0x3, PT ;  /* 0x000000030200780c */ /* 0x000fda0003f45270 */
[----:B------:R-:W-:Y:S05]  /*19f10*/  @!P2 BRA `(.L_x_2225) ;  /* 0x000000000004a947 */ /* 0x000fea0003800000 */
[----:B------:R-:W-:Y:S01]  /*19f20*/  BPT.TRAP 0x1 ;  /* 0x000000040000795c */ /* 0x000fe20000300000 */
.L_x_2225:
[----:B------:R-:W2:Y:S01]  /*19f30*/  LDL.LU R7, [R1+0x8] ;  /* 0x0000080001077983 */ /* 0x000ea20000300800 */
[----:B------:R-:W-:Y:S02]  /*19f40*/  VIADD R2, R0, 0x38840 ;  /* 0x0003884000027836 */ /* 0x000fe40000000000 */
[C---:B0-----:R-:W-:Y:S02]  /*19f50*/  VIADD R3, R19.reuse, 0x1 ;  /* 0x0000000113037836 */ /* 0x041fe40000000000 */
[----:B-1----:R-:W-:-:S03]  /*19f60*/  IMAD R6, R19, 0x8, R2 ;  /* 0x0000000813067824 */ /* 0x002fc600078e0202 */
[----:B------:R-:W-:-:S04]  /*19f70*/  ISETP.NE.AND P1, PT, R3, 0x2, PT ;  /* 0x000000020300780c */ /* 0x000fc80003f25270 */
[----:B------:R-:W-:Y:S02]  /*19f80*/  SEL R4, RZ, 0x1, P1 ;  /* 0x00000001ff047807 */ /* 0x000fe40000800000 */
[----:B------:R-:W-:Y:S02]  /*19f90*/  SEL R3, R3, RZ, P1 ;  /* 0x000000ff03037207 */ /* 0x000fe40000800000 */
[C---:B--2---:R-:W-:Y:S02]  /*19fa0*/  SHF.L.U32 R5, R7.reuse, 0x1f, RZ ;  /* 0x0000001f07057819 */ /* 0x044fe400000006ff */
[----:B------:R-:W-:Y:S01]  /*19fb0*/  LOP3.LUT R4, R7, R4, RZ, 0x3c, !PT ;  /* 0x0000000407047212 */ /* 0x000fe200078e3cff */
[----:B------:R-:W-:Y:S01]  /*19fc0*/  IMAD R7, R3, 0x8, R2 ;  /* 0x0000000803077824 */ /* 0x000fe200078e0202 */
[----:B------:R-:W0:Y:S02]  /*19fd0*/  SYNCS.PHASECHK.TRANS64.TRYWAIT P0, [R6+URZ], R5 ;  /* 0x00000005060075a7 */ /* 0x000e24000800017f */
[----:B------:R-:W-:Y:S01]  /*19fe0*/  SHF.L.U32 R2, R4, 0x1f, RZ ;  /* 0x0000001f04027819 */ /* 0x000fe200000006ff */
[----:B0-----:R-:W-:Y:S06]  /*19ff0*/  @!P0 BRA `(.L_x_2226) ;  /* 0x0000001800508947 */ /* 0x001fec0003800000 */
.L_x_2276:
[----:B------:R-:W1:Y:S02]  /*1a000*/  SYNCS.PHASECHK.TRANS64.TRYWAIT P0, [R7+URZ], R2 ;  /* 0x00000002070075a7 */ /* 0x000e64000800017f */
[----:B-1----:R-:W-:Y:S05]  /*1a010*/  @!P0 BRA `(.L_x_2227) ;  /* 0x00000018005c8947 */ /* 0x002fea0003800000 */
.L_x_2277:
[----:B------:R-:W-:Y:S05]  /*1a020*/  @!P2 BRA `(.L_x_2228) ;  /* 0x000000000004a947 */ /* 0x000fea0003800000 */
[----:B------:R-:W-:Y:S01]  /*1a030*/  BPT.TRAP 0x1 ;  /* 0x000000040000795c */ /* 0x000fe20000300000 */
.L_x_2228:
[----:B------:R-:W-:-:S04]  /*1a040*/  VIADD R0, R0, 0x38860 ;  /* 0x0003886000007836 */ /* 0x000fc80000000000 */
[----:B------:R-:W-:-:S04]  /*1a050*/  IMAD R4, R19, 0x8, R0 ;  /* 0x0000000813047824 */ /* 0x000fc800078e0200 */
[----:B------:R-:W2:Y:S02]  /*1a060*/  SYNCS.PHASECHK.TRANS64.TRYWAIT P0, [R4+URZ], R5 ;  /* 0x00000005040075a7 */ /* 0x000ea4000800017f */
[----:B--2---:R-:W-:Y:S05]  /*1a070*/  @!P0 BRA `(.L_x_2229) ;  /* 0x0000001800588947 */ /* 0x004fea0003800000 */
.L_x_2278:
[----:B------:R-:W-:-:S07]  /*1a080*/  IMAD R3, R3, 0x8, R0 ;  /* 0x0000000803037824 */ /* 0x000fce00078e0200 */
.L_x_2230:
[----:B---3--:R3:W4:Y:S02]  /*1a090*/  SYNCS.PHASECHK.TRANS64.TRYWAIT P0, [R3+URZ], R2 ;  /* 0x00000002030075a7 */ /* 0x008724000800017f */
[----:B----4-:R-:W-:Y:S05]  /*1a0a0*/  @!P0 NANOSLEEP.SYNCS 0x989680 ;  /* 0x009896800000895d */ /* 0x010fea0003900000 */
[----:B------:R-:W4:Y:S02]  /*1a0b0*/  @!P0 SYNCS.PHASECHK.TRANS64 P0, [R3+URZ], R2 ;  /* 0x00000002030085a7 */ /* 0x000f24000800007f */
[----:B----4-:R-:W-:Y:S05]  /*1a0c0*/  @!P0 BRA `(.L_x_2230) ;  /* 0xfffffffc00f08947 */ /* 0x010fea000383ffff */
.L_x_2223:
[----:B------:R-:W-:Y:S05]  /*1a0d0*/  BSYNC B0 ;  /* 0x0000000000007941 */ /* 0x000fea0003800000 */
.L_x_2222:
[----:B------:R-:W-:Y:S05]  /*1a0e0*/  EXIT ;  /* 0x000000000000794d */ /* 0x000fea0003800000 */
.L_x_2019:
[----:B0-----:R-:W-:-:S04]  /*1a0f0*/  IMAD.U32 R3, RZ, RZ, UR37 ;  /* 0x00000025ff037e24 */ /* 0x001fc8000f8e00ff */
[----:B------:R0:W1:Y:S03]  /*1a100*/  SYNCS.PHASECHK.TRANS64.TRYWAIT P1, [R3+URZ+0x38800], R4 ;  /* 0x03880004030075a7 */ /* 0x000066000802017f */
[----:B-1----:R-:W-:Y:S05]  /*1a110*/  @!P1 NANOSLEEP.SYNCS 0x989680 ;  /* 0x009896800000995d */ /* 0x002fea0003900000 */
[----:B------:R-:W1:Y:S02]  /*1a120*/  @!P1 SYNCS.PHASECHK.TRANS64 P1, [R3+URZ+0x38800], R4 ;  /* 0x03880004030095a7 */ /* 0x000e64000802007f */
[----:B-1----:R-:W-:Y:S05]  /*1a130*/  @!P1 BRA `(.L_x_2019) ;  /* 0xfffffffc00ec9947 */ /* 0x002fea000383ffff */
[----:B------:R-:W-:Y:S05]  /*1a140*/  BRA `(.L_x_2231) ;  /* 0xfffffe9c00487947 */ /* 0x000fea000383ffff */
.L_x_2023:
[----:B-1----:R1:W2:Y:S02]  /*1a150*/  SYNCS.PHASECHK.TRANS64.TRYWAIT P1, [R3+URZ+0x38830], R6 ;  /* 0x03883006030075a7 */ /* 0x0022a4000802017f */
[----:B--2---:R-:W-:Y:S05]  /*1a160*/  @!P1 NANOSLEEP.SYNCS 0x989680 ;  /* 0x009896800000995d */ /* 0x004fea0003900000 */
[----:B------:R-:W2:Y:S02]  /*1a170*/  @!P1 SYNCS.PHASECHK.TRANS64 P1, [R3+URZ+0x38830], R6 ;  /* 0x03883006030095a7 */ /* 0x000ea4000802007f */
[----:B--2---:R-:W-:Y:S05]  /*1a180*/  @!P1 BRA `(.L_x_2023) ;  /* 0xfffffffc00f09947 */ /* 0x004fea000383ffff */
[----:B------:R-:W-:Y:S05]  /*1a190*/  BRA `(.L_x_2022) ;  /* 0xfffffe9c00607947 */ /* 0x000fea000383ffff */
.L_x_2024:
[----:B--2---:R-:W-:-:S04]  /*1a1a0*/  IMAD.U32 R5, RZ, RZ, UR37 ;  /* 0x00000025ff057e24 */ /* 0x004fc8000f8e00ff */
[----:B------:R2:W3:Y:S03]  /*1a1b0*/  SYNCS.PHASECHK.TRANS64.TRYWAIT P1, [R5+URZ+0x38810], R4 ;  /* 0x03881004050075a7 */ /* 0x0004e6000802017f */
[----:B---3--:R-:W-:Y:S05]  /*1a1c0*/  @!P1 NANOSLEEP.SYNCS 0x989680 ;  /* 0x009896800000995d */ /* 0x008fea0003900000 */
[----:B------:R-:W3:Y:S02]  /*1a1d0*/  @!P1 SYNCS.PHASECHK.TRANS64 P1, [R5+URZ+0x38810], R4 ;  /* 0x03881004050095a7 */ /* 0x000ee4000802007f */
[----:B---3--:R-:W-:Y:S05]  /*1a1e0*/  @!P1 BRA `(.L_x_2024) ;  /* 0xfffffffc00ec9947 */ /* 0x008fea000383ffff */
[----:B------:R-:W-:Y:S05]  /*1a1f0*/  BRA `(.L_x_2232) ;  /* 0xfffffe9c00e87947 */ /* 0x000fea000383ffff */
.L_x_2028:
[----:B----4-:R4:W0:Y:S02]  /*1a200*/  SYNCS.PHASECHK.TRANS64.TRYWAIT P1, [R3+URZ+0x38850], R6 ;  /* 0x03885006030075a7 */ /* 0x010824000802017f */
[----:B0-----:R-:W-:Y:S05]  /*1a210*/  @!P1 NANOSLEEP.SYNCS 0x989680 ;  /* 0x009896800000995d */ /* 0x001fea0003900000 */
[----:B------:R-:W0:Y:S02]  /*1a220*/  @!P1 SYNCS.PHASECHK.TRANS64 P1, [R3+URZ+0x38850], R6 ;  /* 0x03885006030095a7 */ /* 0x000e24000802007f */
[----:B0-----:R-:W-:Y:S05]  /*1a230*/  @!P1 BRA `(.L_x_2028) ;  /* 0xfffffffc00f09947 */ /* 0x001fea000383ffff */
[----:B------:R-:W-:Y:S05]  /*1a240*/  BRA `(.L_x_2027) ;  /* 0xfffffe9c00f47947 */ /* 0x000fea000383ffff */
.L_x_2044:
[----:B-1----:R-:W-:-:S04]  /*1a250*/  IMAD.U32 R9, RZ, RZ, UR5 ;  /* 0x00000005ff097e24 */ /* 0x002fc8000f8e00ff */
[----:B------:R1:W2:Y:S03]  /*1a260*/  SYNCS.PHASECHK.TRANS64.TRYWAIT P2, [R9+URZ+0x38830], R8 ;  /* 0x03883008090075a7 */ /* 0x0002a6000804017f */
[----:B--2---:R-:W-:Y:S05]  /*1a270*/  @!P2 NANOSLEEP.SYNCS 0x989680 ;  /* 0x009896800000a95d */ /* 0x004fea0003900000 */
[----:B------:R-:W2:Y:S02]  /*1a280*/  @!P2 SYNCS.PHASECHK.TRANS64 P2, [R9+URZ+0x38830], R8 ;  /* 0x038830080900a5a7 */ /* 0x000ea4000804007f */
[----:B--2---:R-:W-:Y:S05]  /*1a290*/  @!P2 BRA `(.L_x_2044) ;  /* 0xfffffffc00eca947 */ /* 0x004fea000383ffff */
[----:B------:R-:W-:Y:S05]  /*1a2a0*/  BRA `(.L_x_2043) ;  /* 0xfffffecc00707947 */ /* 0x000fea000383ffff */
.L_x_2048:
[----:B-1----:R-:W-:-:S04]  /*1a2b0*/  IMAD.U32 R9, RZ, RZ, UR5 ;  /* 0x00000005ff097e24 */ /* 0x002fc8000f8e00ff */
[----:B------:R1:W3:Y:S03]  /*1a2c0*/  SYNCS.PHASECHK.TRANS64.TRYWAIT P2, [R9+URZ+0x38850], R8 ;  /* 0x03885008090075a7 */ /* 0x0002e6000804017f */
[----:B---3--:R-:W-:Y:S05]  /*1a2d0*/  @!P2 NANOSLEEP.SYNCS 0x989680 ;  /* 0x009896800000a95d */ /* 0x008fea0003900000 */
[----:B------:R-:W3:Y:S02]  /*1a2e0*/  @!P2 SYNCS.PHASECHK.TRANS64 P2, [R9+URZ+0x38850], R8 ;  /* 0x038850080900a5a7 */ /* 0x000ee4000804007f */
[----:B---3--:R-:W-:Y:S05]  /*1a2f0*/  @!P2 BRA `(.L_x_2048) ;  /* 0xfffffffc00eca947 */ /* 0x008fea000383ffff */
[----:B------:R-:W-:Y:S05]  /*1a300*/  BRA `(.L_x_2047) ;  /* 0xfffffecc00cc7947 */ /* 0x000fea000383ffff */
.L_x_2065:
[----:B-1----:R-:W-:-:S04]  /*1a310*/  IMAD.U32 R6, RZ, RZ, UR5 ;  /* 0x00000005ff067e24 */ /* 0x002fc8000f8e00ff */
[----:B------:R1:W2:Y:S03]  /*1a320*/  SYNCS.PHASECHK.TRANS64.TRYWAIT P3, [R6+URZ+0x38830], R5 ;  /* 0x03883005060075a7 */ /* 0x0002a6000806017f */
[----:B--2---:R-:W-:Y:S05]  /*1a330*/  @!P3 NANOSLEEP.SYNCS 0x989680 ;  /* 0x009896800000b95d */ /* 0x004fea0003900000 */
[----:B------:R-:W2:Y:S02]  /*1a340*/  @!P3 SYNCS.PHASECHK.TRANS64 P3, [R6+URZ+0x38830], R5 ;  /* 0x038830050600b5a7 */ /* 0x000ea4000806007f */
[----:B--2---:R-:W-:Y:S05]  /*1a350*/  @!P3 BRA `(.L_x_2065) ;  /* 0xfffffffc00ecb947 */ /* 0x004fea000383ffff */
[----:B------:R-:W-:Y:S05]  /*1a360*/  BRA `(.L_x_2064) ;  /* 0xffffff0000f47947 */ /* 0x000fea000383ffff */
.L_x_2069:
[----:B-1----:R-:W-:-:S04]  /*1a370*/  IMAD.U32 R6, RZ, RZ, UR5 ;  /* 0x00000005ff067e24 */ /* 0x002fc8000f8e00ff */
[----:B------:R1:W3:Y:S03]  /*1a380*/  SYNCS.PHASECHK.TRANS64.TRYWAIT P3, [R6+URZ+0x38850], R5 ;  /* 0x03885005060075a7 */ /* 0x0002e6000806017f */
[----:B---3--:R-:W-:Y:S05]  /*1a390*/  @!P3 NANOSLEEP.SYNCS 0x989680 ;  /* 0x009896800000b95d */ /* 0x008fea0003900000 */
[----:B------:R-:W3:Y:S02]  /*1a3a0*/  @!P3 SYNCS.PHASECHK.TRANS64 P3, [R6+URZ+0x38850], R5 ;  /* 0x038850050600b5a7 */ /* 0x000ee4000806007f */
[----:B---3--:R-:W-:Y:S05]  /*1a3b0*/  @!P3 BRA `(.L_x_2069) ;  /* 0xfffffffc00ecb947 */ /* 0x008fea000383ffff */
[----:B------:R-:W-:Y:S05]  /*1a3c0*/  BRA `(.L_x_2068) ;  /* 0xffffff0400507947 */ /* 0x000fea000383ffff */
.L_x_2075:
[----:B--2---:R-:W-:-:S04]  /*1a3d0*/  IMAD.U32 R8, RZ, RZ, UR5 ;  /* 0x00000005ff087e24 */ /* 0x004fc8000f8e00ff */
[----:B------:R2:W3:Y:S03]  /*1a3e0*/  SYNCS.PHASECHK.TRANS64.TRYWAIT P2, [R8+URZ+0x38830], R5 ;  /* 0x03883005080075a7 */ /* 0x0004e6000804017f */
[----:B---3--:R-:W-:Y:S05]  /*1a3f0*/  @!P2 NANOSLEEP.SYNCS 0x989680 ;  /* 0x009896800000a95d */ /* 0x008fea0003900000 */
[----:B------:R-:W3:Y:S02]  /*1a400*/  @!P2 SYNCS.PHASECHK.TRANS64 P2, [R8+URZ+0x38830], R5 ;  /* 0x038830050800a5a7 */ /* 0x000ee4000804007f */
[----:B---3--:R-:W-:Y:S05]  /*1a410*/  @!P2 BRA `(.L_x_2075) ;  /* 0xfffffffc00eca947 */ /* 0x008fea000383ffff */
[----:B------:R-:W-:Y:S05]  /*1a420*/  BRA `(.L_x_2074) ;  /* 0xffffff2c00047947 */ /* 0x000fea000383ffff */
.L_x_2079:
[----:B--2---:R-:W-:-:S04]  /*1a430*/  IMAD.U32 R8, RZ, RZ, UR5 ;  /* 0x00000005ff087e24 */ /* 0x004fc8000f8e00ff */
[----:B------:R2:W3:Y:S03]  /*1a440*/  SYNCS.PHASECHK.TRANS64.TRYWAIT P2, [R8+URZ+0x38850], R5 ;  /* 0x03885005080075a7 */ /* 0x0004e6000804017f */
[----:B---3--:R-:W-:Y:S05]  /*1a450*/  @!P2 NANOSLEEP.SYNCS 0x989680 ;  /* 0x009896800000a95d */ /* 0x008fea0003900000 */
[----:B------:R-:W3:Y:S02]  /*1a460*/  @!P2 SYNCS.PHASECHK.TRANS64 P2, [R8+URZ+0x38850], R5 ;  /* 0x038850050800a5a7 */ /* 0x000ee4000804007f */
[----:B---3--:R-:W-:Y:S05]  /*1a470*/  @!P2 BRA `(.L_x_2079) ;  /* 0xfffffffc00eca947 */ /* 0x008fea000383ffff */
[----:B------:R-:W-:Y:S05]  /*1a480*/  BRA `(.L_x_2078) ;  /* 0xffffff2c00607947 */ /* 0x000fea000383ffff */
.L_x_2117:
[----:B------:R-:W-:Y:S02]  /*1a490*/  IMAD.MOV.U32 R13, RZ, RZ, R4 ;  /* 0x000000ffff0d7224 */ /* 0x000fe400078e0004 */
[----:B------:R-:W-:Y:S02]  /*1a4a0*/  IMAD.MOV.U32 R12, RZ, RZ, RZ ;  /* 0x000000ffff0c7224 */ /* 0x000fe400078e00ff */
[----:B------:R-:W-:Y:S02]  /*1a4b0*/  IMAD.MOV.U32 R11, RZ, RZ, 0x1f ;  /* 0x0000001fff0b7424 */ /* 0x000fe400078e00ff */
[----:B------:R-:W-:-:S07]  /*1a4c0*/  IMAD.MOV.U32 R15, RZ, RZ, -0x1 ;  /* 0xffffffffff0f7424 */ /* 0x000fce00078e00ff */
[----:B0-----:R-:W-:Y:S05]  /*1a4d0*/  WARPSYNC.COLLECTIVE R15, `(.L_x_2233) ;  /* 0x000000000f087348 */ /* 0x001fea0003c00000 */
[----:B------:R1:W2:Y:S02]  /*1a4e0*/  SHFL.IDX P6, R14, R13, R12, R11 ;  /* 0x0000000c0d0e7389 */ /* 0x0002a400000c000b */
[----:B012---:R-:W-:Y:S01]  /*1a4f0*/  ENDCOLLECTIVE ;  /* 0x000000000000791b */ /* 0x007fe20003800000 */
.L_x_2233:
[----:B------:R-:W-:Y:S05]  /*1a500*/  BRA `(.L_x_2234) ;  /* 0xffffffa4001c7947 */ /* 0x000fea000383ffff */
.L_x_2119:
[----:B------:R-:W-:Y:S01]  /*1a510*/  BSSY B0, `(.L_x_2235) ;  /* 0x0000006000007945 */ /* 0x000fe20003800000 */
[----:B------:R-:W-:-:S07]  /*1a520*/  IMAD.MOV.U32 R15, RZ, RZ, -0x1 ;  /* 0xffffffffff0f7424 */ /* 0x000fce00078e00ff */
[----:B01----:R-:W-:Y:S05]  /*1a530*/  WARPSYNC.COLLECTIVE R15, `(.L_x_2236) ;  /* 0x000000000f0c7348 */ /* 0x003fea0003c00000 */
[----:B------:R-:W-:Y:S02]  /*1a540*/  ELECT P6, UR62, PT ;  /* 0x00000000003e782f */ /* 0x000fe400038c0000 */
[----:B------:R-:W-:Y:S01]  /*1a550*/  MOV R14, UR62 ;  /* 0x0000003e000e7c02 */ /* 0x000fe20008000f00 */
[----:B01----:R-:W-:Y:S10]  /*1a560*/  ENDCOLLECTIVE ;  /* 0x000000000000791b */ /* 0x003ff40003800000 */
.L_x_2236:
[----:B------:R-:W-:Y:S05]  /*1a570*/  BSYNC B0 ;  /* 0x0000000000007941 */ /* 0x000fea0003800000 */
.L_x_2235:
[----:B------:R-:W-:Y:S05]  /*1a580*/  BRA `(.L_x_2237) ;  /* 0xffffffa400207947 */ /* 0x000fea000383ffff */
.L_x_2121:
[----:B--2---:R2:W3:Y:S02]  /*1a590*/  SYNCS.PHASECHK.TRANS64.TRYWAIT P0, [R0+URZ+0x38840], R2 ;  /* 0x03884002000075a7 */ /* 0x0044e4000800017f */
[----:B---3--:R-:W-:Y:S05]  /*1a5a0*/  @!P0 NANOSLEEP.SYNCS 0x989680 ;  /* 0x009896800000895d */ /* 0x008fea0003900000 */
[----:B------:R-:W3:Y:S02]  /*1a5b0*/  @!P0 SYNCS.PHASECHK.TRANS64 P0, [R0+URZ+0x38840], R2 ;  /* 0x03884002000085a7 */ /* 0x000ee4000800007f */
[----:B---3--:R-:W-:Y:S05]  /*1a5c0*/  @!P0 BRA `(.L_x_2121) ;  /* 0xfffffffc00f08947 */ /* 0x008fea000383ffff */
[----:B------:R-:W-:Y:S05]  /*1a5d0*/  BRA `(.L_x_2238) ;  /* 0xffffffa400787947 */ /* 0x000fea000383ffff */
.L_x_2125:
[----:B------:R-:W-:Y:S02]  /*1a5e0*/  IMAD.MOV.U32 R13, RZ, RZ, R3 ;  /* 0x000000ffff0d7224 */ /* 0x000fe400078e0003 */
[----:B------:R-:W-:Y:S02]  /*1a5f0*/  IMAD.MOV.U32 R12, RZ, RZ, RZ ;  /* 0x000000ffff0c7224 */ /* 0x000fe400078e00ff */
[----:B------:R-:W-:Y:S02]  /*1a600*/  IMAD.MOV.U32 R11, RZ, RZ, 0x181f ;  /* 0x0000181fff0b7424 */ /* 0x000fe400078e00ff */
[----:B------:R-:W-:Y:S02]  /*1a610*/  IMAD.MOV.U32 R15, RZ, RZ, -0x1 ;  /* 0xffffffffff0f7424 */ /* 0x000fe400078e00ff */
[----:B------:R-:W-:-:S07]  /*1a620*/  VIADD R9, R9, UR40 ;  /* 0x0000002809097c36 */ /* 0x000fce0008000000 */
[----:B-----5:R-:W-:Y:S05]  /*1a630*/  WARPSYNC.COLLECTIVE R15, `(.L_x_2239) ;  /* 0x000000000f087348 */ /* 0x020fea0003c00000 */
[----:B------:R0:W1:Y:S02]  /*1a640*/  SHFL.IDX P6, R14, R13, R12, R11 ;  /* 0x0000000c0d0e7389 */ /* 0x00006400000c000b */
[----:B01---5:R-:W-:Y:S01]  /*1a650*/  ENDCOLLECTIVE ;  /* 0x000000000000791b */ /* 0x023fe20003800000 */
.L_x_2239:
[----:B------:R-:W-:Y:S01]  /*1a660*/  VIADD R10, R9, 0x10 ;  /* 0x00000010090a7836 */ /* 0x000fe20000000000 */
[----:B------:R0:W-:Y:S04]  /*1a670*/  STL [R1+0x14], R9 ;  /* 0x0000140901007387 */ /* 0x0001e80000100800 */
[----:B------:R0:W-:Y:S01]  /*1a680*/  STL [R1+0x20], R10 ;  /* 0x0000200a01007387 */ /* 0x0001e20000100800 */
[----:B------:R-:W-:Y:S02]  /*1a690*/  IMAD.MOV.U32 R13, RZ, RZ, R0 ;  /* 0x000000ffff0d7224 */ /* 0x000fe400078e0000 */
[----:B------:R-:W-:-:S07]  /*1a6a0*/  IMAD.MOV.U32 R4, RZ, RZ, R14 ;  /* 0x000000ffff047224 */ /* 0x000fce00078e000e */
[----:B0-----:R-:W-:Y:S05]  /*1a6b0*/  WARPSYNC.COLLECTIVE R15, `(.L_x_2240) ;  /* 0x000000000f087348 */ /* 0x001fea0003c00000 */
[----:B------:R1:W2:Y:S02]  /*1a6c0*/  SHFL.IDX P6, R14, R13, R12, R11 ;  /* 0x0000000c0d0e7389 */ /* 0x0002a400000c000b */
[----:B012---:R-:W-:Y:S01]  /*1a6d0*/  ENDCOLLECTIVE ;  /* 0x000000000000791b */ /* 0x007fe20003800000 */
.L_x_2240:
[----:B------:R-:W-:Y:S02]  /*1a6e0*/  ULDC UR4, c[0x0][0x288] ;  /* 0x0000a20000047ab9 */ /* 0x000fe40000000800 */
[----:B------:R-:W-:Y:S02]  /*1a6f0*/  IMAD R2, R6, UR4, RZ ;  /* 0x0000000406027c24 */ /* 0x000fe4000f8e02ff */
[----:B------:R-:W-:-:S03]  /*1a700*/  VIADD R6, R9, 0x20 ;  /* 0x0000002009067836 */ /* 0x000fc60000000000 */
[----:B------:R-:W-:Y:S02]  /*1a710*/  ISETP.GE.AND P1, PT, R9, R2, PT ;  /* 0x000000020900720c */ /* 0x000fe40003f26270 */
[----:B------:R0:W-:Y:S01]  /*1a720*/  STL [R1+0x24], R6 ;  /* 0x0000240601007387 */ /* 0x0001e20000100800 */
[----:B------:R-:W-:Y:S02]  /*1a730*/  IMAD.MOV.U32 R13, RZ, RZ, R3 ;  /* 0x000000ffff0d7224 */ /* 0x000fe400078e0003 */
[----:B------:R-:W-:Y:S02]  /*1a740*/  IMAD.MOV.U32 R12, RZ, RZ, 0x1 ;  /* 0x00000001ff0c7424 */ /* 0x000fe400078e00ff */
[----:B------:R-:W-:-:S07]  /*1a750*/  IMAD.MOV.U32 R5, RZ, RZ, R14 ;  /* 0x000000ffff057224 */ /* 0x000fce00078e000e */
[----:B0-----:R-:W-:Y:S05]  /*1a760*/  WARPSYNC.COLLECTIVE R15, `(.L_x_2241) ;  /* 0x000000000f087348 */ /* 0x001fea0003c00000 */
[----:B------:R1:W2:Y:S02]  /*1a770*/  SHFL.IDX P6, R14, R13, R12, R11 ;  /* 0x0000000c0d0e7389 */ /* 0x0002a400000c000b */
[----:B012---:R-:W-:Y:S01]  /*1a780*/  ENDCOLLECTIVE ;  /* 0x000000000000791b */ /* 0x007fe20003800000 */
.L_x_2241:
        /* <DEDUP_REMOVED lines=15> */
.L_x_2242:
[----:B------:R-:W-:Y:S02]  /*1a880*/  IMAD.MOV.U32 R13, RZ, RZ, R3 ;  /* 0x000000ffff0d7224 */ /* 0x000fe400078e0003 */
[----:B------:R-:W-:Y:S02]  /*1a890*/  IMAD.MOV.U32 R12, RZ, RZ, 0x2 ;  /* 0x00000002ff0c7424 */ /* 0x000fe400078e00ff */
[----:B------:R-:W-:-:S07]  /*1a8a0*/  IMAD.MOV.U32 R5, RZ, RZ, R14 ;  /* 0x000000ffff057224 */ /* 0x000fce00078e000e */
[----:B------:R-:W-:Y:S05]  /*1a8b0*/  WARPSYNC.COLLECTIVE R15, `(.L_x_2243) ;  /* 0x000000000f087348 */ /* 0x000fea0003c00000 */
[----:B------:R0:W1:Y:S02]  /*1a8c0*/  SHFL.IDX P6, R14, R13, R12, R11 ;  /* 0x0000000c0d0e7389 */ /* 0x00006400000c000b */
[----:B01----:R-:W-:Y:S01]  /*1a8d0*/  ENDCOLLECTIVE ;  /* 0x000000000000791b */ /* 0x003fe20003800000 */
.L_x_2243:
        /* <DEDUP_REMOVED lines=15> */
.L_x_2244:
[----:B------:R-:W-:Y:S02]  /*1a9d0*/  IMAD.MOV.U32 R13, RZ, RZ, R3 ;  /* 0x000000ffff0d7224 */ /* 0x000fe400078e0003 */
[----:B------:R-:W-:Y:S02]  /*1a9e0*/  IMAD.MOV.U32 R12, RZ, RZ, 0x3 ;  /* 0x00000003ff0c7424 */ /* 0x000fe400078e00ff */
[----:B------:R-:W-:-:S07]  /*1a9f0*/  IMAD.MOV.U32 R5, RZ, RZ, R14 ;  /* 0x000000ffff057224 */ /* 0x000fce00078e000e */
[----:B------:R-:W-:Y:S05]  /*1aa00*/  WARPSYNC.COLLECTIVE R15, `(.L_x_2245) ;  /* 0x000000000f087348 */ /* 0x000fea0003c00000 */
[----:B------:R0:W1:Y:S02]  /*1aa10*/  SHFL.IDX P6, R14, R13, R12, R11 ;  /* 0x0000000c0d0e7389 */ /* 0x00006400000c000b */
[----:B01----:R-:W-:Y:S01]  /*1aa20*/  ENDCOLLECTIVE ;  /* 0x000000000000791b */ /* 0x003fe20003800000 */
.L_x_2245:
        /* <DEDUP_REMOVED lines=10> */
.L_x_2246:
[----:B------:R-:W-:Y:S01]  /*1aad0*/  @!PT LDS RZ, [RZ] ;  /* 0x00000000fffff984 */ /* 0x000fe20000000800 */
[----:B------:R-:W-:Y:S01]  /*1aae0*/  @!PT LDS RZ, [RZ] ;  /* 0x00000000fffff984 */ /* 0x000fe20000000800 */
[----:B------:R-:W-:Y:S01]  /*1aaf0*/  @!PT LDS RZ, [RZ] ;  /* 0x00000000fffff984 */ /* 0x000fe20000000800 */
[----:B------:R0:W-:Y:S01]  /*1ab00*/  @!P1 LDGSTS.E.BYPASS.LTC128B.128 [R7+0x21400], desc[UR44][R4.64], !P0 ;  /* 0x2140000004079fae */ /* 0x0001e2000c101d6c */
[----:B------:R-:W-:Y:S01]  /*1ab10*/  IMAD.MOV.U32 R0, RZ, RZ, R14 ;  /* 0x000000ffff007224 */ /* 0x000fe200078e000e */
[----:B------:R-:W-:Y:S06]  /*1ab20*/  BRA `(.L_x_2247) ;  /* 0xffffffa8007c7947 */ /* 0x000fec000383ffff */
.L_x_2129:
        /* <DEDUP_REMOVED lines=8> */
.L_x_2249:
[----:B------:R-:W-:Y:S05]  /*1abb0*/  BSYNC B0 ;  /* 0x0000000000007941 */ /* 0x000fea0003800000 */
.L_x_2248:
        /* <DEDUP_REMOVED lines=10> */
.L_x_2250:
        /* <DEDUP_REMOVED lines=46> */
.L_x_2251:
[----:B------:R-:W-:Y:S02]  /*1af40*/  IMAD.MOV.U32 R13, RZ, RZ, R0 ;  /* 0x000000ffff0d7224 */ /* 0x000fe400078e0000 */
[----:B------:R-:W-:-:S07]  /*1af50*/  IMAD.MOV.U32 R8, RZ, RZ, R14 ;  /* 0x000000ffff087224 */ /* 0x000fce00078e000e */
[----:B------:R-:W-:Y:S05]  /*1af60*/  WARPSYNC.COLLECTIVE R15, `(.L_x_2252) ;  /* 0x000000000f087348 */ /* 0x000fea0003c00000 */
[----:B------:R0:W1:Y:S02]  /*1af70*/  SHFL.IDX P6, R14, R13, R12, R11 ;  /* 0x0000000c0d0e7389 */ /* 0x00006400000c000b */
[----:B01----:R-:W-:Y:S01]  /*1af80*/  ENDCOLLECTIVE ;  /* 0x000000000000791b */ /* 0x003fe20003800000 */
.L_x_2252:
        /* <DEDUP_REMOVED lines=22> */
.L_x_2253:
        /* <DEDUP_REMOVED lines=21> */
.L_x_2254:
        /* <DEDUP_REMOVED lines=29> */
.L_x_2255:
[----:B------:R-:W-:Y:S02]  /*1b410*/  IMAD.MOV.U32 R13, RZ, RZ, R0 ;  /* 0x000000ffff0d7224 */ /* 0x000fe400078e0000 */
[----:B------:R-:W-:-:S07]  /*1b420*/  IMAD.MOV.U32 R6, RZ, RZ, R14 ;  /* 0x000000ffff067224 */ /* 0x000fce00078e000e */
[----:B------:R-:W-:Y:S05]  /*1b430*/  WARPSYNC.COLLECTIVE R15, `(.L_x_2256) ;  /* 0x000000000f087348 */ /* 0x000fea0003c00000 */
[----:B------:R0:W1:Y:S02]  /*1b440*/  SHFL.IDX P6, R14, R13, R12, R11 ;  /* 0x0000000c0d0e7389 */ /* 0x00006400000c000b */
[----:B01----:R-:W-:Y:S01]  /*1b450*/  ENDCOLLECTIVE ;  /* 0x000000000000791b */ /* 0x003fe20003800000 */
.L_x_2256:
[----:B------:R-:W-:Y:S01]  /*1b460*/  IMAD.MOV.U32 R0, RZ, RZ, R14 ;  /* 0x000000ffff007224 */ /* 0x000fe200078e000e */
[----:B------:R-:W-:Y:S06]  /*1b470*/  BRA `(.L_x_2257) ;  /* 0xffffffac00cc7947 */ /* 0x000fec000383ffff */
.L_x_2134:
[----:B0-----:R0:W2:Y:S02]  /*1b480*/  SYNCS.PHASECHK.TRANS64.TRYWAIT P0, [R17+URZ+0x38820], R0 ;  /* 0x03882000110075a7 */ /* 0x0010a4000800017f */
[----:B--2---:R-:W-:Y:S05]  /*1b490*/  @!P0 NANOSLEEP.SYNCS 0x989680 ;  /* 0x009896800000895d */ /* 0x004fea0003900000 */
[----:B------:R-:W2:Y:S02]  /*1b4a0*/  @!P0 SYNCS.PHASECHK.TRANS64 P0, [R17+URZ+0x38820], R0 ;  /* 0x03882000110085a7 */ /* 0x000ea4000800007f */
[----:B--2---:R-:W-:Y:S05]  /*1b4b0*/  @!P0 BRA `(.L_x_2134) ;  /* 0xfffffffc00f08947 */ /* 0x004fea000383ffff */
[----:B------:R-:W-:Y:S05]  /*1b4c0*/  BRA `(.L_x_2258) ;  /* 0xffffffb000847947 */ /* 0x000fea000383ffff */
.L_x_2138:
[----:B0-----:R0:W2:Y:S02]  /*1b4d0*/  SYNCS.PHASECHK.TRANS64.TRYWAIT P0, [R0+URZ+0x38860], R2 ;  /* 0x03886002000075a7 */ /* 0x0010a4000800017f */
[----:B--2---:R-:W-:Y:S05]  /*1b4e0*/  @!P0 NANOSLEEP.SYNCS 0x989680 ;  /* 0x009896800000895d */ /* 0x004fea0003900000 */
[----:B------:R-:W2:Y:S02]  /*1b4f0*/  @!P0 SYNCS.PHASECHK.TRANS64 P0, [R0+URZ+0x38860], R2 ;  /* 0x03886002000085a7 */ /* 0x000ea4000800007f */
[----:B--2---:R-:W-:Y:S05]  /*1b500*/  @!P0 BRA `(.L_x_2138) ;  /* 0xfffffffc00f08947 */ /* 0x004fea000383ffff */
[----:B------:R-:W-:Y:S05]  /*1b510*/  BRA `(.L_x_2259) ;  /* 0xffffffb000a47947 */ /* 0x000fea000383ffff */
.L_x_2155:
[----:B-1----:R1:W2:Y:S02]  /*1b520*/  SYNCS.PHASECHK.TRANS64.TRYWAIT P0, [R3+URZ+0x38840], R2 ;  /* 0x03884002030075a7 */ /* 0x0022a4000800017f */
[----:B--2---:R-:W-:Y:S05]  /*1b530*/  @!P0 NANOSLEEP.SYNCS 0x989680 ;  /* 0x009896800000895d */ /* 0x004fea0003900000 */
[----:B------:R-:W2:Y:S02]  /*1b540*/  @!P0 SYNCS.PHASECHK.TRANS64 P0, [R3+URZ+0x38840], R2 ;  /* 0x03884002030085a7 */ /* 0x000ea4000800007f */
[----:B--2---:R-:W-:Y:S05]  /*1b550*/  @!P0 BRA `(.L_x_2155) ;  /* 0xfffffffc00f08947 */ /* 0x004fea000383ffff */
[----:B------:R-:W-:Y:S05]  /*1b560*/  BRA `(.L_x_2260) ;  /* 0xffffffbc00887947 */ /* 0x000fea000383ffff */
.L_x_2160:
[----:B--2---:R2:W3:Y:S02]  /*1b570*/  SYNCS.PHASECHK.TRANS64.TRYWAIT P0, [R3+URZ+0x38860], R2 ;  /* 0x03886002030075a7 */ /* 0x0044e4000800017f */
[----:B---3--:R-:W-:Y:S05]  /*1b580*/  @!P0 NANOSLEEP.SYNCS 0x989680 ;  /* 0x009896800000895d */ /* 0x008fea0003900000 */
[----:B------:R-:W3:Y:S02]  /*1b590*/  @!P0 SYNCS.PHASECHK.TRANS64 P0, [R3+URZ+0x38860], R2 ;  /* 0x03886002030085a7 */ /* 0x000ee4000800007f */
[----:B---3--:R-:W-:Y:S05]  /*1b5a0*/  @!P0 BRA `(.L_x_2160) ;  /* 0xfffffffc00f08947 */ /* 0x008fea000383ffff */
[----:B------:R-:W-:Y:S05]  /*1b5b0*/  BRA `(.L_x_2261) ;  /* 0xffffffc000007947 */ /* 0x000fea000383ffff */
.L_x_2176:
[----:B0-----:R0:W1:Y:S02]  /*1b5c0*/  SYNCS.PHASECHK.TRANS64.TRYWAIT P0, [R4+URZ+0x38840], R2 ;  /* 0x03884002040075a7 */ /* 0x001064000800017f */
[----:B-1----:R-:W-:Y:S05]  /*1b5d0*/  @!P0 NANOSLEEP.SYNCS 0x989680 ;  /* 0x009896800000895d */ /* 0x002fea0003900000 */
[----:B------:R-:W1:Y:S02]  /*1b5e0*/  @!P0 SYNCS.PHASECHK.TRANS64 P0, [R4+URZ+0x38840], R2 ;  /* 0x03884002040085a7 */ /* 0x000e64000800007f */
[----:B-1----:R-:W-:Y:S05]  /*1b5f0*/  @!P0 BRA `(.L_x_2176) ;  /* 0xfffffffc00f08947 */ /* 0x002fea000383ffff */
[----:B------:R-:W-:Y:S05]  /*1b600*/  BRA `(.L_x_2262) ;  /* 0xffffffc800d47947 */ /* 0x000fea000383ffff */
.L_x_2181:
[----:B-1----:R1:W2:Y:S02]  /*1b610*/  SYNCS.PHASECHK.TRANS64.TRYWAIT P0, [R4+URZ+0x38860], R2 ;  /* 0x03886002040075a7 */ /* 0x0022a4000800017f */
[----:B--2---:R-:W-:Y:S05]  /*1b620*/  @!P0 NANOSLEEP.SYNCS 0x989680 ;  /* 0x009896800000895d */ /* 0x004fea0003900000 */
[----:B------:R-:W2:Y:S02]  /*1b630*/  @!P0 SYNCS.PHASECHK.TRANS64 P0, [R4+URZ+0x38860], R2 ;  /* 0x03886002040085a7 */ /* 0x000ea4000800007f */
[----:B--2---:R-:W-:Y:S05]  /*1b640*/  @!P0 BRA `(.L_x_2181) ;  /* 0xfffffffc00f08947 */ /* 0x004fea000383ffff */
[----:B------:R-:W-:Y:S05]  /*1b650*/  BRA `(.L_x_2263) ;  /* 0xffffffcc004c7947 */ /* 0x000fea000383ffff */
.L_x_2196:
[----:B-1----:R1:W2:Y:S02]  /*1b660*/  SYNCS.PHASECHK.TRANS64.TRYWAIT P0, [R4+URZ+0x38840], R2 ;  /* 0x03884002040075a7 */ /* 0x0022a4000800017f */
[----:B--2---:R-:W-:Y:S05]  /*1b670*/  @!P0 NANOSLEEP.SYNCS 0x989680 ;  /* 0x009896800000895d */ /* 0x004fea0003900000 */
[----:B------:R-:W2:Y:S02]  /*1b680*/  @!P0 SYNCS.PHASECHK.TRANS64 P0, [R4+URZ+0x38840], R2 ;  /* 0x03884002040085a7 */ /* 0x000ea4000800007f */
[----:B--2---:R-:W-:Y:S05]  /*1b690*/  @!P0 BRA `(.L_x_2196) ;  /* 0xfffffffc00f08947 */ /* 0x004fea000383ffff */
[----:B------:R-:W-:Y:S05]  /*1b6a0*/  BRA `(.L_x_2264) ;  /* 0xffffffd800047947 */ /* 0x000fea000383ffff */
.L_x_2201:
[----:B0-----:R0:W2:Y:S02]  /*1b6b0*/  SYNCS.PHASECHK.TRANS64.TRYWAIT P0, [R4+URZ+0x38860], R2 ;  /* 0x03886002040075a7 */ /* 0x0010a4000800017f */
[----:B--2---:R-:W-:Y:S05]  /*1b6c0*/  @!P0 NANOSLEEP.SYNCS 0x989680 ;  /* 0x009896800000895d */ /* 0x004fea0003900000 */
[----:B------:R-:W2:Y:S02]  /*1b6d0*/  @!P0 SYNCS.PHASECHK.TRANS64 P0, [R4+URZ+0x38860], R2 ;  /* 0x03886002040085a7 */ /* 0x000ea4000800007f */
[----:B--2---:R-:W-:Y:S05]  /*1b6e0*/  @!P0 BRA `(.L_x_2201) ;  /* 0xfffffffc00f08947 */ /* 0x004fea000383ffff */
[----:B------:R-:W-:Y:S05]  /*1b6f0*/  BRA `(.L_x_2265) ;  /* 0xffffffd8007c7947 */ /* 0x000fea000383ffff */
.L_x_2217:
[----:B------:R-:W-:Y:S01]  /*1b700*/  BSSY B0, `(.L_x_2266) ;  /* 0x0000008000007945 */ /* 0x000fe20003800000 */
[----:B-----5:R-:W-:Y:S02]  /*1b710*/  IMAD.MOV.U32 R13, RZ, RZ, R3 ;  /* 0x000000ffff0d7224 */ /* 0x020fe400078e0003 */
[----:B------:R-:W-:Y:S02]  /*1b720*/  IMAD.MOV.U32 R12, RZ, RZ, RZ ;  /* 0x000000ffff0c7224 */ /* 0x000fe400078e00ff */
[----:B------:R-:W-:Y:S02]  /*1b730*/  IMAD.MOV.U32 R11, RZ, RZ, 0x1f ;  /* 0x0000001fff0b7424 */ /* 0x000fe400078e00ff */
[----:B------:R-:W-:-:S07]  /*1b740*/  IMAD.MOV.U32 R15, RZ, RZ, -0x1 ;  /* 0xffffffffff0f7424 */ /* 0x000fce00078e00ff */
[----:B012---:R-:W-:Y:S05]  /*1b750*/  WARPSYNC.COLLECTIVE R15, `(.L_x_2267) ;  /* 0x000000000f087348 */ /* 0x007fea0003c00000 */
[----:B------:R3:W4:Y:S02]  /*1b760*/  SHFL.IDX P6, R14, R13, R12, R11 ;  /* 0x0000000c0d0e7389 */ /* 0x00072400000c000b */
[----:B01234-:R-:W-:Y:S01]  /*1b770*/  ENDCOLLECTIVE ;  /* 0x000000000000791b */ /* 0x01ffe20003800000 */
.L_x_2267:
[----:B------:R-:W-:Y:S05]  /*1b780*/  BSYNC B0 ;  /* 0x0000000000007941 */ /* 0x000fea0003800000 */
.L_x_2266:
[----:B------:R-:W-:Y:S05]  /*1b790*/  BRA `(.L_x_2268) ;  /* 0xffffffe400387947 */ /* 0x000fea000383ffff */
.L_x_2220:
[----:B0-----:R0:W2:Y:S02]  /*1b7a0*/  SYNCS.PHASECHK.TRANS64.TRYWAIT P0, [R0+URZ+0x38820], R3 ;  /* 0x03882003000075a7 */ /* 0x0010a4000800017f */
[----:B--2---:R-:W-:Y:S05]  /*1b7b0*/  @!P0 NANOSLEEP.SYNCS 0x989680 ;  /* 0x009896800000895d */ /* 0x004fea0003900000 */
[----:B------:R-:W2:Y:S02]  /*1b7c0*/  @!P0 SYNCS.PHASECHK.TRANS64 P0, [R0+URZ+0x38820], R3 ;  /* 0x03882003000085a7 */ /* 0x000ea4000800007f */
[----:B--2---:R-:W-:Y:S05]  /*1b7d0*/  @!P0 BRA `(.L_x_2220) ;  /* 0xfffffffc00f08947 */ /* 0x004fea000383ffff */
[----:B------:R-:W-:Y:S05]  /*1b7e0*/  BRA `(.L_x_2269) ;  /* 0xffffffe400847947 */ /* 0x000fea000383ffff */
.L_x_2221:
        /* <DEDUP_REMOVED lines=11> */
.L_x_2271:
[----:B------:R-:W-:Y:S05]  /*1b8a0*/  BSYNC B0 ;  /* 0x0000000000007941 */ /* 0x000fea0003800000 */
.L_x_2270:
[----:B------:R-:W-:Y:S05]  /*1b8b0*/  BRA `(.L_x_2272) ;  /* 0xffffffe4006c7947 */ /* 0x000fea000383ffff */
.L_x_2224:
[----:B------:R-:W-:Y:S01]  /*1b8c0*/  BSSY B1, `(.L_x_2273) ;  /* 0x0000006000017945 */ /* 0x000fe20003800000 */
[----:B------:R-:W-:-:S07]  /*1b8d0*/  IMAD.MOV.U32 R15, RZ, RZ, -0x1 ;  /* 0xffffffffff0f7424 */ /* 0x000fce00078e00ff */
[----:B012---:R-:W-:Y:S05]  /*1b8e0*/  WARPSYNC.COLLECTIVE R15, `(.L_x_2274) ;  /* 0x000000000f0c7348 */ /* 0x007fea0003c00000 */
[----:B------:R-:W-:Y:S02]  /*1b8f0*/  ELECT P6, UR62, PT ;  /* 0x00000000003e782f */ /* 0x000fe400038c0000 */
[----:B------:R-:W-:Y:S01]  /*1b900*/  MOV R14, UR62 ;  /* 0x0000003e000e7c02 */ /* 0x000fe20008000f00 */
[----:B012---:R-:W-:Y:S10]  /*1b910*/  ENDCOLLECTIVE ;  /* 0x000000000000791b */ /* 0x007ff40003800000 */
.L_x_2274:
[----:B------:R-:W-:Y:S05]  /*1b920*/  BSYNC B1 ;  /* 0x0000000000017941 */ /* 0x000fea0003800000 */
.L_x_2273:
[----:B------:R-:W-:Y:S05]  /*1b930*/  BRA `(.L_x_2275) ;  /* 0xffffffe400647947 */ /* 0x000fea000383ffff */
.L_x_2226:
[----:B0-----:R0:W1:Y:S02]  /*1b940*/  SYNCS.PHASECHK.TRANS64.TRYWAIT P0, [R6+URZ], R5 ;  /* 0x00000005060075a7 */ /* 0x001064000800017f */
[----:B-1----:R-:W-:Y:S05]  /*1b950*/  @!P0 NANOSLEEP.SYNCS 0x989680 ;  /* 0x009896800000895d */ /* 0x002fea0003900000 */
[----:B------:R-:W1:Y:S02]  /*1b960*/  @!P0 SYNCS.PHASECHK.TRANS64 P0, [R6+URZ], R5 ;  /* 0x00000005060085a7 */ /* 0x000e64000800007f */
[----:B-1----:R-:W-:Y:S05]  /*1b970*/  @!P0 BRA `(.L_x_2226) ;  /* 0xfffffffc00f08947 */ /* 0x002fea000383ffff */
[----:B------:R-:W-:Y:S05]  /*1b980*/  BRA `(.L_x_2276) ;  /* 0xffffffe4009c7947 */ /* 0x000fea000383ffff */
.L_x_2227:
[----:B-1----:R1:W2:Y:S02]  /*1b990*/  SYNCS.PHASECHK.TRANS64.TRYWAIT P0, [R7+URZ], R2 ;  /* 0x00000002070075a7 */ /* 0x0022a4000800017f */
[----:B--2---:R-:W-:Y:S05]  /*1b9a0*/  @!P0 NANOSLEEP.SYNCS 0x989680 ;  /* 0x009896800000895d */ /* 0x004fea0003900000 */
[----:B------:R-:W2:Y:S02]  /*1b9b0*/  @!P0 SYNCS.PHASECHK.TRANS64 P0, [R7+URZ], R2 ;  /* 0x00000002070085a7 */ /* 0x000ea4000800007f */
[----:B--2---:R-:W-:Y:S05]  /*1b9c0*/  @!P0 BRA `(.L_x_2227) ;  /* 0xfffffffc00f08947 */ /* 0x004fea000383ffff */
[----:B------:R-:W-:Y:S05]  /*1b9d0*/  BRA `(.L_x_2277) ;  /* 0xffffffe400907947 */ /* 0x000fea000383ffff */
.L_x_2229:
[----:B--2---:R2:W3:Y:S02]  /*1b9e0*/  SYNCS.PHASECHK.TRANS64.TRYWAIT P0, [R4+URZ], R5 ;  /* 0x00000005040075a7 */ /* 0x0044e4000800017f */
[----:B---3--:R-:W-:Y:S05]  /*1b9f0*/  @!P0 NANOSLEEP.SYNCS 0x989680 ;  /* 0x009896800000895d */ /* 0x008fea0003900000 */
[----:B------:R-:W3:Y:S02]  /*1ba00*/  @!P0 SYNCS.PHASECHK.TRANS64 P0, [R4+URZ], R5 ;  /* 0x00000005040085a7 */ /* 0x000ee4000800007f */
[----:B---3--:R-:W-:Y:S05]  /*1ba10*/  @!P0 BRA `(.L_x_2229) ;  /* 0xfffffffc00f08947 */ /* 0x008fea000383ffff */
[----:B------:R-:W-:Y:S05]  /*1ba20*/  BRA `(.L_x_2278) ;  /* 0xffffffe400947947 */ /* 0x000fea000383ffff */
.L_x_2279:
        /* <DEDUP_REMOVED lines=13> */
.L_x_5874:


//--------------------- .text._ZN7cutlass13device_kernelIN5flash11enable_sm90INS1_16FlashAttnFwdSm90INS1_25CollectiveMainloopFwdSm90ILi2EN4cute5tupleIJNS5_1CILi1EEES8_S8_EEENS6_IJNS7_ILi64EEESA_SA_EEELi512ENS_10bfloat16_tEfNS_4arch4Sm90ELb0ELb1ELb0ELb1ELb0ELb0ELb0ELb0ELb0ELb1ELb0ELb0EEENS1_21CollectiveEpilogueFwdINS6_IJSA_NS7_ILi512EEESA_EEES9_SC_SE_Li256ELb1ELb1ELb0ELb0EEENS1_36VarlenDynamicPersistentTileSchedulerILi64ELi64ELi256ELi128ELb0ELb1ELb1ELb1ELb0ELb1EEEEEEEEEvNT_6ParamsE --------------------------
	.section	.text._ZN7cutlass13device_kernelIN5flash11enable_sm90INS1_16FlashAttnFwdSm90INS1_25CollectiveMainloopFwdSm90ILi2EN4cute5tupleIJNS5_1CILi1EEES8_S8_EEENS6_IJNS7_ILi64EEESA_SA_EEELi512ENS_10bfloat16_tEfNS_4arch4Sm90ELb0ELb1ELb0ELb1ELb0ELb0ELb0ELb0ELb0ELb1ELb0ELb0EEENS1_21CollectiveEpilogueFwdINS6_IJSA_NS7_ILi512EEESA_EEES9_SC_SE_Li256ELb1ELb1ELb0ELb0EEENS1_36VarlenDynamicPersistentTileSchedulerILi64ELi64ELi256ELi128ELb0ELb1ELb1ELb1ELb0ELb1EEEEEEEEEvNT_6ParamsE,"ax",@progbits
	.align	128
.text._ZN7cutlass13device_kernelIN5flash11enable_sm90INS1_16FlashAttnFwdSm90INS1_25CollectiveMainloopFwdSm90ILi2EN4cute5tupleIJNS5_1CILi1EEES8_S8_EEENS6_IJNS7_ILi64EEESA_SA_EEELi512ENS_10bfloat16_tEfNS_4arch4Sm90ELb0ELb1ELb0ELb1ELb0ELb0ELb0ELb0ELb0ELb1ELb0ELb0EEENS1_21CollectiveEpilogueFwdINS6_IJSA_NS7_ILi512EEESA_EEES9_SC_SE_Li256ELb1ELb1ELb0ELb0EEENS1_36VarlenDynamicPersistentTileSchedulerILi64ELi64ELi256ELi128ELb0ELb1ELb1ELb1ELb0ELb1EEEEEEEEEvNT_6ParamsE:
        .type           _ZN7cutlass13device_kernelIN5flash11enable_sm90INS1_16FlashAttnFwdSm90INS1_25CollectiveMainloopFwdSm90ILi2EN4cute5tupleIJNS5_1CILi1EEES8_S8_EEENS6_IJNS7_ILi64EEESA_SA_EEELi512ENS_10bfloat16_tEfNS_4arch4Sm90ELb0ELb1ELb0ELb1ELb0ELb0ELb0ELb0ELb0ELb1ELb0ELb0EEENS1_21CollectiveEpilogueFwdINS6_IJSA_NS7_ILi512EEESA_EEES9_SC_SE_Li256ELb1ELb1ELb0ELb0EEENS1_36VarlenDynamicPersistentTileSchedulerILi64ELi64ELi256ELi128ELb0ELb1ELb1ELb1ELb0ELb1EEEEEEEEEvNT_6ParamsE,@function
        .size           _ZN7cutlass13device_kernelIN5flash11enable_sm90INS1_16FlashAttnFwdSm90INS1_25CollectiveMainloopFwdSm90ILi2EN4cute5tupleIJNS5_1CILi1EEES8_S8_EEENS6_IJNS7_ILi64EEESA_SA_EEELi512ENS_10bfloat16_tEfNS_4arch4Sm90ELb0ELb1ELb0ELb1ELb0ELb0ELb0ELb0ELb0ELb1ELb0ELb0EEENS1_21CollectiveEpilogueFwdINS6_IJSA_NS7_ILi512EEESA_EEES9_SC_SE_Li256ELb1ELb1ELb0ELb0EEENS1_36VarlenDynamicPersistentTileSchedulerILi64ELi64ELi256ELi128ELb0ELb1ELb1ELb1ELb0ELb1EEEEEEEEEvNT_6ParamsE,(.L_x_5875 - _ZN7cutlass13device_kernelIN5flash11enable_sm90INS1_16FlashAttnFwdSm90INS1_25CollectiveMainloopFwdSm90ILi2EN4cute5tupleIJNS5_1CILi1EEES8_S8_EEENS6_IJNS7_ILi64EEESA_SA_EEELi512ENS_10bfloat16_tEfNS_4arch4Sm90ELb0ELb1ELb0ELb1ELb0ELb0ELb0ELb0ELb0ELb1ELb0ELb0EEENS1_21CollectiveEpilogueFwdINS6_IJSA_NS7_ILi512EEESA_EEES9_SC_SE_Li256ELb1ELb1ELb0ELb0EEENS1_36VarlenDynamicPersistentTileSchedulerILi64ELi64ELi256ELi128ELb0ELb1ELb1ELb1ELb0ELb1EEEEEEEEEvNT_6ParamsE)
        .other          _ZN7cutlass13device_kernelIN5flash11enable_sm90INS1_16FlashAttnFwdSm90INS1_25CollectiveMainloopFwdSm90ILi2EN4cute5tupleIJNS5_1CILi1EEES8_S8_EEENS6_IJNS7_ILi64EEESA_SA_EEELi512ENS_10bfloat16_tEfNS_4arch4Sm90ELb0ELb1ELb0ELb1ELb0ELb0ELb0ELb0ELb0ELb1ELb0ELb0EEENS1_21CollectiveEpilogueFwdINS6_IJSA_NS7_ILi512EEESA_EEES9_SC_SE_Li256ELb1ELb1ELb0ELb0EEENS1_36VarlenDynamicPersistentTileSchedulerILi64ELi64ELi256ELi128ELb0ELb1ELb1ELb1ELb0ELb1EEEEEEEEEvNT_6ParamsE,@"STO_CUDA_ENTRY STV_DEFAULT"
_ZN7cutlass13device_kernelIN5flash11enable_sm90INS1_16FlashAttnFwdSm90INS1_25CollectiveMainloopFwdSm90ILi2EN4cute5tupleIJNS5_1CILi1EEES8_S8_EEENS6_IJNS7_ILi64EEESA_SA_EEELi512ENS_10bfloat16_tEfNS_4arch4Sm90ELb0ELb1ELb0ELb1ELb0ELb0ELb0ELb0ELb0ELb1ELb0ELb0EEENS1_21CollectiveEpilogueFwdINS6_IJSA_NS7_ILi512EEESA_EEES9_SC_SE_Li256ELb1ELb1ELb0ELb0EEENS1_36VarlenDynamicPersistentTileSchedulerILi64ELi64ELi256ELi128ELb0ELb1ELb1ELb1ELb0ELb1EEEEEEEEEvNT_6ParamsE:
        /* <DEDUP_REMOVED lines=18> */
.L_x_2281:
[----:B------:R-:W-:Y:S05]  /*0120*/  BSYNC B0 ;  /* 0x0000000000007941 */ /* 0x000fea0003800000 */
.L_x_2280:
        /* <DEDUP_REMOVED lines=37> */
.L_x_2282:
        /* <DEDUP_REMOVED lines=22> */
.L_x_2283:
        /* <DEDUP_REMOVED lines=18> */
.L_x_2284:
        /* <DEDUP_REMOVED lines=22> */
.L_x_2285:
        /* <DEDUP_REMOVED lines=22> */
.L_x_2286:
[----:B------:R-:W-:Y:S01]  /*08c0*/  PLOP3.LUT P0, PT, PT, PT, UP0, 0x80, 0x0 ;  /* 0x000000000000781c */ /* 0x000fe20003f0f008 */
[----:B------:R-:W-:Y:S01]  /*08d0*/  UMOV UR36, 0x1 ;  /* 0x0000000100247882 */ /* 0x000fe20000000000 */
[----:B------:R-:W-:Y:S01]  /*08e0*/  NOP ;  /* 0x0000000000007918 */ /* 0x000fe20000000000 */
[----:B------:R-:W-:Y:S01]  /*08f0*/  USEL UR36, UR36, 0x2, !UP0 ;  /* 0x0000000224247887 */ /* 0x000fe2000c000000 */
[----:B------:R-:W-:Y:S01]  /*0900*/  ULDC.64 UR40, c[0x0][0x208] ;  /* 0x0000820000287ab9 */ /* 0x000fe20000000a00 */
[----:B012-4-:R-:W-:Y:S08]  /*0910*/  BAR.SYNC.DEFER_BLOCKING 0x0 ;  /* 0x0000000000007b1d */ /* 0x017ff00000010000 */
[----:B------:R-:W-:Y:S05]  /*0920*/  @!P0 BRA `(.L_x_2287) ;  /* 0x000000f4002c8947 */ /* 0x000fea0003800000 */
.L_x_2288:
[----:B------:R-:W-:-:S08]  /*0930*/  NOP ;  /* 0x0000000000007918 */ /* 0x000fd00000000000 */
[----:B------:R-:W0:Y:S02]  /*0940*/  USETMAXREG.TRY_ALLOC.CTAPOOL UP0, 0xf0 ;  /* 0x000000f0000079c8 */ /* 0x000e240008000600 */
[----:B0-----:R-:W-:-:S13]  /*0950*/  PLOP3.LUT P0, PT, PT, PT, UP0, 0x80, 0x0 ;  /* 0x000000000000781c */ /* 0x001fda0003f0f008 */
[----:B------:R-:W-:Y:S05]  /*0960*/  @!P0 BRA `(.L_x_2288) ;  /* 0xfffffffc00f08947 */ /* 0x000fea000383ffff */
[----:B------:R-:W-:Y:S01]  /*0970*/  LOP3.LUT R0, R4, 0xffffff80, RZ, 0xc0, !PT ;  /* 0xffffff8004007812 */ /* 0x000fe200078ec0ff */
[----:B------:R-:W0:Y:S01]  /*0980*/  S2UR UR4, SR_CgaCtaId ;  /* 0x00000000000479c3 */ /* 0x000e220000008800 */
[----:B------:R-:W-:Y:S02]  /*0990*/  UMOV UR46, 0x400 ;  /* 0x00000400002e7882 */ /* 0x000fe40000000000 */
[----:B------:R-:W-:-:S13]  /*09a0*/  ISETP.NE.AND P0, PT, R0, 0x80, PT ;  /* 0x000000800000780c */ /* 0x000fda0003f05270 */
[----:B------:R-:W-:Y:S06]  /*09b0*/  @!P0 BAR.ARV 0x8, 0x100 ;  /* 0x0204000000008b1d */ /* 0x000fec0000002000 */
[----:B------:R-:W-:Y:S01]  /*09c0*/  ISETP.GE.U32.AND P0, PT, R4, 0x100, PT ;  /* 0x000001000400780c */ /* 0x000fe20003f06070 */
[----:B0-----:R-:W-:-:S03]  /*09d0*/  ULEA UR46, UR4, UR46, 0x18 ;  /* 0x0000002e042e7291 */ /* 0x001fc6000f8ec03f */
[----:B------:R-:W-:-:S09]  /*09e0*/  ULDC UR4, c[0x0][0xc3c] ;  /* 0x00030f0000047ab9 */ /* 0x000fd20000000800 */
        /* <DEDUP_REMOVED lines=13> */
[----:B------:R-:W-:Y:S01]  /*0ac0*/  R2UR UR5, R9 ;  /* 0x00000000090572ca */ /* 0x000fe200000e0000 */
[----:B------:R-:W-:Y:S01]  /*0ad0*/  UMOV UR38, URZ ;  /* 0x0000003f00267c82 */ /* 0x000fe20008000000 */
[CC--:B------:R-:W-:Y:S01]  /*0ae0*/  LEA.HI R2, R0.reuse, R197.reuse, RZ, 0x4 ;  /* 0x000000c500027211 */ /* 0x0c0fe200078f20ff */
[----:B------:R-:W-:Y:S01]  /*0af0*/  UMOV UR37, URZ ;  /* 0x0000003f00257c82 */ /* 0x000fe20008000000 */
[----:B------:R-:W-:-:S02]  /*0b00*/  LEA.HI R7, R0, R197, RZ, 0x2 ;  /* 0x000000c500077211 */ /* 0x000fc400078f10ff */
[----:B------:R-:W-:Y:S02]  /*0b10*/  SHF.R.S32.HI R5, RZ, 0x4, R2 ;  /* 0x00000004ff057819 */ /* 0x000fe40000011402 */
[----:B------:R-:W-:Y:S02]  /*0b20*/  LEA.HI R6, R0, R197, RZ, 0x7 ;  /* 0x000000c500067211 */ /* 0x000fe400078f38ff */
[C---:B------:R-:W-:Y:S02]  /*0b30*/  LEA.HI R3, R2.reuse, R5, RZ, 0x1 ;  /* 0x0000000502037211 */ /* 0x040fe400078f08ff */
[----:B------:R-:W-:Y:S02]  /*0b40*/  LOP3.LUT R2, R2, 0xfffffff0, RZ, 0xc0, !PT ;  /* 0xfffffff002027812 */ /* 0x000fe400078ec0ff */
[----:B------:R-:W-:Y:S02]  /*0b50*/  LOP3.LUT R4, R3, 0x1ffffffe, RZ, 0xc0, !PT ;  /* 0x1ffffffe03047812 */ /* 0x000fe400078ec0ff */
[----:B------:R-:W-:Y:S01]  /*0b60*/  LEA.HI R3, R0, R197, RZ, 0x5 ;  /* 0x000000c500037211 */ /* 0x000fe200078f28ff */
[----:B------:R-:W-:Y:S01]  /*0b70*/  IMAD.IADD R2, R197, 0x1, -R2 ;  /* 0x00000001c5027824 */ /* 0x000fe200078e0a02 */
[----:B------:R-:W-:Y:S01]  /*0b80*/  LOP3.LUT R10, R7, 0xfffffffc, RZ, 0xc0, !PT ;  /* 0xfffffffc070a7812 */ /* 0x000fe200078ec0ff */
[----:B------:R-:W-:Y:S01]  /*0b90*/  IMAD.IADD R5, R5, 0x1, -R4 ;  /* 0x0000000105057824 */ /* 0x000fe200078e0a04 */
[----:B------:R-:W-:-:S02]  /*0ba0*/  SHF.R.S32.HI R4, RZ, 0x5, R3 ;  /* 0x00000005ff047819 */ /* 0x000fc40000011403 */
[----:B------:R-:W-:Y:S01]  /*0bb0*/  SHF.R.S32.HI R3, RZ, 0x1f, R3 ;  /* 0x0000001fff037819 */ /* 0x000fe20000011403 */
[----:B------:R-:W-:Y:S01]  /*0bc0*/  IMAD.IADD R10, R197, 0x1, -R10 ;  /* 0x00000001c50a7824 */ /* 0x000fe200078e0a0a */
[----:B------:R-:W-:Y:S01]  /*0bd0*/  LOP3.LUT R8, R6, 0xffffff80, RZ, 0xc0, !PT ;  /* 0xffffff8006087812 */ /* 0x000fe200078ec0ff */
[----:B------:R-:W-:Y:S01]  /*0be0*/  IMAD.SHL.U32 R5, R5, 0x8, RZ ;  /* 0x0000000805057824 */ /* 0x000fe200078e00ff */
[----:B------:R-:W-:Y:S02]  /*0bf0*/  LEA.HI R3, R3, R4, RZ, 0x2 ;  /* 0x0000000403037211 */ /* 0x000fe400078f10ff */
[----:B------:R-:W-:Y:S01]  /*0c00*/  SHF.R.S32.HI R193, RZ, 0x7, R6 ;  /* 0x00000007ffc17819 */ /* 0x000fe20000011406 */
[----:B------:R-:W-:Y:S01]  /*0c10*/  IMAD.IADD R8, R197, 0x1, -R8 ;  /* 0x00000001c5087824 */ /* 0x000fe200078e0a08 */
[----:B------:R-:W-:Y:S02]  /*0c20*/  LOP3.LUT R3, R3, 0x3ffffc, RZ, 0xc0, !PT ;  /* 0x003ffffc03037812 */ /* 0x000fe400078ec0ff */
[--C-:B------:R-:W-:Y:S01]  /*0c30*/  SHF.R.S32.HI R7, RZ, 0x1f, R2.reuse ;  /* 0x0000001fff077819 */ /* 0x100fe20000011402 */
[----:B------:R-:W-:Y:S01]  /*0c40*/  IMAD R12, R193, 0x100, R2 ;  /* 0x00000100c10c7824 */ /* 0x000fe200078e0202 */
[----:B------:R-:W-:Y:S01]  /*0c50*/  LEA.HI R11, R10, R10, RZ, 0x1 ;  /* 0x0000000a0a0b7211 */ /* 0x000fe200078f08ff */
[----:B------:R-:W-:Y:S01]  /*0c60*/  IMAD.IADD R3, R4, 0x1, -R3 ;  /* 0x0000000104037824 */ /* 0x000fe200078e0a03 */
[----:B------:R-:W-:-:S02]  /*0c70*/  LEA.HI R9, R7, R2, RZ, 0x3 ;  /* 0x0000000207097211 */ /* 0x000fc400078f18ff */
[----:B------:R-:W-:Y:S01]  /*0c80*/  SHF.R.S32.HI R7, RZ, 0x1f, R8 ;  /* 0x0000001fff077819 */ /* 0x000fe20000011408 */
[----:B------:R-:W-:Y:S01]  /*0c90*/  IMAD R12, R3, 0x10, R12 ;  /* 0x00000010030c7824 */ /* 0x000fe200078e020c */
[----:B------:R-:W-:Y:S02]  /*0ca0*/  LOP3.LUT R13, R11, 0x1ffffffe, RZ, 0xc0, !PT ;  /* 0x1ffffffe0b0d7812 */ /* 0x000fe400078ec0ff */
[-C--:B------:R-:W-:Y:S01]  /*0cb0*/  LEA.HI R3, R7, R8.reuse, RZ, 0x2 ;  /* 0x0000000807037211 */ /* 0x080fe200078f10ff */
[----:B------:R-:W-:Y:S01]  /*0cc0*/  IMAD.U32 R196, R12, 0x40, R5 ;  /* 0x000000400cc47824 */ /* 0x000fe200078e0005 */
[----:B------:R-:W-:Y:S01]  /*0cd0*/  LOP3.LUT R11, R9, 0xfffffff8, RZ, 0xc0, !PT ;  /* 0xfffffff8090b7812 */ /* 0x000fe200078ec0ff */
[----:B------:R-:W-:Y:S01]  /*0ce0*/  IMAD.IADD R185, R10, 0x1, -R13 ;  /* 0x000000010ab97824 */ /* 0x000fe200078e0a0d */
[----:B------:R-:W-:Y:S01]  /*0cf0*/  LOP3.LUT R13, R3, 0x7ffffffc, RZ, 0xc0, !PT ;  /* 0x7ffffffc030d7812 */ /* 0x000fe200078ec0ff */
[----:B------:R-:W-:Y:S01]  /*0d00*/  IMAD.SHL.U32 R9, R9, 0x40, RZ ;  /* 0x0000004009097824 */ /* 0x000fe200078e00ff */
[----:B------:R-:W-:Y:S01]  /*0d10*/  LEA.HI R7, R7, R8, RZ, 0x5 ;  /* 0x0000000807077211 */ /* 0x000fe200078f28ff */
[----:B------:R-:W-:Y:S01]  /*0d20*/  IMAD.IADD R11, R2, 0x1, -R11 ;  /* 0x00000001020b7824 */ /* 0x000fe200078e0a0b */
[----:B------:R-:W-:Y:S01]  /*0d30*/  SHF.R.S32.HI R2, RZ, 0x2, R3 ;  /* 0x00000002ff027819 */ /* 0x000fe20000011403 */
[----:B------:R-:W-:Y:S01]  /*0d40*/  IMAD.IADD R13, R8, 0x1, -R13 ;  /* 0x00000001080d7824 */ /* 0x000fe200078e0a0d */
[----:B------:R-:W-:Y:S01]  /*0d50*/  SHF.R.S32.HI R3, RZ, 0x1f, R3 ;  /* 0x0000001fff037819 */ /* 0x000fe20000011403 */
[----:B------:R-:W-:Y:S01]  /*0d60*/  IMAD.SHL.U32 R8, R11, 0x40, RZ ;  /* 0x000000400b087824 */ /* 0x000fe200078e00ff */
[----:B------:R-:W-:-:S02]  /*0d70*/  LOP3.LUT R9, R9, 0x7ffffe00, RZ, 0xc0, !PT ;  /* 0x7ffffe0009097812 */ /* 0x000fc400078ec0ff */
[----:B------:R-:W-:Y:S02]  /*0d80*/  LEA.HI R3, R3, R2, RZ, 0x3 ;  /* 0x0000000203037211 */ /* 0x000fe400078f18ff */
[----:B------:R-:W-:Y:S01]  /*0d90*/  LOP3.LUT R8, R8, 0x1c0, RZ, 0xc0, !PT ;  /* 0x000001c008087812 */ /* 0x000fe200078ec0ff */
[----:B------:R-:W-:Y:S01]  /*0da0*/  IMAD R9, R4, 0x400, R9 ;  /* 0x0000040004097824 */ /* 0x000fe200078e0209 */
[----:B------:R-:W-:Y:S02]  /*0db0*/  LOP3.LUT R3, R3, 0xfffffff8, RZ, 0xc0, !PT ;  /* 0xfffffff803037812 */ /* 0x000fe400078ec0ff */
[----:B------:R-:W-:Y:S02]  /*0dc0*/  LOP3.LUT R5, R8, 0x8, R5, 0xf8, !PT ;  /* 0x0000000808057812 */ /* 0x000fe400078ef805 */
[----:B------:R-:W-:Y:S01]  /*0dd0*/  SHF.R.U32.HI R8, RZ, 0x3, R8 ;  /* 0x00000003ff087819 */ /* 0x000fe20000011608 */
[----:B------:R-:W-:Y:S01]  /*0de0*/  IMAD.IADD R16, R2, 0x1, -R3 ;  /* 0x0000000102107824 */ /* 0x000fe200078e0a03 */
[----:B------:R-:W-:-:S02]  /*0df0*/  LEA.HI R0, R0, R197, RZ, 0x3 ;  /* 0x000000c500007211 */ /* 0x000fc400078f18ff */
[----:B------:R-:W-:Y:S02]  /*0e00*/  LOP3.LUT R8, R5, R8, RZ, 0x3c, !PT ;  /* 0x0000000805087212 */ /* 0x000fe400078e3cff */
[----:B------:R-:W-:Y:S02]  /*0e10*/  LOP3.LUT R2, R0, 0xfffffff8, RZ, 0xc0, !PT ;  /* 0xfffffff800027812 */ /* 0x000fe400078ec0ff */
[----:B------:R-:W-:Y:S01]  /*0e20*/  R2P PR, R11, 0x6 ;  /* 0x000000060b007804 */ /* 0x000fe20000000000 */
[----:B------:R-:W-:Y:S01]  /*0e30*/  IMAD.IADD R8, R9, 0x1, R8 ;  /* 0x0000000109087824 */ /* 0x000fe200078e0208 */
[----:B------:R-:W-:Y:S01]  /*0e40*/  LEA.HI R6, R6, R193, RZ, 0x1 ;  /* 0x000000c106067211 */ /* 0x000fe200078f08ff */
[----:B------:R-:W-:Y:S01]  /*0e50*/  IMAD.IADD R191, R197, 0x1, -R2 ;  /* 0x00000001c5bf7824 */ /* 0x000fe200078e0a02 */
[----:B------:R-:W-:Y:S01]  /*0e60*/  SHF.R.S32.HI R7, RZ, 0x5, R7 ;  /* 0x00000005ff077819 */ /* 0x000fe20000011407 */
[----:B------:R-:W-:Y:S01]  /*0e70*/  IMAD.SHL.U32 R2, R13, 0x2, RZ ;  /* 0x000000020d027824 */ /* 0x000fe200078e00ff */
        /* <DEDUP_REMOVED lines=28> */
.L_x_2396:
[----:B------:R-:W-:Y:S01]  /*1040*/  ULDC.64 UR8, c[0x0][0xa28] ;  /* 0x00028a0000087ab9 */ /* 0x000fe20000000a00 */
[----:B------:R-:W-:Y:S01]  /*1050*/  ULDC UR4, c[0x0][0x424] ;  /* 0x0001090000047ab9 */ /* 0x000fe20000000800 */
[----:B------:R-:W-:-:S04]  /*1060*/  UISETP.NE.U32.AND UP0, UPT, UR8, URZ, UPT ;  /* 0x0000003f0800728c */ /* 0x000fc8000bf05070 */
[----:B------:R-:W-:-:S03]  /*1070*/  UISETP.NE.AND.EX UP0, UPT, UR9, URZ, UPT, UP0 ;  /* 0x0000003f0900728c */ /* 0x000fc6000bf05300 */
[----:B------:R-:W-:Y:S02]  /*1080*/  ULDC.64 UR8, c[0x0][0xa18] ;  /* 0x0002860000087ab9 */ /* 0x000fe40000000a00 */
[----:B------:R-:W-:Y:S01]  /*1090*/  UISETP.NE.U32.AND UP1, UPT, UR8, URZ, UPT ;  /* 0x0000003f0800728c */ /* 0x000fe2000bf25070 */
[----:B------:R-:W-:-:S03]  /*10a0*/  PLOP3.LUT P0, PT, PT, PT, UP0, 0x80, 0x0 ;  /* 0x000000000000781c */ /* 0x000fc60003f0f008 */
[----:B------:R-:W-:-:S03]  /*10b0*/  UISETP.NE.AND.EX UP1, UPT, UR9, URZ, UPT, UP1 ;  /* 0x0000003f0900728c */ /* 0x000fc6000bf25310 */
[----:B------:R-:W-:Y:S02]  /*10c0*/  @UP0 ULDC.64 UR8, c[0x0][0xa28] ;  /* 0x00028a0000080ab9 */ /* 0x000fe40000000a00 */
[----:B------:R-:W-:Y:S01]  /*10d0*/  @UP0 UIMAD.WIDE UR8, UR6, 0x4, UR8 ;  /* 0x00000004060808a5 */ /* 0x000fe2000f8e0208 */
[----:B------:R-:W-:-:S05]  /*10e0*/  PLOP3.LUT P2, PT, PT, PT, UP1, 0x80, 0x0 ;  /* 0x000000000000781c */ /* 0x000fca0003f4f018 */
[----:B------:R-:W-:Y:S01]  /*10f0*/  @UP1 ULDC.64 UR10, c[0x0][0xa18] ;  /* 0x00028600000a1ab9 */ /* 0x000fe20000000a00 */
[----:B0-23--:R-:W-:Y:S02]  /*1100*/  IMAD.U32 R4, RZ, RZ, UR8 ;  /* 0x00000008ff047e24 */ /* 0x00dfe4000f8e00ff */
[----:B------:R-:W-:Y:S01]  /*1110*/  IMAD.U32 R5, RZ, RZ, UR9 ;  /* 0x00000009ff057e24 */ /* 0x000fe2000f8e00ff */
[----:B------:R-:W-:-:S04]  /*1120*/  @UP1 UIMAD.WIDE UR8, UR6, 0x4, UR10 ;  /* 0x00000004060818a5 */ /* 0x000fc8000f8e020a */
[----:B------:R-:W2:Y:S02]  /*1130*/  @P0 LDG.E R4, desc[UR40][R4.64] ;  /* 0x0000002804040981 */ /* 0x000ea4000c1e1900 */
[----:B-1----:R-:W-:Y:S02]  /*1140*/  IMAD.U32 R6, RZ, RZ, UR8 ;  /* 0x00000008ff067e24 */ /* 0x002fe4000f8e00ff */
[----:B----4-:R-:W-:Y:S01]  /*1150*/  IMAD.U32 R7, RZ, RZ, UR9 ;  /* 0x00000009ff077e24 */ /* 0x010fe2000f8e00ff */
[----:B------:R-:W-:-:S04]  /*1160*/  ULDC.64 UR8, c[0x0][0x418] ;  /* 0x0001060000087ab9 */ /* 0x000fc80000000a00 */
[----:B------:R-:W3:Y:S01]  /*1170*/  @P2 LDG.E R6, desc[UR40][R6.64] ;  /* 0x0000002806062981 */ /* 0x000ee2000c1e1900 */
[----:B------:R-:W-:Y:S01]  /*1180*/  UISETP.NE.U32.AND UP0, UPT, UR8, URZ, UPT ;  /* 0x0000003f0800728c */ /* 0x000fe2000bf05070 */
[----:B------:R-:W-:Y:S01]  /*1190*/  UMOV UR49, URZ ;  /* 0x0000003f00317c82 */ /* 0x000fe20008000000 */
[----:B------:R-:W-:Y:S02]  /*11a0*/  ULDC UR51, c[0x0][0x288] ;  /* 0x0000a20000337ab9 */ /* 0x000fe40000000800 */
[----:B------:R-:W-:Y:S01]  /*11b0*/  UISETP.NE.AND.EX UP0, UPT, UR9, URZ, UPT, UP0 ;  /* 0x0000003f0900728c */ /* 0x000fe2000bf05300 */
[----:B------:R-:W-:Y:S02]  /*11c0*/  UMOV UR44, UR7 ;  /* 0x00000007002c7c82 */ /* 0x000fe40008000000 */
[----:B------:R-:W-:Y:S01]  /*11d0*/  ULDC.64 UR8, c[0x0][0xa20] ;  /* 0x0002880000087ab9 */ /* 0x000fe20000000a00 */
[----:B------:R-:W-:Y:S01]  /*11e0*/  USEL UR4, UR4, 0x1, UP0 ;  /* 0x0000000104047887 */ /* 0x000fe20008000000 */
[----:B------:R-:W-:Y:S01]  /*11f0*/  ISETP.NE.U32.AND P1, PT, RZ, UR8, PT ;  /* 0x00000008ff007c0c */ /* 0x000fe2000bf25070 */
[----:B------:R-:W-:-:S02]  /*1200*/  ULDC UR8, c[0x0][0x2f0] ;  /* 0x0000bc0000087ab9 */ /* 0x000fc40000000800 */
[----:B------:R-:W-:Y:S01]  /*1210*/  UIMAD UR4, UR4, UR8, URZ ;  /* 0x00000008040472a4 */ /* 0x000fe2000f8e023f */
[----:B------:R-:W-:Y:S02]  /*1220*/  ISETP.NE.AND.EX P1, PT, RZ, UR9, PT, P1 ;  /* 0x00000009ff007c0c */ /* 0x000fe4000bf25310 */
[----:B--2---:R-:W-:Y:S02]  /*1230*/  @P0 R2UR UR49, R4 ;  /* 0x00000000043102ca */ /* 0x004fe400000e0000 */
[----:B---3--:R-:W-:Y:S01]  /*1240*/  @P2 R2UR UR51, R6 ;  /* 0x00000000063322ca */ /* 0x008fe200000e0000 */
[----:B------:R-:W-:-:S14]  /*1250*/  @P2 BRA `(.L_x_2289) ;  /* 0x0000000000342947 */ /* 0x000fdc0003800000 */
[----:B------:R-:W-:Y:S02]  /*1260*/  ULDC.64 UR8, c[0x0][0xa00] ;  /* 0x0002800000087ab9 */ /* 0x000fe40000000a00 */
[----:B------:R-:W-:-:S04]  /*1270*/  ISETP.NE.U32.AND P0, PT, RZ, UR8, PT ;  /* 0x00000008ff007c0c */ /* 0x000fc8000bf05070 */
[----:B------:R-:W-:-:S13]  /*1280*/  ISETP.NE.AND.EX P0, PT, RZ, UR9, PT, P0 ;  /* 0x00000009ff007c0c */ /* 0x000fda000bf05300 */
[----:B------:R-:W-:Y:S05]  /*1290*/  @!P0 BRA `(.L_x_2289) ;  /* 0x0000000000248947 */ /* 0x000fea0003800000 */
[----:B------:R-:W-:Y:S02]  /*12a0*/  ULDC.64 UR8, c[0x0][0xa00] ;  /* 0x0002800000087ab9 */ /* 0x000fe40000000a00 */
[----:B------:R-:W-:-:S06]  /*12b0*/  UIMAD.WIDE UR8, UR6, 0x4, UR8 ;  /* 0x00000004060878a5 */ /* 0x000fcc000f8e0208 */
[----:B------:R-:W-:Y:S02]  /*12c0*/  IMAD.U32 R4, RZ, RZ, UR8 ;  /* 0x00000008ff047e24 */ /* 0x000fe4000f8e00ff */
[----:B------:R-:W-:-:S05]  /*12d0*/  IMAD.U32 R5, RZ, RZ, UR9 ;  /* 0x00000009ff057e24 */ /* 0x000fca000f8e00ff */
[----:B------:R-:W2:Y:S04]  /*12e0*/  LDG.E R3, desc[UR40][R4.64] ;  /* 0x0000002804037981 */ /* 0x000ea8000c1e1900 */
[----:B------:R-:W3:Y:S01]  /*12f0*/  LDG.E R0, desc[UR40][R4.64+0x4] ;  /* 0x0000042804007981 */ /* 0x000ee2000c1e1900 */
[----:B--2---:R-:W-:Y:S02]  /*1300*/  R2UR UR51, R3 ;  /* 0x00000000033372ca */ /* 0x004fe400000e0000 */
[----:B---3--:R-:W-:-:S13]  /*1310*/  R2UR UR7, R0 ;  /* 0x00000000000772ca */ /* 0x008fda00000e0000 */
[----:B------:R-:W-:-:S12]  /*1320*/  UIADD3 UR51, -UR51, UR7, URZ ;  /* 0x0000000733337290 */ /* 0x000fd8000fffe13f */
.L_x_2289:
[----:B------:R-:W-:Y:S01]  /*1330*/  UMOV UR43, UR6 ;  /* 0x00000006002b7c82 */ /* 0x000fe20008000000 */
[----:B------:R-:W-:Y:S05]  /*1340*/  @!P1 BRA `(.L_x_2290) ;  /* 0x00000000001c9947 */ /* 0x000fea0003800000 */
[----:B------:R-:W-:Y:S02]  /*1350*/  ULDC.64 UR8, c[0x0][0xa20] ;  /* 0x0002880000087ab9 */ /* 0x000fe40000000a00 */
[----:B------:R-:W-:-:S06]  /*1360*/  UIMAD.WIDE UR6, UR6, 0x4, UR8 ;  /* 0x00000004060678a5 */ /* 0x000fcc000f8e0208 */
[----:B------:R-:W-:Y:S02]  /*1370*/  IMAD.U32 R4, RZ, RZ, UR6 ;  /* 0x00000006ff047e24 */ /* 0x000fe4000f8e00ff */
[----:B------:R-:W-:-:S05]  /*1380*/  IMAD.U32 R5, RZ, RZ, UR7 ;  /* 0x00000007ff057e24 */ /* 0x000fca000f8e00ff */
[----:B------:R-:W2:Y:S02]  /*1390*/  LDG.E R4, desc[UR40][R4.64] ;  /* 0x0000002804047981 */ /* 0x000ea4000c1e1900 */
[----:B--2---:R-:W-:Y:S01]  /*13a0*/  R2UR UR4, R4 ;  /* 0x00000000040472ca */ /* 0x004fe200000e0000 */
[----:B------:R-:W-:-:S14]  /*13b0*/  BRA `(.L_x_2291) ;  /* 0x0000000000347947 */ /* 0x000fdc0003800000 */
.L_x_2290:
        /* <DEDUP_REMOVED lines=13> */
.L_x_2291:
[----:B------:R-:W-:Y:S02]  /*1490*/  UISETP.NE.AND UP0, UPT, UR47, 0x1, UPT ;  /* 0x000000012f00788c */ /* 0x000fe4000bf05270 */
[----:B------:R-:W-:Y:S02]  /*14a0*/  UIADD3 UR49, -UR49, UR4, URZ ;  /* 0x0000000431317290 */ /* 0x000fe4000fffe13f */
[----:B------:R-:W-:Y:S02]  /*14b0*/  USHF.L.U32 UR42, UR5, 0x6, URZ ;  /* 0x00000006052a7899 */ /* 0x000fe4000800063f */
[----:B------:R-:W-:Y:S01]  /*14c0*/  UIADD3 UR4, UR49, 0x3f, URZ ;  /* 0x0000003f31047890 */ /* 0x000fe2000fffe03f */
[----:B------:R-:W-:-:S03]  /*14d0*/  PLOP3.LUT P0, PT, PT, PT, UP0, 0x80, 0x0 ;  /* 0x000000000000781c */ /* 0x000fc60003f0f008 */
[----:B------:R-:W-:-:S04]  /*14e0*/  USHF.R.S32.HI UR6, URZ, 0x1f, UR4 ;  /* 0x0000001f3f067899 */ /* 0x000fc80008011404 */
[----:B------:R-:W-:-:S04]  /*14f0*/  ULEA.HI UR6, UR6, UR4, URZ, 0x6 ;  /* 0x0000000406067291 */ /* 0x000fc8000f8f303f */
[----:B------:R-:W-:Y:S02]  /*1500*/  USHF.R.S32.HI UR6, URZ, 0x6, UR6 ;  /* 0x000000063f067899 */ /* 0x000fe40008011406 */
[----:B------:R-:W-:Y:S10]  /*1510*/  @!P0 BRA `(.L_x_2292) ;  /* 0x0000002000348947 */ /* 0x000ff40003800000 */
[----:B------:R-:W0:Y:S01]  /*1520*/  LDC.64 R8, c[0x0][0x9e0] ;  /* 0x00027800ff087b82 */ /* 0x000e220000000a00 */
[----:B------:R-:W-:Y:S01]  /*1530*/  ULDC UR4, c[0x0][0x448] ;  /* 0x0001120000047ab9 */ /* 0x000fe20000000800 */
[----:B------:R-:W-:Y:S02]  /*1540*/  UIADD3 UR7, UR42, 0x3f, URZ ;  /* 0x0000003f2a077890 */ /* 0x000fe4000fffe03f */
[----:B------:R-:W-:Y:S02]  /*1550*/  UISETP.NE.AND UP0, UPT, UR4, 0x1, UPT ;  /* 0x000000010400788c */ /* 0x000fe4000bf05270 */
[----:B------:R-:W-:-:S09]  /*1560*/  UIADD3 UR8, UR49, 0x1, -UR51 ;  /* 0x0000000131087890 */ /* 0x000fd2000fffe833 */
[----:B------:R-:W-:Y:S01]  /*1570*/  @UP0 ULDC UR4, c[0x0][0x44c] ;  /* 0x0001130000040ab9 */ /* 0x000fe20000000800 */
[----:B------:R-:W-:Y:S01]  /*1580*/  @UP0 ULDC UR9, c[0x0][0x450] ;  /* 0x0001140000090ab9 */ /* 0x000fe20000000800 */
[----:B------:R-:W-:-:S04]  /*1590*/  UIMAD.WIDE.U32 UR4, UR7, UR4, URZ ;  /* 0x00000004070472a5 */ /* 0x000fc8000f8e003f */
[----:B------:R-:W-:Y:S01]  /*15a0*/  @UP0 USHF.R.U32.HI UR7, URZ, UR9, UR5 ;  /* 0x000000093f070299 */ /* 0x000fe20008011605 */
[----:B0-----:R-:W-:-:S03]  /*15b0*/  ISETP.GE.AND P1, PT, R9, 0x1, PT ;  /* 0x000000010900780c */ /* 0x001fc60003f26270 */
[----:B------:R-:W-:-:S06]  /*15c0*/  UIADD3 UR7, UR8, UR7, URZ ;  /* 0x0000000708077290 */ /* 0x000fcc000fffe03f */
[----:B------:R-:W-:-:S04]  /*15d0*/  VIADD R0, R8, UR7 ;  /* 0x0000000708007c36 */ /* 0x000fc80008000000 */
[----:B------:R-:W-:Y:S05]  /*15e0*/  @!P1 BRA `(.L_x_2293) ;  /* 0x0000000000449947 */ /* 0x000fea0003800000 */
[----:B------:R-:W-:Y:S01]  /*15f0*/  ISETP.LT.AND P0, PT, RZ, UR7, PT ;  /* 0x00000007ff007c0c */ /* 0x000fe2000bf01270 */
[----:B------:R-:W-:-:S06]  /*1600*/  UIADD3 UR4, UR7, -0x1, URZ ;  /* 0xffffffff07047890 */ /* 0x000fcc000fffe03f */
[----:B------:R-:W-:-:S06]  /*1610*/  IMAD.U32 R3, RZ, RZ, UR4 ;  /* 0x00000004ff037e24 */ /* 0x000fcc000f8e00ff */
[----:B------:R-:W-:Y:S05]  /*1620*/  @P0 BRA `(.L_x_2294) ;  /* 0x00000000001c0947 */ /* 0x000fea0003800000 */
[----:B------:R-:W-:Y:S01]  /*1630*/  ISETP.NE.AND P0, PT, R9, 0x1, PT ;  /* 0x000000010900780c */ /* 0x000fe20003f05270 */
[----:B------:R-:W-:-:S12]  /*1640*/  IMAD R3, RZ, RZ, -UR7 ;  /* 0x80000007ff037e24 */ /* 0x000fd8000f8e02ff */
[----:B------:R-:W0:Y:S02]  /*1650*/  @P0 LDC.64 R4, c[0x0][0x9e8] ;  /* 0x00027a00ff040b82 */ /* 0x000e240000000a00 */
[----:B0-----:R-:W-:-:S05]  /*1660*/  @P0 IMAD.HI.U32 R4, R3, R4, RZ ;  /* 0x0000000403040227 */ /* 0x001fca00078e00ff */
[----:B------:R-:W-:-:S04]  /*1670*/  @P0 SHF.R.U32.HI R3, RZ, R5, R4 ;  /* 0x00000005ff030219 */ /* 0x000fc80000011604 */
[----:B------:R-:W-:Y:S01]  /*1680*/  LOP3.LUT R3, RZ, R3, RZ, 0x33, !PT ;  /* 0x00000003ff037212 */ /* 0x000fe200078e33ff */
[----:B------:R-:W-:Y:S06]  /*1690*/  BRA `(.L_x_2295) ;  /* 0x0000000000107947 */ /* 0x000fec0003800000 */
.L_x_2294:
[----:B------:R-:W-:-:S13]  /*16a0*/  ISETP.NE.AND P0, PT, R9, 0x1, PT ;  /* 0x000000010900780c */ /* 0x000fda0003f05270 */
[----:B------:R-:W0:Y:S02]  /*16b0*/  @P0 LDC.64 R4, c[0x0][0x9e8] ;  /* 0x00027a00ff040b82 */ /* 0x000e240000000a00 */
[----:B0-----:R-:W-:-:S05]  /*16c0*/  @P0 IMAD.HI.U32 R4, R3, R4, RZ ;  /* 0x0000000403040227 */ /* 0x001fca00078e00ff */
[----:B------:R-:W-:-:S07]  /*16d0*/  @P0 SHF.R.U32.HI R3, RZ, R5, R4 ;  /* 0x00000005ff030219 */ /* 0x000fce0000011604 */
.L_x_2295:
[----:B------:R-:W-:-:S05]  /*16e0*/  IMAD R3, R3, R9, R9 ;  /* 0x0000000903037224 */ /* 0x000fca00078e0209 */
[----:B------:R-:W-:-:S07]  /*16f0*/  VIMNMX R0, R0, R3, PT ;  /* 0x0000000300007248 */ /* 0x000fce0003fe0100 */
.L_x_2293:
[----:B------:R-:W-:Y:S01]  /*1700*/  @UP0 ULDC UR4, c[0x0][0x44c] ;  /* 0x0001130000040ab9 */ /* 0x000fe20000000800 */
[----:B------:R-:W-:Y:S01]  /*1710*/  VIADD R0, R0, 0x3f ;  /* 0x0000003f00007836 */ /* 0x000fe20000000000 */
[----:B------:R-:W-:Y:S01]  /*1720*/  UIMAD.WIDE.U32 UR4, UR42, UR4, URZ ;  /* 0x000000042a0472a5 */ /* 0x000fe2000f8e003f */
[----:B------:R-:W-:Y:S01]  /*1730*/  @UP0 ULDC UR8, c[0x0][0x450] ;  /* 0x0001140000080ab9 */ /* 0x000fe20000000800 */
[----:B------:R-:W-:Y:S02]  /*1740*/  UMOV UR7, UR42 ;  /* 0x0000002a00077c82 */ /* 0x000fe40008000000 */
[----:B------:R-:W-:Y:S01]  /*1750*/  @UP0 USHF.R.U32.HI UR7, URZ, UR8, UR5 ;  /* 0x000000083f070299 */ /* 0x000fe20008011605 */
[----:B------:R-:W-:Y:S02]  /*1760*/  SHF.R.S32.HI R3, RZ, 0x1f, R0 ;  /* 0x0000001fff037819 */ /* 0x000fe40000011400 */
[----:B------:R-:W-:Y:S01]  /*1770*/  ULDC UR4, c[0x0][0x9dc] ;  /* 0x0002770000047ab9 */ /* 0x000fe20000000800 */
[----:B------:R-:W-:Y:S01]  /*1780*/  UIADD3 UR49, UR7, UR49, -UR51 ;  /* 0x0000003107317290 */ /* 0x000fe2000fffe833 */
[----:B------:R-:W-:-:S03]  /*1790*/  LEA.HI R3, R3, R0, RZ, 0x6 ;  /* 0x0000000003037211 */ /* 0x000fc600078f30ff */
[----:B------:R-:W-:Y:S01]  /*17a0*/  UIADD3 UR4, UR49, -UR4, URZ ;  /* 0x8000000431047290 */ /* 0x000fe2000fffe03f */
[----:B------:R-:W-:-:S04]  /*17b0*/  SHF.R.S32.HI R3, RZ, 0x6, R3 ;  /* 0x00000006ff037819 */ /* 0x000fc80000011403 */
[----:B------:R-:W-:Y:S01]  /*17c0*/  VIMNMX R5, R3, UR6, PT ;  /* 0x0000000603057c48 */ /* 0x000fe2000bfe0100 */
[----:B------:R-:W-:Y:S01]  /*17d0*/  IMAD.U32 R3, RZ, RZ, UR4 ;  /* 0x00000004ff037e24 */ /* 0x000fe2000f8e00ff */
[----:B------:R-:W-:Y:S06]  /*17e0*/  @!P1 BRA `(.L_x_2296) ;  /* 0x0000000000409947 */ /* 0x000fec0003800000 */
[----:B------:R-:W-:-:S05]  /*17f0*/  IMAD.U32 R0, RZ, RZ, UR49 ;  /* 0x00000031ff007e24 */ /* 0x000fca000f8e00ff */
        /* <DEDUP_REMOVED lines=9> */
.L_x_2297:
[----:B------:R-:W-:-:S13]  /*1890*/  ISETP.NE.AND P0, PT, R9, 0x1, PT ;  /* 0x000000010900780c */ /* 0x000fda0003f05270 */
[----:B------:R-:W0:Y:S02]  /*18a0*/  @P0 LDC.64 R6, c[0x0][0x9e8] ;  /* 0x00027a00ff060b82 */ /* 0x000e240000000a00 */
[----:B0-----:R-:W-:-:S05]  /*18b0*/  @P0 IMAD.HI.U32 R4, R0, R6, RZ ;  /* 0x0000000600040227 */ /* 0x001fca00078e00ff */
[----:B------:R-:W-:-:S07]  /*18c0*/  @P0 SHF.R.U32.HI R0, RZ, R7, R4 ;  /* 0x00000007ff000219 */ /* 0x000fce0000011604 */
.L_x_2298:
[----:B------:R-:W-:-:S05]  /*18d0*/  IMAD R0, R0, R9, RZ ;  /* 0x0000000900007224 */ /* 0x000fca00078e02ff */
[----:B------:R-:W-:-:S07]  /*18e0*/  VIMNMX R3, R3, R0, !PT ;  /* 0x0000000003037248 */ /* 0x000fce0007fe0100 */
.L_x_2296:
        /* <DEDUP_REMOVED lines=68> */
[----:B------:R-:W-:Y:S01]  /*1d30*/  CS2R R30, SRZ ;  /* 0x00000000001e7805 */ /* 0x000fe2000001ff00 */
[----:B------:R-:W-:Y:S01]  /*1d40*/  IMAD.MOV.U32 R12, RZ, RZ, RZ ;  /* 0x000000ffff0c7224 */ /* 0x000fe200078e00ff */
[----:B------:R-:W-:Y:S01]  /*1d50*/  CS2R R26, SRZ ;  /* 0x00000000001a7805 */ /* 0x000fe2000001ff00 */
[----:B------:R-:W-:Y:S02]  /*1d60*/  IMAD.MOV.U32 R169, RZ, RZ, RZ ;  /* 0x000000ffffa97224 */ /* 0x000fe400078e00ff */
[----:B------:R-:W-:Y:S02]  /*1d70*/  IMAD.MOV.U32 R14, RZ, RZ, RZ ;  /* 0x000000ffff0e7224 */ /* 0x000fe400078e00ff */
        /* <DEDUP_REMOVED lines=16> */
.L_x_2300:
[----:B------:R-:W-:Y:S01]  /*1e80*/  ULEA UR21, UR37, UR46, 0x3 ;  /* 0x0000002e25157291 */ /* 0x000fe2000f8e183f */
[----:B------:R-:W-:-:S05]  /*1e90*/  IMAD.U32 R0, RZ, RZ, UR38 ;  /* 0x00000026ff007e24 */ /* 0x000fca000f8e00ff */
[----:B------:R-:W-:-:S04]  /*1ea0*/  SHF.L.U32 R0, R0, 0x1f, RZ ;  /* 0x0000001f00007819 */ /* 0x000fc800000006ff */
[----:B------:R-:W0:Y:S02]  /*1eb0*/  SYNCS.PHASECHK.TRANS64.TRYWAIT P1, [UR21+0x28c50], R0 ;  /* 0x028c5000ff0075a7 */ /* 0x000e240008020155 */
[----:B0-----:R-:W-:Y:S05]  /*1ec0*/  @!P1 BRA `(.L_x_2301) ;  /* 0x00000150003c9947 */ /* 0x001fea0003800000 */
.L_x_2545:
        /* <DEDUP_REMOVED lines=45> */
.L_x_2307:
        /* <DEDUP_REMOVED lines=143> */
.L_x_2303:
[----:B------:R-:W-:Y:S01]  /*2a90*/  ULEA UR21, UR37, UR46, 0x3 ;  /* 0x0000002e25157291 */ /* 0x000fe2000f8e183f */
[----:B------:R-:W-:-:S05]  /*2aa0*/  IMAD.U32 R0, RZ, RZ, UR38 ;  /* 0x00000026ff007e24 */ /* 0x000fca000f8e00ff */
[----:B------:R-:W-:-:S04]  /*2ab0*/  SHF.L.U32 R0, R0, 0x1f, RZ ;  /* 0x0000001f00007819 */ /* 0x000fc800000006ff */
[----:B------:R0:W1:Y:S01]  /*2ac0*/  SYNCS.PHASECHK.TRANS64.TRYWAIT P1, [UR21+0x28c50], R0 ;  /* 0x028c5000ff0075a7 */ /* 0x0000620008020155 */
[----:B------:R-:W-:Y:S05]  /*2ad0*/  @!P0 BRA `(.L_x_2304) ;  /* 0x0000000000048947 */ /* 0x000fea0003800000 */
[----:B------:R-:W-:Y:S01]  /*2ae0*/  BPT.TRAP 0x1 ;  /* 0x000000040000795c */ /* 0x000fe20000300000 */
.L_x_2304:
[----:B-1----:R-:W-:Y:S05]  /*2af0*/  @P1 BRA `(.L_x_2305) ;  /* 0x0000000000081947 */ /* 0x002fea0003800000 */
[----:B------:R-:W1:Y:S02]  /*2b00*/  SYNCS.PHASECHK.TRANS64.TRYWAIT P1, [UR21+0x28c50], R0 ;  /* 0x028c5000ff0075a7 */ /* 0x000e640008020155 */
[----:B-1----:R-:W-:Y:S05]  /*2b10*/  @!P1 BRA `(.L_x_2306) ;  /* 0x0000014400409947 */ /* 0x002fea0003800000 */
.L_x_2305:
        /* <DEDUP_REMOVED lines=29> */
.L_x_2302:
        /* <DEDUP_REMOVED lines=144> */
.L_x_2292:
[----:B------:R-:W-:Y:S01]  /*35f0*/  ULDC UR4, c[0x0][0x448] ;  /* 0x0001120000047ab9 */ /* 0x000fe20000000800 */
[----:B------:R-:W-:Y:S02]  /*3600*/  UIADD3 UR7, UR42, 0x3f, URZ ;  /* 0x0000003f2a077890 */ /* 0x000fe4000fffe03f */
[----:B------:R-:W-:Y:S02]  /*3610*/  UISETP.NE.AND UP0, UPT, UR4, 0x1, UPT ;  /* 0x000000010400788c */ /* 0x000fe4000bf05270 */
[----:B------:R-:W-:Y:S01]  /*3620*/  UIADD3 UR10, UR49, 0x1, -UR51 ;  /* 0x00000001310a7890 */ /* 0x000fe2000fffe833 */
[----:B------:R-:W-:Y:S02]  /*3630*/  ULDC.64 UR4, c[0x0][0x9e0] ;  /* 0x0002780000047ab9 */ /* 0x000fe40000000a00 */
[----:B------:R-:W-:-:S06]  /*3640*/  UISETP.GE.AND UP1, UPT, UR5, 0x1, UPT ;  /* 0x000000010500788c */ /* 0x000fcc000bf26270 */
[----:B------:R-:W-:Y:S01]  /*3650*/  @UP0 ULDC UR8, c[0x0][0x44c] ;  /* 0x0001130000080ab9 */ /* 0x000fe20000000800 */
[----:B------:R-:W-:Y:S01]  /*3660*/  @UP0 ULDC UR11, c[0x0][0x450] ;  /* 0x00011400000b0ab9 */ /* 0x000fe20000000800 */
[----:B------:R-:W-:Y:S01]  /*3670*/  UIMAD.WIDE.U32 UR8, UR7, UR8, URZ ;  /* 0x00000008070872a5 */ /* 0x000fe2000f8e003f */
[----:B------:R-:W-:-:S03]  /*3680*/  PLOP3.LUT P1, PT, PT, PT, UP1, 0x80, 0x0 ;  /* 0x000000000000781c */ /* 0x000fc60003f2f018 */
[----:B------:R-:W-:-:S04]  /*3690*/  @UP0 USHF.R.U32.HI UR7, URZ, UR11, UR9 ;  /* 0x0000000b3f070299 */ /* 0x000fc80008011609 */
[----:B------:R-:W-:-:S04]  /*36a0*/  UIADD3 UR7, UR10, UR7, URZ ;  /* 0x000000070a077290 */ /* 0x000fc8000fffe03f */
[----:B------:R-:W-:-:S06]  /*36b0*/  UIADD3 UR4, UR7, UR4, URZ ;  /* 0x0000000407047290 */ /* 0x000fcc000fffe03f */
[----:B------:R-:W-:Y:S01]  /*36c0*/  IMAD.U32 R0, RZ, RZ, UR4 ;  /* 0x00000004ff007e24 */ /* 0x000fe2000f8e00ff */
[----:B------:R-:W-:Y:S06]  /*36d0*/  @!P1 BRA `(.L_x_2308) ;  /* 0x0000000000409947 */ /* 0x000fec0003800000 */
        /* <DEDUP_REMOVED lines=10> */
.L_x_2309:
[----:B------:R-:W-:-:S11]  /*3780*/  UISETP.NE.AND UP1, UPT, UR5, 0x1, UPT ;  /* 0x000000010500788c */ /* 0x000fd6000bf25270 */
[----:B------:R-:W-:Y:S02]  /*3790*/  @UP1 ULDC.64 UR10, c[0x0][0x9e8] ;  /* 0x00027a00000a1ab9 */ /* 0x000fe40000000a00 */
[----:B------:R-:W-:-:S04]  /*37a0*/  UIMAD.WIDE.U32 UR8, UR4, UR10, URZ ;  /* 0x0000000a040872a5 */ /* 0x000fc8000f8e003f */
[----:B------:R-:W-:-:S12]  /*37b0*/  @UP1 USHF.R.U32.HI UR4, URZ, UR11, UR9 ;  /* 0x0000000b3f041299 */ /* 0x000fd80008011609 */
.L_x_2310:
[----:B------:R-:W-:-:S06]  /*37c0*/  UIMAD UR4, UR4, UR5, UR5 ;  /* 0x00000005040472a4 */ /* 0x000fcc000f8e0205 */
[----:B------:R-:W-:-:S07]  /*37d0*/  VIMNMX R0, R0, UR4, PT ;  /* 0x0000000400007c48 */ /* 0x000fce000bfe0100 */
.L_x_2308:
[----:B------:R-:W-:Y:S01]  /*37e0*/  VIADD R0, R0, 0x3f ;  /* 0x0000003f00007836 */ /* 0x000fe20000000000 */
[----:B------:R-:W-:Y:S01]  /*37f0*/  @UP0 ULDC UR8, c[0x0][0x44c] ;  /* 0x0001130000080ab9 */ /* 0x000fe20000000800 */
[----:B------:R-:W-:Y:S01]  /*3800*/  @UP0 ULDC UR7, c[0x0][0x450] ;  /* 0x0001140000070ab9 */ /* 0x000fe20000000800 */
[----:B------:R-:W-:Y:S02]  /*3810*/  UIMAD.WIDE.U32 UR8, UR42, UR8, URZ ;  /* 0x000000082a0872a5 */ /* 0x000fe4000f8e003f */
[----:B------:R-:W-:Y:S01]  /*3820*/  SHF.R.S32.HI R3, RZ, 0x1f, R0 ;  /* 0x0000001fff037819 */ /* 0x000fe20000011400 */
[----:B------:R-:W-:Y:S01]  /*3830*/  UMOV UR4, UR42 ;  /* 0x0000002a00047c82 */ /* 0x000fe20008000000 */
[----:B------:R-:W-:Y:S02]  /*3840*/  @UP0 USHF.R.U32.HI UR4, URZ, UR7, UR9 ;  /* 0x000000073f040299 */ /* 0x000fe40008011609 */
[----:B------:R-:W-:Y:S01]  /*3850*/  LEA.HI R3, R3, R0, RZ, 0x6 ;  /* 0x0000000003037211 */ /* 0x000fe200078f30ff */
[----:B------:R-:W-:Y:S01]  /*3860*/  ULDC UR8, c[0x0][0x9dc] ;  /* 0x0002770000087ab9 */ /* 0x000fe20000000800 */
[----:B------:R-:W-:-:S02]  /*3870*/  UIADD3 UR4, UR4, UR49, -UR51 ;  /* 0x0000003104047290 */ /* 0x000fc4000fffe833 */
[----:B------:R-:W-:Y:S02]  /*3880*/  SHF.R.S32.HI R3, RZ, 0x6, R3 ;  /* 0x00000006ff037819 */ /* 0x000fe40000011403 */
[----:B------:R-:W-:Y:S02]  /*3890*/  UIADD3 UR8, UR4, -UR8, URZ ;  /* 0x8000000804087290 */ /* 0x000fe4000fffe03f */
[----:B------:R-:W-:Y:S01]  /*38a0*/  VIMNMX R168, R3, UR6, PT ;  /* 0x0000000603a87c48 */ /* 0x000fe2000bfe0100 */
[----:B------:R-:W-:Y:S09]  /*38b0*/  @!P1 BRA `(.L_x_2311) ;  /* 0x0000000000449947 */ /* 0x000ff20003800000 */
        /* <DEDUP_REMOVED lines=10> */
.L_x_2312:
[----:B------:R-:W-:-:S11]  /*3960*/  UISETP.NE.AND UP0, UPT, UR5, 0x1, UPT ;  /* 0x000000010500788c */ /* 0x000fd6000bf05270 */
[----:B------:R-:W-:Y:S02]  /*3970*/  @UP0 ULDC.64 UR10, c[0x0][0x9e8] ;  /* 0x00027a00000a0ab9 */ /* 0x000fe40000000a00 */
[----:B------:R-:W-:-:S04]  /*3980*/  UIMAD.WIDE.U32 UR6, UR4, UR10, URZ ;  /* 0x0000000a040672a5 */ /* 0x000fc8000f8e003f */
[----:B------:R-:W-:-:S12]  /*3990*/  @UP0 USHF.R.U32.HI UR4, URZ, UR11, UR7 ;  /* 0x0000000b3f040299 */ /* 0x000fd80008011607 */
.L_x_2313:
[----:B------:R-:W-:-:S04]  /*39a0*/  UIMAD UR4, UR4, UR5, URZ ;  /* 0x00000005040472a4 */ /* 0x000fc8000f8e023f */
[----:B------:R-:W-:-:S04]  /*39b0*/  UISETP.LT.AND UP0, UPT, UR8, UR4, UPT ;  /* 0x000000040800728c */ /* 0x000fc8000bf01270 */
[----:B------:R-:W-:-:S12]  /*39c0*/  USEL UR8, UR8, UR4, !UP0 ;  /* 0x0000000408087287 */ /* 0x000fd8000c000000 */
.L_x_2311:
[----:B------:R-:W-:Y:S01]  /*39d0*/  USHF.R.S32.HI UR4, URZ, 0x1f, UR8 ;  /* 0x0000001f3f047899 */ /* 0x000fe20008011408 */
[----:B------:R-:W-:Y:S01]  /*39e0*/  PLOP3.LUT P0, PT, PT, PT, PT, 0x80, 0x0 ;  /* 0x000000000000781c */ /* 0x000fe20003f0f070 */
[----:B------:R-:W-:Y:S01]  /*39f0*/  IMAD.MOV.U32 R0, RZ, RZ, RZ ;  /* 0x000000ffff007224 */ /* 0x000fe200078e00ff */
[----:B------:R-:W-:Y:S01]  /*3a00*/  CS2R R150, SRZ ;  /* 0x0000000000967805 */ /* 0x000fe2000001ff00 */
[----:B------:R-:W-:Y:S01]  /*3a10*/  ULEA.HI UR4, UR4, UR8, URZ, 0x6 ;  /* 0x0000000804047291 */ /* 0x000fe2000f8f303f */
[----:B------:R-:W-:Y:S01]  /*3a20*/  IMAD.MOV.U32 R3, RZ, RZ, RZ ;  /* 0x000000ffff037224 */ /* 0x000fe200078e00ff */
[----:B------:R-:W-:Y:S02]  /*3a30*/  CS2R R148, SRZ ;  /* 0x0000000000947805 */ /* 0x000fe4000001ff00 */
[----:B------:R-:W-:Y:S01]  /*3a40*/  CS2R R146, SRZ ;  /* 0x0000000000927805 */ /* 0x000fe2000001ff00 */
[----:B------:R-:W-:Y:S01]  /*3a50*/  USHF.R.S32.HI UR4, URZ, 0x6, UR4 ;  /* 0x000000063f047899 */ /* 0x000fe20008011404 */
[----:B------:R-:W-:-:S02]  /*3a60*/  CS2R R144, SRZ ;  /* 0x0000000000907805 */ /* 0x000fc4000001ff00 */
[----:B------:R-:W-:Y:S02]  /*3a70*/  CS2R R142, SRZ ;  /* 0x00000000008e7805 */ /* 0x000fe4000001ff00 */
[----:B------:R-:W-:Y:S01]  /*3a80*/  CS2R R140, SRZ ;  /* 0x00000000008c7805 */ /* 0x000fe2000001ff00 */
[----:B------:R-:W-:Y:S01]  /*3a90*/  UISETP.LT.AND UP0, UPT, URZ, UR4, UPT ;  /* 0x000000043f00728c */ /* 0x000fe2000bf01270 */
[----:B------:R-:W-:Y:S02]  /*3aa0*/  CS2R R138, SRZ ;  /* 0x00000000008a7805 */ /* 0x000fe4000001ff00 */
[----:B------:R-:W-:Y:S02]  /*3ab0*/  CS2R R136, SRZ ;  /* 0x0000000000887805 */ /* 0x000fe4000001ff00 */
[----:B------:R-:W-:Y:S01]  /*3ac0*/  CS2R R134, SRZ ;  /* 0x0000000000867805 */ /* 0x000fe2000001ff00 */
[----:B------:R-:W-:Y:S01]  /*3ad0*/  USEL UR48, URZ, UR4, !UP0 ;  /* 0x000000043f307287 */ /* 0x000fe2000c000000 */
[----:B------:R-:W-:-:S02]  /*3ae0*/  CS2R R132, SRZ ;  /* 0x0000000000847805 */ /* 0x000fc4000001ff00 */
[----:B------:R-:W-:Y:S02]  /*3af0*/  CS2R R130, SRZ ;  /* 0x0000000000827805 */ /* 0x000fe4000001ff00 */
[----:B------:R-:W-:Y:S02]  /*3b00*/  CS2R R128, SRZ ;  /* 0x0000000000807805 */ /* 0x000fe4000001ff00 */
[----:B------:R-:W-:Y:S02]  /*3b10*/  CS2R R126, SRZ ;  /* 0x00000000007e7805 */ /* 0x000fe4000001ff00 */
[----:B------:R-:W-:Y:S02]  /*3b20*/  CS2R R124, SRZ ;  /* 0x00000000007c7805 */ /* 0x000fe4000001ff00 */
[----:B------:R-:W-:Y:S02]  /*3b30*/  ISETP.GT.AND P1, PT, R168, UR48, PT ;  /* 0x00000030a8007c0c */ /* 0x000fe4000bf24270 */
        /* <DEDUP_REMOVED lines=49> */
[----:B------:R-:W-:Y:S02]  /*3e50*/  IMAD.MOV.U32 R169, RZ, RZ, RZ ;  /* 0x000000ffffa97224 */ /* 0x000fe400078e00ff */
[----:B------:R-:W-:-:S02]  /*3e60*/  IMAD.MOV.U32 R14, RZ, RZ, RZ ;  /* 0x000000ffff0e7224 */ /* 0x000fc400078e00ff */
        /* <DEDUP_REMOVED lines=32> */
.L_x_2314:
        /* <DEDUP_REMOVED lines=9> */
.L_x_2546:
[----:B------:R-:W-:Y:S05]  /*4100*/  @!P0 BRA `(.L_x_2316) ;  /* 0x0000000000048947 */ /* 0x000fea0003800000 */
[----:B------:R-:W-:Y:S01]  /*4110*/  BPT.TRAP 0x1 ;  /* 0x000000040000795c */ /* 0x000fe20000300000 */
.L_x_2316:
[----:B------:R-:W-:Y:S02]  /*4120*/  IMAD.U32 R7, RZ, RZ, UR37 ;  /* 0x00000025ff077e24 */ /* 0x000fe4000f8e00ff */
[----:B------:R-:W-:-:S03]  /*4130*/  IMAD.U32 R8, RZ, RZ, UR38 ;  /* 0x00000026ff087e24 */ /* 0x000fc6000f8e00ff */
[----:B------:R-:W-:Y:S02]  /*4140*/  LEA R7, R7, UR46, 0x3 ;  /* 0x0000002e07077c11 */ /* 0x000fe4000f8e18ff */
[----:B------:R-:W-:-:S04]  /*4150*/  SHF.L.U32 R8, R8, 0x1f, RZ ;  /* 0x0000001f08087819 */ /* 0x000fc800000006ff */
[----:B------:R1:W2:Y:S01]  /*4160*/  SYNCS.PHASECHK.TRANS64.TRYWAIT P1, [R7+URZ+0x28c30], R8 ;  /* 0x028c3008070075a7 */ /* 0x0002a2000802017f */
[----:B------:R-:W-:Y:S05]  /*4170*/  @!P0 BRA `(.L_x_2317) ;  /* 0x0000000000048947 */ /* 0x000fea0003800000 */
[----:B------:R-:W-:Y:S01]  /*4180*/  BPT.TRAP 0x1 ;  /* 0x000000040000795c */ /* 0x000fe20000300000 */
.L_x_2317:
[----:B--2---:R-:W-:Y:S05]  /*4190*/  @P1 BRA `(.L_x_2318) ;  /* 0x0000000000081947 */ /* 0x004fea0003800000 */
[----:B------:R-:W2:Y:S02]  /*41a0*/  SYNCS.PHASECHK.TRANS64.TRYWAIT P1, [R7+URZ+0x28c30], R8 ;  /* 0x028c3008070075a7 */ /* 0x000ea4000802017f */
[----:B--2---:R-:W-:Y:S05]  /*41b0*/  @!P1 BRA `(.L_x_2319) ;  /* 0x0000012c00c89947 */ /* 0x004fea0003800000 */
.L_x_2318:
        /* <DEDUP_REMOVED lines=15> */
[----:B------:R-:W-:Y:S01]  /*42b0*/  VIADD R3, R185, UR42 ;  /* 0x0000002ab9037c36 */ /* 0x000fe20008000000 */
[----:B------:R-:W-:Y:S01]  /*42c0*/  UMOV UR7, 0x40000040 ;  /* 0x4000004000077882 */ /* 0x000fe20000000000 */
[----:B------:R-:W-:Y:S01]  /*42d0*/  UMOV UR5, 0x40000040 ;  /* 0x4000004000057882 */ /* 0x000fe20000000000 */
[----:B------:R-:W-:Y:S01]  /*42e0*/  ULOP3.LUT UR4, UR4, 0x3fff, URZ, 0xc0, !UPT ;  /* 0x00003fff04047892 */ /* 0x000fe2000f8ec03f */
[----:B------:R-:W-:Y:S01]  /*42f0*/  IMAD.MOV.U32 R4, RZ, RZ, R3 ;  /* 0x000000ffff047224 */ /* 0x000fe200078e0003 */
[----:B------:R-:W-:Y:S01]  /*4300*/  UMOV UR11, 0x40000040 ;  /* 0x40000040000b7882 */ /* 0x000fe20000000000 */
[----:B------:R-:W-:Y:S01]  /*4310*/  UMOV UR9, 0x40000040 ;  /* 0x4000004000097882 */ /* 0x000fe20000000000 */
[----:B------:R-:W-:Y:S01]  /*4320*/  ULEA UR18, UR37, UR18, 0x9 ;  /* 0x0000001225127291 */ /* 0x000fe2000f8e483f */
[----:B------:R-:W-:Y:S01]  /*4330*/  LEA R11, R168, 0xffffffc0, 0x6 ;  /* 0xffffffc0a80b7811 */ /* 0x000fe200078e30ff */
[----:B------:R-:W-:-:S02]  /*4340*/  ULOP3.LUT UR16, UR4, 0x10000, URZ, 0xfc, !UPT ;  /* 0x0001000004107892 */ /* 0x000fc4000f8efc3f */
[----:B------:R-:W-:Y:S01]  /*4350*/  UIADD3 UR6, UR18, 0x2, URZ ;  /* 0x0000000212067890 */ /* 0x000fe2000fffe03f */
[----:B------:R-:W-:Y:S01]  /*4360*/  IADD3 R10, -R2, UR49, -R11 ;  /* 0x00000031020a7c10 */ /* 0x000fe2000fffe90b */
[----:B------:R-:W-:Y:S02]  /*4370*/  UIADD3 UR4, UR16, 0x2, URZ ;  /* 0x0000000210047890 */ /* 0x000fe4000fffe03f */
[----:B------:R-:W-:Y:S02]  /*4380*/  UIADD3 UR10, UR18, 0x4, URZ ;  /* 0x00000004120a7890 */ /* 0x000fe4000fffe03f */
[----:B------:R-:W-:Y:S02]  /*4390*/  UIADD3 UR8, UR16, 0x4, URZ ;  /* 0x0000000410087890 */ /* 0x000fe4000fffe03f */
[----:B------:R-:W-:Y:S01]  /*43a0*/  HGMMA.64x64x16.F32.BF16 R24, gdesc[UR16], RZ, !UPT, gsb0 ;  /* 0x00e00000101879f0 */ /* 0x000fe2000c0018ff */
[----:B------:R-:W-:Y:S02]  /*43b0*/  UIADD3 UR14, UR18, 0x6, URZ ;  /* 0x00000006120e7890 */ /* 0x000fe4000fffe03f */
[----:B------:R-:W-:Y:S01]  /*43c0*/  UIADD3 UR12, UR16, 0x6, URZ ;  /* 0x00000006100c7890 */ /* 0x000fe2000fffe03f */
[----:B------:R-:W-:Y:S01]  /*43d0*/  UMOV UR15, 0x40000040 ;  /* 0x40000040000f7882 */ /* 0x000fe20000000000 */
[----:B------:R-:W-:Y:S01]  /*43e0*/  UMOV UR13, 0x40000040 ;  /* 0x40000040000d7882 */ /* 0x000fe20000000000 */
[----:B------:R-:W-:-:S02]  /*43f0*/  WARPGROUP.DEPBAR.LE gsb0, 0x0 ;  /* 0x00008000000079c5 */ /* 0x000fc40000010000 */
[----:B------:R-:W-:-:S06]  /*4400*/  WARPGROUP.ARRIVE ;  /* 0x00000000000079c5 */ /* 0x000fcc0000000000 */
[----:B------:R-:W-:Y:S01]  /*4410*/  HGMMA.64x64x16.F32.BF16 R24, gdesc[UR4], R24, gsb0 ;  /* 0x00e00000041879f0 */ /* 0x000fe20008001818 */
[----:B------:R-:W-:Y:S02]  /*4420*/  ULDC UR6, c[0x0][0x448] ;  /* 0x0001120000067ab9 */ /* 0x000fe40000000800 */
[----:B------:R-:W-:-:S06]  /*4430*/  UISETP.NE.AND UP0, UPT, UR6, 0x1, UPT ;  /* 0x000000010600788c */ /* 0x000fcc000bf05270 */
[----:B------:R-:W-:Y:S02]  /*4440*/  PLOP3.LUT P2, PT, PT, PT, UP0, 0x80, 0x0 ;  /* 0x000000000000781c */ /* 0x000fe40003f4f008 */
[----:B------:R-:W-:-:S03]  /*4450*/  PLOP3.LUT P3, PT, PT, PT, UP0, 0x80, 0x0 ;  /* 0x000000000000781c */ /* 0x000fc60003f6f008 */
[----:B------:R-:W-:-:S08]  /*4460*/  @UP0 ULDC UR6, c[0x0][0x44c] ;  /* 0x0001130000060ab9 */ /* 0x000fd00000000800 */
[----:B------:R-:W-:Y:S01]  /*4470*/  @P2 IMAD.HI.U32 R5, R3, UR6, RZ ;  /* 0x0000000603052c27 */ /* 0x000fe2000f8e00ff */
[----:B------:R-:W-:-:S03]  /*4480*/  @UP0 ULDC UR6, c[0x0][0x450] ;  /* 0x0001140000060ab9 */ /* 0x000fc60000000800 */
[----:B------:R-:W-:Y:S01]  /*4490*/  @!P1 VIADD R3, R7, 0x28c40 ;  /* 0x00028c4007039836 */ /* 0x000fe20000000000 */
[----:B------:R-:W-:Y:S01]  /*44a0*/  @P3 SHF.R.U32.HI R4, RZ, UR6, R5 ;  /* 0x00000006ff043c19 */ /* 0x000fe20008011605 */
[----:B------:R-:W-:-:S03]  /*44b0*/  IMAD.MOV.U32 R5, RZ, RZ, -0x40 ;  /* 0xffffffc0ff057424 */ /* 0x000fc600078e00ff */
[----:B------:R-:W-:Y:S01]  /*44c0*/  @!P1 PRMT R3, RZ, 0x654, R3 ;  /* 0x00000654ff039816 */ /* 0x000fe20000000003 */
[----:B------:R-:W0:Y:S01]  /*44d0*/  SHFL.IDX PT, R9, R4, RZ, 0x1c1f ;  /* 0x001c1fff04097589 */ /* 0x000e2200000e0000 */
[----:B------:R-:W-:-:S04]  /*44e0*/  IMAD R5, R168, R5, 0x41 ;  /* 0x00000041a8057424 */ /* 0x000fc800078e0205 */
[----:B------:R-:W-:Y:S01]  /*44f0*/  VIADD R14, R5, 0xffffffff ;  /* 0xffffffff050e7836 */ /* 0x000fe20000000000 */
[----:B------:R-:W-:Y:S02]  /*4500*/  WARPGROUP.DEPBAR.LE gsb0, 0x0 ;  /* 0x00008000000079c5 */ /* 0x000fe40000010000 */
[----:B------:R-:W-:-:S06]  /*4510*/  WARPGROUP.ARRIVE ;  /* 0x00000000000079c5 */ /* 0x000fcc0000000000 */
[----:B------:R-:W-:Y:S01]  /*4520*/  HGMMA.64x64x16.F32.BF16 R24, gdesc[UR8], R24, gsb0 ;  /* 0x00e00000081879f0 */ /* 0x000fe20008001818 */
[----:B------:R-:W-:Y:S02]  /*4530*/  ULDC UR11, c[0x0][0x9dc] ;  /* 0x00027700000b7ab9 */ /* 0x000fe40000000800 */
[----:B------:R-:W-:Y:S01]  /*4540*/  ULOP3.LUT UR6, URZ, UR11, URZ, 0x33, !UPT ;  /* 0x0000000b3f067292 */ /* 0x000fe2000f8e333f */
[----:B------:R-:W-:Y:S02]  /*4550*/  WARPGROUP.DEPBAR.LE gsb0, 0x0 ;  /* 0x00008000000079c5 */ /* 0x000fe40000010000 */
[----:B------:R-:W-:-:S06]  /*4560*/  WARPGROUP.ARRIVE ;  /* 0x00000000000079c5 */ /* 0x000fcc0000000000 */
[----:B------:R-:W-:Y:S01]  /*4570*/  HGMMA.64x64x16.F32.BF16 R24, gdesc[UR12], R24, gsb0 ;  /* 0x00e000000c1879f0 */ /* 0x000fe20008001818 */
[----:B------:R-:W-:Y:S02]  /*4580*/  ULDC.64 UR14, c[0x0][0x9e0] ;  /* 0x00027800000e7ab9 */ /* 0x000fe40000000a00 */
[----:B------:R-:W-:-:S06]  /*4590*/  UISETP.GE.AND UP1, UPT, UR15, 0x1, UPT ;  /* 0x000000010f00788c */ /* 0x000fcc000bf26270 */
[----:B------:R-:W-:Y:S01]  /*45a0*/  PLOP3.LUT P2, PT, PT, PT, UP1, 0x40, 0x0 ;  /* 0x000000000000781c */ /* 0x000fe20003f4e818 */
[----:B------:R-:W-:Y:S02]  /*45b0*/  WARPGROUP.DEPBAR.LE gsb0, 0x0 ;  /* 0x00008000000079c5 */ /* 0x000fe40000010000 */
[----:B------:R3:W-:Y:S02]  /*45c0*/  @!P1 SYNCS.ARRIVE.TRANS64.RED.A1T0 RZ, [R3+URZ], RZ ;  /* 0x000000ff03ff99a7 */ /* 0x0007e4000810043f */
[----:B---3--:R-:W-:-:S05]  /*45d0*/  IADD3 R3, -R2, UR49, R5 ;  /* 0x0000003102037c10 */ /* 0x008fca000fffe105 */
[----:B------:R-:W-:-:S04]  /*45e0*/  VIADD R3, R3, -UR51 ;  /* 0x8000003303037c36 */ /* 0x000fc80008000000 */
[C---:B------:R-:W-:Y:S02]  /*45f0*/  VIADD R13, R3.reuse, UR14 ;  /* 0x0000000e030d7c36 */ /* 0x040fe40008000000 */
[----:B------:R-:W-:-:S03]  /*4600*/  VIADD R12, R3, UR6 ;  /* 0x00000006030c7c36 */ /* 0x000fc60008000000 */
[----:B0-----:R-:W-:Y:S01]  /*4610*/  VIADDMNMX R3, R9, R13, R10, PT ;  /* 0x0000000d09037246 */ /* 0x001fe2000380010a */
[----:B------:R-:W-:Y:S01]  /*4620*/  IMAD.IADD R5, R12, 0x1, R9 ;  /* 0x000000010c057824 */ /* 0x000fe200078e0209 */
[----:B------:R-:W-:Y:S06]  /*4630*/  @P2 BRA `(.L_x_2320) ;  /* 0x00000000005c2947 */ /* 0x000fec0003800000 */
[----:B------:R-:W-:Y:S01]  /*4640*/  IMAD.U32 R6, RZ, RZ, UR51 ;  /* 0x00000033ff067e24 */ /* 0x000fe2000f8e00ff */
[----:B------:R-:W-:Y:S04]  /*4650*/  BSSY B0, `(.L_x_2321) ;  /* 0x0000011000007945 */ /* 0x000fe80003800000 */
[----:B------:R-:W-:-:S04]  /*4660*/  IADD3 R6, -R6, UR49, R9 ;  /* 0x0000003106067c10 */ /* 0x000fc8000fffe109 */
        /* <DEDUP_REMOVED lines=10> */
.L_x_2322:
[----:B------:R-:W-:-:S06]  /*4710*/  UISETP.NE.AND UP2, UPT, UR15, 0x1, UPT ;  /* 0x000000010f00788c */ /* 0x000fcc000bf45270 */
[----:B------:R-:W-:-:S05]  /*4720*/  PLOP3.LUT P2, PT, PT, PT, UP2, 0x80, 0x0 ;  /* 0x000000000000781c */ /* 0x000fca0003f4f028 */
[----:B------:R-:W-:-:S08]  /*4730*/  @UP2 ULDC.64 UR6, c[0x0][0x9e8] ;  /* 0x00027a0000062ab9 */ /* 0x000fd00000000a00 */
[----:B------:R-:W-:-:S05]  /*4740*/  @P2 IMAD.HI.U32 R9, R6, UR6, RZ ;  /* 0x0000000606092c27 */ /* 0x000fca000f8e00ff */
[----:B------:R-:W-:-:S07]  /*4750*/  @P2 SHF.R.U32.HI R6, RZ, UR7, R9 ;  /* 0x00000007ff062c19 */ /* 0x000fce0008011609 */
.L_x_2323:
[----:B------:R-:W-:Y:S05]  /*4760*/  BSYNC B0 ;  /* 0x0000000000007941 */ /* 0x000fea0003800000 */
.L_x_2321:
[----:B------:R-:W-:-:S04]  /*4770*/  IMAD R9, R6, UR15, -R11 ;  /* 0x0000000f06097c24 */ /* 0x000fc8000f8e0a0b */
[----:B------:R-:W-:-:S05]  /*4780*/  IMAD.IADD R6, R9, 0x1, -R2 ;  /* 0x0000000109067824 */ /* 0x000fca00078e0a02 */
[----:B------:R-:W-:Y:S02]  /*4790*/  VIMNMX R5, R5, R6, !PT ;  /* 0x0000000605057248 */ /* 0x000fe40007fe0100 */
[----:B------:R-:W-:-:S07]  /*47a0*/  VIADDMNMX R3, R6, UR15, R3, PT ;  /* 0x0000000f06037c46 */ /* 0x000fce000b800103 */
.L_x_2320:
[C---:B------:R-:W-:Y:S02]  /*47b0*/  ISETP.GE.AND P2, PT, R14.reuse, 0x2, PT ;  /* 0x000000020e00780c */ /* 0x040fe40003f46270 */
[C---:B------:R-:W-:Y:S02]  /*47c0*/  ISETP.GE.AND P6, PT, R14.reuse, 0xa, PT ;  /* 0x0000000a0e00780c */ /* 0x040fe40003fc6270 */
        /* <DEDUP_REMOVED lines=28> */
[----:B------:R-:W-:Y:S02]  /*4990*/  ISETP.LT.OR P4, PT, R3, 0x1a, P4 ;  /* 0x0000001a0300780c */ /* 0x000fe40002781670 */
        /* <DEDUP_REMOVED lines=64> */
.L_x_2326:
[----:B------:R-:W-:-:S06]  /*4da0*/  UISETP.NE.AND UP2, UPT, UR15, 0x1, UPT ;  /* 0x000000010f00788c */ /* 0x000fcc000bf45270 */
[----:B------:R-:W-:-:S05]  /*4db0*/  PLOP3.LUT P6, PT, PT, PT, UP2, 0x80, 0x0 ;  /* 0x000000000000781c */ /* 0x000fca0003fcf028 */
[----:B------:R-:W-:-:S08]  /*4dc0*/  @UP2 ULDC.64 UR6, c[0x0][0x9e8] ;  /* 0x00027a0000062ab9 */ /* 0x000fd00000000a00 */
[----:B------:R-:W-:Y:S01]  /*4dd0*/  @P6 IMAD.HI.U32 R5, R4, UR6, RZ ;  /* 0x0000000604056c27 */ /* 0x000fe2000f8e00ff */
[----:B------:R-:W-:-:S13]  /*4de0*/  PLOP3.LUT P6, PT, PT, PT, UP2, 0x80, 0x0 ;  /* 0x000000000000781c */ /* 0x000fda0003fcf028 */
[----:B------:R-:W-:-:S07]  /*4df0*/  @P6 SHF.R.U32.HI R4, RZ, UR7, R5 ;  /* 0x00000007ff046c19 */ /* 0x000fce0008011605 */
.L_x_2327:
[----:B------:R-:W-:Y:S05]  /*4e00*/  BSYNC B0 ;  /* 0x0000000000007941 */ /* 0x000fea0003800000 */
.L_x_2325:
[----:B------:R-:W-:-:S04]  /*4e10*/  IMAD R5, R4, UR15, -R11 ;  /* 0x0000000f04057c24 */ /* 0x000fc8000f8e0a0b */
[----:B------:R-:W-:-:S05]  /*4e20*/  IMAD.IADD R5, R5, 0x1, -R2 ;  /* 0x0000000105057824 */ /* 0x000fca00078e0a02 */
[----:B------:R-:W-:Y:S02]  /*4e30*/  VIMNMX R6, R6, R5, !PT ;  /* 0x0000000506067248 */ /* 0x000fe40007fe0100 */
[----:B------:R-:W-:-:S07]  /*4e40*/  VIADDMNMX R3, R5, UR15, R3, PT ;  /* 0x0000000f05037c46 */ /* 0x000fce000b800103 */
.L_x_2324:
[----:B------:R-:W-:Y:S01]  /*4e50*/  BAR.SYNC.DEFER_BLOCKING 0xf, 0x100 ;  /* 0x03c4000000007b1d */ /* 0x000fe20000010000 */
[----:B------:R-:W-:Y:S02]  /*4e60*/  ISETP.GT.AND P2, PT, R6, 0x1, !P2 ;  /* 0x000000010600780c */ /* 0x000fe40005744270 */
[----:B------:R-:W-:Y:S02]  /*4e70*/  FMNMX.FTZ R4, R15, R25, !PT ;  /* 0x000000190f047209 */ /* 0x000fe40007810000 */
[----:B------:R-:W-:Y:S01]  /*4e80*/  ISETP.LT.OR P2, PT, R3, 0x2, P2 ;  /* 0x000000020300780c */ /* 0x000fe20001741670 */
[----:B------:R-:W-:Y:S01]  /*4e90*/  ULDC UR10, c[0x0][0x988] ;  /* 0x00026200000a7ab9 */ /* 0x000fe20000000800 */
[----:B------:R-:W-:Y:S02]  /*4ea0*/  FMNMX.FTZ R4, R21, R4, !PT ;  /* 0x0000000415047209 */ /* 0x000fe40007810000 */
[----:B------:R-:W-:Y:S02]  /*4eb0*/  FSEL R27, R27, -INF , !P2 ;  /* 0xff8000001b1b7808 */ /* 0x000fe40005000000 */
[----:B------:R-:W-:-:S02]  /*4ec0*/  ISETP.NE.AND P2, PT, R20, RZ, PT ;  /* 0x000000ff1400720c */ /* 0x000fc40003f45270 */
[----:B------:R-:W-:Y:S02]  /*4ed0*/  FMNMX.FTZ R4, R29, R4, !PT ;  /* 0x000000041d047209 */ /* 0x000fe40007810000 */
[----:B------:R-:W-:Y:S02]  /*4ee0*/  ISETP.GT.AND P2, PT, R6, 0x9, !P2 ;  /* 0x000000090600780c */ /* 0x000fe40005744270 */
[----:B------:R-:W-:Y:S02]  /*4ef0*/  FMNMX.FTZ R4, R57, R4, !PT ;  /* 0x0000000439047209 */ /* 0x000fe40007810000 */
[----:B------:R-:W-:Y:S02]  /*4f00*/  ISETP.LT.OR P2, PT, R3, 0xa, P2 ;  /* 0x0000000a0300780c */ /* 0x000fe40001741670 */
[----:B------:R-:W-:Y:S02]  /*4f10*/  FMNMX.FTZ R4, R33, R4, !PT ;  /* 0x0000000421047209 */ /* 0x000fe40007810000 */
        /* <DEDUP_REMOVED lines=8> */
[----:B------:R-:W-:Y:S02]  /*4fa0*/  ISETP.NE.AND P2, PT, R32, RZ, PT ;  /* 0x000000ff2000720c */ /* 0x000fe40003f45270 */
[----:B------:R-:W-:Y:S02]  /*4fb0*/  FMNMX.FTZ R4, R41, R4, !PT ;  /* 0x0000000429047209 */ /* 0x000fe40007810000 */
[----:B------:R-:W-:Y:S02]  /*4fc0*/  ISETP.GT.AND P2, PT, R6, 0x11, !P2 ;  /* 0x000000110600780c */ /* 0x000fe40005744270 */
[----:B------:R-:W-:Y:S02]  /*4fd0*/  FMNMX.FTZ R4, R63, R4, !PT ;  /* 0x000000043f047209 */ /* 0x000fe40007810000 */
        /* <DEDUP_REMOVED lines=8> */
[----:B------:R-:W-:Y:S02]  /*5060*/  ISETP.GT.AND P3, PT, R6, 0x8, !P3 ;  /* 0x000000080600780c */ /* 0x000fe40005f64270 */
[----:B------:R-:W-:Y:S02]  /*5070*/  FSEL R38, R38, -INF , !P2 ;  /* 0xff80000026267808 */ /* 0x000fe40005000000 */
[----:B------:R-:W-:Y:S02]  /*5080*/  ISETP.NE.AND P2, PT, R36, RZ, PT ;  /* 0x000000ff2400720c */ /* 0x000fe40003f45270 */
[----:B------:R-:W-:Y:S02]  /*5090*/  FMNMX.FTZ R4, R67, R4, !PT ;  /* 0x0000000443047209 */ /* 0x000fe40007810000 */
[----:B------:R-:W-:-:S02]  /*50a0*/  ISETP.GT.AND P2, PT, R6, 0x19, !P2 ;  /* 0x000000190600780c */ /* 0x000fc40005744270 */
[C---:B------:R-:W-:Y:S02]  /*50b0*/  ISETP.LT.OR P3, PT, R3.reuse, 0x9, P3 ;  /* 0x000000090300780c */ /* 0x040fe40001f61670 */
[----:B------:R-:W-:Y:S02]  /*50c0*/  ISETP.LT.OR P2, PT, R3, 0x1a, P2 ;  /* 0x0000001a0300780c */ /* 0x000fe40001741670 */
[----:B------:R-:W-:Y:S02]  /*50d0*/  FMNMX.FTZ R10, R53, R4, !PT ;  /* 0x00000004350a7209 */ /* 0x000fe40007810000 */
[----:B------:R-:W-:Y:S02]  /*50e0*/  FSEL R39, R39, -INF , !P2 ;  /* 0xff80000027277808 */ /* 0x000fe40005000000 */
[----:B------:R-:W-:Y:S01]  /*50f0*/  ISETP.NE.AND P2, PT, R58, RZ, PT ;  /* 0x000000ff3a00720c */ /* 0x000fe20003f45270 */
[----:B------:R-:W0:Y:S01]  /*5100*/  SHFL.BFLY PT, R5, R10, 0x2, 0x1f ;  /* 0x0c401f000a057f89 */ /* 0x000e2200000e0000 */
[----:B------:R-:W-:-:S02]  /*5110*/  FSEL R30, R30, -INF , !P3 ;  /* 0xff8000001e1e7808 */ /* 0x000fc40005800000 */
[----:B------:R-:W-:Y:S02]  /*5120*/  ISETP.GT.AND P2, PT, R6, 0x20, !P2 ;  /* 0x000000200600780c */ /* 0x000fe40005744270 */
[----:B------:R-:W-:Y:S02]  /*5130*/  ISETP.NE.AND P3, PT, R60, RZ, PT ;  /* 0x000000ff3c00720c */ /* 0x000fe40003f65270 */
[----:B------:R-:W-:Y:S02]  /*5140*/  ISETP.LT.OR P2, PT, R3, 0x21, P2 ;  /* 0x000000210300780c */ /* 0x000fe40001741670 */
[----:B------:R-:W-:Y:S02]  /*5150*/  ISETP.NE.AND P6, PT, R9, RZ, PT ;  /* 0x000000ff0900720c */ /* 0x000fe40003fc5270 */
[----:B------:R-:W-:Y:S02]  /*5160*/  FSEL R42, R42, -INF , !P2 ;  /* 0xff8000002a2a7808 */ /* 0x000fe40005000000 */
[----:B------:R-:W-:-:S02]  /*5170*/  ISETP.NE.AND P2, PT, R40, RZ, PT ;  /* 0x000000ff2800720c */ /* 0x000fc40003f45270 */
[C---:B------:R-:W-:Y:S02]  /*5180*/  ISETP.GT.AND P4, PT, R6.reuse, 0x31, !P4 ;  /* 0x000000310600780c */ /* 0x040fe40006784270 */
[C---:B------:R-:W-:Y:S02]  /*5190*/  ISETP.GT.AND P2, PT, R6.reuse, 0x21, !P2 ;  /* 0x000000210600780c */ /* 0x040fe40005744270 */
[----:B------:R-:W-:Y:S02]  /*51a0*/  ISETP.GT.AND P5, PT, R6, 0x38, !P5 ;  /* 0x000000380600780c */ /* 0x000fe40006fa4270 */
[C---:B------:R-:W-:Y:S02]  /*51b0*/  ISETP.LT.OR P2, PT, R3.reuse, 0x22, P2 ;  /* 0x000000220300780c */ /* 0x040fe40001741670 */
[----:B------:R-:W-:Y:S02]  /*51c0*/  ISETP.LT.OR P4, PT, R3, 0x32, P4 ;  /* 0x000000320300780c */ /* 0x000fe40002781670 */
[----:B------:R-:W-:-:S02]  /*51d0*/  FSEL R43, R43, -INF , !P2 ;  /* 0xff8000002b2b7808 */ /* 0x000fc40005000000 */
[----:B------:R-:W-:Y:S02]  /*51e0*/  ISETP.GT.AND P2, PT, R6, 0x28, !P3 ;  /* 0x000000280600780c */ /* 0x000fe40005f44270 */
[----:B0-----:R-:W-:Y:S02]  /*51f0*/  FMNMX.FTZ R11, R10, R5, !PT ;  /* 0x000000050a0b7209 */ /* 0x001fe40007810000 */
[----:B------:R-:W-:Y:S02]  /*5200*/  ISETP.LT.OR P2, PT, R3, 0x29, P2 ;  /* 0x000000290300780c */ /* 0x000fe40001741670 */
[----:B------:R-:W-:Y:S01]  /*5210*/  ISETP.NE.AND P3, PT, R62, RZ, PT ;  /* 0x000000ff3e00720c */ /* 0x000fe20003f65270 */
[----:B------:R-:W0:Y:S01]  /*5220*/  SHFL.BFLY PT, R12, R11, 0x1, 0x1f ;  /* 0x0c201f000b0c7f89 */ /* 0x000e2200000e0000 */
[----:B------:R-:W-:Y:S02]  /*5230*/  FSEL R46, R46, -INF , !P2 ;  /* 0xff8000002e2e7808 */ /* 0x000fe40005000000 */
[----:B------:R-:W-:-:S02]  /*5240*/  ISETP.GT.AND P2, PT, R6, RZ, !P6 ;  /* 0x000000ff0600720c */ /* 0x000fc40007744270 */
[----:B------:R-:W-:Y:S02]  /*5250*/  ISETP.GT.AND P3, PT, R6, 0x30, !P3 ;  /* 0x000000300600780c */ /* 0x000fe40005f64270 */
[C---:B------:R-:W-:Y:S02]  /*5260*/  ISETP.LT.OR P2, PT, R3.reuse, 0x1, P2 ;  /* 0x000000010300780c */ /* 0x040fe40001741670 */
[----:B------:R-:W-:Y:S02]  /*5270*/  ISETP.LT.OR P3, PT, R3, 0x31, P3 ;  /* 0x000000310300780c */ /* 0x000fe40001f61670 */
[----:B------:R-:W-:Y:S02]  /*5280*/  FSEL R26, R26, -INF , !P2 ;  /* 0xff8000001a1a7808 */ /* 0x000fe40005000000 */
[----:B------:R-:W-:Y:S02]  /*5290*/  ISETP.NE.AND P2, PT, R44, RZ, PT ;  /* 0x000000ff2c00720c */ /* 0x000fe40003f45270 */
[----:B------:R-:W-:-:S02]  /*52a0*/  FMNMX.FTZ R5, R26, R27, !PT ;  /* 0x0000001b1a057209 */ /* 0x000fc40007810000 */
[----:B------:R-:W-:Y:S02]  /*52b0*/  ISETP.GT.AND P2, PT, R6, 0x29, !P2 ;  /* 0x000000290600780c */ /* 0x000fe40005744270 */
[----:B------:R-:W-:Y:S02]  /*52c0*/  FMNMX.FTZ R4, R30, R5, !PT ;  /* 0x000000051e047209 */ /* 0x000fe40007810000 */
[----:B------:R-:W-:Y:S02]  /*52d0*/  ISETP.LT.OR P2, PT, R3, 0x2a, P2 ;  /* 0x0000002a0300780c */ /* 0x000fe40001741670 */
[----:B------:R-:W-:Y:S02]  /*52e0*/  FMNMX.FTZ R5, R31, R4, !PT ;  /* 0x000000041f057209 */ /* 0x000fe40007810000 */
[----:B------:R-:W-:Y:S02]  /*52f0*/  FSEL R47, R47, -INF , !P2 ;  /* 0xff8000002f2f7808 */ /* 0x000fe40005000000 */
[----:B------:R-:W-:-:S02]  /*5300*/  FMNMX.FTZ R4, R34, R5, !PT ;  /* 0x0000000522047209 */ /* 0x000fc40007810000 */
[----:B0-----:R-:W-:Y:S02]  /*5310*/  FMNMX.FTZ R5, R11, R12, !PT ;  /* 0x0000000c0b057209 */ /* 0x001fe40007810000 */
[----:B------:R-:W-:Y:S02]  /*5320*/  FMNMX.FTZ R9, R35, R4, !PT ;  /* 0x0000000423097209 */ /* 0x000fe40007810000 */
[C---:B------:R-:W-:Y:S01]  /*5330*/  FSETP.NEU.FTZ.AND P2, PT, R5.reuse, -INF , PT ;  /* 0xff8000000500780b */ /* 0x040fe20003f5d000 */
[----:B------:R-:W-:Y:S01]  /*5340*/  FMUL.FTZ R10, R5, UR10 ;  /* 0x0000000a050a7c20 */ /* 0x000fe20008410000 */
[----:B------:R-:W-:Y:S02]  /*5350*/  FMNMX.FTZ R4, R38, R9, !PT ;  /* 0x0000000926047209 */ /* 0x000fe40007810000 */
[----:B------:R-:W-:Y:S02]  /*5360*/  ISETP.NE.AND P6, PT, R14, RZ, PT ;  /* 0x000000ff0e00720c */ /* 0x000fe40003fc5270 */
[----:B------:R-:W-:-:S02]  /*5370*/  FMNMX.FTZ R9, R39, R4, !PT ;  /* 0x0000000427097209 */ /* 0x000fc40007810000 */
[----:B------:R-:W-:Y:S02]  /*5380*/  FSEL R50, R50, -INF , !P3 ;  /* 0xff80000032327808 */ /* 0x000fe40005800000 */
[----:B------:R-:W-:Y:S02]  /*5390*/  FMNMX.FTZ R4, R42, R9, !PT ;  /* 0x000000092a047209 */ /* 0x000fe40007810000 */
[----:B------:R-:W-:Y:S02]  /*53a0*/  FSEL R10, R10, RZ, P2 ;  /* 0x000000ff0a0a7208 */ /* 0x000fe40001000000 */
[----:B------:R-:W-:Y:S02]  /*53b0*/  FMNMX.FTZ R9, R43, R4, !PT ;  /* 0x000000042b097209 */ /* 0x000fe40007810000 */
[----:B------:R-:W-:Y:S01]  /*53c0*/  ISETP.GT.AND P2, PT, R6, 0x39, !P6 ;  /* 0x000000390600780c */ /* 0x000fe20007744270 */
[--C-:B------:R-:W-:Y:S01]  /*53d0*/  FFMA.FTZ R6, R15, UR10, -R10.reuse ;  /* 0x0000000a0f067c23 */ /* 0x100fe2000801080a */
[----:B------:R-:W-:Y:S01]  /*53e0*/  FMNMX.FTZ R4, R46, R9, !PT ;  /* 0x000000092e047209 */ /* 0x000fe20007810000 */
[--C-:B------:R-:W-:Y:S01]  /*53f0*/  FFMA.FTZ R11, R25, UR10, -R10.reuse ;  /* 0x0000000a190b7c23 */ /* 0x100fe2000801080a */
[----:B------:R-:W-:Y:S01]  /*5400*/  ISETP.LT.OR P5, PT, R3, 0x39, P5 ;  /* 0x000000390300780c */ /* 0x000fe20002fa1670 */
[----:B------:R0:W-:Y:S01]  /*5410*/  MUFU.EX2 R152, R6 ;  /* 0x0000000600987308 */ /* 0x0001e20000000800 */
[----:B------:R-:W-:Y:S01]  /*5420*/  FMNMX.FTZ R9, R47, R4, !PT ;  /* 0x000000042f097209 */ /* 0x000fe20007810000 */
[--C-:B------:R-:W-:Y:S01]  /*5430*/  FFMA.FTZ R12, R57, UR10, -R10.reuse ;  /* 0x0000000a390c7c23 */ /* 0x100fe2000801080a */
[----:B------:R-:W-:Y:S01]  /*5440*/  FSEL R51, R51, -INF , !P4 ;  /* 0xff80000033337808 */ /* 0x000fe20006000000 */
[--C-:B------:R-:W-:Y:S01]  /*5450*/  FFMA.FTZ R13, R33, UR10, -R10.reuse ;  /* 0x0000000a210d7c23 */ /* 0x100fe2000801080a */
[----:B------:R-:W-:Y:S01]  /*5460*/  FMNMX.FTZ R4, R50, R9, !PT ;  /* 0x0000000932047209 */ /* 0x000fe20007810000 */
[--C-:B------:R-:W-:Y:S01]  /*5470*/  FFMA.FTZ R9, R29, UR10, -R10.reuse ;  /* 0x0000000a1d097c23 */ /* 0x100fe2000801080a */
[----:B------:R-:W-:Y:S01]  /*5480*/  ISETP.LT.OR P2, PT, R3, 0x3a, P2 ;  /* 0x0000003a0300780c */ /* 0x000fe20001741670 */
[----:B------:R-:W3:Y:S01]  /*5490*/  MUFU.EX2 R11, R11 ;  /* 0x0000000b000b7308 */ /* 0x000ee20000000800 */
[----:B------:R-:W-:Y:S01]  /*54a0*/  FSEL R54, R54, -INF , !P5 ;  /* 0xff80000036367808 */ /* 0x000fe20006800000 */
[--C-:B0-----:R-:W-:Y:S01]  /*54b0*/  FFMA.FTZ R6, R21, UR10, -R10.reuse ;  /* 0x0000000a15067c23 */ /* 0x101fe2000801080a */
[----:B------:R-:W-:Y:S01]  /*54c0*/  FMNMX.FTZ R3, R51, R4, !PT ;  /* 0x0000000433037209 */ /* 0x000fe20007810000 */
[--C-:B------:R-:W-:Y:S01]  /*54d0*/  FFMA.FTZ R14, R59, UR10, -R10.reuse ;  /* 0x0000000a3b0e7c23 */ /* 0x100fe2000801080a */
[----:B------:R-:W-:Y:S01]  /*54e0*/  FSEL R55, R55, -INF , !P2 ;  /* 0xff80000037377808 */ /* 0x000fe20005000000 */
[--C-:B------:R-:W-:Y:S01]  /*54f0*/  FFMA.FTZ R15, R37, UR10, -R10.reuse ;  /* 0x0000000a250f7c23 */ /* 0x100fe2000801080a */
[----:B------:R-:W-:Y:S01]  /*5500*/  FMNMX.FTZ R4, R54, R3, !PT ;  /* 0x0000000336047209 */ /* 0x000fe20007810000 */
[----:B------:R-:W0:Y:S01]  /*5510*/  MUFU.EX2 R154, R6 ;  /* 0x00000006009a7308 */ /* 0x000e220000000800 */
[--C-:B------:R-:W-:Y:S01]  /*5520*/  FFMA.FTZ R20, R61, UR10, -R10.reuse ;  /* 0x0000000a3d147c23 */ /* 0x100fe2000801080a */
[--C-:B------:R-:W-:Y:S01]  /*5530*/  FFMA.FTZ R24, R63, UR10, -R10.reuse ;  /* 0x0000000a3f187c23 */ /* 0x100fe2000801080a */
[----:B------:R-:W-:Y:S01]  /*5540*/  FMNMX.FTZ R4, R55, R4, !PT ;  /* 0x0000000437047209 */ /* 0x000fe20007810000 */
[--C-:B------:R-:W-:Y:S01]  /*5550*/  FFMA.FTZ R25, R45, UR10, -R10.reuse ;  /* 0x0000000a2d197c23 */ /* 0x100fe2000801080a */
[--C-:B------:R-:W-:Y:S01]  /*5560*/  FFMA.FTZ R28, R65, UR10, -R10.reuse ;  /* 0x0000000a411c7c23 */ /* 0x100fe2000801080a */
[----:B------:R-:W-:-:S02]  /*5570*/  FFMA.FTZ R29, R49, UR10, -R10 ;  /* 0x0000000a311d7c23 */ /* 0x000fc4000801080a */
[----:B------:R-:W4:Y:S01]  /*5580*/  SHFL.BFLY PT, R3, R4, 0x2, 0x1f ;  /* 0x0c401f0004037f89 */ /* 0x000f2200000e0000 */
[----:B------:R-:W5:Y:S01]  /*5590*/  MUFU.EX2 R9, R9 ;  /* 0x0000000900097308 */ /* 0x000f620000000800 */
[----:B---3--:R-:W-:Y:S01]  /*55a0*/  FADD.FTZ R33, R152, R11 ;  /* 0x0000000b98217221 */ /* 0x008fe20000010000 */
[----:B------:R-:W-:-:S06]  /*55b0*/  F2FP.BF16.F32.PACK_AB R152, R11, R152 ;  /* 0x000000980b98723e */ /* 0x000fcc00000010ff */
[----:B------:R-:W3:Y:S01]  /*55c0*/  MUFU.EX2 R12, R12 ;  /* 0x0000000c000c7308 */ /* 0x000ee20000000800 */
[----:B0-----:R-:W-:-:S07]  /*55d0*/  FADD.FTZ R32, R154, R33 ;  /* 0x000000219a207221 */ /* 0x001fce0000010000 */
[----:B------:R-:W0:Y:S01]  /*55e0*/  MUFU.EX2 R13, R13 ;  /* 0x0000000d000d7308 */ /* 0x000e220000000800 */
[C---:B-----5:R-:W-:Y:S01]  /*55f0*/  FADD.FTZ R37, R9.reuse, R32 ;  /* 0x0000002009257221 */ /* 0x060fe20000010000 */
[----:B------:R-:W-:Y:S02]  /*5600*/  F2FP.BF16.F32.PACK_AB R154, R9, R154 ;  /* 0x0000009a099a723e */ /* 0x000fe400000010ff */
[----:B----4-:R-:W-:Y:S01]  /*5610*/  FMNMX.FTZ R3, R4, R3, !PT ;  /* 0x0000000304037209 */ /* 0x010fe20007810000 */
[----:B------:R-:W-:-:S03]  /*5620*/  FFMA.FTZ R4, R41, UR10, -R10 ;  /* 0x0000000a29047c23 */ /* 0x000fc6000801080a */
[----:B------:R-:W4:Y:S01]  /*5630*/  MUFU.EX2 R14, R14 ;  /* 0x0000000e000e7308 */ /* 0x000f220000000800 */
[----:B---3--:R-:W-:Y:S01]  /*5640*/  FADD.FTZ R36, R12, R37 ;  /* 0x000000250c247221 */ /* 0x008fe20000010000 */
[----:B------:R-:W3:Y:S06]  /*5650*/  SHFL.BFLY PT, R6, R3, 0x1, 0x1f ;  /* 0x0c201f0003067f89 */ /* 0x000eec00000e0000 */
[----:B------:R5:W-:Y:S01]  /*5660*/  MUFU.EX2 R21, R4 ;  /* 0x0000000400157308 */ /* 0x000be20000000800 */
[C---:B0-----:R-:W-:Y:S01]  /*5670*/  FADD.FTZ R37, R13.reuse, R36 ;  /* 0x000000240d257221 */ /* 0x041fe20000010000 */
[----:B------:R-:W-:-:S06]  /*5680*/  F2FP.BF16.F32.PACK_AB R156, R13, R12 ;  /* 0x0000000c0d9c723e */ /* 0x000fcc00000010ff */
[----:B------:R-:W0:Y:S01]  /*5690*/  MUFU.EX2 R15, R15 ;  /* 0x0000000f000f7308 */ /* 0x000e220000000800 */
[----:B----4-:R-:W-:-:S07]  /*56a0*/  FADD.FTZ R36, R14, R37 ;  /* 0x000000250e247221 */ /* 0x010fce0000010000 */
[----:B------:R-:W-:Y:S01]  /*56b0*/  MUFU.EX2 R20, R20 ;  /* 0x0000001400147308 */ /* 0x000fe20000000800 */
[----:B---3--:R-:W-:Y:S01]  /*56c0*/  FMNMX.FTZ R6, R3, R6, !PT ;  /* 0x0000000603067209 */ /* 0x008fe20007810000 */
[--C-:B------:R-:W-:Y:S01]  /*56d0*/  FFMA.FTZ R3, R67, UR10, -R10.reuse ;  /* 0x0000000a43037c23 */ /* 0x100fe2000801080a */
[----:B------:R-:W-:Y:S02]  /*56e0*/  FFMA.FTZ R10, R53, UR10, -R10 ;  /* 0x0000000a350a7c23 */ /* 0x000fe4000801080a */
[C---:B------:R-:W-:Y:S01]  /*56f0*/  FSETP.NEU.FTZ.AND P2, PT, R6.reuse, -INF , PT ;  /* 0xff8000000600780b */ /* 0x040fe20003f5d000 */
[----:B-----5:R-:W-:Y:S02]  /*5700*/  FMUL.FTZ R4, R6, UR10 ;  /* 0x0000000a06047c20 */ /* 0x020fe40008410000 */
[----:B------:R-:W-:Y:S01]  /*5710*/  MUFU.EX2 R24, R24 ;  /* 0x0000001800187308 */ /* 0x000fe20000000800 */
[----:B0-----:R-:W-:Y:S02]  /*5720*/  F2FP.BF16.F32.PACK_AB R158, R15, R14 ;  /* 0x0000000e0f9e723e */ /* 0x001fe400000010ff */
[----:B------:R-:W-:-:S05]  /*5730*/  FSEL R4, R4, RZ, P2 ;  /* 0x000000ff04047208 */ /* 0x000fca0001000000 */
        /* <DEDUP_REMOVED lines=16> */
[----:B------:R-:W3:Y:S01]  /*5840*/  MUFU.EX2 R27, R27 ;  /* 0x0000001b001b7308 */ /* 0x000ee20000000800 */
[--C-:B------:R-:W-:Y:S01]  /*5850*/  FFMA.FTZ R54, R54, UR10, -R4.reuse ;  /* 0x0000000a36367c23 */ /* 0x100fe20008010804 */
[----:B------:R-:W-:Y:S01]  /*5860*/  FFMA.FTZ R4, R55, UR10, -R4 ;  /* 0x0000000a37047c23 */ /* 0x000fe20008010804 */
[----:B0-----:R-:W-:-:S02]  /*5870*/  F2FP.BF16.F32.PACK_AB R162, R25, R24 ;  /* 0x0000001819a2723e */ /* 0x001fc400000010ff */
[----:B------:R-:W-:-:S03]  /*5880*/  F2FP.BF16.F32.PACK_AB R160, R21, R20 ;  /* 0x0000001415a0723e */ /* 0x000fc600000010ff */
[----:B------:R-:W0:Y:S08]  /*5890*/  MUFU.EX2 R30, R30 ;  /* 0x0000001e001e7308 */ /* 0x000e300000000800 */
[----:B------:R-:W4:Y:S01]  /*58a0*/  MUFU.EX2 R31, R31 ;  /* 0x0000001f001f7308 */ /* 0x000f220000000800 */
[----:B---3--:R-:W-:Y:S01]  /*58b0*/  FADD.FTZ R33, R26, R27 ;  /* 0x0000001b1a217221 */ /* 0x008fe20000010000 */
[----:B------:R-:W-:-:S06]  /*58c0*/  F2FP.BF16.F32.PACK_AB R153, R27, R26 ;  /* 0x0000001a1b99723e */ /* 0x000fcc00000010ff */
[----:B------:R-:W3:Y:S01]  /*58d0*/  MUFU.EX2 R34, R34 ;  /* 0x0000002200227308 */ /* 0x000ee20000000800 */
[----:B0-----:R-:W-:-:S07]  /*58e0*/  FADD.FTZ R32, R30, R33 ;  /* 0x000000211e207221 */ /* 0x001fce0000010000 */
[----:B------:R-:W0:Y:S01]  /*58f0*/  MUFU.EX2 R35, R35 ;  /* 0x0000002300237308 */ /* 0x000e220000000800 */
[C---:B----4-:R-:W-:Y:S01]  /*5900*/  FADD.FTZ R33, R31.reuse, R32 ;  /* 0x000000201f217221 */ /* 0x050fe20000010000 */
[----:B------:R-:W-:-:S05]  /*5910*/  F2FP.BF16.F32.PACK_AB R155, R31, R30 ;  /* 0x0000001e1f9b723e */ /* 0x000fca00000010ff */
[----:B------:R4:W-:Y:S01]  /*5920*/  STSM.16.M88.4 [R18+0x26800], R152 ;  /* 0x0268009812007844 */ /* 0x0009e20000000200 */
[----:B------:R-:W5:Y:S01]  /*5930*/  MUFU.EX2 R38, R38 ;  /* 0x0000002600267308 */ /* 0x000f620000000800 */
[----:B---3--:R-:W-:Y:S01]  /*5940*/  FADD.FTZ R32, R34, R33 ;  /* 0x0000002122207221 */ /* 0x008fe20000010000 */
[----:B------:R-:W-:-:S06]  /*5950*/  FADD.FTZ R33, R15, R36 ;  /* 0x000000240f217221 */ /* 0x000fcc0000010000 */
[----:B------:R-:W3:Y:S01]  /*5960*/  MUFU.EX2 R39, R39 ;  /* 0x0000002700277308 */ /* 0x000ee20000000800 */
[C---:B0-----:R-:W-:Y:S01]  /*5970*/  FADD.FTZ R11, R35.reuse, R32 ;  /* 0x00000020230b7221 */ /* 0x041fe20000010000 */
[----:B------:R-:W-:Y:S01]  /*5980*/  FADD.FTZ R32, R20, R33 ;  /* 0x0000002114207221 */ /* 0x000fe20000010000 */
[----:B------:R-:W-:-:S03]  /*5990*/  F2FP.BF16.F32.PACK_AB R157, R35, R34 ;  /* 0x00000022239d723e */ /* 0x000fc600000010ff */
[----:B------:R-:W-:Y:S02]  /*59a0*/  FADD.FTZ R13, R21, R32 ;  /* 0x00000020150d7221 */ /* 0x000fe40000010000 */
[----:B------:R-:W0:Y:S01]  /*59b0*/  MUFU.EX2 R42, R42 ;  /* 0x0000002a002a7308 */ /* 0x000e220000000800 */
[----:B-----5:R-:W-:-:S07]  /*59c0*/  FADD.FTZ R12, R38, R11 ;  /* 0x0000000b260c7221 */ /* 0x020fce0000010000 */
[----:B------:R-:W5:Y:S01]  /*59d0*/  MUFU.EX2 R43, R43 ;  /* 0x0000002b002b7308 */ /* 0x000f620000000800 */
[C---:B---3--:R-:W-:Y:S01]  /*59e0*/  FADD.FTZ R11, R39.reuse, R12 ;  /* 0x0000000c270b7221 */ /* 0x048fe20000010000 */
[----:B------:R-:W-:-:S05]  /*59f0*/  F2FP.BF16.F32.PACK_AB R159, R39, R38 ;  /* 0x00000026279f723e */ /* 0x000fca00000010ff */
[----:B------:R4:W-:Y:S01]  /*5a00*/  STSM.16.M88.4 [R19], R156 ;  /* 0x0000009c13007844 */ /* 0x0009e20000000200 */
[----:B------:R-:W3:Y:S01]  /*5a10*/  MUFU.EX2 R46, R46 ;  /* 0x0000002e002e7308 */ /* 0x000ee20000000800 */
[----:B0-----:R-:W-:-:S07]  /*5a20*/  FADD.FTZ R12, R42, R11 ;  /* 0x0000000b2a0c7221 */ /* 0x001fce0000010000 */
[----:B------:R-:W0:Y:S01]  /*5a30*/  MUFU.EX2 R47, R47 ;  /* 0x0000002f002f7308 */ /* 0x000e220000000800 */
[C---:B-----5:R-:W-:Y:S01]  /*5a40*/  FADD.FTZ R11, R43.reuse, R12 ;  /* 0x0000000c2b0b7221 */ /* 0x060fe20000010000 */
[----:B------:R-:W-:-:S06]  /*5a50*/  F2FP.BF16.F32.PACK_AB R161, R43, R42 ;  /* 0x0000002a2ba1723e */ /* 0x000fcc00000010ff */
[----:B------:R-:W-:Y:S01]  /*5a60*/  MUFU.EX2 R28, R28 ;  /* 0x0000001c001c7308 */ /* 0x000fe20000000800 */
[----:B---3--:R-:W-:-:S07]  /*5a70*/  FADD.FTZ R12, R46, R11 ;  /* 0x0000000b2e0c7221 */ /* 0x008fce0000010000 */
[----:B------:R-:W3:Y:S01]  /*5a80*/  MUFU.EX2 R29, R29 ;  /* 0x0000001d001d7308 */ /* 0x000ee20000000800 */
[C---:B0-----:R-:W-:Y:S01]  /*5a90*/  F2FP.BF16.F32.PACK_AB R163, R47.reuse, R46 ;  /* 0x0000002e2fa3723e */ /* 0x041fe200000010ff */
[----:B------:R-:W-:-:S04]  /*5aa0*/  FADD.FTZ R47, R47, R12 ;  /* 0x0000000c2f2f7221 */ /* 0x000fc80000010000 */
[----:B------:R4:W-:Y:S02]  /*5ab0*/  STSM.16.M88.4 [R23], R160 ;  /* 0x000000a017007844 */ /* 0x0009e40000000200 */
[----:B------:R-:W-:Y:S08]  /*5ac0*/  MUFU.EX2 R50, R50 ;  /* 0x0000003200327308 */ /* 0x000ff00000000800 */
[----:B------:R-:W0:Y:S01]  /*5ad0*/  MUFU.EX2 R51, R51 ;  /* 0x0000003300337308 */ /* 0x000e220000000800 */
[----:B---3--:R-:W-:-:S07]  /*5ae0*/  F2FP.BF16.F32.PACK_AB R164, R29, R28 ;  /* 0x0000001c1da4723e */ /* 0x008fce00000010ff */
[----:B------:R-:W-:Y:S08]  /*5af0*/  MUFU.EX2 R3, R3 ;  /* 0x0000000300037308 */ /* 0x000ff00000000800 */
[----:B------:R-:W3:Y:S01]  /*5b00*/  MUFU.EX2 R10, R10 ;  /* 0x0000000a000a7308 */ /* 0x000ee20000000800 */
[----:B0-----:R-:W-:Y:S01]  /*5b10*/  F2FP.BF16.F32.PACK_AB R165, R51, R50 ;  /* 0x0000003233a5723e */ /* 0x001fe200000010ff */
[----:B------:R-:W-:-:S04]  /*5b20*/  FADD.FTZ R50, R50, R47 ;  /* 0x0000002f32327221 */ /* 0x000fc80000010000 */
[----:B------:R-:W-:Y:S02]  /*5b30*/  FADD.FTZ R51, R51, R50 ;  /* 0x0000003233337221 */ /* 0x000fe40000010000 */
[----:B------:R-:W0:Y:S08]  /*5b40*/  MUFU.EX2 R54, R54 ;  /* 0x0000003600367308 */ /* 0x000e300000000800 */
[----:B------:R5:W1:Y:S01]  /*5b50*/  MUFU.EX2 R9, R4 ;  /* 0x0000000400097308 */ /* 0x000a620000000800 */
[----:B---3--:R-:W-:Y:S01]  /*5b60*/  F2FP.BF16.F32.PACK_AB R166, R10, R3 ;  /* 0x000000030aa6723e */ /* 0x008fe200000010ff */
[----:B-----5:R-:W-:-:S04]  /*5b70*/  FADD.FTZ R4, R24, R13 ;  /* 0x0000000d18047221 */ /* 0x020fc80000010000 */
[----:B------:R-:W-:Y:S01]  /*5b80*/  FADD.FTZ R25, R25, R4 ;  /* 0x0000000419197221 */ /* 0x000fe20000010000 */
[----:B0-----:R-:W-:-:S03]  /*5b90*/  FADD.FTZ R4, R54, R51 ;  /* 0x0000003336047221 */ /* 0x001fc60000010000 */
[----:B------:R-:W-:Y:S01]  /*5ba0*/  FADD.FTZ R28, R28, R25 ;  /* 0x000000191c1c7221 */ /* 0x000fe20000010000 */
[C---:B-1----:R-:W-:Y:S01]  /*5bb0*/  F2FP.BF16.F32.PACK_AB R167, R9.reuse, R54 ;  /* 0x0000003609a7723e */ /* 0x042fe200000010ff */
[----:B------:R-:W-:Y:S02]  /*5bc0*/  FADD.FTZ R4, R9, R4 ;  /* 0x0000000409047221 */ /* 0x000fe40000010000 */
[----:B------:R-:W-:Y:S02]  /*5bd0*/  FADD.FTZ R28, R29, R28 ;  /* 0x0000001c1d1c7221 */ /* 0x000fe40000010000 */
[----:B------:R4:W-:Y:S02]  /*5be0*/  STSM.16.M88.4 [R22], R164 ;  /* 0x000000a416007844 */ /* 0x0009e40000000200 */
[----:B------:R-:W-:-:S04]  /*5bf0*/  FADD.FTZ R3, R3, R28 ;  /* 0x0000001c03037221 */ /* 0x000fc80000010000 */
[----:B------:R-:W-:Y:S01]  /*5c00*/  FADD.FTZ R3, R10, R3 ;  /* 0x000000030a037221 */ /* 0x000fe20000010000 */
[----:B------:R-:W-:Y:S06]  /*5c10*/  @!P0 BRA `(.L_x_2328) ;  /* 0x0000000000048947 */ /* 0x000fec0003800000 */
[----:B------:R-:W-:Y:S01]  /*5c20*/  BPT.TRAP 0x1 ;  /* 0x000000040000795c */ /* 0x000fe20000300000 */
.L_x_2328:
[----:B------:R0:W1:Y:S01]  /*5c30*/  SYNCS.PHASECHK.TRANS64.TRYWAIT P2, [R7+URZ+0x28c50], R8 ;  /* 0x028c5008070075a7 */ /* 0x000062000804017f */
[----:B------:R-:W-:Y:S05]  /*5c40*/  @!P0 BRA `(.L_x_2329) ;  /* 0x0000000000048947 */ /* 0x000fea0003800000 */
[----:B------:R-:W-:Y:S01]  /*5c50*/  BPT.TRAP 0x1 ;  /* 0x000000040000795c */ /* 0x000fe20000300000 */
.L_x_2329:
[----:B-1----:R-:W-:Y:S05]  /*5c60*/  @P2 BRA `(.L_x_2330) ;  /* 0x0000000000082947 */ /* 0x002fea0003800000 */
[----:B------:R-:W1:Y:S02]  /*5c70*/  SYNCS.PHASECHK.TRANS64.TRYWAIT P2, [R7+URZ+0x28c50], R8 ;  /* 0x028c5008070075a7 */ /* 0x000e64000804017f */
[----:B-1----:R-:W-:Y:S05]  /*5c80*/  @!P2 BRA `(.L_x_2331) ;  /* 0x000001140028a947 */ /* 0x002fea0003800000 */
.L_x_2330:
[----:B------:R-:W-:Y:S01]  /*5c90*/  ULEA UR18, UR37, UR50, 0xc ;  /* 0x0000003225127291 */ /* 0x000fe2000f8e603f */
[----:B------:R-:W-:Y:S01]  /*5ca0*/  WARPGROUP.ARRIVE ;  /* 0x00000000000079c5 */ /* 0x000fe20000000000 */
[----:B------:R-:W-:Y:S01]  /*5cb0*/  UMOV UR7, 0x40000040 ;  /* 0x4000004000077882 */ /* 0x000fe20000000000 */
[----:B------:R-:W-:Y:S01]  /*5cc0*/  PLOP3.LUT P2, PT, PT, PT, UP1, 0x40, 0x0 ;  /* 0x000000000000781c */ /* 0x000fe20003f4e818 */
[----:B------:R-:W-:Y:S01]  /*5cd0*/  @UP0 ULDC UR19, c[0x0][0x450] ;  /* 0x0001140000130ab9 */ /* 0x000fe20000000800 */
[----:B012---:R-:W-:Y:S02]  /*5ce0*/  @!P1 VIADD R7, R7, 0x28c60 ;  /* 0x00028c6007079836 */ /* 0x007fe40000000000 */
        /* <DEDUP_REMOVED lines=16> */
[----:B------:R-:W-:Y:S02]  /*5df0*/  UMOV UR7, 0x40000040 ;  /* 0x4000004000077882 */ /* 0x000fe40000000000 */
[----:B------:R-:W-:Y:S01]  /*5e00*/  UMOV UR18, UR42 ;  /* 0x0000002a00127c82 */ /* 0x000fe20008000000 */
[----:B------:R-:W-:Y:S02]  /*5e10*/  WARPGROUP.DEPBAR.LE gsb0, 0x0 ;  /* 0x00008000000079c5 */ /* 0x000fe40000010000 */
[----:B------:R-:W-:-:S15]  /*5e20*/  WARPGROUP.ARRIVE ;  /* 0x00000000000079c5 */ /* 0x000fde0000000000 */
[----:B------:R-:W-:-:S06]  /*5e30*/  NOP ;  /* 0x0000000000007918 */ /* 0x000fcc0000000000 */
[----:B------:R-:W-:Y:S01]  /*5e40*/  HGMMA.64x256x16.F32.BF16 R24, R164, gdesc[UR4].tnspB, R24, gsb0 ;  /* 0x43e00004a4187df0 */ /* 0x000fe20008001818 */
[----:B------:R-:W-:Y:S02]  /*5e50*/  @UP0 ULDC UR6, c[0x0][0x44c] ;  /* 0x0001130000060ab9 */ /* 0x000fe40000000800 */
[----:B------:R-:W-:-:S04]  /*5e60*/  UIMAD.WIDE.U32 UR6, UR42, UR6, URZ ;  /* 0x000000062a0672a5 */ /* 0x000fc8000f8e003f */
[----:B------:R-:W-:-:S04]  /*5e70*/  @UP0 USHF.R.U32.HI UR18, URZ, UR19, UR7 ;  /* 0x000000133f120299 */ /* 0x000fc80008011607 */
[----:B------:R-:W-:-:S04]  /*5e80*/  UIADD3 UR6, UR18, UR49, -UR51 ;  /* 0x0000003112067290 */ /* 0x000fc8000fffe833 */
[----:B------:R-:W-:Y:S01]  /*5e90*/  UIADD3 UR14, UR6, UR14, URZ ;  /* 0x0000000e060e7290 */ /* 0x000fe2000fffe03f */
        /* <DEDUP_REMOVED lines=10> */
[----:B0-----:R-:W-:Y:S01]  /*5f40*/  VIADD R7, R168, 0xfffffffe ;  /* 0xfffffffea8077836 */ /* 0x001fe20000000000 */
[----:B------:R-:W-:Y:S06]  /*5f50*/  @P2 BRA `(.L_x_2332) ;  /* 0x0000000000442947 */ /* 0x000fec0003800000 */
        /* <DEDUP_REMOVED lines=10> */
.L_x_2333:
[----:B------:R-:W-:-:S11]  /*6000*/  UISETP.NE.AND UP2, UPT, UR15, 0x1, UPT ;  /* 0x000000010f00788c */ /* 0x000fd6000bf45270 */
[----:B------:R-:W-:Y:S02]  /*6010*/  @UP2 ULDC.64 UR20, c[0x0][0x9e8] ;  /* 0x00027a0000142ab9 */ /* 0x000fe40000000a00 */
[----:B------:R-:W-:-:S04]  /*6020*/  UIMAD.WIDE.U32 UR6, UR18, UR20, URZ ;  /* 0x00000014120672a5 */ /* 0x000fc8000f8e003f */
[----:B------:R-:W-:-:S12]  /*6030*/  @UP2 USHF.R.U32.HI UR18, URZ, UR21, UR7 ;  /* 0x000000153f122299 */ /* 0x000fd80008011607 */
.L_x_2334:
[----:B------:R-:W-:-:S04]  /*6040*/  UIMAD UR15, UR18, UR15, UR15 ;  /* 0x0000000f120f72a4 */ /* 0x000fc8000f8e020f */
[----:B------:R-:W-:-:S04]  /*6050*/  UISETP.LT.AND UP2, UPT, UR14, UR15, UPT ;  /* 0x0000000f0e00728c */ /* 0x000fc8000bf41270 */
[----:B------:R-:W-:-:S12]  /*6060*/  USEL UR14, UR14, UR15, UP2 ;  /* 0x0000000f0e0e7287 */ /* 0x000fd80009000000 */
.L_x_2332:
[----:B------:R-:W-:Y:S01]  /*6070*/  USHF.R.S32.HI UR6, URZ, 0x1f, UR14 ;  /* 0x0000001f3f067899 */ /* 0x000fe2000801140e */
[----:B------:R-:W-:Y:S01]  /*6080*/  ULDC UR24, c[0x0][0x9e4] ;  /* 0x0002790000187ab9 */ /* 0x000fe20000000800 */
[----:B------:R-:W-:Y:S02]  /*6090*/  ULDC UR21, c[0x0][0x9dc] ;  /* 0x0002770000157ab9 */ /* 0x000fe40000000800 */
[----:B------:R-:W-:Y:S01]  /*60a0*/  ULEA.HI UR6, UR6, UR14, URZ, 0x6 ;  /* 0x0000000e06067291 */ /* 0x000fe2000f8f303f */
[----:B------:R-:W-:Y:S01]  /*60b0*/  ULDC UR22, c[0x0][0x988] ;  /* 0x0002620000167ab9 */ /* 0x000fe20000000800 */
[----:B------:R-:W-:Y:S02]  /*60c0*/  ULDC UR25, c[0x0][0x9e0] ;  /* 0x0002780000197ab9 */ /* 0x000fe40000000800 */
[----:B------:R-:W-:-:S04]  /*60d0*/  USHF.R.S32.HI UR6, URZ, 0x6, UR6 ;  /* 0x000000063f067899 */ /* 0x000fc80008011406 */
[----:B------:R-:W-:-:S04]  /*60e0*/  UISETP.LT.AND UP2, UPT, UR48, UR6, UPT ;  /* 0x000000063000728c */ /* 0x000fc8000bf41270 */
[----:B------:R-:W-:-:S06]  /*60f0*/  USEL UR20, UR48, UR6, !UP2 ;  /* 0x0000000630147287 */ /* 0x000fcc000d000000 */
[----:B------:R-:W-:-:S13]  /*6100*/  ISETP.GE.AND P2, PT, R7, UR20, PT ;  /* 0x0000001407007c0c */ /* 0x000fda000bf46270 */
[----:B------:R-:W-:Y:S05]  /*6110*/  @!P2 BRA `(.L_x_2335) ;  /* 0x0000002000e0a947 */ /* 0x000fea0003800000 */
.L_x_2352:
[----:B------:R-:W-:-:S04]  /*6120*/  UIADD3 UR23, UR37, 0x1, URZ ;  /* 0x0000000125177890 */ /* 0x000fc8000fffe03f */
[----:B------:R-:W-:-:S04]  /*6130*/  UISETP.NE.AND UP2, UPT, UR23, 0x2, UPT ;  /* 0x000000021700788c */ /* 0x000fc8000bf45270 */
[----:B------:R-:W-:Y:S02]  /*6140*/  USEL UR6, URZ, 0x1, UP2 ;  /* 0x000000013f067887 */ /* 0x000fe40009000000 */
[----:B------:R-:W-:Y:S02]  /*6150*/  USEL UR23, UR23, URZ, UP2 ;  /* 0x0000003f17177287 */ /* 0x000fe40009000000 */
[----:B------:R-:W-:Y:S01]  /*6160*/  ULOP3.LUT UR38, UR38, UR6, URZ, 0x3c, !UPT ;  /* 0x0000000626267292 */ /* 0x000fe2000f8e3c3f */
[----:B012---:R-:W-:Y:S11]  /*6170*/  @!P0 BRA `(.L_x_2336) ;  /* 0x0000000000048947 */ /* 0x007ff60003800000 */
[----:B------:R-:W-:Y:S01]  /*6180*/  BPT.TRAP 0x1 ;  /* 0x000000040000795c */ /* 0x000fe20000300000 */
.L_x_2336:
[----:B------:R-:W-:Y:S01]  /*6190*/  ULEA UR26, UR23, UR46, 0x3 ;  /* 0x0000002e171a7291 */ /* 0x000fe2000f8e183f */
[----:B------:R-:W-:-:S05]  /*61a0*/  IMAD.U32 R11, RZ, RZ, UR38 ;  /* 0x00000026ff0b7e24 */ /* 0x000fca000f8e00ff */
[----:B------:R-:W-:-:S04]  /*61b0*/  SHF.L.U32 R11, R11, 0x1f, RZ ;  /* 0x0000001f0b0b7819 */ /* 0x000fc800000006ff */
[----:B------:R0:W1:Y:S01]  /*61c0*/  SYNCS.PHASECHK.TRANS64.TRYWAIT P2, [UR26+0x28c30], R11 ;  /* 0x028c300bff0075a7 */ /* 0x000062000804015a */
[----:B------:R-:W-:Y:S05]  /*61d0*/  @!P0 BRA `(.L_x_2337) ;  /* 0x0000000000048947 */ /* 0x000fea0003800000 */
[----:B------:R-:W-:Y:S01]  /*61e0*/  BPT.TRAP 0x1 ;  /* 0x000000040000795c */ /* 0x000fe20000300000 */
.L_x_2337:
[----:B-1----:R-:W-:Y:S05]  /*61f0*/  @P2 BRA `(.L_x_2338) ;  /* 0x0000000000082947 */ /* 0x002fea0003800000 */
[----:B------:R-:W1:Y:S02]  /*6200*/  SYNCS.PHASECHK.TRANS64.TRYWAIT P2, [UR26+0x28c30], R11 ;  /* 0x028c300bff0075a7 */ /* 0x000e64000804015a */
[----:B-1----:R-:W-:Y:S05]  /*6210*/  @!P2 BRA `(.L_x_2339) ;  /* 0x0000010c00d8a947 */ /* 0x002fea0003800000 */
.L_x_2338:
[----:B------:R-:W-:Y:S01]  /*6220*/  R2UR UR18, R0 ;  /* 0x00000000001272ca */ /* 0x000fe200000e0000 */
[----:B----4-:R-:W-:Y:S01]  /*6230*/  WARPGROUP.ARRIVE ;  /* 0x00000000000079c5 */ /* 0x010fe20000000000 */
[----:B------:R-:W-:Y:S01]  /*6240*/  UMOV UR19, 0x40000040 ;  /* 0x4000004000137882 */ /* 0x000fe20000000000 */
[----:B------:R-:W-:Y:S01]  /*6250*/  UMOV UR7, 0x40000040 ;  /* 0x4000004000077882 */ /* 0x000fe20000000000 */
[----:B------:R-:W-:Y:S01]  /*6260*/  UMOV UR11, 0x40000040 ;  /* 0x40000040000b7882 */ /* 0x000fe20000000000 */
[----:B------:R-:W-:Y:S01]  /*6270*/  UMOV UR15, 0x40000040 ;  /* 0x40000040000f7882 */ /* 0x000fe20000000000 */
[----:B------:R-:W-:Y:S01]  /*6280*/  PLOP3.LUT P2, PT, PT, PT, UP0, 0x80, 0x0 ;  /* 0x000000000000781c */ /* 0x000fe20003f4f008 */
[----:B------:R-:W-:Y:S01]  /*6290*/  VIADD R12, R185, UR42 ;  /* 0x0000002ab90c7c36 */ /* 0x000fe20008000000 */
[----:B------:R-:W-:Y:S01]  /*62a0*/  PLOP3.LUT P3, PT, PT, PT, UP0, 0x80, 0x0 ;  /* 0x000000000000781c */ /* 0x000fe20003f6f008 */
[----:B------:R-:W-:Y:S02]  /*62b0*/  IMAD.U32 R10, RZ, RZ, UR26 ;  /* 0x0000001aff0a7e24 */ /* 0x000fe4000f8e00ff */
[----:B------:R-:W-:-:S02]  /*62c0*/  IMAD.SHL.U32 R13, R7, 0x40, RZ ;  /* 0x00000040070d7824 */ /* 0x000fc400078e00ff */
[----:B------:R-:W-:Y:S01]  /*62d0*/  ULEA UR18, UR23, UR18, 0x9 ;  /* 0x0000001217127291 */ /* 0x000fe2000f8e483f */
[----:B------:R-:W-:-:S03]  /*62e0*/  IMAD.U32 R9, RZ, RZ, UR51 ;  /* 0x00000033ff097e24 */ /* 0x000fc6000f8e00ff */
[----:B------:R-:W-:Y:S02]  /*62f0*/  UIADD3 UR6, UR18, 0x2, URZ ;  /* 0x0000000212067890 */ /* 0x000fe4000fffe03f */
[----:B------:R-:W-:Y:S02]  /*6300*/  UIADD3 UR10, UR18, 0x4, URZ ;  /* 0x00000004120a7890 */ /* 0x000fe4000fffe03f */
[----:B------:R-:W-:Y:S02]  /*6310*/  UIADD3 UR14, UR18, 0x6, URZ ;  /* 0x00000006120e7890 */ /* 0x000fe4000fffe03f */
[----:B------:R-:W-:Y:S03]  /*6320*/  HGMMA.64x64x16.F32.BF16 R152, gdesc[UR16], RZ, !UPT, gsb0 ;  /* 0x00e00000109879f0 */ /* 0x000fe6000c0018ff */
[----:B------:R-:W-:Y:S02]  /*6330*/  WARPGROUP.DEPBAR.LE gsb0, 0x0 ;  /* 0x00008000000079c5 */ /* 0x000fe40000010000 */
[----:B------:R-:W-:-:S06]  /*6340*/  WARPGROUP.ARRIVE ;  /* 0x00000000000079c5 */ /* 0x000fcc0000000000 */
[----:B------:R-:W-:Y:S01]  /*6350*/  HGMMA.64x64x16.F32.BF16 R152, gdesc[UR4], R152, gsb0 ;  /* 0x00e00000049879f0 */ /* 0x000fe20008001898 */
[----:B------:R-:W-:Y:S02]  /*6360*/  @UP0 ULDC UR6, c[0x0][0x44c] ;  /* 0x0001130000060ab9 */ /* 0x000fe40000000800 */
[----:B-1----:R-:W-:Y:S01]  /*6370*/  @P2 IMAD.HI.U32 R8, R12, UR6, RZ ;  /* 0x000000060c082c27 */ /* 0x002fe2000f8e00ff */
[----:B------:R-:W-:Y:S01]  /*6380*/  @UP0 ULDC UR6, c[0x0][0x450] ;  /* 0x0001140000060ab9 */ /* 0x000fe20000000800 */
[----:B------:R-:W-:-:S03]  /*6390*/  PLOP3.LUT P2, PT, PT, PT, UP1, 0x40, 0x0 ;  /* 0x000000000000781c */ /* 0x000fc60003f4e818 */
[----:B------:R-:W-:Y:S01]  /*63a0*/  @P3 SHF.R.U32.HI R12, RZ, UR6, R8 ;  /* 0x00000006ff0c3c19 */ /* 0x000fe20008011608 */
[----:B------:R-:W-:-:S04]  /*63b0*/  @!P1 VIADD R8, R10, 0x28c40 ;  /* 0x00028c400a089836 */ /* 0x000fc80000000000 */
[----:B------:R-:W1:Y:S01]  /*63c0*/  SHFL.IDX PT, R20, R12, RZ, 0x1c1f ;  /* 0x001c1fff0c147589 */ /* 0x000e6200000e0000 */
[----:B------:R-:W-:Y:S01]  /*63d0*/  @!P1 PRMT R8, RZ, 0x654, R8 ;  /* 0x00000654ff089816 */ /* 0x000fe20000000008 */
[----:B------:R-:W-:Y:S02]  /*63e0*/  WARPGROUP.DEPBAR.LE gsb0, 0x0 ;  /* 0x00008000000079c5 */ /* 0x000fe40000010000 */
[----:B------:R-:W-:-:S06]  /*63f0*/  WARPGROUP.ARRIVE ;  /* 0x00000000000079c5 */ /* 0x000fcc0000000000 */
[----:B------:R-:W-:Y:S01]  /*6400*/  HGMMA.64x64x16.F32.BF16 R152, gdesc[UR8], R152, gsb0 ;  /* 0x00e00000089879f0 */ /* 0x000fe20008001898 */
[----:B------:R-:W-:Y:S02]  /*6410*/  UMOV UR11, UR21 ;  /* 0x00000015000b7c82 */ /* 0x000fe40008000000 */
[----:B------:R-:W-:Y:S01]  /*6420*/  ULOP3.LUT UR6, URZ, UR11, URZ, 0x33, !UPT ;  /* 0x0000000b3f067292 */ /* 0x000fe2000f8e333f */
[----:B------:R-:W-:Y:S02]  /*6430*/  WARPGROUP.DEPBAR.LE gsb0, 0x0 ;  /* 0x00008000000079c5 */ /* 0x000fe40000010000 */
[----:B------:R-:W-:-:S06]  /*6440*/  WARPGROUP.ARRIVE ;  /* 0x00000000000079c5 */ /* 0x000fcc0000000000 */
[----:B------:R-:W-:Y:S03]  /*6450*/  HGMMA.64x64x16.F32.BF16 R152, gdesc[UR12], R152, gsb0 ;  /* 0x00e000000c9879f0 */ /* 0x000fe60008001898 */
[----:B------:R-:W-:Y:S02]  /*6460*/  WARPGROUP.DEPBAR.LE gsb0, 0x0 ;  /* 0x00008000000079c5 */ /* 0x000fe40000010000 */
[----:B------:R2:W-:Y:S02]  /*6470*/  @!P1 SYNCS.ARRIVE.TRANS64.RED.A1T0 RZ, [R8+URZ], RZ ;  /* 0x000000ff08ff99a7 */ /* 0x0005e4000810043f */
[----:B--2---:R-:W-:-:S04]  /*6480*/  IADD3 R8, -R2, 0x1, -R13 ;  /* 0x0000000102087810 */ /* 0x004fc80007ffe90d */
[----:B------:R-:W-:-:S05]  /*6490*/  IADD3 R8, -R9, UR49, R8 ;  /* 0x0000003109087c10 */ /* 0x000fca000fffe108 */
[C---:B------:R-:W-:Y:S02]  /*64a0*/  VIADD R205, R8.reuse, UR25 ;  /* 0x0000001908cd7c36 */ /* 0x040fe40008000000 */
[----:B------:R-:W-:Y:S02]  /*64b0*/  VIADD R207, R8, UR6 ;  /* 0x0000000608cf7c36 */ /* 0x000fe40008000000 */
[C---:B-1----:R-:W-:Y:S02]  /*64c0*/  IMAD.IADD R14, R20.reuse, 0x1, R205 ;  /* 0x00000001140e7824 */ /* 0x042fe400078e02cd */
[----:B------:R-:W-:Y:S01]  /*64d0*/  IMAD.IADD R15, R20, 0x1, R207 ;  /* 0x00000001140f7824 */ /* 0x000fe200078e02cf */
[----:B------:R-:W-:Y:S06]  /*64e0*/  @P2 BRA `(.L_x_2340) ;  /* 0x00000000005c2947 */ /* 0x000fec0003800000 */
[----:B------:R-:W-:Y:S01]  /*64f0*/  IMAD.U32 R9, RZ, RZ, UR51 ;  /* 0x00000033ff097e24 */ /* 0x000fe2000f8e00ff */
[----:B------:R-:W-:Y:S04]  /*6500*/  BSSY B0, `(.L_x_2341) ;  /* 0x0000011000007945 */ /* 0x000fe80003800000 */
[----:B------:R-:W-:-:S04]  /*6510*/  IADD3 R20, -R9, UR49, R20 ;  /* 0x0000003109147c10 */ /* 0x000fc8000fffe114 */
        /* <DEDUP_REMOVED lines=10> */
.L_x_2342:
[----:B------:R-:W-:-:S05]  /*65c0*/  IMAD.U32 R206, RZ, RZ, UR24 ;  /* 0x00000018ffce7e24 */ /* 0x000fca000f8e00ff */
[----:B------:R-:W-:-:S13]  /*65d0*/  ISETP.NE.AND P2, PT, R206, 0x1, PT ;  /* 0x00000001ce00780c */ /* 0x000fda0003f45270 */
[----:B------:R-:W1:Y:S02]  /*65e0*/  @P2 LDC.64 R8, c[0x0][0x9e8] ;  /* 0x00027a00ff082b82 */ /* 0x000e640000000a00 */
[----:B-1----:R-:W-:-:S05]  /*65f0*/  @P2 IMAD.HI.U32 R8, R20, R8, RZ ;  /* 0x0000000814082227 */ /* 0x002fca00078e00ff */
[----:B------:R-:W-:-:S07]  /*6600*/  @P2 SHF.R.U32.HI R20, RZ, R9, R8 ;  /* 0x00000009ff142219 */ /* 0x000fce0000011608 */
.L_x_2343:
[----:B------:R-:W-:Y:S05]  /*6610*/  BSYNC B0 ;  /* 0x0000000000007941 */ /* 0x000fea0003800000 */
.L_x_2341:
[----:B------:R-:W-:-:S04]  /*6620*/  IMAD R9, R20, R206, -R13 ;  /* 0x000000ce14097224 */ /* 0x000fc800078e0a0d */
[----:B------:R-:W-:-:S05]  /*6630*/  IMAD.IADD R9, R9, 0x1, -R2 ;  /* 0x0000000109097824 */ /* 0x000fca00078e0a02 */
[----:B------:R-:W-:Y:S02]  /*6640*/  VIADDMNMX R14, R9, R206, R14, PT ;  /* 0x000000ce090e7246 */ /* 0x000fe4000380010e */
[----:B------:R-:W-:-:S07]  /*6650*/  VIMNMX R15, R15, R9, !PT ;  /* 0x000000090f0f7248 */ /* 0x000fce0007fe0100 */
.L_x_2340:
[----:B------:R-:W-:Y:S01]  /*6660*/  ISETP.GT.AND P2, PT, R7, -0x1, PT ;  /* 0xffffffff0700780c */ /* 0x000fe20003f44270 */
[----:B------:R-:W1:Y:S03]  /*6670*/  SHFL.IDX PT, R8, R12, 0x1, 0x1c1f ;  /* 0x003c1f000c087f89 */ /* 0x000e6600000e0000 */
        /* <DEDUP_REMOVED lines=11> */
[----:B-1----:R-:W-:Y:S01]  /*6730*/  IMAD.IADD R12, R205, 0x1, R8 ;  /* 0x00000001cd0c7824 */ /* 0x002fe200078e0208 */
        /* <DEDUP_REMOVED lines=8> */
[C---:B------:R-:W-:Y:S02]  /*67c0*/  ISETP.GT.AND P3, PT, R15.reuse, 0x19, P2 ;  /* 0x000000190f00780c */ /* 0x040fe40001764270 */
        /* <DEDUP_REMOVED lines=22> */
[----:B------:R-:W-:Y:S02]  /*6930*/  ISETP.GT.AND P3, PT, R15, 0x39, P2 ;  /* 0x000000390f00780c */ /* 0x000fe40001764270 */
[C---:B------:R-:W-:Y:S02]  /*6940*/  ISETP.LT.OR P4, PT, R14.reuse, 0x32, P4 ;  /* 0x000000320e00780c */ /* 0x040fe40002781670 */
[C---:B------:R-:W-:Y:S02]  /*6950*/  ISETP.LT.OR P6, PT, R14.reuse, 0x39, P6 ;  /* 0x000000390e00780c */ /* 0x040fe400037c1670 */
[----:B------:R-:W-:Y:S01]  /*6960*/  ISETP.LT.OR P3, PT, R14, 0x3a, P3 ;  /* 0x0000003a0e00780c */ /* 0x000fe20001f61670 */
[----:B------:R-:W-:Y:S01]  /*6970*/  IMAD.IADD R14, R207, 0x1, R8 ;  /* 0x00000001cf0e7824 */ /* 0x000fe200078e0208 */
[----:B------:R-:W-:-:S02]  /*6980*/  FSEL R177, R177, -INF , !P4 ;  /* 0xff800000b1b17808 */ /* 0x000fc40006000000 */
[----:B------:R-:W-:Y:S02]  /*6990*/  FSEL R180, R180, -INF , !P6 ;  /* 0xff800000b4b47808 */ /* 0x000fe40007000000 */
[----:B------:R-:W-:Y:S01]  /*69a0*/  FSEL R181, R181, -INF , !P3 ;  /* 0xff800000b5b57808 */ /* 0x000fe20005800000 */
        /* <DEDUP_REMOVED lines=14> */
.L_x_2346:
[----:B------:R-:W-:-:S05]  /*6a90*/  IMAD.U32 R20, RZ, RZ, UR24 ;  /* 0x00000018ff147e24 */ /* 0x000fca000f8e00ff */
[----:B------:R-:W-:-:S13]  /*6aa0*/  ISETP.NE.AND P3, PT, R20, 0x1, PT ;  /* 0x000000011400780c */ /* 0x000fda0003f65270 */
[----:B------:R-:W1:Y:S02]  /*6ab0*/  @P3 LDC.64 R8, c[0x0][0x9e8] ;  /* 0x00027a00ff083b82 */ /* 0x000e640000000a00 */
[----:B-1----:R-:W-:-:S05]  /*6ac0*/  @P3 IMAD.HI.U32 R8, R15, R8, RZ ;  /* 0x000000080f083227 */ /* 0x002fca00078e00ff */
[----:B------:R-:W-:-:S07]  /*6ad0*/  @P3 SHF.R.U32.HI R15, RZ, R9, R8 ;  /* 0x00000009ff0f3219 */ /* 0x000fce0000011608 */
.L_x_2347:
[----:B------:R-:W-:Y:S05]  /*6ae0*/  BSYNC B0 ;  /* 0x0000000000007941 */ /* 0x000fea0003800000 */
.L_x_2345:
[----:B------:R-:W-:-:S04]  /*6af0*/  IMAD R13, R15, R20, -R13 ;  /* 0x000000140f0d7224 */ /* 0x000fc800078e0a0d */
[----:B------:R-:W-:-:S05]  /*6b00*/  IMAD.IADD R13, R13, 0x1, -R2 ;  /* 0x000000010d0d7824 */ /* 0x000fca00078e0a02 */
[----:B------:R-:W-:Y:S02]  /*6b10*/  VIADDMNMX R12, R13, R20, R12, PT ;  /* 0x000000140d0c7246 */ /* 0x000fe4000380010c */
[----:B------:R-:W-:-:S07]  /*6b20*/  VIMNMX R14, R14, R13, !PT ;  /* 0x0000000d0e0e7248 */ /* 0x000fce0007fe0100 */
.L_x_2344:
[----:B------:R-:W-:Y:S01]  /*6b30*/  FMNMX.FTZ R8, R152, R5, !PT ;  /* 0x0000000598087209 */ /* 0x000fe20007810000 */
[----:B------:R-:W-:Y:S01]  /*6b40*/  UMOV UR10, UR22 ;  /* 0x00000016000a7c82 */ /* 0x000fe20008000000 */
[C---:B------:R-:W-:Y:S02]  /*6b50*/  ISETP.GT.AND P4, PT, R14.reuse, RZ, P2 ;  /* 0x000000ff0e00720c */ /* 0x040fe40001784270 */
[----:B------:R-:W-:Y:S02]  /*6b60*/  FMNMX.FTZ R9, R153, R8, !PT ;  /* 0x0000000899097209 */ /* 0x000fe40007810000 */
[----:B------:R-:W-:Y:S02]  /*6b70*/  ISETP.GT.AND P3, PT, R14, 0x1, P2 ;  /* 0x000000010e00780c */ /* 0x000fe40001764270 */
[----:B------:R-:W-:Y:S02]  /*6b80*/  FMNMX.FTZ R8, R156, R9, !PT ;  /* 0x000000099c087209 */ /* 0x000fe40007810000 */
[----:B------:R-:W-:-:S02]  /*6b90*/  ISETP.LT.OR P4, PT, R12, 0x1, P4 ;  /* 0x000000010c00780c */ /* 0x000fc40002781670 */
[----:B------:R-:W-:Y:S02]  /*6ba0*/  FMNMX.FTZ R9, R157, R8, !PT ;  /* 0x000000089d097209 */ /* 0x000fe40007810000 */
[----:B------:R-:W-:Y:S02]  /*6bb0*/  ISETP.GT.AND P5, PT, R14, 0x8, P2 ;  /* 0x000000080e00780c */ /* 0x000fe400017a4270 */
[----:B------:R-:W-:Y:S02]  /*6bc0*/  FMNMX.FTZ R8, R160, R9, !PT ;  /* 0x00000009a0087209 */ /* 0x000fe40007810000 */
[----:B------:R-:W-:Y:S02]  /*6bd0*/  ISETP.LT.OR P3, PT, R12, 0x2, P3 ;  /* 0x000000020c00780c */ /* 0x000fe40001f61670 */
[----:B------:R-:W-:Y:S02]  /*6be0*/  FMNMX.FTZ R9, R161, R8, !PT ;  /* 0x00000008a1097209 */ /* 0x000fe40007810000 */
[----:B------:R-:W-:-:S02]  /*6bf0*/  ISETP.GT.AND P6, PT, R14, 0x9, P2 ;  /* 0x000000090e00780c */ /* 0x000fc400017c4270 */
[----:B------:R-:W-:Y:S02]  /*6c00*/  FMNMX.FTZ R8, R164, R9, !PT ;  /* 0x00000009a4087209 */ /* 0x000fe40007810000 */
[----:B------:R-:W-:Y:S02]  /*6c10*/  ISETP.LT.OR P5, PT, R12, 0x9, P5 ;  /* 0x000000090c00780c */ /* 0x000fe40002fa1670 */
[----:B------:R-:W-:Y:S02]  /*6c20*/  FMNMX.FTZ R9, R165, R8, !PT ;  /* 0x00000008a5097209 */ /* 0x000fe40007810000 */
[----:B------:R-:W-:Y:S02]  /*6c30*/  FSEL R155, R155, -INF , !P3 ;  /* 0xff8000009b9b7808 */ /* 0x000fe40005800000 */
        /* <DEDUP_REMOVED lines=11> */
[----:B------:R-:W-:Y:S02]  /*6cf0*/  ISETP.LT.OR P3, PT, R12, 0x11, P3 ;  /* 0x000000110c00780c */ /* 0x000fe40001f61670 */
[----:B------:R-:W-:Y:S02]  /*6d00*/  FMNMX.FTZ R8, R180, R9, !PT ;  /* 0x00000009b4087209 */ /* 0x000fe40007810000 */
[----:B------:R-:W-:-:S02]  /*6d10*/  ISETP.GT.AND P6, PT, R14, 0x18, P2 ;  /* 0x000000180e00780c */ /* 0x000fc400017c4270 */
[----:B------:R-:W-:Y:S02]  /*6d20*/  FMNMX.FTZ R9, R181, R8, !PT ;  /* 0x00000008b5097209 */ /* 0x000fe40007810000 */
[----:B------:R-:W-:Y:S02]  /*6d30*/  ISETP.LT.OR P5, PT, R12, 0x12, P5 ;  /* 0x000000120c00780c */ /* 0x000fe40002fa1670 */
[----:B------:R-:W-:Y:S01]  /*6d40*/  FSEL R162, R162, -INF , !P3 ;  /* 0xff800000a2a27808 */ /* 0x000fe20005800000 */
[----:B------:R-:W1:Y:S01]  /*6d50*/  SHFL.BFLY PT, R8, R9, 0x2, 0x1f ;  /* 0x0c401f0009087f89 */ /* 0x000e6200000e0000 */
[----:B------:R-:W-:Y:S02]  /*6d60*/  ISETP.LT.OR P6, PT, R12, 0x19, P6 ;  /* 0x000000190c00780c */ /* 0x000fe400037c1670 */
[----:B------:R-:W-:Y:S02]  /*6d70*/  FSEL R163, R163, -INF , !P5 ;  /* 0xff800000a3a37808 */ /* 0x000fe40006800000 */
[----:B------:R-:W-:-:S02]  /*6d80*/  ISETP.GT.AND P3, PT, R14, 0x20, P2 ;  /* 0x000000200e00780c */ /* 0x000fc40001764270 */
[----:B------:R-:W-:Y:S02]  /*6d90*/  FSEL R166, R166, -INF , !P6 ;  /* 0xff800000a6a67808 */ /* 0x000fe40007000000 */
[----:B------:R-:W-:Y:S02]  /*6da0*/  ISETP.GT.AND P5, PT, R14, 0x21, P2 ;  /* 0x000000210e00780c */ /* 0x000fe400017a4270 */
[----:B------:R-:W-:Y:S02]  /*6db0*/  ISETP.LT.OR P3, PT, R12, 0x21, P3 ;  /* 0x000000210c00780c */ /* 0x000fe40001f61670 */
[----:B------:R-:W-:Y:S02]  /*6dc0*/  ISETP.GT.AND P6, PT, R14, 0x28, P2 ;  /* 0x000000280e00780c */ /* 0x000fe400017c4270 */
[----:B------:R-:W-:Y:S02]  /*6dd0*/  ISETP.LT.OR P5, PT, R12, 0x22, P5 ;  /* 0x000000220c00780c */ /* 0x000fe40002fa1670 */
[----:B------:R-:W-:-:S02]  /*6de0*/  FSEL R170, R170, -INF , !P3 ;  /* 0xff800000aaaa7808 */ /* 0x000fc40005800000 */
[----:B------:R-:W-:Y:S02]  /*6df0*/  ISETP.GT.AND P3, PT, R14, 0x29, P2 ;  /* 0x000000290e00780c */ /* 0x000fe40001764270 */
[----:B------:R-:W-:Y:S02]  /*6e00*/  FSEL R171, R171, -INF , !P5 ;  /* 0xff800000abab7808 */ /* 0x000fe40006800000 */
[----:B------:R-:W-:Y:S02]  /*6e10*/  ISETP.LT.OR P6, PT, R12, 0x29, P6 ;  /* 0x000000290c00780c */ /* 0x000fe400037c1670 */
[----:B-1----:R-:W-:Y:S02]  /*6e20*/  FMNMX.FTZ R13, R9, R8, !PT ;  /* 0x00000008090d7209 */ /* 0x002fe40007810000 */
[----:B------:R-:W-:Y:S02]  /*6e30*/  FSEL R9, R154, -INF , !P4 ;  /* 0xff8000009a097808 */ /* 0x000fe40006000000 */
[----:B------:R-:W-:Y:S01]  /*6e40*/  ISETP.GT.AND P4, PT, R14, 0x19, P2 ;  /* 0x000000190e00780c */ /* 0x000fe20001784270 */
[----:B------:R-:W1:Y:S01]  /*6e50*/  SHFL.BFLY PT, R8, R13, 0x1, 0x1f ;  /* 0x0c201f000d087f89 */ /* 0x000e6200000e0000 */
[----:B------:R-:W-:-:S02]  /*6e60*/  FMNMX.FTZ R20, R9, R6, !PT ;  /* 0x0000000609147209 */ /* 0x000fc40007810000 */
[C---:B------:R-:W-:Y:S02]  /*6e70*/  ISETP.LT.OR P4, PT, R12.reuse, 0x1a, P4 ;  /* 0x0000001a0c00780c */ /* 0x040fe40002781670 */
[----:B------:R-:W-:Y:S02]  /*6e80*/  ISETP.LT.OR P3, PT, R12, 0x2a, P3 ;  /* 0x0000002a0c00780c */ /* 0x000fe40001f61670 */
[----:B------:R-:W-:Y:S02]  /*6e90*/  FSEL R167, R167, -INF , !P4 ;  /* 0xff800000a7a77808 */ /* 0x000fe40006000000 */
[----:B------:R-:W-:Y:S02]  /*6ea0*/  ISETP.GT.AND P5, PT, R14, 0x30, P2 ;  /* 0x000000300e00780c */ /* 0x000fe400017a4270 */
[----:B------:R-:W-:Y:S02]  /*6eb0*/  FSEL R174, R174, -INF , !P6 ;  /* 0xff800000aeae7808 */ /* 0x000fe40007000000 */
[----:B------:R-:W-:-:S02]  /*6ec0*/  FSEL R175, R175, -INF , !P3 ;  /* 0xff800000afaf7808 */ /* 0x000fc40005800000 */
[C---:B------:R-:W-:Y:S02]  /*6ed0*/  ISETP.GT.AND P6, PT, R14.reuse, 0x31, P2 ;  /* 0x000000310e00780c */ /* 0x040fe400017c4270 */
[C---:B------:R-:W-:Y:S02]  /*6ee0*/  ISETP.GT.AND P3, PT, R14.reuse, 0x38, P2 ;  /* 0x000000380e00780c */ /* 0x040fe40001764270 */
[----:B------:R-:W-:Y:S02]  /*6ef0*/  ISETP.GT.AND P2, PT, R14, 0x39, P2 ;  /* 0x000000390e00780c */ /* 0x000fe40001744270 */
[C---:B------:R-:W-:Y:S02]  /*6f00*/  ISETP.LT.OR P5, PT, R12.reuse, 0x31, P5 ;  /* 0x000000310c00780c */ /* 0x040fe40002fa1670 */
[----:B------:R-:W-:Y:S02]  /*6f10*/  ISETP.LT.OR P6, PT, R12, 0x32, P6 ;  /* 0x000000320c00780c */ /* 0x000fe400037c1670 */
[----:B-1----:R-:W-:-:S02]  /*6f20*/  FMNMX.FTZ R8, R13, R8, !PT ;  /* 0x000000080d087209 */ /* 0x002fc40007810000 */
[----:B------:R-:W-:Y:S02]  /*6f30*/  FMNMX.FTZ R13, R155, R20, !PT ;  /* 0x000000149b0d7209 */ /* 0x000fe40007810000 */
[----:B------:R-:W-:Y:S02]  /*6f40*/  FSETP.NEU.FTZ.AND P4, PT, R8, -INF , PT ;  /* 0xff8000000800780b */ /* 0x000fe40003f9d000 */
[----:B------:R-:W-:Y:S02]  /*6f50*/  FMNMX.FTZ R20, R158, R13, !PT ;  /* 0x0000000d9e147209 */ /* 0x000fe40007810000 */
[----:B------:R-:W-:Y:S02]  /*6f60*/  FSEL R178, R178, -INF , !P5 ;  /* 0xff800000b2b27808 */ /* 0x000fe40006800000 */
[----:B------:R-:W-:Y:S02]  /*6f70*/  FMNMX.FTZ R13, R159, R20, !PT ;  /* 0x000000149f0d7209 */ /* 0x000fe40007810000 */
[----:B------:R-:W-:-:S02]  /*6f80*/  ISETP.LT.OR P3, PT, R12, 0x39, P3 ;  /* 0x000000390c00780c */ /* 0x000fc40001f61670 */
[----:B------:R-:W-:Y:S01]  /*6f90*/  FMNMX.FTZ R20, R162, R13, !PT ;  /* 0x0000000da2147209 */ /* 0x000fe20007810000 */
[----:B------:R-:W-:Y:S01]  /*6fa0*/  FMUL.FTZ R13, R8, UR10 ;  /* 0x0000000a080d7c20 */ /* 0x000fe20008410000 */
[----:B------:R-:W-:Y:S02]  /*6fb0*/  FSEL R179, R179, -INF , !P6 ;  /* 0xff800000b3b37808 */ /* 0x000fe40007000000 */
[----:B------:R-:W-:Y:S02]  /*6fc0*/  FMNMX.FTZ R15, R163, R20, !PT ;  /* 0x00000014a30f7209 */ /* 0x000fe40007810000 */
        /* <DEDUP_REMOVED lines=10> */
[----:B------:R-:W-:Y:S01]  /*7070*/  FSEL R183, R183, -INF , !P2 ;  /* 0xff800000b7b77808 */ /* 0x000fe20005000000 */
[----:B------:R-:W-:Y:S01]  /*7080*/  MUFU.EX2 R152, R152 ;  /* 0x0000009800987308 */ /* 0x000fe20000000800 */
[----:B------:R-:W-:Y:S01]  /*7090*/  FMNMX.FTZ R21, R171, R20, !PT ;  /* 0x00000014ab157209 */ /* 0x000fe20007810000 */
[----:B------:R-:W-:-:S03]  /*70a0*/  FFMA.FTZ R160, R168, UR10, -R13 ;  /* 0x0000000aa8a07c23 */ /* 0x000fc6000801080d */
[----:B------:R-:W-:-:S03]  /*70b0*/  FMNMX.FTZ R14, R174, R21, !PT ;  /* 0x00000015ae0e7209 */ /* 0x000fc60007810000 */
[----:B------:R-:W-:Y:S01]  /*70c0*/  MUFU.EX2 R15, R15 ;  /* 0x0000000f000f7308 */ /* 0x000fe20000000800 */
[----:B------:R-:W-:-:S04]  /*70d0*/  FMNMX.FTZ R21, R175, R14, !PT ;  /* 0x0000000eaf157209 */ /* 0x000fc80007810000 */
[----:B------:R-:W-:Y:S01]  /*70e0*/  FMNMX.FTZ R14, R178, R21, !PT ;  /* 0x00000015b20e7209 */ /* 0x000fe20007810000 */
[--C-:B------:R-:W-:Y:S01]  /*70f0*/  FFMA.FTZ R21, R157, UR10, -R13.reuse ;  /* 0x0000000a9d157c23 */ /* 0x100fe2000801080d */
[--C-:B------:R-:W-:Y:S01]  /*7100*/  FFMA.FTZ R157, R165, UR10, -R13.reuse ;  /* 0x0000000aa59d7c23 */ /* 0x100fe2000801080d */
[----:B------:R-:W-:Y:S01]  /*7110*/  MUFU.EX2 R154, R154 ;  /* 0x0000009a009a7308 */ /* 0x000fe20000000800 */
[----:B------:R-:W-:Y:S01]  /*7120*/  FMNMX.FTZ R153, R179, R14, !PT ;  /* 0x0000000eb3997209 */ /* 0x000fe20007810000 */
[----:B------:R-:W-:Y:S01]  /*7130*/  FFMA.FTZ R165, R173, UR10, -R13 ;  /* 0x0000000aada57c23 */ /* 0x000fe2000801080d */
[----:B------:R-:W-:Y:S02]  /*7140*/  IMAD.MOV R173, RZ, RZ, -R17 ;  /* 0x000000ffffad7224 */ /* 0x000fe400078e0a11 */
[----:B------:R-:W-:Y:S01]  /*7150*/  FMNMX.FTZ R12, R182, R153, !PT ;  /* 0x00000099b60c7209 */ /* 0x000fe20007810000 */
[--C-:B------:R-:W-:Y:S01]  /*7160*/  FFMA.FTZ R153, R161, UR10, -R13.reuse ;  /* 0x0000000aa1997c23 */ /* 0x100fe2000801080d */
[--C-:B------:R-:W-:Y:S01]  /*7170*/  FFMA.FTZ R161, R169, UR10, -R13.reuse ;  /* 0x0000000aa9a17c23 */ /* 0x100fe2000801080d */
[----:B------:R-:W-:Y:S01]  /*7180*/  MUFU.EX2 R21, R21 ;  /* 0x0000001500157308 */ /* 0x000fe20000000800 */
[----:B------:R-:W-:Y:S01]  /*7190*/  FMNMX.FTZ R14, R183, R12, !PT ;  /* 0x0000000cb70e7209 */ /* 0x000fe20007810000 */
[--C-:B------:R-:W-:Y:S01]  /*71a0*/  FFMA.FTZ R12, R164, UR10, -R13.reuse ;  /* 0x0000000aa40c7c23 */ /* 0x100fe2000801080d */
[----:B------:R-:W-:Y:S01]  /*71b0*/  FSEL R164, R8, RZ, P4 ;  /* 0x000000ff08a47208 */ /* 0x000fe20002000000 */
[----:B------:R-:W-:Y:S01]  /*71c0*/  FFMA.FTZ R169, R177, UR10, -R13 ;  /* 0x0000000ab1a97c23 */ /* 0x000fe2000801080d */
[----:B------:R-:W-:Y:S01]  /*71d0*/  ISETP.NE.AND P2, PT, R2, R173, PT ;  /* 0x000000ad0200720c */ /* 0x000fe20003f45270 */
[----:B------:R-:W1:Y:S01]  /*71e0*/  SHFL.BFLY PT, R205, R14, 0x2, 0x1f ;  /* 0x0c401f000ecd7f89 */ /* 0x000e6200000e0000 */
[----:B------:R-:W-:-:S02]  /*71f0*/  IMAD.U32 R177, RZ, RZ, UR37 ;  /* 0x00000025ffb17e24 */ /* 0x000fc4000f8e00ff */
[----:B------:R-:W-:Y:S01]  /*7200*/  FADD.FTZ R164, -R164, R5 ;  /* 0x00000005a4a47221 */ /* 0x000fe20000010100 */
[----:B------:R-:W-:Y:S03]  /*7210*/  MUFU.EX2 R156, R156 ;  /* 0x0000009c009c7308 */ /* 0x000fe60000000800 */
[----:B------:R-:W-:Y:S01]  /*7220*/  FMUL.FTZ R5, R164, UR10 ;  /* 0x0000000aa4057c20 */ /* 0x000fe20008410000 */
[----:B------:R-:W-:-:S04]  /*7230*/  FFMA.FTZ R164, R176, UR10, -R13 ;  /* 0x0000000ab0a47c23 */ /* 0x000fc8000801080d */
[----:B------:R-:W-:Y:S08]  /*7240*/  MUFU.EX2 R153, R153 ;  /* 0x0000009900997308 */ /* 0x000ff00000000800 */
[----:B------:R-:W2:Y:S01]  /*7250*/  MUFU.EX2 R5, R5 ;  /* 0x0000000500057308 */ /* 0x000ea20000000800 */
[----:B-1----:R-:W-:Y:S01]  /*7260*/  FMNMX.FTZ R205, R14, R205, !PT ;  /* 0x000000cd0ecd7209 */ /* 0x002fe20007810000 */
[--C-:B------:R-:W-:Y:S01]  /*7270*/  FFMA.FTZ R14, R172, UR10, -R13.reuse ;  /* 0x0000000aac0e7c23 */ /* 0x100fe2000801080d */
[----:B------:R-:W-:-:S05]  /*7280*/  FFMA.FTZ R172, R180, UR10, -R13 ;  /* 0x0000000ab4ac7c23 */ /* 0x000fca000801080d */
[----:B------:R-:W1:Y:S01]  /*7290*/  MUFU.EX2 R12, R12 ;  /* 0x0000000c000c7308 */ /* 0x000e620000000800 */
[----:B------:R-:W-:Y:S01]  /*72a0*/  FFMA.FTZ R13, R181, UR10, -R13 ;  /* 0x0000000ab50d7c23 */ /* 0x000fe2000801080d */
[----:B------:R-:W3:Y:S06]  /*72b0*/  SHFL.BFLY PT, R20, R205, 0x1, 0x1f ;  /* 0x0c201f00cd147f89 */ /* 0x000eec00000e0000 */
[----:B------:R-:W4:Y:S01]  /*72c0*/  MUFU.EX2 R157, R157 ;  /* 0x0000009d009d7308 */ /* 0x000f220000000800 */
[----:B--2---:R-:W-:Y:S01]  /*72d0*/  FFMA.FTZ R168, R5, R3, R152 ;  /* 0x0000000305a87223 */ /* 0x004fe20000010098 */
[----:B------:R-:W-:Y:S01]  /*72e0*/  F2FP.BF16.F32.PACK_AB R152, R15, R152 ;  /* 0x000000980f98723e */ /* 0x000fe200000010ff */
[-C--:B------:R-:W-:Y:S01]  /*72f0*/  FMUL.FTZ R24, R24, R5.reuse ;  /* 0x0000000518187220 */ /* 0x080fe20000410000 */
[-C--:B------:R-:W-:Y:S01]  /*7300*/  FMUL.FTZ R25, R25, R5.reuse ;  /* 0x0000000519197220 */ /* 0x080fe20000410000 */
[----:B------:R-:W-:Y:S01]  /*7310*/  FADD.FTZ R173, R15, R168 ;  /* 0x000000a80fad7221 */ /* 0x000fe20000010000 */
[-C--:B------:R-:W-:Y:S01]  /*7320*/  FMUL.FTZ R28, R28, R5.reuse ;  /* 0x000000051c1c7220 */ /* 0x080fe20000410000 */
[-C--:B------:R-:W-:Y:S01]  /*7330*/  FMUL.FTZ R29, R29, R5.reuse ;  /* 0x000000051d1d7220 */ /* 0x080fe20000410000 */
[----:B------:R-:W2:Y:S01]  /*7340*/  MUFU.EX2 R160, R160 ;  /* 0x000000a000a07308 */ /* 0x000ea20000000800 */
[----:B------:R-:W-:Y:S01]  /*7350*/  FADD.FTZ R168, R154, R173 ;  /* 0x000000ad9aa87221 */ /* 0x000fe20000010000 */
[----:B------:R-:W-:Y:S01]  /*7360*/  F2FP.BF16.F32.PACK_AB R154, R21, R154 ;  /* 0x0000009a159a723e */ /* 0x000fe200000010ff */
[-C--:B------:R-:W-:Y:S01]  /*7370*/  FMUL.FTZ R32, R32, R5.reuse ;  /* 0x0000000520207220 */ /* 0x080fe20000410000 */
[----:B------:R-:W-:Y:S01]  /*7380*/  FMUL.FTZ R33, R33, R5 ;  /* 0x0000000521217220 */ /* 0x000fe20000410000 */
[----:B------:R-:W-:Y:S01]  /*7390*/  FADD.FTZ R173, R21, R168 ;  /* 0x000000a815ad7221 */ /* 0x000fe20000010000 */
[----:B------:R-:W-:-:S02]  /*73a0*/  @!P2 IMAD R168, R177, 0x40, R16 ;  /* 0x00000040b1a8a824 */ /* 0x000fc400078e0210 */
[-C--:B------:R-:W-:Y:S01]  /*73b0*/  FMUL.FTZ R36, R36, R5.reuse ;  /* 0x0000000524247220 */ /* 0x080fe20000410000 */
[----:B------:R-:W5:Y:S01]  /*73c0*/  MUFU.EX2 R161, R161 ;  /* 0x000000a100a17308 */ /* 0x000f620000000800 */
[----:B------:R-:W-:Y:S01]  /*73d0*/  FADD.FTZ R180, R156, R173 ;  /* 0x000000ad9cb47221 */ /* 0x000fe20000010000 */
[----:B---3--:R-:W-:Y:S01]  /*73e0*/  FMNMX.FTZ R20, R205, R20, !PT ;  /* 0x00000014cd147209 */ /* 0x008fe20007810000 */
[-C--:B------:R-:W-:Y:S01]  /*73f0*/  FMUL.FTZ R37, R37, R5.reuse ;  /* 0x0000000525257220 */ /* 0x080fe20000410000 */
[----:B------:R-:W-:Y:S01]  /*7400*/  @!P2 LEA R173, R168, UR46, 0x2 ;  /* 0x0000002ea8adac11 */ /* 0x000fe2000f8e10ff */
[C---:B------:R-:W-:Y:S01]  /*7410*/  FADD.FTZ R177, R153.reuse, R180 ;  /* 0x000000b499b17221 */ /* 0x040fe20000010000 */
[C---:B------:R-:W-:Y:S01]  /*7420*/  FSETP.NEU.FTZ.AND P3, PT, R20.reuse, -INF , PT ;  /* 0xff8000001400780b */ /* 0x040fe20003f7d000 */
[----:B------:R-:W-:Y:S01]  /*7430*/  FMUL.FTZ R3, R20, UR10 ;  /* 0x0000000a14037c20 */ /* 0x000fe20008410000 */
[----:B------:R-:W3:Y:S01]  /*7440*/  MUFU.EX2 R14, R14 ;  /* 0x0000000e000e7308 */ /* 0x000ee20000000800 */
[----:B------:R0:W-:Y:S01]  /*7450*/  @!P2 STS [R173+0x28800], R5 ;  /* 0x02880005ad00a388 */ /* 0x0001e20000000800 */
[----:B------:R-:W-:Y:S01]  /*7460*/  F2FP.BF16.F32.PACK_AB R156, R153, R156 ;  /* 0x0000009c999c723e */ /* 0x000fe200000010ff */
[-C--:B------:R-:W-:Y:S01]  /*7470*/  FMUL.FTZ R40, R40, R5.reuse ;  /* 0x0000000528287220 */ /* 0x080fe20000410000 */
[----:B------:R-:W-:Y:S01]  /*7480*/  FSEL R176, R3, RZ, P3 ;  /* 0x000000ff03b07208 */ /* 0x000fe20001800000 */
[-C--:B------:R-:W-:Y:S01]  /*7490*/  FMUL.FTZ R41, R41, R5.reuse ;  /* 0x0000000529297220 */ /* 0x080fe20000410000 */
[----:B------:R-:W-:Y:S01]  /*74a0*/  FSEL R3, R20, RZ, P3 ;  /* 0x000000ff14037208 */ /* 0x000fe20001800000 */
[-C--:B------:R-:W-:Y:S01]  /*74b0*/  FMUL.FTZ R44, R44, R5.reuse ;  /* 0x000000052c2c7220 */ /* 0x080fe20000410000 */
[----:B------:R-:W0:Y:S01]  /*74c0*/  MUFU.EX2 R165, R165 ;  /* 0x000000a500a57308 */ /* 0x000e220000000800 */
[--C-:B------:R-:W-:Y:S01]  /*74d0*/  FFMA.FTZ R9, R9, UR10, -R176.reuse ;  /* 0x0000000a09097c23 */ /* 0x100fe200080108b0 */
[----:B------:R-:W-:Y:S01]  /*74e0*/  FFMA.FTZ R155, R155, UR10, -R176 ;  /* 0x0000000a9b9b7c23 */ /* 0x000fe200080108b0 */
[----:B------:R-:W-:Y:S01]  /*74f0*/  FADD.FTZ R3, -R3, R6 ;  /* 0x0000000603037221 */ /* 0x000fe20000010100 */
[----:B-1----:R-:W-:Y:S01]  /*7500*/  FADD.FTZ R6, R12, R177 ;  /* 0x000000b10c067221 */ /* 0x002fe20000010000 */
[--C-:B------:R-:W-:Y:S01]  /*7510*/  FFMA.FTZ R177, R162, UR10, -R176.reuse ;  /* 0x0000000aa2b17c23 */ /* 0x100fe200080108b0 */
[----:B------:R-:W-:Y:S01]  /*7520*/  FFMA.FTZ R158, R158, UR10, -R176 ;  /* 0x0000000a9e9e7c23 */ /* 0x000fe200080108b0 */
[----:B------:R-:W-:Y:S01]  /*7530*/  FMUL.FTZ R3, R3, UR10 ;  /* 0x0000000a03037c20 */ /* 0x000fe20008410000 */
[----:B----4-:R-:W-:Y:S01]  /*7540*/  FADD.FTZ R181, R157, R6 ;  /* 0x000000069db57221 */ /* 0x010fe20000010000 */
[----:B------:R-:W-:Y:S01]  /*7550*/  MUFU.EX2 R164, R164 ;  /* 0x000000a400a47308 */ /* 0x000fe20000000800 */
[--C-:B------:R-:W-:Y:S01]  /*7560*/  FFMA.FTZ R159, R159, UR10, -R176.reuse ;  /* 0x0000000a9f9f7c23 */ /* 0x100fe200080108b0 */
[--C-:B------:R-:W-:Y:S01]  /*7570*/  FFMA.FTZ R180, R166, UR10, -R176.reuse ;  /* 0x0000000aa6b47c23 */ /* 0x100fe200080108b0 */
[----:B--2---:R-:W-:Y:S01]  /*7580*/  FADD.FTZ R162, R160, R181 ;  /* 0x000000b5a0a27221 */ /* 0x004fe20000010000 */
[--C-:B------:R-:W-:Y:S01]  /*7590*/  FFMA.FTZ R181, R170, UR10, -R176.reuse ;  /* 0x0000000aaab57c23 */ /* 0x100fe200080108b0 */
[--C-:B------:R-:W-:Y:S01]  /*75a0*/  FFMA.FTZ R163, R163, UR10, -R176.reuse ;  /* 0x0000000aa3a37c23 */ /* 0x100fe200080108b0 */
[----:B------:R-:W-:Y:S01]  /*75b0*/  FFMA.FTZ R167, R167, UR10, -R176 ;  /* 0x0000000aa7a77c23 */ /* 0x000fe200080108b0 */
[C---:B-----5:R-:W-:Y:S01]  /*75c0*/  FADD.FTZ R205, R161.reuse, R162 ;  /* 0x000000a2a1cd7221 */ /* 0x060fe20000010000 */
[----:B------:R-:W-:Y:S01]  /*75d0*/  MUFU.EX2 R169, R169 ;  /* 0x000000a900a97308 */ /* 0x000fe20000000800 */
[----:B------:R-:W-:Y:S01]  /*75e0*/  F2FP.BF16.F32.PACK_AB R160, R161, R160 ;  /* 0x000000a0a1a0723e */ /* 0x000fe200000010ff */
[--C-:B------:R-:W-:Y:S01]  /*75f0*/  FFMA.FTZ R171, R171, UR10, -R176.reuse ;  /* 0x0000000aabab7c23 */ /* 0x100fe200080108b0 */
[----:B---3--:R-:W-:Y:S01]  /*7600*/  FADD.FTZ R162, R14, R205 ;  /* 0x000000cd0ea27221 */ /* 0x008fe20000010000 */
[--C-:B------:R-:W-:Y:S01]  /*7610*/  FFMA.FTZ R174, R174, UR10, -R176.reuse ;  /* 0x0000000aaeae7c23 */ /* 0x100fe200080108b0 */
[--C-:B------:R-:W-:Y:S01]  /*7620*/  FFMA.FTZ R175, R175, UR10, -R176.reuse ;  /* 0x0000000aafaf7c23 */ /* 0x100fe200080108b0 */
[--C-:B------:R-:W-:Y:S01]  /*7630*/  FFMA.FTZ R178, R178, UR10, -R176.reuse ;  /* 0x0000000ab2b27c23 */ /* 0x100fe200080108b0 */
[--C-:B------:R-:W-:Y:S01]  /*7640*/  FFMA.FTZ R179, R179, UR10, -R176.reuse ;  /* 0x0000000ab3b37c23 */ /* 0x100fe200080108b0 */
[----:B------:R-:W-:Y:S01]  /*7650*/  MUFU.EX2 R172, R172 ;  /* 0x000000ac00ac7308 */ /* 0x000fe20000000800 */
[--C-:B------:R-:W-:Y:S01]  /*7660*/  FFMA.FTZ R182, R182, UR10, -R176.reuse ;  /* 0x0000000ab6b67c23 */ /* 0x100fe200080108b0 */
[----:B------:R-:W-:Y:S01]  /*7670*/  FFMA.FTZ R176, R183, UR10, -R176 ;  /* 0x0000000ab7b07c23 */ /* 0x000fe200080108b0 */
        /* <DEDUP_REMOVED lines=13> */
[----:B------:R0:W2:Y:S01]  /*7750*/  MUFU.EX2 R6, R3 ;  /* 0x0000000300067308 */ /* 0x0000a20000000800 */
        /* <DEDUP_REMOVED lines=8> */
[----:B0-----:R-:W-:Y:S01]  /*77e0*/  FADD.FTZ R3, R165, R162 ;  /* 0x000000a2a5037221 */ /* 0x001fe20000010000 */
[----:B-1----:R-:W-:Y:S01]  /*77f0*/  F2FP.BF16.F32.PACK_AB R166, R13, R172 ;  /* 0x000000ac0da6723e */ /* 0x002fe200000010ff */
[-C--:B------:R-:W-:Y:S01]  /*7800*/  FMUL.FTZ R84, R84, R5.reuse ;  /* 0x0000000554547220 */ /* 0x080fe20000410000 */
[-C--:B------:R-:W-:Y:S01]  /*7810*/  FMUL.FTZ R85, R85, R5.reuse ;  /* 0x0000000555557220 */ /* 0x080fe20000410000 */
[----:B------:R-:W-:Y:S01]  /*7820*/  FADD.FTZ R162, R164, R3 ;  /* 0x00000003a4a27221 */ /* 0x000fe20000010000 */
[-C--:B------:R-:W-:Y:S01]  /*7830*/  FMUL.FTZ R88, R88, R5.reuse ;  /* 0x0000000558587220 */ /* 0x080fe20000410000 */
[-C--:B------:R-:W-:Y:S01]  /*7840*/  FMUL.FTZ R89, R89, R5.reuse ;  /* 0x0000000559597220 */ /* 0x080fe20000410000 */
[----:B------:R-:W0:Y:S01]  /*7850*/  MUFU.EX2 R168, R155 ;  /* 0x0000009b00a87308 */ /* 0x000e220000000800 */
[----:B------:R-:W-:Y:S01]  /*7860*/  FADD.FTZ R3, R169, R162 ;  /* 0x000000a2a9037221 */ /* 0x000fe20000010000 */
[----:B------:R-:W-:Y:S01]  /*7870*/  F2FP.BF16.F32.PACK_AB R162, R165, R14 ;  /* 0x0000000ea5a2723e */ /* 0x000fe200000010ff */
[----:B--2---:R1:W-:Y:S01]  /*7880*/  @!P2 STS [R173+0x28820], R6 ;  /* 0x02882006ad00a388 */ /* 0x0043e20000000800 */
        /* <DEDUP_REMOVED lines=11> */
[----:B------:R-:W-:Y:S01]  /*7940*/  FMUL.FTZ R112, R112, R5 ;  /* 0x0000000570707220 */ /* 0x000fe20000410000 */
[----:B------:R-:W4:Y:S01]  /*7950*/  MUFU.EX2 R170, R159 ;  /* 0x0000009f00aa7308 */ /* 0x000f220000000800 */
[----:B--2---:R-:W-:Y:S01]  /*7960*/  F2FP.BF16.F32.PACK_AB R158, R157, R12 ;  /* 0x0000000c9d9e723e */ /* 0x004fe200000010ff */
[----:B------:R-:W-:Y:S01]  /*7970*/  FADD.FTZ R12, R172, R3 ;  /* 0x00000003ac0c7221 */ /* 0x000fe20000010000 */
[----:B0-----:R-:W-:Y:S01]  /*7980*/  F2FP.BF16.F32.PACK_AB R153, R168, R9 ;  /* 0x00000009a899723e */ /* 0x001fe200000010ff */
[-C--:B------:R-:W-:Y:S01]  /*7990*/  FMUL.FTZ R113, R113, R5.reuse ;  /* 0x0000000571717220 */ /* 0x080fe20000410000 */
[-C--:B------:R-:W-:Y:S01]  /*79a0*/  FMUL.FTZ R116, R116, R5.reuse ;  /* 0x0000000574747220 */ /* 0x080fe20000410000 */
[----:B------:R-:W-:Y:S01]  /*79b0*/  FADD.FTZ R3, R13, R12 ;  /* 0x0000000c0d037221 */ /* 0x000fe20000010000 */
[----:B------:R-:W-:Y:S01]  /*79c0*/  FFMA.FTZ R13, R6, R4, R9 ;  /* 0x00000004060d7223 */ /* 0x000fe20000010009 */
[----:B------:R-:W-:Y:S01]  /*79d0*/  MUFU.EX2 R177, R177 ;  /* 0x000000b100b17308 */ /* 0x000fe20000000800 */
[-C--:B------:R-:W-:Y:S01]  /*79e0*/  FMUL.FTZ R117, R117, R5.reuse ;  /* 0x0000000575757220 */ /* 0x080fe20000410000 */
[-C--:B------:R-:W-:Y:S01]  /*79f0*/  FMUL.FTZ R120, R120, R5.reuse ;  /* 0x0000000578787220 */ /* 0x080fe20000410000 */
[----:B------:R-:W-:Y:S01]  /*7a00*/  FADD.FTZ R4, R168, R13 ;  /* 0x0000000da8047221 */ /* 0x000fe20000010000 */
[-C--:B------:R-:W-:Y:S01]  /*7a10*/  FMUL.FTZ R121, R121, R5.reuse ;  /* 0x0000000579797220 */ /* 0x080fe20000410000 */
[-C--:B------:R-:W-:Y:S01]  /*7a20*/  FMUL.FTZ R124, R124, R5.reuse ;  /* 0x000000057c7c7220 */ /* 0x080fe20000410000 */
[----:B------:R-:W-:Y:S01]  /*7a30*/  FMUL.FTZ R125, R125, R5 ;  /* 0x000000057d7d7220 */ /* 0x000fe20000410000 */
[----:B---3--:R-:W-:Y:S01]  /*7a40*/  FADD.FTZ R13, R155, R4 ;  /* 0x000000049b0d7221 */ /* 0x008fe20000010000 */
[----:B------:R-:W0:Y:S01]  /*7a50*/  MUFU.EX2 R12, R163 ;  /* 0x000000a3000c7308 */ /* 0x000e220000000800 */
[----:B----4-:R-:W-:Y:S01]  /*7a60*/  F2FP.BF16.F32.PACK_AB R155, R170, R155 ;  /* 0x0000009baa9b723e */ /* 0x010fe200000010ff */
[----:B------:R-:W-:Y:S01]  /*7a70*/  BAR.SYNC.DEFER_BLOCKING 0xf, 0x100 ;  /* 0x03c4000000007b1d */ /* 0x000fe20000010000 */
        /* <DEDUP_REMOVED lines=14> */
[----:B--2---:R-:W-:Y:S01]  /*7b60*/  FADD.FTZ R180, R170, R13 ;  /* 0x0000000daab47221 */ /* 0x004fe20000010000 */
[----:B0-----:R-:W-:Y:S01]  /*7b70*/  F2FP.BF16.F32.PACK_AB R157, R12, R177 ;  /* 0x000000b10c9d723e */ /* 0x001fe200000010ff */
[----:B------:R-:W-:Y:S01]  /*7b80*/  FMUL.FTZ R26, R26, R6 ;  /* 0x000000061a1a7220 */ /* 0x000fe20000410000 */
[----:B------:R-:W-:Y:S01]  /*7b90*/  F2FP.BF16.F32.PACK_AB R164, R169, R164 ;  /* 0x000000a4a9a4723e */ /* 0x000fe200000010ff */
[----:B------:R-:W-:Y:S01]  /*7ba0*/  FADD.FTZ R13, R177, R180 ;  /* 0x000000b4b10d7221 */ /* 0x000fe20000010000 */
[-C--:B------:R-:W-:Y:S01]  /*7bb0*/  FMUL.FTZ R27, R27, R6.reuse ;  /* 0x000000061b1b7220 */ /* 0x080fe20000410000 */
[-C--:B------:R-:W-:Y:S01]  /*7bc0*/  FMUL.FTZ R30, R30, R6.reuse ;  /* 0x000000061e1e7220 */ /* 0x080fe20000410000 */
[----:B------:R-:W0:Y:S01]  /*7bd0*/  MUFU.EX2 R161, R181 ;  /* 0x000000b500a17308 */ /* 0x000e220000000800 */
[-C--:B------:R-:W-:Y:S01]  /*7be0*/  FMUL.FTZ R31, R31, R6.reuse ;  /* 0x000000061f1f7220 */ /* 0x080fe20000410000 */
[----:B------:R1:W-:Y:S01]  /*7bf0*/  STSM.16.M88.4 [R18+0x26800], R152 ;  /* 0x0268009812007844 */ /* 0x0003e20000000200 */
        /* <DEDUP_REMOVED lines=22> */
[----:B-----5:R-:W-:Y:S01]  /*7d60*/  FADD.FTZ R174, R12, R13 ;  /* 0x0000000d0cae7221 */ /* 0x020fe20000010000 */
[-C--:B------:R-:W-:Y:S01]  /*7d70*/  FMUL.FTZ R71, R71, R6.reuse ;  /* 0x0000000647477220 */ /* 0x080fe20000410000 */
[-C--:B------:R-:W-:Y:S01]  /*7d80*/  FMUL.FTZ R74, R74, R6.reuse ;  /* 0x000000064a4a7220 */ /* 0x080fe20000410000 */
[-C--:B------:R-:W-:Y:S01]  /*7d90*/  FMUL.FTZ R75, R75, R6.reuse ;  /* 0x000000064b4b7220 */ /* 0x080fe20000410000 */
[----:B---3--:R-:W-:Y:S01]  /*7da0*/  FADD.FTZ R13, R159, R174 ;  /* 0x000000ae9f0d7221 */ /* 0x008fe20000010000 */
[----:B----4-:R-:W-:Y:S01]  /*7db0*/  F2FP.BF16.F32.PACK_AB R159, R14, R159 ;  /* 0x0000009f0e9f723e */ /* 0x010fe200000010ff */
[-C--:B------:R-:W-:Y:S01]  /*7dc0*/  FMUL.FTZ R78, R78, R6.reuse ;  /* 0x000000064e4e7220 */ /* 0x080fe20000410000 */
[----:B------:R3:W4:Y:S01]  /*7dd0*/  MUFU.EX2 R165, R178 ;  /* 0x000000b200a57308 */ /* 0x0007220000000800 */
[----:B------:R-:W-:Y:S01]  /*7de0*/  FADD.FTZ R180, R14, R13 ;  /* 0x0000000d0eb47221 */ /* 0x000fe20000010000 */
[-C--:B------:R-:W-:Y:S01]  /*7df0*/  FMUL.FTZ R79, R79, R6.reuse ;  /* 0x000000064f4f7220 */ /* 0x080fe20000410000 */
[----:B------:R4:W-:Y:S01]  /*7e00*/  STSM.16.M88.4 [R19], R156 ;  /* 0x0000009c13007844 */ /* 0x0009e20000000200 */
[-C--:B------:R-:W-:Y:S01]  /*7e10*/  FMUL.FTZ R82, R82, R6.reuse ;  /* 0x0000000652527220 */ /* 0x080fe20000410000 */
[----:B0-----:R-:W-:Y:S01]  /*7e20*/  FADD.FTZ R13, R161, R180 ;  /* 0x000000b4a10d7221 */ /* 0x001fe20000010000 */
[C---:B--2---:R-:W-:Y:S01]  /*7e30*/  F2FP.BF16.F32.PACK_AB R161, R172.reuse, R161 ;  /* 0x000000a1aca1723e */ /* 0x044fe200000010ff */
[-C--:B------:R-:W-:Y:S01]  /*7e40*/  FMUL.FTZ R83, R83, R6.reuse ;  /* 0x0000000653537220 */ /* 0x080fe20000410000 */
[----:B------:R-:W0:Y:S01]  /*7e50*/  MUFU.EX2 R174, R179 ;  /* 0x000000b300ae7308 */ /* 0x000e220000000800 */
[----:B---3--:R-:W-:Y:S01]  /*7e60*/  FADD.FTZ R178, R172, R13 ;  /* 0x0000000dacb27221 */ /* 0x008fe20000010000 */
[-C--:B------:R-:W-:Y:S01]  /*7e70*/  FMUL.FTZ R86, R86, R6.reuse ;  /* 0x0000000656567220 */ /* 0x080fe20000410000 */
[-C--:B------:R-:W-:Y:S01]  /*7e80*/  FMUL.FTZ R87, R87, R6.reuse ;  /* 0x0000000657577220 */ /* 0x080fe20000410000 */
[-C--:B------:R-:W-:Y:S01]  /*7e90*/  FMUL.FTZ R90, R90, R6.reuse ;  /* 0x000000065a5a7220 */ /* 0x080fe20000410000 */
[----:B-1----:R-:W-:Y:S01]  /*7ea0*/  FADD.FTZ R13, R163, R178 ;  /* 0x000000b2a30d7221 */ /* 0x002fe20000010000 */
[C---:B------:R-:W-:Y:S01]  /*7eb0*/  F2FP.BF16.F32.PACK_AB R163, R4.reuse, R163 ;  /* 0x000000a304a3723e */ /* 0x040fe200000010ff */
[-C--:B------:R-:W-:Y:S01]  /*7ec0*/  FMUL.FTZ R91, R91, R6.reuse ;  /* 0x000000065b5b7220 */ /* 0x080fe20000410000 */
[----:B------:R-:W1:Y:S01]  /*7ed0*/  MUFU.EX2 R167, R182 ;  /* 0x000000b600a77308 */ /* 0x000e620000000800 */
[----:B------:R-:W-:Y:S01]  /*7ee0*/  FADD.FTZ R178, R4, R13 ;  /* 0x0000000d04b27221 */ /* 0x000fe20000010000 */
[-C--:B------:R-:W-:Y:S01]  /*7ef0*/  FMUL.FTZ R94, R94, R6.reuse ;  /* 0x000000065e5e7220 */ /* 0x080fe20000410000 */
[----:B------:R2:W-:Y:S01]  /*7f00*/  STSM.16.M88.4 [R23], R160 ;  /* 0x000000a017007844 */ /* 0x0005e20000000200 */
[-C--:B------:R-:W-:Y:S01]  /*7f10*/  FMUL.FTZ R95, R95, R6.reuse ;  /* 0x000000065f5f7220 */ /* 0x080fe20000410000 */
[----:B----4-:R-:W-:Y:S01]  /*7f20*/  FADD.FTZ R13, R165, R178 ;  /* 0x000000b2a50d7221 */ /* 0x010fe20000010000 */
[-C--:B------:R-:W-:Y:S01]  /*7f30*/  FMUL.FTZ R98, R98, R6.reuse ;  /* 0x0000000662627220 */ /* 0x080fe20000410000 */
[-C--:B------:R-:W-:Y:S01]  /*7f40*/  FMUL.FTZ R99, R99, R6.reuse ;  /* 0x0000000663637220 */ /* 0x080fe20000410000 */
[----:B------:R-:W3:Y:S01]  /*7f50*/  MUFU.EX2 R176, R176 ;  /* 0x000000b000b07308 */ /* 0x000ee20000000800 */
[C---:B0-----:R-:W-:Y:S01]  /*7f60*/  FADD.FTZ R168, R174.reuse, R13 ;  /* 0x0000000daea87221 */ /* 0x041fe20000010000 */
[----:B------:R-:W-:Y:S01]  /*7f70*/  F2FP.BF16.F32.PACK_AB R165, R174, R165 ;  /* 0x000000a5aea5723e */ /* 0x000fe200000010ff */
[-C--:B------:R-:W-:Y:S01]  /*7f80*/  FMUL.FTZ R102, R102, R6.reuse ;  /* 0x0000000666667220 */ /* 0x080fe20000410000 */
[-C--:B------:R-:W-:Y:S01]  /*7f90*/  FMUL.FTZ R103, R103, R6.reuse ;  /* 0x0000000667677220 */ /* 0x080fe20000410000 */
[-C--:B------:R-:W-:Y:S01]  /*7fa0*/  FMUL.FTZ R106, R106, R6.reuse ;  /* 0x000000066a6a7220 */ /* 0x080fe20000410000 */
[-C--:B------:R-:W-:Y:S01]  /*7fb0*/  FMUL.FTZ R107, R107, R6.reuse ;  /* 0x000000066b6b7220 */ /* 0x080fe20000410000 */
[-C--:B------:R-:W-:Y:S01]  /*7fc0*/  FMUL.FTZ R110, R110, R6.reuse ;  /* 0x000000066e6e7220 */ /* 0x080fe20000410000 */
[-C--:B------:R-:W-:Y:S01]  /*7fd0*/  FMUL.FTZ R111, R111, R6.reuse ;  /* 0x000000066f6f7220 */ /* 0x080fe20000410000 */
[----:B-1----:R-:W-:Y:S01]  /*7fe0*/  FADD.FTZ R5, R167, R168 ;  /* 0x000000a8a7057221 */ /* 0x002fe20000010000 */
        /* <DEDUP_REMOVED lines=25> */
.L_x_2348:
[----:B------:R0:W1:Y:S01]  /*8180*/  SYNCS.PHASECHK.TRANS64.TRYWAIT P2, [UR26+0x28c50], R11 ;  /* 0x028c500bff0075a7 */ /* 0x000062000804015a */
[----:B------:R-:W-:Y:S05]  /*8190*/  @!P0 BRA `(.L_x_2349) ;  /* 0x0000000000048947 */ /* 0x000fea0003800000 */
[----:B------:R-:W-:Y:S01]  /*81a0*/  BPT.TRAP 0x1 ;  /* 0x000000040000795c */ /* 0x000fe20000300000 */
.L_x_2349:
[----:B-1----:R-:W-:Y:S05]  /*81b0*/  @P2 BRA `(.L_x_2350) ;  /* 0x0000000000082947 */ /* 0x002fea0003800000 */
[----:B------:R-:W1:Y:S02]  /*81c0*/  SYNCS.PHASECHK.TRANS64.TRYWAIT P2, [UR26+0x28c50], R11 ;  /* 0x028c500bff0075a7 */ /* 0x000e64000804015a */
[----:B-1----:R-:W-:Y:S05]  /*81d0*/  @!P2 BRA `(.L_x_2351) ;  /* 0x000000f00000a947 */ /* 0x002fea0003800000 */
.L_x_2350:
[----:B------:R-:W-:Y:S01]  /*81e0*/  ULEA UR14, UR23, UR50, 0xc ;  /* 0x00000032170e7291 */ /* 0x000fe2000f8e603f */
[----:B------:R-:W-:Y:S01]  /*81f0*/  WARPGROUP.ARRIVE ;  /* 0x00000000000079c5 */ /* 0x000fe20000000000 */
[----:B------:R-:W-:Y:S01]  /*8200*/  UMOV UR7, 0x40000040 ;  /* 0x4000004000077882 */ /* 0x000fe20000000000 */
[C---:B------:R-:W-:Y:S01]  /*8210*/  ISETP.GT.AND P2, PT, R7.reuse, UR20, PT ;  /* 0x0000001407007c0c */ /* 0x040fe2000bf44270 */
[----:B-1----:R-:W-:Y:S01]  /*8220*/  @!P1 VIADD R10, R10, 0x28c60 ;  /* 0x00028c600a0a9836 */ /* 0x002fe20000000000 */
[----:B------:R-:W-:Y:S01]  /*8230*/  UMOV UR37, UR23 ;  /* 0x0000001700257c82 */ /* 0x000fe20008000000 */
[----:B------:R-:W-:Y:S01]  /*8240*/  VIADD R7, R7, 0xffffffff ;  /* 0xffffffff07077836 */ /* 0x000fe20000000000 */
[----:B------:R-:W-:Y:S01]  /*8250*/  UMOV UR6, UR14 ;  /* 0x0000000e00067c82 */ /* 0x000fe20008000000 */
[----:B------:R-:W-:Y:S01]  /*8260*/  IMAD.MOV.U32 R6, RZ, RZ, R20 ;  /* 0x000000ffff067224 */ /* 0x000fe200078e0014 */
        /* <DEDUP_REMOVED lines=35> */
.L_x_2335:
[----:B------:R-:W-:Y:S01]  /*84a0*/  ULDC UR6, c[0x0][0x448] ;  /* 0x0001120000067ab9 */ /* 0x000fe20000000800 */
[----:B------:R-:W-:Y:S01]  /*84b0*/  ULDC UR18, c[0x0][0x9e4] ;  /* 0x0002790000127ab9 */ /* 0x000fe20000000800 */
[----:B------:R-:W-:Y:S02]  /*84c0*/  UISETP.NE.AND UP0, UPT, UR6, 0x1, UPT ;  /* 0x000000010600788c */ /* 0x000fe4000bf05270 */
[----:B------:R-:W-:Y:S02]  /*84d0*/  UISETP.GE.AND UP1, UPT, UR18, 0x1, UPT ;  /* 0x000000011200788c */ /* 0x000fe4000bf26270 */
[----:B------:R-:W-:Y:S02]  /*84e0*/  UIADD3 UR14, UR42, 0x3f, URZ ;  /* 0x0000003f2a0e7890 */ /* 0x000fe4000fffe03f */
[----:B------:R-:W-:Y:S02]  /*84f0*/  UIADD3 UR15, UR49, 0x1, -UR51 ;  /* 0x00000001310f7890 */ /* 0x000fe4000fffe833 */
[----:B------:R-:W-:-:S03]  /*8500*/  PLOP3.LUT P6, PT, PT, PT, UP1, 0x80, 0x0 ;  /* 0x000000000000781c */ /* 0x000fc60003fcf018 */
[----:B------:R-:W-:Y:S01]  /*8510*/  @UP0 ULDC UR6, c[0x0][0x44c] ;  /* 0x0001130000060ab9 */ /* 0x000fe20000000800 */
[----:B------:R-:W-:Y:S01]  /*8520*/  @UP0 ULDC UR19, c[0x0][0x450] ;  /* 0x0001140000130ab9 */ /* 0x000fe20000000800 */
[----:B------:R-:W-:-:S04]  /*8530*/  UIMAD.WIDE.U32 UR6, UR14, UR6, URZ ;  /* 0x000000060e0672a5 */ /* 0x000fc8000f8e003f */
[----:B------:R-:W-:-:S04]  /*8540*/  @UP0 USHF.R.U32.HI UR14, URZ, UR19, UR7 ;  /* 0x000000133f0e0299 */ /* 0x000fc80008011607 */
[----:B------:R-:W-:-:S04]  /*8550*/  UIADD3 UR14, UR15, UR14, URZ ;  /* 0x0000000e0f0e7290 */ /* 0x000fc8000fffe03f */
        /* <DEDUP_REMOVED lines=12> */
.L_x_2354:
[----:B------:R-:W-:-:S11]  /*8620*/  UISETP.NE.AND UP1, UPT, UR18, 0x1, UPT ;  /* 0x000000011200788c */ /* 0x000fd6000bf25270 */
[----:B------:R-:W-:Y:S02]  /*8630*/  @UP1 ULDC.64 UR20, c[0x0][0x9e8] ;  /* 0x00027a0000141ab9 */ /* 0x000fe40000000a00 */
[----:B------:R-:W-:-:S04]  /*8640*/  UIMAD.WIDE.U32 UR6, UR14, UR20, URZ ;  /* 0x000000140e0672a5 */ /* 0x000fc8000f8e003f */
[----:B------:R-:W-:-:S12]  /*8650*/  @UP1 USHF.R.U32.HI UR14, URZ, UR21, UR7 ;  /* 0x000000153f0e1299 */ /* 0x000fd80008011607 */
.L_x_2355:
[----:B------:R-:W-:-:S04]  /*8660*/  UIMAD UR14, UR14, UR18, URZ ;  /* 0x000000120e0e72a4 */ /* 0x000fc8000f8e023f */
[----:B------:R-:W-:-:S04]  /*8670*/  UISETP.LT.AND UP1, UPT, UR11, UR14, UPT ;  /* 0x0000000e0b00728c */ /* 0x000fc8000bf21270 */
[----:B------:R-:W-:-:S12]  /*8680*/  USEL UR11, UR11, UR14, !UP1 ;  /* 0x0000000e0b0b7287 */ /* 0x000fd8000c800000 */
.L_x_2353:
[----:B------:R-:W-:-:S04]  /*8690*/  UIADD3 UR11, UR11, 0x3f, URZ ;  /* 0x0000003f0b0b7890 */ /* 0x000fc8000fffe03f */
[----:B------:R-:W-:-:S04]  /*86a0*/  USHF.R.S32.HI UR6, URZ, 0x1f, UR11 ;  /* 0x0000001f3f067899 */ /* 0x000fc8000801140b */
[----:B------:R-:W-:-:S04]  /*86b0*/  ULEA.HI UR6, UR6, UR11, URZ, 0x6 ;  /* 0x0000000b06067291 */ /* 0x000fc8000f8f303f */
[----:B------:R-:W-:-:S04]  /*86c0*/  USHF.R.S32.HI UR6, URZ, 0x6, UR6 ;  /* 0x000000063f067899 */ /* 0x000fc80008011406 */
[----:B------:R-:W-:-:S04]  /*86d0*/  UISETP.LT.AND UP1, UPT, UR48, UR6, UPT ;  /* 0x000000063000728c */ /* 0x000fc8000bf21270 */
[----:B------:R-:W-:-:S06]  /*86e0*/  USEL UR20, UR48, UR6, !UP1 ;  /* 0x0000000630147287 */ /* 0x000fcc000c800000 */
[----:B------:R-:W-:-:S13]  /*86f0*/  ISETP.GE.AND P2, PT, R7, UR20, PT ;  /* 0x0000001407007c0c */ /* 0x000fda000bf46270 */
[----:B------:R-:W-:Y:S05]  /*8700*/  @!P2 BRA `(.L_x_2356) ;  /* 0x000000180034a947 */ /* 0x000fea0003800000 */
[----:B------:R-:W-:Y:S01]  /*8710*/  IMAD.MOV.U32 R9, RZ, RZ, R6 ;  /* 0x000000ffff097224 */ /* 0x000fe200078e0006 */
[----:B------:R-:W-:Y:S01]  /*8720*/  UMOV UR22, UR37 ;  /* 0x0000002500167c82 */ /* 0x000fe20008000000 */
[----:B-1----:R-:W-:Y:S01]  /*8730*/  IMAD.MOV.U32 R10, RZ, RZ, R5 ;  /* 0x000000ffff0a7224 */ /* 0x002fe200078e0005 */
[----:B------:R-:W-:Y:S01]  /*8740*/  ULDC UR21, c[0x0][0x988] ;  /* 0x0002620000157ab9 */ /* 0x000fe20000000800 */
[----:B------:R-:W-:-:S07]  /*8750*/  IMAD.MOV.U32 R8, RZ, RZ, R7 ;  /* 0x000000ffff087224 */ /* 0x000fce00078e0007 */
.L_x_2365:
[----:B------:R-:W-:Y:S01]  /*8760*/  UIADD3 UR37, UR22, 0x1, URZ ;  /* 0x0000000116257890 */ /* 0x000fe2000fffe03f */
[C---:B------:R-:W-:Y:S01]  /*8770*/  ISETP.GT.AND P2, PT, R8.reuse, UR20, PT ;  /* 0x0000001408007c0c */ /* 0x040fe2000bf44270 */
[----:B------:R-:W-:Y:S02]  /*8780*/  VIADD R8, R8, 0xffffffff ;  /* 0xffffffff08087836 */ /* 0x000fe40000000000 */
[----:B------:R-:W-:-:S04]  /*8790*/  UISETP.NE.AND UP1, UPT, UR37, 0x2, UPT ;  /* 0x000000022500788c */ /* 0x000fc8000bf25270 */
[----:B------:R-:W-:Y:S02]  /*87a0*/  USEL UR6, URZ, 0x1, UP1 ;  /* 0x000000013f067887 */ /* 0x000fe40008800000 */
[----:B------:R-:W-:Y:S02]  /*87b0*/  USEL UR37, UR37, URZ, UP1 ;  /* 0x0000003f25257287 */ /* 0x000fe40008800000 */
[----:B------:R-:W-:Y:S01]  /*87c0*/  ULOP3.LUT UR38, UR38, UR6, URZ, 0x3c, !UPT ;  /* 0x0000000626267292 */ /* 0x000fe2000f8e3c3f */
[----:B0123--:R-:W-:Y:S11]  /*87d0*/  @!P0 BRA `(.L_x_2357) ;  /* 0x0000000000048947 */ /* 0x00fff60003800000 */
[----:B------:R-:W-:Y:S01]  /*87e0*/  BPT.TRAP 0x1 ;  /* 0x000000040000795c */ /* 0x000fe20000300000 */
.L_x_2357:
[----:B------:R-:W-:Y:S01]  /*87f0*/  ULEA UR23, UR37, UR46, 0x3 ;  /* 0x0000002e25177291 */ /* 0x000fe2000f8e183f */
[----:B------:R-:W-:-:S05]  /*8800*/  IMAD.U32 R7, RZ, RZ, UR38 ;  /* 0x00000026ff077e24 */ /* 0x000fca000f8e00ff */
[----:B------:R-:W-:-:S04]  /*8810*/  SHF.L.U32 R7, R7, 0x1f, RZ ;  /* 0x0000001f07077819 */ /* 0x000fc800000006ff */
[----:B------:R1:W3:Y:S01]  /*8820*/  SYNCS.PHASECHK.TRANS64.TRYWAIT P3, [UR23+0x28c30], R7 ;  /* 0x028c3007ff0075a7 */ /* 0x0002e20008060157 */
[----:B------:R-:W-:Y:S05]  /*8830*/  @!P0 BRA `(.L_x_2358) ;  /* 0x0000000000048947 */ /* 0x000fea0003800000 */
[----:B------:R-:W-:Y:S01]  /*8840*/  BPT.TRAP 0x1 ;  /* 0x000000040000795c */ /* 0x000fe20000300000 */
.L_x_2358:
[----:B---3--:R-:W-:Y:S05]  /*8850*/  @P3 BRA `(.L_x_2359) ;  /* 0x0000000000083947 */ /* 0x008fea0003800000 */
[----:B------:R-:W3:Y:S02]  /*8860*/  SYNCS.PHASECHK.TRANS64.TRYWAIT P3, [UR23+0x28c30], R7 ;  /* 0x028c3007ff0075a7 */ /* 0x000ee40008060157 */
[----:B---3--:R-:W-:Y:S05]  /*8870*/  @!P3 BRA `(.L_x_2360) ;  /* 0x000000e8006cb947 */ /* 0x008fea0003800000 */
.L_x_2359:
[----:B------:R-:W-:Y:S01]  /*8880*/  R2UR UR18, R0 ;  /* 0x00000000001272ca */ /* 0x000fe200000e0000 */
[----:B--2-4-:R-:W-:Y:S01]  /*8890*/  WARPGROUP.ARRIVE ;  /* 0x00000000000079c5 */ /* 0x014fe20000000000 */
        /* <DEDUP_REMOVED lines=20> */
[----:B---3--:R-:W-:-:S04]  /*89e0*/  FMNMX.FTZ R6, R152, R10, !PT ;  /* 0x0000000a98067209 */ /* 0x008fc80007810000 */
        /* <DEDUP_REMOVED lines=16> */
[----:B------:R-:W2:Y:S02]  /*8af0*/  SHFL.BFLY PT, R5, R12, 0x2, 0x1f ;  /* 0x0c401f000c057f89 */ /* 0x000ea400000e0000 */
[----:B--2---:R-:W-:Y:S02]  /*8b00*/  FMNMX.FTZ R13, R12, R5, !PT ;  /* 0x000000050c0d7209 */ /* 0x004fe40007810000 */
[----:B------:R-:W-:-:S03]  /*8b10*/  FMNMX.FTZ R5, R155, R6, !PT ;  /* 0x000000069b057209 */ /* 0x000fc60007810000 */
[----:B------:R-:W2:Y:S01]  /*8b20*/  SHFL.BFLY PT, R14, R13, 0x1, 0x1f ;  /* 0x0c201f000d0e7f89 */ /* 0x000ea200000e0000 */
[----:B------:R-:W-:-:S04]  /*8b30*/  FMNMX.FTZ R6, R158, R5, !PT ;  /* 0x000000059e067209 */ /* 0x000fc80007810000 */
[----:B------:R-:W-:-:S04]  /*8b40*/  FMNMX.FTZ R5, R159, R6, !PT ;  /* 0x000000069f057209 */ /* 0x000fc80007810000 */
[----:B------:R-:W-:-:S04]  /*8b50*/  FMNMX.FTZ R6, R162, R5, !PT ;  /* 0x00000005a2067209 */ /* 0x000fc80007810000 */
[----:B0-----:R-:W-:-:S04]  /*8b60*/  FMNMX.FTZ R11, R163, R6, !PT ;  /* 0x00000006a30b7209 */ /* 0x001fc80007810000 */
[----:B------:R-:W-:-:S04]  /*8b70*/  FMNMX.FTZ R6, R166, R11, !PT ;  /* 0x0000000ba6067209 */ /* 0x000fc80007810000 */
[----:B------:R-:W-:Y:S02]  /*8b80*/  FMNMX.FTZ R11, R167, R6, !PT ;  /* 0x00000006a70b7209 */ /* 0x000fe40007810000 */
[----:B--2---:R-:W-:Y:S02]  /*8b90*/  FMNMX.FTZ R5, R13, R14, !PT ;  /* 0x0000000e0d057209 */ /* 0x004fe40007810000 */
        /* <DEDUP_REMOVED lines=15> */
[----:B------:R-:W0:Y:S01]  /*8c90*/  MUFU.EX2 R10, R10 ;  /* 0x0000000a000a7308 */ /* 0x000e220000000800 */
        /* <DEDUP_REMOVED lines=10> */
[----:B------:R-:W-:Y:S01]  /*8d40*/  FFMA.FTZ R164, R173, UR10, -R20 ;  /* 0x0000000aada47c23 */ /* 0x000fe20008010814 */
[----:B------:R-:W-:-:S03]  /*8d50*/  IMAD.MOV R173, RZ, RZ, -R17 ;  /* 0x000000ffffad7224 */ /* 0x000fc600078e0a11 */
[----:B------:R-:W3:Y:S01]  /*8d60*/  SHFL.BFLY PT, R153, R6, 0x2, 0x1f ;  /* 0x0c401f0006997f89 */ /* 0x000ee200000e0000 */
[----:B------:R-:W4:Y:S01]  /*8d70*/  MUFU.EX2 R152, R152 ;  /* 0x0000009800987308 */ /* 0x000f220000000800 */
[----:B------:R-:W-:Y:S01]  /*8d80*/  ISETP.NE.AND P3, PT, R2, R173, PT ;  /* 0x000000ad0200720c */ /* 0x000fe20003f65270 */
[-C--:B0-----:R-:W-:Y:S01]  /*8d90*/  FMUL.FTZ R24, R24, R10.reuse ;  /* 0x0000000a18187220 */ /* 0x081fe20000410000 */
[-C--:B------:R-:W-:Y:S01]  /*8da0*/  FMUL.FTZ R25, R25, R10.reuse ;  /* 0x0000000a19197220 */ /* 0x080fe20000410000 */
[-C--:B------:R-:W-:Y:S01]  /*8db0*/  FMUL.FTZ R28, R28, R10.reuse ;  /* 0x0000000a1c1c7220 */ /* 0x080fe20000410000 */
[-C--:B------:R-:W-:Y:S01]  /*8dc0*/  FMUL.FTZ R29, R29, R10.reuse ;  /* 0x0000000a1d1d7220 */ /* 0x080fe20000410000 */
[-C--:B------:R-:W-:Y:S01]  /*8dd0*/  FMUL.FTZ R32, R32, R10.reuse ;  /* 0x0000000a20207220 */ /* 0x080fe20000410000 */
[-C--:B------:R-:W-:Y:S01]  /*8de0*/  FMUL.FTZ R33, R33, R10.reuse ;  /* 0x0000000a21217220 */ /* 0x080fe20000410000 */
[----:B------:R-:W0:Y:S01]  /*8df0*/  MUFU.EX2 R12, R12 ;  /* 0x0000000c000c7308 */ /* 0x000e220000000800 */
        /* <DEDUP_REMOVED lines=18> */
[-C--:B------:R-:W-:Y:S01]  /*8f20*/  FMUL.FTZ R57, R57, R10.reuse ;  /* 0x0000000a39397220 */ /* 0x080fe20000410000 */
[----:B------:R-:W2:Y:S01]  /*8f30*/  SHFL.BFLY PT, R6, R165, 0x1, 0x1f ;  /* 0x0c201f00a5067f89 */ /* 0x000ea200000e0000 */
        /* <DEDUP_REMOVED lines=23> */
[----:B--2---:R-:W-:Y:S01]  /*90b0*/  FMNMX.FTZ R6, R165, R6, !PT ;  /* 0x00000006a5067209 */ /* 0x004fe20007810000 */
        /* <DEDUP_REMOVED lines=13> */
[----:B------:R-:W-:Y:S01]  /*9190*/  FFMA.FTZ R169, R158, UR10, -R177 ;  /* 0x0000000a9ea97c23 */ /* 0x000fe200080108b1 */
[----:B------:R-:W-:Y:S01]  /*91a0*/  MUFU.EX2 R9, R9 ;  /* 0x0000000900097308 */ /* 0x000fe20000000800 */
[----:B------:R-:W-:-:S02]  /*91b0*/  IMAD.U32 R170, RZ, RZ, UR23 ;  /* 0x00000017ffaa7e24 */ /* 0x000fc4000f8e00ff */
[--C-:B------:R-:W-:Y:S01]  /*91c0*/  FFMA.FTZ R176, R159, UR10, -R177.reuse ;  /* 0x0000000a9fb07c23 */ /* 0x100fe200080108b1 */
[--C-:B------:R-:W-:Y:S01]  /*91d0*/  FFMA.FTZ R159, R162, UR10, -R177.reuse ;  /* 0x0000000aa29f7c23 */ /* 0x100fe200080108b1 */
[--C-:B--2---:R-:W-:Y:S01]  /*91e0*/  FFMA.FTZ R180, R163, UR10, -R177.reuse ;  /* 0x0000000aa3b47c23 */ /* 0x104fe200080108b1 */
[----:B------:R-:W-:Y:S02]  /*91f0*/  @!P1 VIADD R154, R170, 0x28c40 ;  /* 0x00028c40aa9a9836 */ /* 0x000fe40000000000 */
[--C-:B------:R-:W-:Y:S01]  /*9200*/  FFMA.FTZ R163, R166, UR10, -R177.reuse ;  /* 0x0000000aa6a37c23 */ /* 0x100fe200080108b1 */
[--C-:B------:R-:W-:Y:S01]  /*9210*/  FFMA.FTZ R208, R171, UR10, -R177.reuse ;  /* 0x0000000aabd07c23 */ /* 0x100fe200080108b1 */
[----:B------:R-:W2:Y:S01]  /*9220*/  MUFU.EX2 R172, R172 ;  /* 0x000000ac00ac7308 */ /* 0x000ea20000000800 */
[--C-:B------:R-:W-:Y:S01]  /*9230*/  FFMA.FTZ R171, R174, UR10, -R177.reuse ;  /* 0x0000000aaeab7c23 */ /* 0x100fe200080108b1 */
[----:B------:R-:W-:Y:S01]  /*9240*/  @!P1 PRMT R154, RZ, 0x654, R154 ;  /* 0x00000654ff9a9816 */ /* 0x000fe2000000009a */
[----:B------:R-:W-:Y:S01]  /*9250*/  FFMA.FTZ R174, R175, UR10, -R177 ;  /* 0x0000000aafae7c23 */ /* 0x000fe200080108b1 */
[----:B------:R-:W-:-:S02]  /*9260*/  IMAD.U32 R175, RZ, RZ, UR22 ;  /* 0x00000016ffaf7e24 */ /* 0x000fc4000f8e00ff */
[--C-:B------:R-:W-:Y:S01]  /*9270*/  FFMA.FTZ R173, R178, UR10, -R177.reuse ;  /* 0x0000000ab2ad7c23 */ /* 0x100fe200080108b1 */
[----:B------:R0:W-:Y:S01]  /*9280*/  @!P1 SYNCS.ARRIVE.TRANS64.RED.A1T0 RZ, [R154+URZ], RZ ;  /* 0x000000ff9aff99a7 */ /* 0x0001e2000810043f */
[--C-:B------:R-:W-:Y:S01]  /*9290*/  FFMA.FTZ R178, R179, UR10, -R177.reuse ;  /* 0x0000000ab3b27c23 */ /* 0x100fe200080108b1 */
[----:B------:R-:W3:Y:S01]  /*92a0*/  MUFU.EX2 R155, R155 ;  /* 0x0000009b009b7308 */ /* 0x000ee20000000800 */
[----:B------:R-:W-:Y:S02]  /*92b0*/  @!P3 IMAD R158, R175, 0x40, R16 ;  /* 0x00000040af9eb824 */ /* 0x000fe400078e0210 */
[--C-:B------:R-:W-:Y:S01]  /*92c0*/  FFMA.FTZ R182, R182, UR10, -R177.reuse ;  /* 0x0000000ab6b67c23 */ /* 0x100fe200080108b1 */
[----:B------:R-:W-:Y:S01]  /*92d0*/  FFMA.FTZ R177, R183, UR10, -R177 ;  /* 0x0000000ab7b17c23 */ /* 0x000fe200080108b1 */
[-C--:B------:R-:W-:Y:S01]  /*92e0*/  FMUL.FTZ R109, R109, R10.reuse ;  /* 0x0000000a6d6d7220 */ /* 0x080fe20000410000 */
[----:B------:R-:W-:Y:S01]  /*92f0*/  FMUL.FTZ R112, R112, R10 ;  /* 0x0000000a70707220 */ /* 0x000fe20000410000 */
[----:B0-----:R-:W-:Y:S01]  /*9300*/  FADD.FTZ R154, R12, R3 ;  /* 0x000000030c9a7221 */ /* 0x001fe20000010000 */
[----:B------:R-:W-:Y:S01]  /*9310*/  @!P3 LEA R158, R158, UR46, 0x2 ;  /* 0x0000002e9e9ebc11 */ /* 0x000fe2000f8e10ff */
[----:B------:R-:W0:Y:S01]  /*9320*/  MUFU.EX2 R169, R169 ;  /* 0x000000a900a97308 */ /* 0x000e220000000800 */
[----:B--2---:R-:W-:Y:S01]  /*9330*/  FFMA.FTZ R4, R9, R4, R172 ;  /* 0x0000000409047223 */ /* 0x004fe200000100ac */
[----:B------:R-:W-:Y:S01]  /*9340*/  FADD.FTZ R3, R13, R154 ;  /* 0x0000009a0d037221 */ /* 0x000fe20000010000 */
[-C--:B------:R-:W-:Y:S01]  /*9350*/  FMUL.FTZ R113, R113, R10.reuse ;  /* 0x0000000a71717220 */ /* 0x080fe20000410000 */
[----:B------:R-:W-:Y:S01]  /*9360*/  @!P3 STS [R158+0x28800], R10 ;  /* 0x0288000a9e00b388 */ /* 0x000fe20000000800 */
[-C--:B------:R-:W-:Y:S01]  /*9370*/  FMUL.FTZ R116, R116, R10.reuse ;  /* 0x0000000a74747220 */ /* 0x080fe20000410000 */
[----:B------:R-:W-:Y:S01]  /*9380*/  FADD.FTZ R154, R156, R3 ;  /* 0x000000039c9a7221 */ /* 0x000fe20000010000 */
[-C--:B------:R-:W-:Y:S01]  /*9390*/  FMUL.FTZ R117, R117, R10.reuse ;  /* 0x0000000a75757220 */ /* 0x080fe20000410000 */
[----:B------:R-:W2:Y:S01]  /*93a0*/  MUFU.EX2 R176, R176 ;  /* 0x000000b000b07308 */ /* 0x000ea20000000800 */
[----:B---3--:R-:W-:Y:S01]  /*93b0*/  FADD.FTZ R4, R155, R4 ;  /* 0x000000049b047221 */ /* 0x008fe20000010000 */
[----:B------:R-:W-:Y:S01]  /*93c0*/  FADD.FTZ R175, R15, R154 ;  /* 0x0000009a0faf7221 */ /* 0x000fe20000010000 */
[----:B------:R3:W-:Y:S01]  /*93d0*/  @!P3 STS [R158+0x28820], R9 ;  /* 0x028820099e00b388 */ /* 0x0007e20000000800 */
[-C--:B------:R-:W-:Y:S01]  /*93e0*/  FMUL.FTZ R120, R120, R10.reuse ;  /* 0x0000000a78787220 */ /* 0x080fe20000410000 */
[-C--:B------:R-:W-:Y:S01]  /*93f0*/  FMUL.FTZ R121, R121, R10.reuse ;  /* 0x0000000a79797220 */ /* 0x080fe20000410000 */
[----:B------:R-:W-:Y:S01]  /*9400*/  FADD.FTZ R154, R14, R175 ;  /* 0x000000af0e9a7221 */ /* 0x000fe20000010000 */
[-C--:B------:R-:W-:Y:S01]  /*9410*/  FMUL.FTZ R124, R124, R10.reuse ;  /* 0x0000000a7c7c7220 */ /* 0x080fe20000410000 */
[----:B------:R-:W4:Y:S01]  /*9420*/  MUFU.EX2 R159, R159 ;  /* 0x0000009f009f7308 */ /* 0x000f220000000800 */
        /* <DEDUP_REMOVED lines=16> */
[----:B----4-:R-:W-:Y:S01]  /*9530*/  FADD.FTZ R3, R159, R4 ;  /* 0x000000049f037221 */ /* 0x010fe20000010000 */
[-C--:B------:R-:W-:Y:S01]  /*9540*/  FMUL.FTZ R148, R148, R10.reuse ;  /* 0x0000000a94947220 */ /* 0x080fe20000410000 */
[----:B------:R-:W-:Y:S01]  /*9550*/  FMUL.FTZ R149, R149, R10 ;  /* 0x0000000a95957220 */ /* 0x000fe20000410000 */
[----:B------:R-:W-:Y:S01]  /*9560*/  F2FP.BF16.F32.PACK_AB R152, R152, R11 ;  /* 0x0000000b9898723e */ /* 0x000fe200000010ff */
[-C--:B------:R-:W-:Y:S01]  /*9570*/  FMUL.FTZ R26, R26, R9.reuse ;  /* 0x000000091a1a7220 */ /* 0x080fe20000410000 */
[----:B------:R-:W-:Y:S01]  /*9580*/  F2FP.BF16.F32.PACK_AB R156, R15, R156 ;  /* 0x0000009c0f9c723e */ /* 0x000fe200000010ff */
[-C--:B------:R-:W-:Y:S01]  /*9590*/  FMUL.FTZ R27, R27, R9.reuse ;  /* 0x000000091b1b7220 */ /* 0x080fe20000410000 */
[----:B------:R-:W4:Y:S01]  /*95a0*/  MUFU.EX2 R160, R160 ;  /* 0x000000a000a07308 */ /* 0x000f220000000800 */
[----:B0-----:R-:W-:Y:S01]  /*95b0*/  FADD.FTZ R4, R180, R3 ;  /* 0x00000003b4047221 */ /* 0x001fe20000010000 */
[----:B---3--:R-:W-:Y:S01]  /*95c0*/  F2FP.BF16.F32.PACK_AB R158, R21, R14 ;  /* 0x0000000e159e723e */ /* 0x008fe200000010ff */
        /* <DEDUP_REMOVED lines=16> */
[-C--:B------:R-:W-:Y:S01]  /*96d0*/  FMUL.FTZ R54, R54, R9.reuse ;  /* 0x0000000936367220 */ /* 0x080fe20000410000 */
[-C--:B------:R-:W-:Y:S01]  /*96e0*/  FMUL.FTZ R55, R55, R9.reuse ;  /* 0x0000000937377220 */ /* 0x080fe20000410000 */
[-C--:B------:R-:W-:Y:S01]  /*96f0*/  FMUL.FTZ R58, R58, R9.reuse ;  /* 0x000000093a3a7220 */ /* 0x080fe20000410000 */
        /* <DEDUP_REMOVED lines=14> */
[----:B------:R-:W-:Y:S01]  /*97e0*/  F2FP.BF16.F32.PACK_AB R153, R155, R172 ;  /* 0x000000ac9b99723e */ /* 0x000fe200000010ff */
[----:B------:R-:W-:Y:S01]  /*97f0*/  FMUL.FTZ R78, R78, R9 ;  /* 0x000000094e4e7220 */ /* 0x000fe20000410000 */
[----:B------:R-:W-:Y:S01]  /*9800*/  F2FP.BF16.F32.PACK_AB R155, R176, R169 ;  /* 0x000000a9b09b723e */ /* 0x000fe200000010ff */
        /* <DEDUP_REMOVED lines=27> */
[C---:B---3--:R-:W-:Y:S01]  /*99c0*/  FADD.FTZ R10, R164.reuse, R175 ;  /* 0x000000afa40a7221 */ /* 0x048fe20000010000 */
[----:B------:R-:W-:Y:S01]  /*99d0*/  F2FP.BF16.F32.PACK_AB R162, R164, R157 ;  /* 0x0000009da4a2723e */ /* 0x000fe200000010ff */
[----:B------:R-:W-:Y:S01]  /*99e0*/  FMUL.FTZ R115, R115, R9 ;  /* 0x0000000973737220 */ /* 0x000fe20000410000 */
[----:B------:R-:W-:Y:S01]  /*99f0*/  F2FP.BF16.F32.PACK_AB R157, R180, R159 ;  /* 0x0000009fb49d723e */ /* 0x000fe200000010ff */
[----:B------:R-:W-:Y:S01]  /*9a00*/  FMUL.FTZ R118, R118, R9 ;  /* 0x0000000976767220 */ /* 0x000fe20000410000 */
[----:B------:R-:W-:Y:S01]  /*9a10*/  F2FP.BF16.F32.PACK_AB R159, R206, R163 ;  /* 0x000000a3ce9f723e */ /* 0x000fe200000010ff */
[-C--:B------:R-:W-:Y:S01]  /*9a20*/  FMUL.FTZ R119, R119, R9.reuse ;  /* 0x0000000977777220 */ /* 0x080fe20000410000 */
[----:B------:R-:W3:Y:S01]  /*9a30*/  MUFU.EX2 R174, R174 ;  /* 0x000000ae00ae7308 */ /* 0x000ee20000000800 */
[----:B0-----:R-:W-:Y:S01]  /*9a40*/  FADD.FTZ R3, R171, R4 ;  /* 0x00000004ab037221 */ /* 0x001fe20000010000 */
[----:B------:R0:W-:Y:S01]  /*9a50*/  STSM.16.M88.4 [R18+0x26800], R152 ;  /* 0x0268009812007844 */ /* 0x0001e20000000200 */
[-C--:B------:R-:W-:Y:S01]  /*9a60*/  FMUL.FTZ R122, R122, R9.reuse ;  /* 0x000000097a7a7220 */ /* 0x080fe20000410000 */
[-C--:B------:R-:W-:Y:S01]  /*9a70*/  FMUL.FTZ R123, R123, R9.reuse ;  /* 0x000000097b7b7220 */ /* 0x080fe20000410000 */
[-C--:B------:R-:W-:Y:S01]  /*9a80*/  FMUL.FTZ R126, R126, R9.reuse ;  /* 0x000000097e7e7220 */ /* 0x080fe20000410000 */
[----:B------:R0:W-:Y:S01]  /*9a90*/  STSM.16.M88.4 [R19], R156 ;  /* 0x0000009c13007844 */ /* 0x0001e20000000200 */
        /* <DEDUP_REMOVED lines=12> */
[-C--:B------:R-:W-:Y:S01]  /*9b60*/  FMUL.FTZ R142, R142, R9.reuse ;  /* 0x000000098e8e7220 */ /* 0x080fe20000410000 */
[-C--:B------:R-:W-:Y:S01]  /*9b70*/  FMUL.FTZ R143, R143, R9.reuse ;  /* 0x000000098f8f7220 */ /* 0x080fe20000410000 */
[-C--:B------:R-:W-:Y:S01]  /*9b80*/  FMUL.FTZ R146, R146, R9.reuse ;  /* 0x0000000992927220 */ /* 0x080fe20000410000 */
[-C--:B------:R-:W-:Y:S01]  /*9b90*/  FMUL.FTZ R147, R147, R9.reuse ;  /* 0x0000000993937220 */ /* 0x080fe20000410000 */
[----:B------:R-:W-:Y:S01]  /*9ba0*/  FMUL.FTZ R150, R150, R9 ;  /* 0x0000000996967220 */ /* 0x000fe20000410000 */
[----:B------:R-:W3:Y:S01]  /*9bb0*/  MUFU.EX2 R20, R20 ;  /* 0x0000001400147308 */ /* 0x000ee20000000800 */
[C---:B----4-:R-:W-:Y:S01]  /*9bc0*/  FADD.FTZ R10, R168.reuse, R11 ;  /* 0x0000000ba80a7221 */ /* 0x050fe20000010000 */
[----:B------:R-:W-:Y:S01]  /*9bd0*/  F2FP.BF16.F32.PACK_AB R164, R168, R161 ;  /* 0x000000a1a8a4723e */ /* 0x000fe200000010ff */
[----:B------:R-:W-:Y:S01]  /*9be0*/  FMUL.FTZ R151, R151, R9 ;  /* 0x0000000997977220 */ /* 0x000fe20000410000 */
[----:B------:R-:W-:Y:S01]  /*9bf0*/  F2FP.BF16.F32.PACK_AB R161, R208, R167 ;  /* 0x000000a7d0a1723e */ /* 0x000fe200000010ff */
[----:B------:R-:W-:-:S03]  /*9c00*/  FADD.FTZ R3, R165, R10 ;  /* 0x0000000aa5037221 */ /* 0x000fc60000010000 */
[----:B------:R-:W4:Y:S01]  /*9c10*/  MUFU.EX2 R178, R178 ;  /* 0x000000b200b27308 */ /* 0x000f220000000800 */
[----:B--2---:R-:W-:Y:S01]  /*9c20*/  FADD.FTZ R11, R173, R4 ;  /* 0x00000004ad0b7221 */ /* 0x004fe20000010000 */
[----:B------:R0:W-:Y:S06]  /*9c30*/  STSM.16.M88.4 [R23], R160 ;  /* 0x000000a017007844 */ /* 0x0001ec0000000200 */
[----:B------:R-:W2:Y:S01]  /*9c40*/  MUFU.EX2 R182, R182 ;  /* 0x000000b600b67308 */ /* 0x000ea20000000800 */
[C---:B---3--:R-:W-:Y:S01]  /*9c50*/  F2FP.BF16.F32.PACK_AB R166, R20.reuse, R165 ;  /* 0x000000a514a6723e */ /* 0x048fe200000010ff */
[----:B------:R-:W-:-:S06]  /*9c60*/  FADD.FTZ R3, R20, R3 ;  /* 0x0000000314037221 */ /* 0x000fcc0000010000 */
[----:B------:R-:W3:Y:S01]  /*9c70*/  MUFU.EX2 R177, R177 ;  /* 0x000000b100b17308 */ /* 0x000ee20000000800 */
[C---:B----4-:R-:W-:Y:S01]  /*9c80*/  FADD.FTZ R11, R178.reuse, R11 ;  /* 0x0000000bb20b7221 */ /* 0x050fe20000010000 */
[----:B------:R-:W-:-:S03]  /*9c90*/  F2FP.BF16.F32.PACK_AB R165, R178, R173 ;  /* 0x000000adb2a5723e */ /* 0x000fc600000010ff */
[----:B--2---:R-:W-:Y:S01]  /*9ca0*/  FADD.FTZ R4, R182, R11 ;  /* 0x0000000bb6047221 */ /* 0x004fe20000010000 */
[----:B---3--:R-:W-:-:S03]  /*9cb0*/  F2FP.BF16.F32.PACK_AB R167, R177, R182 ;  /* 0x000000b6b1a7723e */ /* 0x008fc600000010ff */
[----:B------:R-:W-:Y:S02]  /*9cc0*/  FADD.FTZ R4, R177, R4 ;  /* 0x00000004b1047221 */ /* 0x000fe40000010000 */
[----:B------:R0:W-:Y:S01]  /*9cd0*/  STSM.16.M88.4 [R22], R164 ;  /* 0x000000a416007844 */ /* 0x0001e20000000200 */
[----:B------:R-:W-:Y:S05]  /*9ce0*/  @!P0 BRA `(.L_x_2361) ;  /* 0x0000000000048947 */ /* 0x000fea0003800000 */
[----:B------:R-:W-:Y:S01]  /*9cf0*/  BPT.TRAP 0x1 ;  /* 0x000000040000795c */ /* 0x000fe20000300000 */
.L_x_2361:
[----:B------:R2:W3:Y:S01]  /*9d00*/  SYNCS.PHASECHK.TRANS64.TRYWAIT P3, [UR23+0x28c50], R7 ;  /* 0x028c5007ff0075a7 */ /* 0x0004e20008060157 */
[----:B------:R-:W-:Y:S05]  /*9d10*/  @!P0 BRA `(.L_x_2362) ;  /* 0x0000000000048947 */ /* 0x000fea0003800000 */
[----:B------:R-:W-:Y:S01]  /*9d20*/  BPT.TRAP 0x1 ;  /* 0x000000040000795c */ /* 0x000fe20000300000 */
.L_x_2362:
[----:B---3--:R-:W-:Y:S05]  /*9d30*/  @P3 BRA `(.L_x_2363) ;  /* 0x0000000000083947 */ /* 0x008fea0003800000 */
[----:B------:R-:W3:Y:S02]  /*9d40*/  SYNCS.PHASECHK.TRANS64.TRYWAIT P3, [UR23+0x28c50], R7 ;  /* 0x028c5007ff0075a7 */ /* 0x000ee40008060157 */
[----:B---3--:R-:W-:Y:S05]  /*9d50*/  @!P3 BRA `(.L_x_2364) ;  /* 0x000000d4004cb947 */ /* 0x008fea0003800000 */
.L_x_2363:
        /* <DEDUP_REMOVED lines=39> */
[----:B-12---:R-:W-:-:S07]  /*9fd0*/  IMAD.MOV.U32 R7, RZ, RZ, R8 ;  /* 0x000000ffff077224 */ /* 0x006fce00078e0008 */
.L_x_2356:
[----:B------:R-:W-:-:S13]  /*9fe0*/  ISETP.GE.AND P2, PT, R7, UR48, PT ;  /* 0x0000003007007c0c */ /* 0x000fda000bf46270 */
[----:B------:R-:W-:Y:S05]  /*9ff0*/  @!P2 BRA `(.L_x_2366) ;  /* 0x0000002000e0a947 */ /* 0x000fea0003800000 */
[----:B------:R-:W-:Y:S01]  /*a000*/  IMAD.MOV.U32 R12, RZ, RZ, R6 ;  /* 0x000000ffff0c7224 */ /* 0x000fe200078e0006 */
[----:B------:R-:W-:Y:S01]  /*a010*/  UMOV UR21, UR37 ;  /* 0x0000002500157c82 */ /* 0x000fe20008000000 */
[----:B------:R-:W-:Y:S01]  /*a020*/  IMAD.MOV.U32 R13, RZ, RZ, R5 ;  /* 0x000000ffff0d7224 */ /* 0x000fe200078e0005 */
[----:B------:R-:W-:Y:S01]  /*a030*/  ULDC UR22, c[0x0][0x9e4] ;  /* 0x0002790000167ab9 */ /* 0x000fe20000000800 */
[----:B------:R-:W-:Y:S01]  /*a040*/  ULDC UR23, c[0x0][0x9dc] ;  /* 0x0002770000177ab9 */ /* 0x000fe20000000800 */
[----:B------:R-:W-:Y:S01]  /*a050*/  ULDC UR20, c[0x0][0x988] ;  /* 0x0002620000147ab9 */ /* 0x000fe20000000800 */
[----:B------:R-:W-:-:S05]  /*a060*/  ULDC UR24, c[0x0][0x9e0] ;  /* 0x0002780000187ab9 */ /* 0x000fca0000000800 */
.L_x_2383:
[----:B------:R-:W-:-:S04]  /*a070*/  UIADD3 UR37, UR21, 0x1, URZ ;  /* 0x0000000115257890 */ /* 0x000fc8000fffe03f */
[----:B------:R-:W-:-:S04]  /*a080*/  UISETP.NE.AND UP1, UPT, UR37, 0x2, UPT ;  /* 0x000000022500788c */ /* 0x000fc8000bf25270 */
[----:B------:R-:W-:Y:S02]  /*a090*/  USEL UR6, URZ, 0x1, UP1 ;  /* 0x000000013f067887 */ /* 0x000fe40008800000 */
[----:B------:R-:W-:Y:S02]  /*a0a0*/  USEL UR37, UR37, URZ, UP1 ;  /* 0x0000003f25257287 */ /* 0x000fe40008800000 */
[----:B------:R-:W-:Y:S01]  /*a0b0*/  ULOP3.LUT UR38, UR38, UR6, URZ, 0x3c, !UPT ;  /* 0x0000000626267292 */ /* 0x000fe2000f8e3c3f */
[----:B-12---:R-:W-:Y:S11]  /*a0c0*/  @!P0 BRA `(.L_x_2367) ;  /* 0x0000000000048947 */ /* 0x006ff60003800000 */
[----:B------:R-:W-:Y:S01]  /*a0d0*/  BPT.TRAP 0x1 ;  /* 0x000000040000795c */ /* 0x000fe20000300000 */
.L_x_2367:
[----:B------:R-:W-:Y:S01]  /*a0e0*/  ULEA UR25, UR37, UR46, 0x3 ;  /* 0x0000002e25197291 */ /* 0x000fe2000f8e183f */
[----:B0-----:R-:W-:-:S05]  /*a0f0*/  IMAD.U32 R11, RZ, RZ, UR38 ;  /* 0x00000026ff0b7e24 */ /* 0x001fca000f8e00ff */
[----:B------:R-:W-:-:S04]  /*a100*/  SHF.L.U32 R11, R11, 0x1f, RZ ;  /* 0x0000001f0b0b7819 */ /* 0x000fc800000006ff */
[----:B------:R0:W0:Y:S01]  /*a110*/  SYNCS.PHASECHK.TRANS64.TRYWAIT P2, [UR25+0x28c30], R11 ;  /* 0x028c300bff0075a7 */ /* 0x0000220008040159 */
[----:B------:R-:W-:Y:S05]  /*a120*/  @!P0 BRA `(.L_x_2368) ;  /* 0x0000000000048947 */ /* 0x000fea0003800000 */
[----:B------:R-:W-:Y:S01]  /*a130*/  BPT.TRAP 0x1 ;  /* 0x000000040000795c */ /* 0x000fe20000300000 */
.L_x_2368:
[----:B0-----:R-:W-:Y:S05]  /*a140*/  @P2 BRA `(.L_x_2369) ;  /* 0x0000000000082947 */ /* 0x001fea0003800000 */
[----:B------:R-:W0:Y:S02]  /*a150*/  SYNCS.PHASECHK.TRANS64.TRYWAIT P2, [UR25+0x28c30], R11 ;  /* 0x028c300bff0075a7 */ /* 0x000e240008040159 */
[----:B0-----:R-:W-:Y:S05]  /*a160*/  @!P2 BRA `(.L_x_2370) ;  /* 0x000000d0005ca947 */ /* 0x001fea0003800000 */
.L_x_2369:
[----:B------:R-:W-:Y:S01]  /*a170*/  R2UR UR18, R0 ;  /* 0x00000000001272ca */ /* 0x000fe200000e0000 */
[----:B--234-:R-:W-:Y:S01]  /*a180*/  WARPGROUP.ARRIVE ;  /* 0x00000000000079c5 */ /* 0x01cfe20000000000 */
[----:B------:R-:W-:Y:S01]  /*a190*/  UMOV UR19, 0x40000040 ;  /* 0x4000004000137882 */ /* 0x000fe20000000000 */
[----:B------:R-:W-:Y:S01]  /*a1a0*/  UMOV UR7, 0x40000040 ;  /* 0x4000004000077882 */ /* 0x000fe20000000000 */
[----:B------:R-:W-:Y:S01]  /*a1b0*/  UMOV UR11, 0x40000040 ;  /* 0x40000040000b7882 */ /* 0x000fe20000000000 */
[----:B------:R-:W-:Y:S01]  /*a1c0*/  UMOV UR15, 0x40000040 ;  /* 0x40000040000f7882 */ /* 0x000fe20000000000 */
[----:B------:R-:W-:Y:S01]  /*a1d0*/  PLOP3.LUT P2, PT, PT, PT, UP0, 0x80, 0x0 ;  /* 0x000000000000781c */ /* 0x000fe20003f4f008 */
[----:B------:R-:W-:Y:S02]  /*a1e0*/  VIADD R14, R185, UR42 ;  /* 0x0000002ab90e7c36 */ /* 0x000fe40008000000 */
[----:B-1----:R-:W-:Y:S02]  /*a1f0*/  IMAD.U32 R10, RZ, RZ, UR25 ;  /* 0x00000019ff0a7e24 */ /* 0x002fe4000f8e00ff */
[----:B------:R-:W-:-:S02]  /*a200*/  IMAD.U32 R9, RZ, RZ, UR51 ;  /* 0x00000033ff097e24 */ /* 0x000fc4000f8e00ff */
[----:B------:R-:W-:-:S04]  /*a210*/  ULEA UR18, UR37, UR18, 0x9 ;  /* 0x0000001225127291 */ /* 0x000fc8000f8e483f */
        /* <DEDUP_REMOVED lines=8> */
[----:B------:R-:W-:Y:S01]  /*a2a0*/  @P2 IMAD.HI.U32 R5, R14, UR6, RZ ;  /* 0x000000060e052c27 */ /* 0x000fe2000f8e00ff */
[----:B------:R-:W-:-:S04]  /*a2b0*/  @UP0 ULDC UR6, c[0x0][0x450] ;  /* 0x0001140000060ab9 */ /* 0x000fc80000000800 */
[----:B------:R-:W-:Y:S01]  /*a2c0*/  @P2 SHF.R.U32.HI R14, RZ, UR6, R5 ;  /* 0x00000006ff0e2c19 */ /* 0x000fe20008011605 */
[----:B------:R-:W-:Y:S01]  /*a2d0*/  @!P1 VIADD R5, R10, 0x28c40 ;  /* 0x00028c400a059836 */ /* 0x000fe20000000000 */
[----:B------:R-:W-:-:S03]  /*a2e0*/  ULOP3.LUT UR6, URZ, UR23, URZ, 0x33, !UPT ;  /* 0x000000173f067292 */ /* 0x000fc6000f8e333f */
[----:B------:R-:W0:Y:S01]  /*a2f0*/  SHFL.IDX PT, R20, R14, RZ, 0x1c1f ;  /* 0x001c1fff0e147589 */ /* 0x000e2200000e0000 */
[----:B------:R-:W-:Y:S01]  /*a300*/  @!P1 PRMT R6, RZ, 0x654, R5 ;  /* 0x00000654ff069816 */ /* 0x000fe20000000005 */
[----:B------:R-:W-:Y:S01]  /*a310*/  IMAD.SHL.U32 R5, R7, 0x40, RZ ;  /* 0x0000004007057824 */ /* 0x000fe200078e00ff */
[----:B------:R-:W-:Y:S02]  /*a320*/  WARPGROUP.DEPBAR.LE gsb0, 0x0 ;  /* 0x00008000000079c5 */ /* 0x000fe40000010000 */
[----:B------:R-:W-:-:S06]  /*a330*/  WARPGROUP.ARRIVE ;  /* 0x00000000000079c5 */ /* 0x000fcc0000000000 */
[----:B------:R-:W-:Y:S03]  /*a340*/  HGMMA.64x64x16.F32.BF16 R152, gdesc[UR8], R152, gsb0 ;  /* 0x00e00000089879f0 */ /* 0x000fe60008001898 */
[----:B------:R-:W-:Y:S02]  /*a350*/  WARPGROUP.DEPBAR.LE gsb0, 0x0 ;  /* 0x00008000000079c5 */ /* 0x000fe40000010000 */
[----:B------:R-:W-:-:S06]  /*a360*/  WARPGROUP.ARRIVE ;  /* 0x00000000000079c5 */ /* 0x000fcc0000000000 */
[----:B------:R-:W-:Y:S03]  /*a370*/  HGMMA.64x64x16.F32.BF16 R152, gdesc[UR12], R152, gsb0 ;  /* 0x00e000000c9879f0 */ /* 0x000fe60008001898 */
[----:B------:R-:W-:Y:S02]  /*a380*/  WARPGROUP.DEPBAR.LE gsb0, 0x0 ;  /* 0x00008000000079c5 */ /* 0x000fe40000010000 */
[----:B------:R1:W-:Y:S02]  /*a390*/  @!P1 SYNCS.ARRIVE.TRANS64.RED.A1T0 RZ, [R6+URZ], RZ ;  /* 0x000000ff06ff99a7 */ /* 0x0003e4000810043f */
[----:B-1----:R-:W-:-:S04]  /*a3a0*/  IADD3 R6, -R2, 0x1, -R5 ;  /* 0x0000000102067810 */ /* 0x002fc80007ffe905 */
[----:B------:R-:W-:-:S05]  /*a3b0*/  IADD3 R6, -R9, UR49, R6 ;  /* 0x0000003109067c10 */ /* 0x000fca000fffe106 */
[C---:B------:R-:W-:Y:S02]  /*a3c0*/  VIADD R205, R6.reuse, UR24 ;  /* 0x0000001806cd7c36 */ /* 0x040fe40008000000 */
[----:B------:R-:W-:Y:S02]  /*a3d0*/  VIADD R206, R6, UR6 ;  /* 0x0000000606ce7c36 */ /* 0x000fe40008000000 */
[--C-:B0-----:R-:W-:Y:S02]  /*a3e0*/  IMAD.IADD R6, R205, 0x1, R20.reuse ;  /* 0x00000001cd067824 */ /* 0x101fe400078e0214 */
[----:B------:R-:W-:Y:S01]  /*a3f0*/  IMAD.IADD R15, R206, 0x1, R20 ;  /* 0x00000001ce0f7824 */ /* 0x000fe200078e0214 */
[----:B------:R-:W-:Y:S06]  /*a400*/  @!P6 BRA `(.L_x_2371) ;  /* 0x00000000005ce947 */ /* 0x000fec0003800000 */
        /* <DEDUP_REMOVED lines=13> */
.L_x_2373:
[----:B------:R-:W-:-:S05]  /*a4e0*/  IMAD.U32 R207, RZ, RZ, UR22 ;  /* 0x00000016ffcf7e24 */ /* 0x000fca000f8e00ff */
[----:B------:R-:W-:-:S13]  /*a4f0*/  ISETP.NE.AND P2, PT, R207, 0x1, PT ;  /* 0x00000001cf00780c */ /* 0x000fda0003f45270 */
[----:B------:R-:W0:Y:S02]  /*a500*/  @P2 LDC.64 R8, c[0x0][0x9e8] ;  /* 0x00027a00ff082b82 */ /* 0x000e240000000a00 */
[----:B0-----:R-:W-:-:S05]  /*a510*/  @P2 IMAD.HI.U32 R8, R20, R8, RZ ;  /* 0x0000000814082227 */ /* 0x001fca00078e00ff */
[----:B------:R-:W-:-:S07]  /*a520*/  @P2 SHF.R.U32.HI R20, RZ, R9, R8 ;  /* 0x00000009ff142219 */ /* 0x000fce0000011608 */
.L_x_2374:
[----:B------:R-:W-:Y:S05]  /*a530*/  BSYNC B0 ;  /* 0x0000000000007941 */ /* 0x000fea0003800000 */
.L_x_2372:
[----:B------:R-:W-:-:S04]  /*a540*/  IMAD R9, R20, R207, -R5 ;  /* 0x000000cf14097224 */ /* 0x000fc800078e0a05 */
[----:B------:R-:W-:-:S05]  /*a550*/  IMAD.IADD R9, R9, 0x1, -R2 ;  /* 0x0000000109097824 */ /* 0x000fca00078e0a02 */
[----:B------:R-:W-:Y:S02]  /*a560*/  VIADDMNMX R6, R9, R207, R6, PT ;  /* 0x000000cf09067246 */ /* 0x000fe40003800106 */
[----:B------:R-:W-:-:S07]  /*a570*/  VIMNMX R15, R15, R9, !PT ;  /* 0x000000090f0f7248 */ /* 0x000fce0007fe0100 */
.L_x_2371:
[----:B------:R-:W-:Y:S01]  /*a580*/  ISETP.GT.AND P2, PT, R7, -0x1, PT ;  /* 0xffffffff0700780c */ /* 0x000fe20003f44270 */
[----:B------:R-:W0:Y:S03]  /*a590*/  SHFL.IDX PT, R8, R14, 0x1, 0x1c1f ;  /* 0x003c1f000e087f89 */ /* 0x000e2600000e0000 */
[C---:B------:R-:W-:Y:S02]  /*a5a0*/  ISETP.GT.AND P3, PT, R15.reuse, RZ, P2 ;  /* 0x000000ff0f00720c */ /* 0x040fe40001764270 */
[C---:B------:R-:W-:Y:S02]  /*a5b0*/  ISETP.GT.AND P5, PT, R15.reuse, 0x1, P2 ;  /* 0x000000010f00780c */ /* 0x040fe400017a4270 */
[----:B------:R-:W-:Y:S02]  /*a5c0*/  ISETP.LT.OR P4, PT, R6, 0x1, P3 ;  /* 0x000000010600780c */ /* 0x000fe40001f81670 */
[----:B------:R-:W-:-:S02]  /*a5d0*/  ISETP.GT.AND P3, PT, R15, 0x8, P2 ;  /* 0x000000080f00780c */ /* 0x000fc40001764270 */
[----:B------:R-:W-:Y:S02]  /*a5e0*/  FSEL R152, R152, -INF , !P4 ;  /* 0xff80000098987808 */ /* 0x000fe40006000000 */
[----:B------:R-:W-:Y:S02]  /*a5f0*/  ISETP.GT.AND P4, PT, R15, 0x9, P2 ;  /* 0x000000090f00780c */ /* 0x000fe40001784270 */
[C---:B------:R-:W-:Y:S02]  /*a600*/  ISETP.LT.OR P5, PT, R6.reuse, 0x2, P5 ;  /* 0x000000020600780c */ /* 0x040fe40002fa1670 */
[C---:B------:R-:W-:Y:S02]  /*a610*/  ISETP.LT.OR P3, PT, R6.reuse, 0x9, P3 ;  /* 0x000000090600780c */ /* 0x040fe40001f61670 */
[----:B------:R-:W-:Y:S02]  /*a620*/  ISETP.LT.OR P4, PT, R6, 0xa, P4 ;  /* 0x0000000a0600780c */ /* 0x000fe40002781670 */
[----:B------:R-:W-:-:S02]  /*a630*/  FSEL R153, R153, -INF , !P5 ;  /* 0xff80000099997808 */ /* 0x000fc40006800000 */
[----:B------:R-:W-:Y:S01]  /*a640*/  FSEL R156, R156, -INF , !P3 ;  /* 0xff8000009c9c7808 */ /* 0x000fe20005800000 */
[----:B0-----:R-:W-:Y:S01]  /*a650*/  IMAD.IADD R14, R206, 0x1, R8 ;  /* 0x00000001ce0e7824 */ /* 0x001fe200078e0208 */
[----:B------:R-:W-:Y:S02]  /*a660*/  FSEL R157, R157, -INF , !P4 ;  /* 0xff8000009d9d7808 */ /* 0x000fe40006000000 */
        /* <DEDUP_REMOVED lines=9> */
[----:B------:R-:W-:-:S02]  /*a700*/  ISETP.GT.AND P5, PT, R15, 0x19, P2 ;  /* 0x000000190f00780c */ /* 0x000fc400017a4270 */
[C---:B------:R-:W-:Y:S02]  /*a710*/  ISETP.GT.AND P3, PT, R15.reuse, 0x20, P2 ;  /* 0x000000200f00780c */ /* 0x040fe40001764270 */
[----:B------:R-:W-:Y:S02]  /*a720*/  ISETP.GT.AND P4, PT, R15, 0x21, P2 ;  /* 0x000000210f00780c */ /* 0x000fe40001784270 */
[C---:B------:R-:W-:Y:S02]  /*a730*/  ISETP.LT.OR P5, PT, R6.reuse, 0x1a, P5 ;  /* 0x0000001a0600780c */ /* 0x040fe40002fa1670 */
[C---:B------:R-:W-:Y:S02]  /*a740*/  ISETP.LT.OR P3, PT, R6.reuse, 0x21, P3 ;  /* 0x000000210600780c */ /* 0x040fe40001f61670 */
[----:B------:R-:W-:Y:S02]  /*a750*/  ISETP.LT.OR P4, PT, R6, 0x22, P4 ;  /* 0x000000220600780c */ /* 0x000fe40002781670 */
[----:B------:R-:W-:-:S02]  /*a760*/  FSEL R165, R165, -INF , !P5 ;  /* 0xff800000a5a57808 */ /* 0x000fc40006800000 */
[----:B------:R-:W-:Y:S02]  /*a770*/  FSEL R168, R168, -INF , !P3 ;  /* 0xff800000a8a87808 */ /* 0x000fe40005800000 */
        /* <DEDUP_REMOVED lines=34> */
.L_x_2377:
[----:B------:R-:W-:-:S05]  /*a9a0*/  IMAD.U32 R20, RZ, RZ, UR22 ;  /* 0x00000016ff147e24 */ /* 0x000fca000f8e00ff */
[----:B------:R-:W-:-:S13]  /*a9b0*/  ISETP.NE.AND P3, PT, R20, 0x1, PT ;  /* 0x000000011400780c */ /* 0x000fda0003f65270 */
[----:B------:R-:W0:Y:S02]  /*a9c0*/  @P3 LDC.64 R8, c[0x0][0x9e8] ;  /* 0x00027a00ff083b82 */ /* 0x000e240000000a00 */
[----:B0-----:R-:W-:-:S05]  /*a9d0*/  @P3 IMAD.HI.U32 R8, R15, R8, RZ ;  /* 0x000000080f083227 */ /* 0x001fca00078e00ff */
[----:B------:R-:W-:-:S07]  /*a9e0*/  @P3 SHF.R.U32.HI R15, RZ, R9, R8 ;  /* 0x00000009ff0f3219 */ /* 0x000fce0000011608 */
.L_x_2378:
[----:B------:R-:W-:Y:S05]  /*a9f0*/  BSYNC B0 ;  /* 0x0000000000007941 */ /* 0x000fea0003800000 */
.L_x_2376:
[----:B------:R-:W-:-:S04]  /*aa00*/  IMAD R5, R15, R20, -R5 ;  /* 0x000000140f057224 */ /* 0x000fc800078e0a05 */
[----:B------:R-:W-:-:S05]  /*aa10*/  IMAD.IADD R5, R5, 0x1, -R2 ;  /* 0x0000000105057824 */ /* 0x000fca00078e0a02 */
[----:B------:R-:W-:Y:S02]  /*aa20*/  VIADDMNMX R6, R5, R20, R6, PT ;  /* 0x0000001405067246 */ /* 0x000fe40003800106 */
[----:B------:R-:W-:-:S07]  /*aa30*/  VIMNMX R14, R14, R5, !PT ;  /* 0x000000050e0e7248 */ /* 0x000fce0007fe0100 */
.L_x_2375:
        /* <DEDUP_REMOVED lines=8> */
[----:B------:R-:W-:Y:S02]  /*aac0*/  ISETP.GT.AND P3, PT, R14, RZ, P2 ;  /* 0x000000ff0e00720c */ /* 0x000fe40001764270 */
        /* <DEDUP_REMOVED lines=9> */
[----:B------:R-:W-:-:S02]  /*ab60*/  ISETP.LT.OR P4, PT, R6, 0x9, P4 ;  /* 0x000000090600780c */ /* 0x000fc40002781670 */
[----:B------:R-:W-:Y:S02]  /*ab70*/  FMNMX.FTZ R5, R169, R8, !PT ;  /* 0x00000008a9057209 */ /* 0x000fe40007810000 */
[----:B------:R-:W-:Y:S02]  /*ab80*/  FSEL R159, R159, -INF , !P5 ;  /* 0xff8000009f9f7808 */ /* 0x000fe40006800000 */
[----:B------:R-:W-:Y:S02]  /*ab90*/  FMNMX.FTZ R8, R172, R5, !PT ;  /* 0x00000005ac087209 */ /* 0x000fe40007810000 */
[----:B------:R-:W-:Y:S02]  /*aba0*/  ISETP.GT.AND P5, PT, R14, 0x11, P2 ;  /* 0x000000110e00780c */ /* 0x000fe400017a4270 */
[----:B------:R-:W-:Y:S02]  /*abb0*/  FMNMX.FTZ R5, R173, R8, !PT ;  /* 0x00000008ad057209 */ /* 0x000fe40007810000 */
[----:B------:R-:W-:-:S02]  /*abc0*/  FSEL R158, R158, -INF , !P4 ;  /* 0xff8000009e9e7808 */ /* 0x000fc40006000000 */
        /* <DEDUP_REMOVED lines=8> */
[----:B------:R-:W-:Y:S01]  /*ac50*/  ISETP.GT.AND P5, PT, R14, 0x20, P2 ;  /* 0x000000200e00780c */ /* 0x000fe200017a4270 */
[----:B------:R-:W0:Y:S01]  /*ac60*/  SHFL.BFLY PT, R5, R8, 0x2, 0x1f ;  /* 0x0c401f0008057f89 */ /* 0x000e2200000e0000 */
[----:B------:R-:W-:Y:S02]  /*ac70*/  FSEL R162, R162, -INF , !P4 ;  /* 0xff800000a2a27808 */ /* 0x000fe40006000000 */
[----:B------:R-:W-:Y:S02]  /*ac80*/  ISETP.LT.OR P5, PT, R6, 0x21, P5 ;  /* 0x000000210600780c */ /* 0x000fe40002fa1670 */
[----:B------:R-:W-:-:S02]  /*ac90*/  ISETP.GT.AND P4, PT, R14, 0x19, P2 ;  /* 0x000000190e00780c */ /* 0x000fc40001784270 */
[----:B------:R-:W-:Y:S02]  /*aca0*/  FSEL R170, R170, -INF , !P5 ;  /* 0xff800000aaaa7808 */ /* 0x000fe40006800000 */
[----:B------:R-:W-:-:S04]  /*acb0*/  ISETP.LT.OR P4, PT, R6, 0x1a, P4 ;  /* 0x0000001a0600780c */ /* 0x000fc80002781670 */
[----:B------:R-:W-:Y:S02]  /*acc0*/  FSEL R167, R167, -INF , !P4 ;  /* 0xff800000a7a77808 */ /* 0x000fe40006000000 */
[----:B------:R-:W-:-:S04]  /*acd0*/  ISETP.GT.AND P4, PT, R14, 0x28, P2 ;  /* 0x000000280e00780c */ /* 0x000fc80001784270 */
[----:B------:R-:W-:-:S04]  /*ace0*/  ISETP.LT.OR P4, PT, R6, 0x29, P4 ;  /* 0x000000290600780c */ /* 0x000fc80002781670 */
[----:B------:R-:W-:Y:S02]  /*acf0*/  FSEL R174, R174, -INF , !P4 ;  /* 0xff800000aeae7808 */ /* 0x000fe40006000000 */
[----:B0-----:R-:W-:Y:S02]  /*ad00*/  FMNMX.FTZ R9, R8, R5, !PT ;  /* 0x0000000508097209 */ /* 0x001fe40007810000 */
[----:B------:R-:W-:-:S03]  /*ad10*/  ISETP.GT.AND P4, PT, R14, 0x30, P2 ;  /* 0x000000300e00780c */ /* 0x000fc60001784270 */
[----:B------:R-:W0:Y:S01]  /*ad20*/  SHFL.BFLY PT, R20, R9, 0x1, 0x1f ;  /* 0x0c201f0009147f89 */ /* 0x000e2200000e0000 */
[----:B------:R-:W-:-:S04]  /*ad30*/  ISETP.LT.OR P4, PT, R6, 0x31, P4 ;  /* 0x000000310600780c */ /* 0x000fc80002781670 */
[----:B------:R-:W-:Y:S02]  /*ad40*/  FSEL R178, R178, -INF , !P4 ;  /* 0xff800000b2b27808 */ /* 0x000fe40006000000 */
[----:B------:R-:W-:-:S04]  /*ad50*/  ISETP.GT.AND P4, PT, R14, 0x38, P2 ;  /* 0x000000380e00780c */ /* 0x000fc80001784270 */
[----:B------:R-:W-:-:S04]  /*ad60*/  ISETP.LT.OR P4, PT, R6, 0x39, P4 ;  /* 0x000000390600780c */ /* 0x000fc80002781670 */
[----:B------:R-:W-:Y:S02]  /*ad70*/  FSEL R182, R182, -INF , !P4 ;  /* 0xff800000b6b67808 */ /* 0x000fe40006000000 */
[----:B0-----:R-:W-:Y:S02]  /*ad80*/  FMNMX.FTZ R5, R9, R20, !PT ;  /* 0x0000001409057209 */ /* 0x001fe40007810000 */
[----:B------:R-:W-:Y:S02]  /*ad90*/  FSEL R9, R154, -INF , !P3 ;  /* 0xff8000009a097808 */ /* 0x000fe40005800000 */
[----:B------:R-:W-:Y:S01]  /*ada0*/  ISETP.GT.AND P3, PT, R14, 0x18, P2 ;  /* 0x000000180e00780c */ /* 0x000fe20001764270 */
[----:B------:R-:W-:Y:S01]  /*adb0*/  FMUL.FTZ R20, R5, UR10 ;  /* 0x0000000a05147c20 */ /* 0x000fe20008410000 */
[----:B------:R-:W-:Y:S02]  /*adc0*/  FMNMX.FTZ R8, R9, R12, !PT ;  /* 0x0000000c09087209 */ /* 0x000fe40007810000 */
[----:B------:R-:W-:-:S02]  /*add0*/  ISETP.LT.OR P3, PT, R6, 0x19, P3 ;  /* 0x000000190600780c */ /* 0x000fc40001f61670 */
[----:B------:R-:W-:Y:S02]  /*ade0*/  FMNMX.FTZ R15, R155, R8, !PT ;  /* 0x000000089b0f7209 */ /* 0x000fe40007810000 */
[----:B------:R-:W-:Y:S02]  /*adf0*/  FSETP.NEU.FTZ.AND P5, PT, R5, -INF , PT ;  /* 0xff8000000500780b */ /* 0x000fe40003fbd000 */
[----:B------:R-:W-:Y:S02]  /*ae00*/  FMNMX.FTZ R8, R158, R15, !PT ;  /* 0x0000000f9e087209 */ /* 0x000fe40007810000 */
[----:B------:R-:W-:Y:S02]  /*ae10*/  FSEL R166, R166, -INF , !P3 ;  /* 0xff800000a6a67808 */ /* 0x000fe40005800000 */
[----:B------:R-:W-:Y:S02]  /*ae20*/  FMNMX.FTZ R15, R159, R8, !PT ;  /* 0x000000089f0f7209 */ /* 0x000fe40007810000 */
[----:B------:R-:W-:-:S02]  /*ae30*/  ISETP.GT.AND P3, PT, R14, 0x21, P2 ;  /* 0x000000210e00780c */ /* 0x000fc40001764270 */
[----:B------:R-:W-:Y:S02]  /*ae40*/  FMNMX.FTZ R8, R162, R15, !PT ;  /* 0x0000000fa2087209 */ /* 0x000fe40007810000 */
[----:B------:R-:W-:Y:S02]  /*ae50*/  ISETP.LT.OR P3, PT, R6, 0x22, P3 ;  /* 0x000000220600780c */ /* 0x000fe40001f61670 */
[----:B------:R-:W-:Y:S02]  /*ae60*/  FMNMX.FTZ R15, R163, R8, !PT ;  /* 0x00000008a30f7209 */ /* 0x000fe40007810000 */
[----:B------:R-:W-:Y:S02]  /*ae70*/  FSEL R8, R20, RZ, P5 ;  /* 0x000000ff14087208 */ /* 0x000fe40002800000 */
[----:B------:R-:W-:Y:S02]  /*ae80*/  FMNMX.FTZ R20, R166, R15, !PT ;  /* 0x0000000fa6147209 */ /* 0x000fe40007810000 */
[----:B------:R-:W-:Y:S01]  /*ae90*/  FSEL R171, R171, -INF , !P3 ;  /* 0xff800000abab7808 */ /* 0x000fe20005800000 */
[--C-:B------:R-:W-:Y:S01]  /*aea0*/  FFMA.FTZ R152, R152, UR10, -R8.reuse ;  /* 0x0000000a98987c23 */ /* 0x100fe20008010808 */
[----:B------:R-:W-:Y:S01]  /*aeb0*/  FMNMX.FTZ R15, R167, R20, !PT ;  /* 0x00000014a70f7209 */ /* 0x000fe20007810000 */
[--C-:B------:R-:W-:Y:S01]  /*aec0*/  FFMA.FTZ R154, R156, UR10, -R8.reuse ;  /* 0x0000000a9c9a7c23 */ /* 0x100fe20008010808 */
[----:B------:R-:W-:Y:S01]  /*aed0*/  ISETP.GT.AND P3, PT, R14, 0x29, P2 ;  /* 0x000000290e00780c */ /* 0x000fe20001764270 */
[--C-:B------:R-:W-:Y:S01]  /*aee0*/  FFMA.FTZ R156, R160, UR10, -R8.reuse ;  /* 0x0000000aa09c7c23 */ /* 0x100fe20008010808 */
[----:B------:R-:W-:Y:S01]  /*aef0*/  FMNMX.FTZ R20, R170, R15, !PT ;  /* 0x0000000faa147209 */ /* 0x000fe20007810000 */
[--C-:B------:R-:W-:Y:S01]  /*af00*/  FFMA.FTZ R15, R153, UR10, -R8.reuse ;  /* 0x0000000a990f7c23 */ /* 0x100fe20008010808 */
[----:B------:R-:W-:Y:S01]  /*af10*/  ISETP.LT.OR P3, PT, R6, 0x2a, P3 ;  /* 0x0000002a0600780c */ /* 0x000fe20001f61670 */
[----:B------:R-:W-:Y:S01]  /*af20*/  MUFU.EX2 R152, R152 ;  /* 0x0000009800987308 */ /* 0x000fe20000000800 */
[----:B------:R-:W-:Y:S01]  /*af30*/  FMNMX.FTZ R21, R171, R20, !PT ;  /* 0x00000014ab157209 */ /* 0x000fe20007810000 */
[--C-:B------:R-:W-:Y:S01]  /*af40*/  FFMA.FTZ R160, R168, UR10, -R8.reuse ;  /* 0x0000000aa8a07c23 */ /* 0x100fe20008010808 */
[----:B------:R-:W-:Y:S01]  /*af50*/  FSEL R175, R175, -INF , !P3 ;  /* 0xff800000afaf7808 */ /* 0x000fe20005800000 */
[----:B------:R-:W-:Y:S01]  /*af60*/  FFMA.FTZ R168, R180, UR10, -R8 ;  /* 0x0000000ab4a87c23 */ /* 0x000fe20008010808 */
[----:B------:R-:W-:-:S02]  /*af70*/  ISETP.GT.AND P3, PT, R14, 0x31, P2 ;  /* 0x000000310e00780c */ /* 0x000fc40001764270 */
[----:B------:R-:W-:Y:S01]  /*af80*/  FMNMX.FTZ R20, R174, R21, !PT ;  /* 0x00000015ae147209 */ /* 0x000fe20007810000 */
[----:B------:R-:W-:Y:S01]  /*af90*/  MUFU.EX2 R15, R15 ;  /* 0x0000000f000f7308 */ /* 0x000fe20000000800 */
[----:B------:R-:W-:Y:S02]  /*afa0*/  ISETP.LT.OR P3, PT, R6, 0x32, P3 ;  /* 0x000000320600780c */ /* 0x000fe40001f61670 */
[----:B------:R-:W-:Y:S01]  /*afb0*/  FMNMX.FTZ R21, R175, R20, !PT ;  /* 0x00000014af157209 */ /* 0x000fe20007810000 */
[--C-:B------:R-:W-:Y:S01]  /*afc0*/  FFMA.FTZ R20, R172, UR10, -R8.reuse ;  /* 0x0000000aac147c23 */ /* 0x100fe20008010808 */
[----:B------:R-:W-:Y:S02]  /*afd0*/  ISETP.GT.AND P2, PT, R14, 0x39, P2 ;  /* 0x000000390e00780c */ /* 0x000fe40001744270 */
[----:B------:R-:W-:Y:S01]  /*afe0*/  FSEL R179, R179, -INF , !P3 ;  /* 0xff800000b3b37808 */ /* 0x000fe20005800000 */
[----:B------:R-:W-:Y:S01]  /*aff0*/  MUFU.EX2 R154, R154 ;  /* 0x0000009a009a7308 */ /* 0x000fe20000000800 */
[----:B------:R-:W-:Y:S01]  /*b000*/  FMNMX.FTZ R14, R178, R21, !PT ;  /* 0x00000015b20e7209 */ /* 0x000fe20007810000 */
[--C-:B------:R-:W-:Y:S01]  /*b010*/  FFMA.FTZ R21, R157, UR10, -R8.reuse ;  /* 0x0000000a9d157c23 */ /* 0x100fe20008010808 */
[----:B------:R-:W-:Y:S01]  /*b020*/  ISETP.LT.OR P2, PT, R6, 0x3a, P2 ;  /* 0x0000003a0600780c */ /* 0x000fe20001741670 */
[--C-:B------:R-:W-:Y:S01]  /*b030*/  FFMA.FTZ R157, R165, UR10, -R8.reuse ;  /* 0x0000000aa59d7c23 */ /* 0x100fe20008010808 */
[----:B------:R-:W-:Y:S01]  /*b040*/  FMNMX.FTZ R153, R179, R14, !PT ;  /* 0x0000000eb3997209 */ /* 0x000fe20007810000 */
[--C-:B------:R-:W-:Y:S01]  /*b050*/  FFMA.FTZ R14, R164, UR10, -R8.reuse ;  /* 0x0000000aa40e7c23 */ /* 0x100fe20008010808 */
[----:B------:R-:W-:Y:S01]  /*b060*/  FSEL R183, R183, -INF , !P2 ;  /* 0xff800000b7b77808 */ /* 0x000fe20005000000 */
[----:B------:R-:W-:Y:S01]  /*b070*/  MUFU.EX2 R21, R21 ;  /* 0x0000001500157308 */ /* 0x000fe20000000800 */
[----:B------:R-:W-:Y:S01]  /*b080*/  FMNMX.FTZ R6, R182, R153, !PT ;  /* 0x00000099b6067209 */ /* 0x000fe20007810000 */
[--C-:B------:R-:W-:Y:S01]  /*b090*/  FFMA.FTZ R153, R161, UR10, -R8.reuse ;  /* 0x0000000aa1997c23 */ /* 0x100fe20008010808 */
[----:B------:R-:W-:Y:S01]  /*b0a0*/  FSEL R164, R5, RZ, P5 ;  /* 0x000000ff05a47208 */ /* 0x000fe20002800000 */
[----:B------:R-:W-:Y:S01]  /*b0b0*/  FFMA.FTZ R165, R173, UR10, -R8 ;  /* 0x0000000aada57c23 */ /* 0x000fe20008010808 */
[----:B------:R-:W-:Y:S01]  /*b0c0*/  FMNMX.FTZ R6, R183, R6, !PT ;  /* 0x00000006b7067209 */ /* 0x000fe20007810000 */
[----:B------:R-:W-:-:S02]  /*b0d0*/  IMAD.MOV R173, RZ, RZ, -R17 ;  /* 0x000000ffffad7224 */ /* 0x000fc400078e0a11 */
[--C-:B------:R-:W-:Y:S01]  /*b0e0*/  FFMA.FTZ R161, R169, UR10, -R8.reuse ;  /* 0x0000000aa9a17c23 */ /* 0x100fe20008010808 */
[----:B------:R-:W-:Y:S01]  /*b0f0*/  FADD.FTZ R164, -R164, R13 ;  /* 0x0000000da4a47221 */ /* 0x000fe20000010100 */
[----:B------:R-:W-:Y:S01]  /*b100*/  MUFU.EX2 R156, R156 ;  /* 0x0000009c009c7308 */ /* 0x000fe20000000800 */
[----:B------:R-:W0:Y:S01]  /*b110*/  SHFL.BFLY PT, R205, R6, 0x2, 0x1f ;  /* 0x0c401f0006cd7f89 */ /* 0x000e2200000e0000 */
[----:B------:R-:W-:Y:S01]  /*b120*/  ISETP.NE.AND P3, PT, R2, R173, PT ;  /* 0x000000ad0200720c */ /* 0x000fe20003f65270 */
[----:B------:R-:W-:Y:S01]  /*b130*/  FMUL.FTZ R13, R164, UR10 ;  /* 0x0000000aa40d7c20 */ /* 0x000fe20008410000 */
[--C-:B------:R-:W-:Y:S01]  /*b140*/  FFMA.FTZ R164, R176, UR10, -R8.reuse ;  /* 0x0000000ab0a47c23 */ /* 0x100fe20008010808 */
[--C-:B------:R-:W-:Y:S01]  /*b150*/  FFMA.FTZ R169, R177, UR10, -R8.reuse ;  /* 0x0000000ab1a97c23 */ /* 0x100fe20008010808 */
[----:B------:R-:W-:Y:S01]  /*b160*/  FFMA.FTZ R173, R181, UR10, -R8 ;  /* 0x0000000ab5ad7c23 */ /* 0x000fe20008010808 */
[----:B------:R-:W-:Y:S01]  /*b170*/  IMAD.U32 R181, RZ, RZ, UR21 ;  /* 0x00000015ffb57e24 */ /* 0x000fe2000f8e00ff */
[----:B------:R-:W-:Y:S08]  /*b180*/  MUFU.EX2 R153, R153 ;  /* 0x0000009900997308 */ /* 0x000ff00000000800 */
[----:B------:R-:W1:Y:S08]  /*b190*/  MUFU.EX2 R13, R13 ;  /* 0x0000000d000d7308 */ /* 0x000e700000000800 */
[----:B------:R-:W2:Y:S01]  /*b1a0*/  MUFU.EX2 R14, R14 ;  /* 0x0000000e000e7308 */ /* 0x000ea20000000800 */
[----:B0-----:R-:W-:-:S05]  /*b1b0*/  FMNMX.FTZ R205, R6, R205, !PT ;  /* 0x000000cd06cd7209 */ /* 0x001fca0007810000 */
[----:B------:R-:W0:Y:S02]  /*b1c0*/  SHFL.BFLY PT, R6, R205, 0x1, 0x1f ;  /* 0x0c201f00cd067f89 */ /* 0x000e2400000e0000 */
[----:B------:R-:W3:Y:S01]  /*b1d0*/  MUFU.EX2 R157, R157 ;  /* 0x0000009d009d7308 */ /* 0x000ee20000000800 */
[----:B-1----:R-:W-:Y:S01]  /*b1e0*/  FFMA.FTZ R172, R13, R3, R152 ;  /* 0x000000030dac7223 */ /* 0x002fe20000010098 */
[----:B------:R-:W-:Y:S01]  /*b1f0*/  F2FP.BF16.F32.PACK_AB R152, R15, R152 ;  /* 0x000000980f98723e */ /* 0x000fe200000010ff */
[-C--:B------:R-:W-:Y:S01]  /*b200*/  FMUL.FTZ R24, R24, R13.reuse ;  /* 0x0000000d18187220 */ /* 0x080fe20000410000 */
[-C--:B------:R-:W-:Y:S01]  /*b210*/  FMUL.FTZ R25, R25, R13.reuse ;  /* 0x0000000d19197220 */ /* 0x080fe20000410000 */
[----:B------:R-:W-:Y:S01]  /*b220*/  FADD.FTZ R3, R15, R172 ;  /* 0x000000ac0f037221 */ /* 0x000fe20000010000 */
[-C--:B------:R-:W-:Y:S01]  /*b230*/  FMUL.FTZ R28, R28, R13.reuse ;  /* 0x0000000d1c1c7220 */ /* 0x080fe20000410000 */
[-C--:B------:R-:W-:Y:S01]  /*b240*/  FMUL.FTZ R29, R29, R13.reuse ;  /* 0x0000000d1d1d7220 */ /* 0x080fe20000410000 */
[----:B------:R-:W1:Y:S01]  /*b250*/  MUFU.EX2 R160, R160 ;  /* 0x000000a000a07308 */ /* 0x000e620000000800 */
[----:B------:R-:W-:Y:S01]  /*b260*/  FADD.FTZ R8, R154, R3 ;  /* 0x000000039a087221 */ /* 0x000fe20000010000 */
[----:B------:R-:W-:Y:S01]  /*b270*/  F2FP.BF16.F32.PACK_AB R154, R21, R154 ;  /* 0x0000009a159a723e */ /* 0x000fe200000010ff */
[-C--:B------:R-:W-:Y:S01]  /*b280*/  FMUL.FTZ R32, R32, R13.reuse ;  /* 0x0000000d20207220 */ /* 0x080fe20000410000 */
[----:B------:R-:W-:Y:S01]  /*b290*/  FMUL.FTZ R33, R33, R13 ;  /* 0x0000000d21217220 */ /* 0x000fe20000410000 */
[----:B------:R-:W-:Y:S01]  /*b2a0*/  FADD.FTZ R177, R21, R8 ;  /* 0x0000000815b17221 */ /* 0x000fe20000010000 */
[----:B------:R-:W-:-:S02]  /*b2b0*/  @!P3 IMAD R8, R181, 0x40, R16 ;  /* 0x00000040b508b824 */ /* 0x000fc400078e0210 */
[-C--:B------:R-:W-:Y:S01]  /*b2c0*/  FMUL.FTZ R36, R36, R13.reuse ;  /* 0x0000000d24247220 */ /* 0x080fe20000410000 */
[----:B------:R-:W4:Y:S01]  /*b2d0*/  MUFU.EX2 R161, R161 ;  /* 0x000000a100a17308 */ /* 0x000f220000000800 */
[----:B------:R-:W-:Y:S01]  /*b2e0*/  FADD.FTZ R172, R156, R177 ;  /* 0x000000b19cac7221 */ /* 0x000fe20000010000 */
[----:B------:R-:W-:Y:S01]  /*b2f0*/  F2FP.BF16.F32.PACK_AB R156, R153, R156 ;  /* 0x0000009c999c723e */ /* 0x000fe200000010ff */
[-C--:B------:R-:W-:Y:S01]  /*b300*/  FMUL.FTZ R37, R37, R13.reuse ;  /* 0x0000000d25257220 */ /* 0x080fe20000410000 */
[-C--:B------:R-:W-:Y:S01]  /*b310*/  FMUL.FTZ R40, R40, R13.reuse ;  /* 0x0000000d28287220 */ /* 0x080fe20000410000 */
[----:B------:R-:W-:Y:S01]  /*b320*/  FADD.FTZ R177, R153, R172 ;  /* 0x000000ac99b17221 */ /* 0x000fe20000010000 */
[----:B0-----:R-:W-:Y:S01]  /*b330*/  FMNMX.FTZ R6, R205, R6, !PT ;  /* 0x00000006cd067209 */ /* 0x001fe20007810000 */
[-C--:B------:R-:W-:Y:S01]  /*b340*/  FMUL.FTZ R41, R41, R13.reuse ;  /* 0x0000000d29297220 */ /* 0x080fe20000410000 */
[----:B------:R-:W0:Y:S01]  /*b350*/  MUFU.EX2 R20, R20 ;  /* 0x0000001400147308 */ /* 0x000e220000000800 */
[----:B------:R-:W-:Y:S01]  /*b360*/  @!P3 LEA R172, R8, UR46, 0x2 ;  /* 0x0000002e08acbc11 */ /* 0x000fe2000f8e10ff */
[----:B--2---:R-:W-:Y:S01]  /*b370*/  FADD.FTZ R8, R14, R177 ;  /* 0x000000b10e087221 */ /* 0x004fe20000010000 */
[C---:B------:R-:W-:Y:S01]  /*b380*/  FMUL.FTZ R176, R6.reuse, UR10 ;  /* 0x0000000a06b07c20 */ /* 0x040fe20008410000 */
[----:B------:R-:W-:Y:S01]  /*b390*/  FSETP.NEU.FTZ.AND P2, PT, R6, -INF , PT ;  /* 0xff8000000600780b */ /* 0x000fe20003f5d000 */
[-C--:B------:R-:W-:Y:S01]  /*b3a0*/  FMUL.FTZ R44, R44, R13.reuse ;  /* 0x0000000d2c2c7220 */ /* 0x080fe20000410000 */
[----:B---3--:R-:W-:Y:S01]  /*b3b0*/  FADD.FTZ R181, R157, R8 ;  /* 0x000000089db57221 */ /* 0x008fe20000010000 */
[----:B------:R-:W-:Y:S01]  /*b3c0*/  @!P3 STS [R172+0x28800], R13 ;  /* 0x0288000dac00b388 */ /* 0x000fe20000000800 */
[----:B------:R-:W-:Y:S01]  /*b3d0*/  FSEL R176, R176, RZ, P2 ;  /* 0x000000ffb0b07208 */ /* 0x000fe20001000000 */
[----:B------:R-:W2:Y:S01]  /*b3e0*/  MUFU.EX2 R165, R165 ;  /* 0x000000a500a57308 */ /* 0x000ea20000000800 */
[----:B------:R-:W-:Y:S01]  /*b3f0*/  FSEL R3, R6, RZ, P2 ;  /* 0x000000ff06037208 */ /* 0x000fe20001000000 */
[-C--:B------:R-:W-:Y:S01]  /*b400*/  FMUL.FTZ R45, R45, R13.reuse ;  /* 0x0000000d2d2d7220 */ /* 0x080fe20000410000 */
[-C--:B------:R-:W-:Y:S01]  /*b410*/  FMUL.FTZ R48, R48, R13.reuse ;  /* 0x0000000d30307220 */ /* 0x080fe20000410000 */
[----:B------:R-:W-:Y:S01]  /*b420*/  FFMA.FTZ R177, R162, UR10, -R176 ;  /* 0x0000000aa2b17c23 */ /* 0x000fe200080108b0 */
[----:B-1----:R-:W-:Y:S01]  /*b430*/  FADD.FTZ R162, R160, R181 ;  /* 0x000000b5a0a27221 */ /* 0x002fe20000010000 */
[----:B------:R-:W-:Y:S01]  /*b440*/  FADD.FTZ R3, -R3, R12 ;  /* 0x0000000c03037221 */ /* 0x000fe20000010100 */
[----:B------:R-:W-:Y:S01]  /*b450*/  FFMA.FTZ R9, R9, UR10, -R176 ;  /* 0x0000000a09097c23 */ /* 0x000fe200080108b0 */
[----:B------:R-:W1:Y:S01]  /*b460*/  MUFU.EX2 R164, R164 ;  /* 0x000000a400a47308 */ /* 0x000e620000000800 */
[----:B----4-:R-:W-:Y:S01]  /*b470*/  FADD.FTZ R205, R161, R162 ;  /* 0x000000a2a1cd7221 */ /* 0x010fe20000010000 */
[----:B------:R-:W-:Y:S01]  /*b480*/  FMUL.FTZ R3, R3, UR10 ;  /* 0x0000000a03037c20 */ /* 0x000fe20008410000 */
[--C-:B------:R-:W-:Y:S01]  /*b490*/  FFMA.FTZ R155, R155, UR10, -R176.reuse ;  /* 0x0000000a9b9b7c23 */ /* 0x100fe200080108b0 */
[--C-:B------:R-:W-:Y:S01]  /*b4a0*/  FFMA.FTZ R158, R158, UR10, -R176.reuse ;  /* 0x0000000a9e9e7c23 */ /* 0x100fe200080108b0 */
[----:B0-----:R-:W-:Y:S01]  /*b4b0*/  FADD.FTZ R162, R20, R205 ;  /* 0x000000cd14a27221 */ /* 0x001fe20000010000 */
[--C-:B------:R-:W-:Y:S01]  /*b4c0*/  FFMA.FTZ R159, R159, UR10, -R176.reuse ;  /* 0x0000000a9f9f7c23 */ /* 0x100fe200080108b0 */
[--C-:B------:R-:W-:Y:S01]  /*b4d0*/  FFMA.FTZ R181, R170, UR10, -R176.reuse ;  /* 0x0000000aaab57c23 */ /* 0x100fe200080108b0 */
[----:B------:R-:W0:Y:S01]  /*b4e0*/  MUFU.EX2 R169, R169 ;  /* 0x000000a900a97308 */ /* 0x000e220000000800 */
[--C-:B------:R-:W-:Y:S01]  /*b4f0*/  FFMA.FTZ R163, R163, UR10, -R176.reuse ;  /* 0x0000000aa3a37c23 */ /* 0x100fe200080108b0 */
[--C-:B------:R-:W-:Y:S01]  /*b500*/  FFMA.FTZ R180, R166, UR10, -R176.reuse ;  /* 0x0000000aa6b47c23 */ /* 0x100fe200080108b0 */
[--C-:B------:R-:W-:Y:S01]  /*b510*/  FFMA.FTZ R167, R167, UR10, -R176.reuse ;  /* 0x0000000aa7a77c23 */ /* 0x100fe200080108b0 */
[----:B------:R-:W-:Y:S01]  /*b520*/  F2FP.BF16.F32.PACK_AB R160, R161, R160 ;  /* 0x000000a0a1a0723e */ /* 0x000fe200000010ff */
[--C-:B------:R-:W-:Y:S01]  /*b530*/  FFMA.FTZ R171, R171, UR10, -R176.reuse ;  /* 0x0000000aabab7c23 */ /* 0x100fe200080108b0 */
[--C-:B------:R-:W-:Y:S01]  /*b540*/  FFMA.FTZ R174, R174, UR10, -R176.reuse ;  /* 0x0000000aaeae7c23 */ /* 0x100fe200080108b0 */
[--C-:B------:R-:W-:Y:S01]  /*b550*/  FFMA.FTZ R175, R175, UR10, -R176.reuse ;  /* 0x0000000aafaf7c23 */ /* 0x100fe200080108b0 */
[----:B------:R-:W-:Y:S01]  /*b560*/  MUFU.EX2 R168, R168 ;  /* 0x000000a800a87308 */ /* 0x000fe20000000800 */
[--C-:B------:R-:W-:Y:S01]  /*b570*/  FFMA.FTZ R178, R178, UR10, -R176.reuse ;  /* 0x0000000ab2b27c23 */ /* 0x100fe200080108b0 */
[--C-:B------:R-:W-:Y:S01]  /*b580*/  FFMA.FTZ R179, R179, UR10, -R176.reuse ;  /* 0x0000000ab3b37c23 */ /* 0x100fe200080108b0 */
[--C-:B------:R-:W-:Y:S01]  /*b590*/  FFMA.FTZ R182, R182, UR10, -R176.reuse ;  /* 0x0000000ab6b67c23 */ /* 0x100fe200080108b0 */
[----:B------:R-:W-:Y:S01]  /*b5a0*/  FFMA.FTZ R176, R183, UR10, -R176 ;  /* 0x0000000ab7b07c23 */ /* 0x000fe200080108b0 */
        /* <DEDUP_REMOVED lines=24> */
[----:B-1----:R-:W-:Y:S01]  /*b730*/  FADD.FTZ R162, R164, R3 ;  /* 0x00000003a4a27221 */ /* 0x002fe20000010000 */
[----:B0-----:R-:W-:Y:S01]  /*b740*/  F2FP.BF16.F32.PACK_AB R164, R169, R164 ;  /* 0x000000a4a9a4723e */ /* 0x001fe200000010ff */
        /* <DEDUP_REMOVED lines=51> */
[C---:B--2---:R-:W-:Y:S01]  /*ba80*/  FADD.FTZ R172, R14.reuse, R15 ;  /* 0x0000000f0eac7221 */ /* 0x044fe20000010000 */
[----:B------:R-:W-:Y:S01]  /*ba90*/  F2FP.BF16.F32.PACK_AB R157, R14, R177 ;  /* 0x000000b10e9d723e */ /* 0x000fe200000010ff */
[-C--:B------:R-:W-:Y:S01]  /*baa0*/  FMUL.FTZ R148, R148, R13.reuse ;  /* 0x0000000d94947220 */ /* 0x080fe20000410000 */
[----:B------:R-:W-:Y:S01]  /*bab0*/  FMUL.FTZ R149, R149, R13 ;  /* 0x0000000d95957220 */ /* 0x000fe20000410000 */
        /* <DEDUP_REMOVED lines=93> */
.L_x_2379:
[----:B------:R0:W2:Y:S01]  /*c090*/  SYNCS.PHASECHK.TRANS64.TRYWAIT P2, [UR25+0x28c50], R11 ;  /* 0x028c500bff0075a7 */ /* 0x0000a20008040159 */
[----:B------:R-:W-:Y:S05]  /*c0a0*/  @!P0 BRA `(.L_x_2380) ;  /* 0x0000000000048947 */ /* 0x000fea0003800000 */
[----:B------:R-:W-:Y:S01]  /*c0b0*/  BPT.TRAP 0x1 ;  /* 0x000000040000795c */ /* 0x000fe20000300000 */
.L_x_2380:
[----:B--2---:R-:W-:Y:S05]  /*c0c0*/  @P2 BRA `(.L_x_2381) ;  /* 0x0000000000082947 */ /* 0x004fea0003800000 */
[----:B------:R-:W2:Y:S02]  /*c0d0*/  SYNCS.PHASECHK.TRANS64.TRYWAIT P2, [UR25+0x28c50], R11 ;  /* 0x028c500bff0075a7 */ /* 0x000ea40008040159 */
[----:B--2---:R-:W-:Y:S05]  /*c0e0*/  @!P2 BRA `(.L_x_2382) ;  /* 0x000000b00094a947 */ /* 0x004fea0003800000 */
.L_x_2381:
[----:B------:R-:W-:Y:S01]  /*c0f0*/  ULEA UR11, UR37, UR50, 0xc ;  /* 0x00000032250b7291 */ /* 0x000fe2000f8e603f */
[----:B------:R-:W-:Y:S01]  /*c100*/  WARPGROUP.ARRIVE ;  /* 0x00000000000079c5 */ /* 0x000fe20000000000 */
[----:B------:R-:W-:Y:S01]  /*c110*/  UMOV UR7, 0x40000040 ;  /* 0x4000004000077882 */ /* 0x000fe20000000000 */
[C---:B------:R-:W-:Y:S01]  /*c120*/  ISETP.GT.AND P2, PT, R7.reuse, UR48, PT ;  /* 0x0000003007007c0c */ /* 0x040fe2000bf44270 */
[----:B--2---:R-:W-:Y:S01]  /*c130*/  @!P1 VIADD R10, R10, 0x28c60 ;  /* 0x00028c600a0a9836 */ /* 0x004fe20000000000 */
        /* <DEDUP_REMOVED lines=36> */
.L_x_2366:
[----:B------:R-:W5:Y:S01]  /*c380*/  SHFL.BFLY PT, R0, R3, 0x2, 0x1f ;  /* 0x0c401f0003007f89 */ /* 0x000f6200000e0000 */
[----:B------:R-:W-:Y:S01]  /*c390*/  IMAD.U32 R20, RZ, RZ, UR10 ;  /* 0x0000000aff147e24 */ /* 0x000fe2000f8e00ff */
[----:B------:R-:W-:Y:S02]  /*c3a0*/  UIADD3 UR39, UR39, 0x1, URZ ;  /* 0x0000000127277890 */ /* 0x000fe4000fffe03f */
        /* <DEDUP_REMOVED lines=10> */
[----:B------:R-:W5:Y:S02]  /*c450*/  SHFL.BFLY PT, R8, R9, 0x1, 0x1f ;  /* 0x0c201f0009087f89 */ /* 0x000f6400000e0000 */
[----:B------:R-:W-:Y:S02]  /*c460*/  USEL UR4, URZ, 0x1, UP0 ;  /* 0x000000013f047887 */ /* 0x000fe40008000000 */
[----:B------:R-:W-:Y:S02]  /*c470*/  USEL UR37, UR37, URZ, UP0 ;  /* 0x0000003f25257287 */ /* 0x000fe40008000000 */
[----:B------:R-:W-:Y:S01]  /*c480*/  ULOP3.LUT UR38, UR38, UR4, URZ, 0x3c, !UPT ;  /* 0x0000000426267292 */ /* 0x000fe2000f8e3c3f */
[----:B0-----:R-:W-:Y:S01]  /*c490*/  FADD.FTZ R13, R0, R7 ;  /* 0x00000007000d7221 */ /* 0x001fe20000010000 */
[----:B------:R-:W-:-:S02]  /*c4a0*/  IMAD.MOV R7, RZ, RZ, -R17 ;  /* 0x000000ffff077224 */ /* 0x000fc400078e0a11 */
[----:B-----5:R-:W-:Y:S02]  /*c4b0*/  FADD.FTZ R11, R9, R8 ;  /* 0x00000008090b7221 */ /* 0x020fe40000010000 */
[----:B------:R-:W-:Y:S02]  /*c4c0*/  FSETP.NE.FTZ.AND P1, PT, R13, RZ, PT ;  /* 0x000000ff0d00720b */ /* 0x000fe40003f35000 */
[----:B------:R-:W-:Y:S01]  /*c4d0*/  ISETP.NE.AND P0, PT, R2, R7, PT ;  /* 0x000000070200720c */ /* 0x000fe20003f05270 */
[----:B------:R-:W-:Y:S01]  /*c4e0*/  IMAD.MOV.U32 R7, RZ, RZ, RZ ;  /* 0x000000ffff077224 */ /* 0x000fe200078e00ff */
[----:B------:R-:W-:-:S09]  /*c4f0*/  FSETP.NE.FTZ.AND P2, PT, R11, RZ, PT ;  /* 0x000000ff0b00720b */ /* 0x000fd20003f55000 */
[----:B------:R-:W3:Y:S01]  /*c500*/  @P1 MUFU.RCP R7, R13 ;  /* 0x0000000d00071308 */ /* 0x000ee20000001000 */
[----:B------:R-:W-:Y:S01]  /*c510*/  @P1 FMUL.FTZ R20, R20, 0.69314718246459960938 ;  /* 0x3f31721814141820 */ /* 0x000fe20000410000 */
[----:B------:R-:W-:Y:S02]  /*c520*/  @!P0 IMAD R0, R3, 0x40, R16 ;  /* 0x0000004003008824 */ /* 0x000fe400078e0210 */
[----:B------:R-:W-:-:S03]  /*c530*/  IMAD.MOV.U32 R3, RZ, RZ, -0x800000 ;  /* 0xff800000ff037424 */ /* 0x000fc600078e00ff */
[----:B------:R-:W-:Y:S01]  /*c540*/  @!P0 LEA R9, R0, UR46, 0x2 ;  /* 0x0000002e00098c11 */ /* 0x000fe2000f8e10ff */
[----:B------:R-:W-:Y:S01]  /*c550*/  @P2 MUFU.RCP R4, R11 ;  /* 0x0000000b00042308 */ /* 0x000fe20000001000 */
[----:B------:R-:W-:-:S07]  /*c560*/  IMAD.MOV.U32 R0, RZ, RZ, -0x800000 ;  /* 0xff800000ff007424 */ /* 0x000fce00078e00ff */
[----:B------:R-:W0:Y:S01]  /*c570*/  @P1 MUFU.LG2 R13, R13 ;  /* 0x0000000d000d1308 */ /* 0x000e220000000c00 */
[-C--:B---3--:R-:W-:Y:S01]  /*c580*/  FMUL.FTZ R170, R24, R7.reuse ;  /* 0x0000000718aa7220 */ /* 0x088fe20000410000 */
[-C--:B------:R-:W-:Y:S01]  /*c590*/  FMUL.FTZ R14, R25, R7.reuse ;  /* 0x00000007190e7220 */ /* 0x080fe20000410000 */
[-C--:B------:R-:W-:Y:S01]  /*c5a0*/  FMUL.FTZ R169, R28, R7.reuse ;  /* 0x000000071ca97220 */ /* 0x080fe20000410000 */
[-C--:B------:R-:W-:Y:S01]  /*c5b0*/  FMUL.FTZ R12, R29, R7.reuse ;  /* 0x000000071d0c7220 */ /* 0x080fe20000410000 */
[-C--:B-12-4-:R-:W-:Y:S01]  /*c5c0*/  FMUL.FTZ R167, R32, R7.reuse ;  /* 0x0000000720a77220 */ /* 0x096fe20000410000 */
        /* <DEDUP_REMOVED lines=60> */
[----:B------:R-:W-:-:S02]  /*c990*/  IMAD.U32 R24, RZ, RZ, UR10 ;  /* 0x0000000aff187e24 */ /* 0x000fc4000f8e00ff */
[----:B0-----:R-:W-:Y:S01]  /*c9a0*/  @P1 FMUL.FTZ R13, R13, 0.69314718246459960938 ;  /* 0x3f3172180d0d1820 */ /* 0x001fe20000410000 */
[-C--:B------:R-:W-:Y:S01]  /*c9b0*/  FMUL.FTZ R26, R26, R4.reuse ;  /* 0x000000041a1a7220 */ /* 0x080fe20000410000 */
[----:B------:R0:W-:Y:S01]  /*c9c0*/  @!P0 STS [R9+0x28820], R4 ;  /* 0x0288200409008388 */ /* 0x0001e20000000800 */
[----:B------:R-:W-:Y:S01]  /*c9d0*/  @P2 FMUL.FTZ R24, R24, 0.69314718246459960938 ;  /* 0x3f31721818182820 */ /* 0x000fe20000410000 */
[----:B------:R-:W-:Y:S01]  /*c9e0*/  PLOP3.LUT P0, PT, PT, PT, PT, 0x8, 0x0 ;  /* 0x000000000000781c */ /* 0x000fe20003f0e170 */
[-C--:B------:R-:W-:Y:S01]  /*c9f0*/  FMUL.FTZ R27, R27, R4.reuse ;  /* 0x000000041b1b7220 */ /* 0x080fe20000410000 */
[-C--:B------:R-:W-:Y:S01]  /*ca00*/  FMUL.FTZ R30, R30, R4.reuse ;  /* 0x000000041e1e7220 */ /* 0x080fe20000410000 */
[-C--:B------:R-:W-:Y:S01]  /*ca10*/  FMUL.FTZ R31, R31, R4.reuse ;  /* 0x000000041f1f7220 */ /* 0x080fe20000410000 */
[----:B-1----:R1:W2:Y:S01]  /*ca20*/  @P2 MUFU.LG2 R7, R11 ;  /* 0x0000000b00072308 */ /* 0x0022a20000000c00 */
        /* <DEDUP_REMOVED lines=16> */
[----:B--2---:R-:W-:Y:S01]  /*cb30*/  @P2 FMUL.FTZ R7, R7, 0.69314718246459960938 ;  /* 0x3f31721807072820 */ /* 0x004fe20000410000 */
        /* <DEDUP_REMOVED lines=47> */
.L_x_2299:
[----:B------:R-:W0:Y:S08]  /*ce30*/  S2UR UR4, SR_CgaCtaId ;  /* 0x00000000000479c3 */ /* 0x000e300000008800 */
[----:B------:R-:W-:Y:S06]  /*ce40*/  BAR.SYNC.DEFER_BLOCKING 0x5, 0x180 ;  /* 0x0146000000007b1d */ /* 0x000fec0000010000 */
[----:B------:R-:W-:Y:S01]  /*ce50*/  UMOV UR46, 0x400 ;  /* 0x00000400002e7882 */ /* 0x000fe20000000000 */
[----:B------:R-:W-:Y:S01]  /*ce60*/  BSSY B0, `(.L_x_2384) ;  /* 0x00002f2000007945 */ /* 0x000fe20003800000 */
[----:B0-----:R-:W-:-:S09]  /*ce70*/  ULEA UR46, UR4, UR46, 0x18 ;  /* 0x0000002e042e7291 */ /* 0x001fd2000f8ec03f */
[----:B------:R-:W0:Y:S02]  /*ce80*/  LDS.128 R4, [UR46+0x28cd0] ;  /* 0x028cd02eff047984 */ /* 0x000e240008000c00 */
[----:B0-----:R-:W-:Y:S02]  /*ce90*/  R2UR UR5, R5 ;  /* 0x00000000050572ca */ /* 0x001fe400000e0000 */
[----:B------:R-:W-:Y:S02]  /*cea0*/  R2UR UR7, R6 ;  /* 0x00000000060772ca */ /* 0x000fe400000e0000 */
[----:B------:R-:W-:Y:S01]  /*ceb0*/  R2UR UR6, R7 ;  /* 0x00000000070672ca */ /* 0x000fe200000e0000 */
[----:B------:R-:W-:Y:S06]  /*cec0*/  BAR.ARV 0x4, 0x180 ;  /* 0x0106000000007b1d */ /* 0x000fec0000002000 */
[----:B------:R-:W-:Y:S08]  /*ced0*/  @P0 BRA `(.L_x_2385) ;  /* 0x0000002000240947 */ /* 0x000ff00003800000 */
[----:B------:R-:W0:Y:S08]  /*cee0*/  S2UR UR4, SR_SWINHI ;  /* 0x00000000000479c3 */ /* 0x000e300000002f00 */
[----:B------:R-:W-:Y:S01]  /*cef0*/  BAR.SYNC.DEFER_BLOCKING 0x1, 0x100 ;  /* 0x0044000000007b1d */ /* 0x000fe20000010000 */
        /* <DEDUP_REMOVED lines=23> */
[----:B------:R-:W-:-:S02]  /*d070*/  F2FP.BF16.F32.PACK_AB R67, R71, R70 ;  /* 0x000000464743723e */ /* 0x000fc400000010ff */
[C---:B------:R-:W-:Y:S01]  /*d080*/  IADD3 R175, P1, R4.reuse, 0x20, RZ ;  /* 0x0000002004af7810 */ /* 0x040fe20007f3e0ff */
[----:B------:R-:W-:Y:S01]  /*d090*/  UISETP.NE.AND.EX UP0, UPT, UR9, URZ, UPT, UP0 ;  /* 0x0000003f0900728c */ /* 0x000fe2000bf05300 */
[C---:B------:R-:W-:Y:S02]  /*d0a0*/  LOP3.LUT R7, R4.reuse, 0x380, RZ, 0xc0, !PT ;  /* 0x0000038004077812 */ /* 0x040fe400078ec0ff */
        /* <DEDUP_REMOVED lines=14> */
[----:B------:R-:W-:Y:S01]  /*d190*/  SHF.R.U64 R7, R7, 0x3, RZ ;  /* 0x0000000307077819 */ /* 0x000fe200000012ff */
[--C-:B------:R-:W-:Y:S01]  /*d1a0*/  IMAD.X R91, RZ, RZ, R5.reuse, P2 ;  /* 0x000000ffff5b7224 */ /* 0x100fe200010e0605 */
[C---:B------:R-:W-:Y:S01]  /*d1b0*/  IADD3 R207, P0, R4.reuse, 0x4020, RZ ;  /* 0x0000402004cf7810 */ /* 0x040fe20007f1e0ff */
[--C-:B------:R-:W-:Y:S01]  /*d1c0*/  IMAD.X R95, RZ, RZ, R5.reuse, P1 ;  /* 0x000000ffff5f7224 */ /* 0x100fe200008e0605 */
[C---:B------:R-:W-:Y:S01]  /*d1d0*/  IADD3 R102, P4, R4.reuse, 0x4040, RZ ;  /* 0x0000404004667810 */ /* 0x040fe20007f9e0ff */
[----:B------:R-:W-:Y:S01]  /*d1e0*/  UIMAD.WIDE UR8, UR43, 0x4, UR8 ;  /* 0x000000042b0878a5 */ /* 0x000fe2000f8e0208 */
        /* <DEDUP_REMOVED lines=12> */
[----:B------:R-:W-:Y:S01]  /*d2b0*/  LOP3.LUT R7, R24, 0x380, RZ, 0xc0, !PT ;  /* 0x0000038018077812 */ /* 0x000fe200078ec0ff */
[----:B------:R-:W-:Y:S01]  /*d2c0*/  IMAD.X R15, RZ, RZ, R5, P1 ;  /* 0x000000ffff0f7224 */ /* 0x000fe200008e0605 */
[----:B------:R-:W-:-:S02]  /*d2d0*/  LOP3.LUT R6, R175, 0x380, RZ, 0xc0, !PT ;  /* 0x00000380af067812 */ /* 0x000fc400078ec0ff */
[----:B------:R-:W-:Y:S02]  /*d2e0*/  SHF.R.U64 R7, R7, 0x3, RZ ;  /* 0x0000000307077819 */ /* 0x000fe400000012ff */
[----:B------:R-:W-:Y:S02]  /*d2f0*/  SHF.R.U64 R6, R6, 0x3, RZ ;  /* 0x0000000306067819 */ /* 0x000fe400000012ff */
[----:B------:R-:W-:Y:S02]  /*d300*/  LOP3.LUT R24, R7, R24, RZ, 0x3c, !PT ;  /* 0x0000001807187212 */ /* 0x000fe400078e3cff */
[----:B------:R-:W-:Y:S02]  /*d310*/  LOP3.LUT R7, R40, 0x380, RZ, 0xc0, !PT ;  /* 0x0000038028077812 */ /* 0x000fe400078ec0ff */
[----:B------:R-:W-:Y:S02]  /*d320*/  LOP3.LUT R20, R6, R175, RZ, 0x3c, !PT ;  /* 0x000000af06147212 */ /* 0x000fe400078e3cff */
        /* <DEDUP_REMOVED lines=10> */
[----:B------:R-:W-:Y:S02]  /*d3d0*/  MOV R174, R4 ;  /* 0x0000000400ae7202 */ /* 0x000fe40000000f00 */
[----:B------:R-:W-:Y:S02]  /*d3e0*/  LOP3.LUT R7, R168, 0x380, RZ, 0xc0, !PT ;  /* 0x00000380a8077812 */ /* 0x000fe400078ec0ff */
[----:B------:R-:W-:-:S02]  /*d3f0*/  LOP3.LUT R28, R177, 0x380, RZ, 0xc0, !PT ;  /* 0x00000380b11c7812 */ /* 0x000fc400078ec0ff */
[----:B------:R-:W-:Y:S02]  /*d400*/  F2FP.BF16.F32.PACK_AB R5, R27, R26 ;  /* 0x0000001a1b05723e */ /* 0x000fe400000010ff */
[----:B------:R-:W-:Y:S02]  /*d410*/  LOP3.LUT R32, R179, 0x380, RZ, 0xc0, !PT ;  /* 0x00000380b3207812 */ /* 0x000fe400078ec0ff */
[----:B------:R-:W-:Y:S02]  /*d420*/  LOP3.LUT R98, R6, R207, RZ, 0x3c, !PT ;  /* 0x000000cf06627212 */ /* 0x000fe400078e3cff */
[----:B------:R-:W-:Y:S02]  /*d430*/  LOP3.LUT R27, R114, 0x380, RZ, 0xc0, !PT ;  /* 0x00000380721b7812 */ /* 0x000fe400078ec0ff */
[----:B------:R-:W-:Y:S02]  /*d440*/  F2FP.BF16.F32.PACK_AB R6, R12, R169 ;  /* 0x000000a90c06723e */ /* 0x000fe400000010ff */
[----:B------:R-:W-:-:S02]  /*d450*/  SHF.R.U64 R169, R7, 0x3, RZ ;  /* 0x0000000307a97819 */ /* 0x000fc400000012ff */
[----:B------:R-:W-:Y:S02]  /*d460*/  SHF.R.U64 R28, R28, 0x3, RZ ;  /* 0x000000031c1c7819 */ /* 0x000fe400000012ff */
[----:B------:R-:W-:Y:S02]  /*d470*/  LOP3.LUT R90, R183, 0x380, RZ, 0xc0, !PT ;  /* 0x00000380b75a7812 */ /* 0x000fe400078ec0ff */
[----:B------:R-:W-:Y:S02]  /*d480*/  F2FP.BF16.F32.PACK_AB R4, R14, R170 ;  /* 0x000000aa0e04723e */ /* 0x000fe400000010ff */
[----:B------:R-:W-:Y:S02]  /*d490*/  F2FP.BF16.F32.PACK_AB R7, R31, R30 ;  /* 0x0000001e1f07723e */ /* 0x000fe400000010ff */
[----:B------:R-:W-:Y:S02]  /*d4a0*/  SHF.R.U64 R32, R32, 0x3, RZ ;  /* 0x0000000320207819 */ /* 0x000fe400000012ff */
[----:B------:R-:W-:Y:S01]  /*d4b0*/  LOP3.LUT R94, R205, 0x380, RZ, 0xc0, !PT ;  /* 0x00000380cd5e7812 */ /* 0x000fe200078ec0ff */
[----:B------:R0:W-:Y:S01]  /*d4c0*/  STSM.16.M88.4 [R174], R4 ;  /* 0x00000004ae007844 */ /* 0x0001e20000000200 */
[----:B------:R-:W-:-:S02]  /*d4d0*/  SHF.R.U64 R27, R27, 0x3, RZ ;  /* 0x000000031b1b7819 */ /* 0x000fc400000012ff */
[----:B------:R-:W-:Y:S02]  /*d4e0*/  LOP3.LUT R106, R209, 0x380, RZ, 0xc0, !PT ;  /* 0x00000380d16a7812 */ /* 0x000fe400078ec0ff */
[----:B------:R-:W-:Y:S02]  /*d4f0*/  LOP3.LUT R28, R28, R177, RZ, 0x3c, !PT ;  /* 0x000000b11c1c7212 */ /* 0x000fe400078e3cff */
[----:B------:R-:W-:Y:S02]  /*d500*/  SHF.R.U64 R90, R90, 0x3, RZ ;  /* 0x000000035a5a7819 */ /* 0x000fe400000012ff */
[----:B------:R-:W-:Y:S02]  /*d510*/  LOP3.LUT R32, R32, R179, RZ, 0x3c, !PT ;  /* 0x000000b320207212 */ /* 0x000fe400078e3cff */
[----:B------:R-:W-:Y:S02]  /*d520*/  SHF.R.U64 R94, R94, 0x3, RZ ;  /* 0x000000035e5e7819 */ /* 0x000fe400000012ff */
[----:B------:R-:W-:-:S02]  /*d530*/  LOP3.LUT R110, R211, 0x380, RZ, 0xc0, !PT ;  /* 0x00000380d36e7812 */ /* 0x000fc400078ec0ff */
[----:B------:R-:W-:Y:S02]  /*d540*/  LOP3.LUT R114, R27, R114, RZ, 0x3c, !PT ;  /* 0x000000721b727212 */ /* 0x000fe400078e3cff */
[----:B------:R-:W-:Y:S02]  /*d550*/  SHF.R.U64 R106, R106, 0x3, RZ ;  /* 0x000000036a6a7819 */ /* 0x000fe400000012ff */
[----:B------:R-:W-:Y:S02]  /*d560*/  MOV R27, R20 ;  /* 0x00000014001b7202 */ /* 0x000fe40000000f00 */
[----:B0-----:R-:W-:Y:S02]  /*d570*/  F2FP.BF16.F32.PACK_AB R4, R163, R167 ;  /* 0x000000a7a304723e */ /* 0x001fe400000010ff */
[----:B------:R-:W-:Y:S02]  /*d580*/  F2FP.BF16.F32.PACK_AB R5, R35, R34 ;  /* 0x000000222305723e */ /* 0x000fe400000010ff */
[----:B------:R-:W-:-:S02]  /*d590*/  F2FP.BF16.F32.PACK_AB R6, R154, R165 ;  /* 0x000000a59a06723e */ /* 0x000fc400000010ff */
[----:B------:R-:W-:Y:S02]  /*d5a0*/  F2FP.BF16.F32.PACK_AB R7, R39, R38 ;  /* 0x000000262707723e */ /* 0x000fe400000010ff */
[----:B------:R-:W-:Y:S02]  /*d5b0*/  MOV R26, R24 ;  /* 0x00000018001a7202 */ /* 0x000fe40000000f00 */
[----:B------:R-:W-:Y:S01]  /*d5c0*/  LOP3.LUT R90, R90, R183, RZ, 0x3c, !PT ;  /* 0x000000b75a5a7212 */ /* 0x000fe200078e3cff */
[----:B------:R0:W-:Y:S01]  /*d5d0*/  STSM.16.M88.4 [R27], R4 ;  /* 0x000000041b007844 */ /* 0x0001e20000000200 */
[----:B------:R-:W-:Y:S02]  /*d5e0*/  LOP3.LUT R14, R171, 0x380, RZ, 0xc0, !PT ;  /* 0x00000380ab0e7812 */ /* 0x000fe400078ec0ff */
[----:B------:R-:W-:Y:S01]  /*d5f0*/  MOV R28, R28 ;  /* 0x0000001c001c7202 */ /* 0x000fe20000000f00 */
[----:B------:R-:W-:Y:S01]  /*d600*/  STSM.16.M88.4 [R26], R8 ;  /* 0x000000081a007844 */ /* 0x000fe20000000200 */
[----:B------:R-:W-:-:S02]  /*d610*/  LOP3.LUT R94, R94, R205, RZ, 0x3c, !PT ;  /* 0x000000cd5e5e7212 */ /* 0x000fc400078e3cff */
[----:B------:R-:W-:Y:S01]  /*d620*/  SHF.R.U64 R110, R110, 0x3, RZ ;  /* 0x000000036e6e7819 */ /* 0x000fe200000012ff */
[----:B------:R-:W-:Y:S01]  /*d630*/  STSM.16.M88.4 [R28], R48 ;  /* 0x000000301c007844 */ /* 0x000fe20000000200 */
[----:B------:R-:W-:Y:S02]  /*d640*/  MOV R32, R32 ;  /* 0x0000002000207202 */ /* 0x000fe40000000f00 */
[----:B------:R-:W-:Y:S02]  /*d650*/  LOP3.LUT R106, R106, R209, RZ, 0x3c, !PT ;  /* 0x000000d16a6a7212 */ /* 0x000fe400078e3cff */
[----:B------:R-:W-:Y:S01]  /*d660*/  MOV R36, R36 ;  /* 0x0000002400247202 */ /* 0x000fe20000000f00 */
[----:B------:R-:W-:Y:S01]  /*d670*/  STSM.16.M88.4 [R32], R56 ;  /* 0x0000003820007844 */ /* 0x000fe20000000200 */
[----:B------:R-:W-:Y:S01]  /*d680*/  F2FP.BF16.F32.PACK_AB R73, R75, R74 ;  /* 0x0000004a4b49723e */ /* 0x000fe200000010ff */
[----:B0-----:R-:W-:Y:S01]  /*d690*/  IMAD.U32 R4, RZ, RZ, UR8 ;  /* 0x00000008ff047e24 */ /* 0x001fe2000f8e00ff */
[----:B------:R-:W-:Y:S01]  /*d6a0*/  F2FP.BF16.F32.PACK_AB R80, R81, R80 ;  /* 0x000000505150723e */ /* 0x000fe200000010ff */
[----:B------:R-:W-:Y:S01]  /*d6b0*/  STSM.16.M88.4 [R36], R64 ;  /* 0x0000004024007844 */ /* 0x000fe20000000200 */
[----:B------:R-:W-:Y:S01]  /*d6c0*/  MOV R40, R40 ;  /* 0x0000002800287202 */ /* 0x000fe20000000f00 */
[----:B------:R-:W-:Y:S01]  /*d6d0*/  IMAD.U32 R5, RZ, RZ, UR9 ;  /* 0x00000009ff057e24 */ /* 0x000fe2000f8e00ff */
[----:B------:R-:W-:Y:S01]  /*d6e0*/  F2FP.BF16.F32.PACK_AB R74, R77, R76 ;  /* 0x0000004c4d4a723e */ /* 0x000fe200000010ff */
[----:B------:R-:W-:Y:S01]  /*d6f0*/  ULDC.64 UR8, c[0x0][0xc08] ;  /* 0x0003020000087ab9 */ /* 0x000fe20000000a00 */
[----:B------:R-:W-:-:S02]  /*d700*/  F2FP.BF16.F32.PACK_AB R75, R79, R78 ;  /* 0x0000004e4f4b723e */ /* 0x000fc400000010ff */
[----:B------:R-:W-:Y:S02]  /*d710*/  F2FP.BF16.F32.PACK_AB R81, R83, R82 ;  /* 0x000000525351723e */ /* 0x000fe400000010ff */
[----:B------:R-:W-:Y:S01]  /*d720*/  SHF.R.U64 R14, R14, 0x3, RZ ;  /* 0x000000030e0e7819 */ /* 0x000fe200000012ff */
[----:B------:R-:W-:Y:S01]  /*d730*/  STSM.16.M88.4 [R40], R72 ;  /* 0x0000004828007844 */ /* 0x000fe20000000200 */
[----:B------:R-:W-:Y:S02]  /*d740*/  MOV R25, R90 ;  /* 0x0000005a00197202 */ /* 0x000fe40000000f00 */
        /* <DEDUP_REMOVED lines=27> */
[----:B------:R-:W-:Y:S02]  /*d900*/  LOP3.LUT R14, R14, R171, RZ, 0x3c, !PT ;  /* 0x000000ab0e0e7212 */ /* 0x000fe400078e3cff */
[----:B------:R-:W-:Y:S02]  /*d910*/  F2FP.BF16.F32.PACK_AB R113, R166, R164 ;  /* 0x000000a4a671723e */ /* 0x000fe400000010ff */
[----:B------:R-:W-:Y:S02]  /*d920*/  F2FP.BF16.F32.PACK_AB R114, R117, R116 ;  /* 0x000000747572723e */ /* 0x000fe400000010ff */
[----:B------:R-:W-:-:S02]  /*d930*/  F2FP.BF16.F32.PACK_AB R115, R119, R118 ;  /* 0x000000767773723e */ /* 0x000fc400000010ff */
[----:B------:R-:W-:Y:S02]  /*d940*/  F2FP.BF16.F32.PACK_AB R121, R123, R122 ;  /* 0x0000007a7b79723e */ /* 0x000fe400000010ff */
[----:B------:R-:W-:Y:S01]  /*d950*/  F2FP.BF16.F32.PACK_AB R128, R129, R128 ;  /* 0x000000808180723e */ /* 0x000fe200000010ff */
[----:B------:R-:W-:Y:S01]  /*d960*/  STSM.16.M88.4 [R21], R112 ;  /* 0x0000007015007844 */ /* 0x000fe20000000200 */
[----:B------:R-:W-:Y:S02]  /*d970*/  MOV R110, R110 ;  /* 0x0000006e006e7202 */ /* 0x000fe40000000f00 */
[----:B------:R-:W-:Y:S02]  /*d980*/  F2FP.BF16.F32.PACK_AB R122, R125, R124 ;  /* 0x0000007c7d7a723e */ /* 0x000fe400000010ff */
[----:B------:R-:W-:Y:S02]  /*d990*/  F2FP.BF16.F32.PACK_AB R123, R127, R126 ;  /* 0x0000007e7f7b723e */ /* 0x000fe400000010ff */
[----:B------:R-:W-:-:S02]  /*d9a0*/  F2FP.BF16.F32.PACK_AB R129, R131, R130 ;  /* 0x000000828381723e */ /* 0x000fc400000010ff */
[----:B------:R-:W-:Y:S01]  /*d9b0*/  F2FP.BF16.F32.PACK_AB R136, R137, R136 ;  /* 0x000000888988723e */ /* 0x000fe200000010ff */
[----:B------:R-:W-:Y:S01]  /*d9c0*/  STSM.16.M88.4 [R110], R120 ;  /* 0x000000786e007844 */ /* 0x000fe20000000200 */
        /* <DEDUP_REMOVED lines=9> */
[----:B------:R-:W-:Y:S01]  /*da60*/  MOV R14, R14 ;  /* 0x0000000e000e7202 */ /* 0x000fe20000000f00 */
[----:B------:R-:W-:Y:S01]  /*da70*/  STSM.16.M88.4 [R12], R136 ;  /* 0x000000880c007844 */ /* 0x000fe20000000200 */
[----:B------:R-:W-:Y:S02]  /*da80*/  F2FP.BF16.F32.PACK_AB R146, R149, R148 ;  /* 0x000000949592723e */ /* 0x000fe400000010ff */
[----:B------:R-:W-:Y:S01]  /*da90*/  F2FP.BF16.F32.PACK_AB R147, R151, R150 ;  /* 0x000000969793723e */ /* 0x000fe200000010ff */
[----:B------:R-:W-:Y:S01]  /*daa0*/  UISETP.NE.U32.AND UP1, UPT, UR8, URZ, UPT ;  /* 0x0000003f0800728c */ /* 0x000fe2000bf25070 */
[----:B------:R-:W-:-:S03]  /*dab0*/  PLOP3.LUT P0, PT, PT, PT, UP0, 0x80, 0x0 ;  /* 0x000000000000781c */ /* 0x000fc60003f0f008 */
[----:B------:R0:W-:Y:S01]  /*dac0*/  STSM.16.M88.4 [R14], R144 ;  /* 0x000000900e007844 */ /* 0x0001e20000000200 */
[----:B------:R-:W-:Y:S01]  /*dad0*/  BAR.SYNC.DEFER_BLOCKING 0x1, 0x100 ;  /* 0x0044000000007b1d */ /* 0x000fe20000010000 */
[----:B------:R-:W-:-:S06]  /*dae0*/  UISETP.NE.AND.EX UP1, UPT, UR9, URZ, UPT, UP1 ;  /* 0x0000003f0900728c */ /* 0x000fcc000bf25310 */
[----:B------:R-:W-:-:S05]  /*daf0*/  PLOP3.LUT P6, PT, PT, PT, UP1, 0x80, 0x0 ;  /* 0x000000000000781c */ /* 0x000fca0003fcf018 */
[----:B------:R-:W-:Y:S02]  /*db00*/  @UP1 ULDC.64 UR8, c[0x0][0xc08] ;  /* 0x0003020000081ab9 */ /* 0x000fe40000000a00 */
[----:B------:R-:W-:Y:S01]  /*db10*/  @UP1 UIMAD.WIDE UR8, UR43, 0x4, UR8 ;  /* 0x000000042b0818a5 */ /* 0x000fe2000f8e0208 */
[----:B------:R-:W-:Y:S02]  /*db20*/  ULDC UR4, c[0x0][0xa88] ;  /* 0x0002a20000047ab9 */ /* 0x000fe40000000800 */
[----:B------:R-:W-:-:S03]  /*db30*/  IMAD.U32 R76, RZ, RZ, UR4 ;  /* 0x00000004ff4c7e24 */ /* 0x000fc6000f8e00ff */
[----:B0-----:R-:W-:Y:S02]  /*db40*/  IMAD.U32 R14, RZ, RZ, UR8 ;  /* 0x00000008ff0e7e24 */ /* 0x001fe4000f8e00ff */
[----:B------:R-:W-:Y:S01]  /*db50*/  IMAD.U32 R15, RZ, RZ, UR9 ;  /* 0x00000009ff0f7e24 */ /* 0x000fe2000f8e00ff */
[----:B------:R-:W2:Y:S01]  /*db60*/  @P0 LDG.E R6, desc[UR40][R4.64] ;  /* 0x0000002804060981 */ /* 0x000ea2000c1e1900 */
        /* <DEDUP_REMOVED lines=29> */
[----:B--2---:R-:W-:Y:S01]  /*dd40*/  @P0 R2UR UR4, R6 ;  /* 0x00000000060402ca */ /* 0x004fe200000e0000 */
[----:B0-----:R-:W-:-:S14]  /*dd50*/  @P6 BRA `(.L_x_2386) ;  /* 0x0000000000106947 */ /* 0x001fdc0003800000 */
[----:B------:R-:W-:Y:S05]  /*dd60*/  @!P0 BRA `(.L_x_2386) ;  /* 0x00000000000c8947 */ /* 0x000fea0003800000 */
[----:B------:R-:W2:Y:S04]  /*dd70*/  LDG.E R7, desc[UR40][R4.64] ;  /* 0x0000002804077981 */ /* 0x000ea8000c1e1900 */
[----:B-----5:R-:W2:Y:S02]  /*dd80*/  LDG.E R76, desc[UR40][R4.64+0x4] ;  /* 0x00000428044c7981 */ /* 0x020ea4000c1e1900 */
[----:B--2---:R-:W-:-:S07]  /*dd90*/  IMAD.IADD R76, R76, 0x1, -R7 ;  /* 0x000000014c4c7824 */ /* 0x004fce00078e0a07 */
.L_x_2386:
        /* <DEDUP_REMOVED lines=18> */
[----:B------:R-:W-:Y:S01]  /*dec0*/  USHF.R.S32.HI UR17, URZ, 0x1f, UR44 ;  /* 0x0000001f3f117899 */ /* 0x000fe2000801142c */
[----:B------:R-:W-:Y:S01]  /*ded0*/  SHF.R.U64 R44, R44, 0x3, RZ ;  /* 0x000000032c2c7819 */ /* 0x000fe200000012ff */
[----:B------:R-:W-:Y:S01]  /*dee0*/  USEL UR8, UR43, URZ, !UP0 ;  /* 0x0000003f2b087287 */ /* 0x000fe2000c000000 */
[----:B------:R-:W-:Y:S01]  /*def0*/  LOP3.LUT R48, R48, R49, RZ, 0x3c, !PT ;  /* 0x0000003130307212 */ /* 0x000fe200078e3cff */
[--C-:B------:R-:W-:Y:S01]  /*df00*/  IMAD.X R49, RZ, RZ, R173.reuse, P6 ;  /* 0x000000ffff317224 */ /* 0x100fe200030e06ad */
[----:B------:R-:W-:Y:S01]  /*df10*/  LOP3.LUT R40, R40, R41, RZ, 0x3c, !PT ;  /* 0x0000002928287212 */ /* 0x000fe200078e3cff */
[--C-:B------:R-:W-:Y:S01]  /*df20*/  IMAD.X R41, RZ, RZ, R173.reuse, P0 ;  /* 0x000000ffff297224 */ /* 0x100fe200000e06ad */
[----:B0-----:R-:W-:Y:S01]  /*df30*/  ISETP.NE.AND P6, PT, R4, RZ, PT ;  /* 0x000000ff0400720c */ /* 0x001fe20003fc5270 */
[----:B------:R-:W-:Y:S01]  /*df40*/  USEL UR18, UR9, URZ, !UP0 ;  /* 0x0000003f09127287 */ /* 0x000fe2000c000000 */
[----:B------:R-:W-:Y:S01]  /*df50*/  LOP3.LUT R44, R44, R45, RZ, 0x3c, !PT ;  /* 0x0000002d2c2c7212 */ /* 0x000fe200078e3cff */
[----:B------:R-:W-:Y:S01]  /*df60*/  IMAD.X R45, RZ, RZ, R173, P1 ;  /* 0x000000ffff2d7224 */ /* 0x000fe200008e06ad */
[----:B------:R-:W-:-:S02]  /*df70*/  IADD3 R57, P2, R172, 0xa000, RZ ;  /* 0x0000a000ac397810 */ /* 0x000fc40007f5e0ff */
[C---:B------:R-:W-:Y:S02]  /*df80*/  IADD3 R53, P3, R172.reuse, 0xb000, RZ ;  /* 0x0000b000ac357810 */ /* 0x040fe40007f7e0ff */
[C---:B------:R-:W-:Y:S02]  /*df90*/  IADD3 R65, P4, R172.reuse, 0xc000, RZ ;  /* 0x0000c000ac417810 */ /* 0x040fe40007f9e0ff */
[C---:B------:R-:W-:Y:S02]  /*dfa0*/  IADD3 R61, P5, R172.reuse, 0xd000, RZ ;  /* 0x0000d000ac3d7810 */ /* 0x040fe40007fbe0ff */
[C---:B------:R-:W-:Y:S02]  /*dfb0*/  IADD3 R73, P0, R172.reuse, 0xe000, RZ ;  /* 0x0000e000ac497810 */ /* 0x040fe40007f1e0ff */
[----:B------:R-:W-:Y:S02]  /*dfc0*/  IADD3 R5, P1, R172, 0xf000, RZ ;  /* 0x0000f000ac057810 */ /* 0x000fe40007f3e0ff */
[----:B------:R-:W-:-:S02]  /*dfd0*/  LOP3.LUT R56, R57, 0x380, RZ, 0xc0, !PT ;  /* 0x0000038039387812 */ /* 0x000fc400078ec0ff */
[----:B------:R-:W-:Y:S01]  /*dfe0*/  LOP3.LUT R52, R53, 0x380, RZ, 0xc0, !PT ;  /* 0x0000038035347812 */ /* 0x000fe200078ec0ff */
[----:B------:R-:W-:Y:S01]  /*dff0*/  IMAD.X R69, RZ, RZ, R173, P1 ;  /* 0x000000ffff457224 */ /* 0x000fe200008e06ad */
[----:B------:R-:W-:Y:S02]  /*e000*/  LOP3.LUT R64, R65, 0x380, RZ, 0xc0, !PT ;  /* 0x0000038041407812 */ /* 0x000fe400078ec0ff */
[----:B------:R-:W-:Y:S02]  /*e010*/  LOP3.LUT R60, R61, 0x380, RZ, 0xc0, !PT ;  /* 0x000003803d3c7812 */ /* 0x000fe400078ec0ff */
[----:B------:R-:W-:Y:S02]  /*e020*/  LOP3.LUT R72, R73, 0x380, RZ, 0xc0, !PT ;  /* 0x0000038049487812 */ /* 0x000fe400078ec0ff */
[----:B------:R-:W-:Y:S02]  /*e030*/  LOP3.LUT R7, R172, 0x380, RZ, 0xc0, !PT ;  /* 0x00000380ac077812 */ /* 0x000fe400078ec0ff */
[----:B------:R-:W-:-:S02]  /*e040*/  LOP3.LUT R4, R5, 0x380, RZ, 0xc0, !PT ;  /* 0x0000038005047812 */ /* 0x000fc400078ec0ff */
[----:B------:R-:W-:Y:S02]  /*e050*/  SHF.R.U64 R56, R56, 0x3, RZ ;  /* 0x0000000338387819 */ /* 0x000fe400000012ff */
[----:B------:R-:W-:Y:S02]  /*e060*/  SHF.R.U64 R52, R52, 0x3, RZ ;  /* 0x0000000334347819 */ /* 0x000fe400000012ff */
[----:B------:R-:W-:Y:S02]  /*e070*/  SHF.R.U64 R64, R64, 0x3, RZ ;  /* 0x0000000340407819 */ /* 0x000fe400000012ff */
[----:B------:R-:W-:Y:S02]  /*e080*/  SHF.R.U64 R60, R60, 0x3, RZ ;  /* 0x000000033c3c7819 */ /* 0x000fe400000012ff */
        /* <DEDUP_REMOVED lines=17> */
[----:B------:R-:W-:Y:S01]  /*e1a0*/  VIADD R10, R185, UR42 ;  /* 0x0000002ab90a7c36 */ /* 0x000fe20008000000 */
[----:B------:R-:W-:Y:S01]  /*e1b0*/  ULDC.64 UR12, c[0x0][0xb90] ;  /* 0x0002e400000c7ab9 */ /* 0x000fe20000000a00 */
[----:B------:R-:W-:Y:S01]  /*e1c0*/  UMOV UR10, UR4 ;  /* 0x00000004000a7c82 */ /* 0x000fe20008000000 */
[----:B------:R-:W-:Y:S01]  /*e1d0*/  UIMAD UR9, UR17, UR12, URZ ;  /* 0x0000000c110972a4 */ /* 0x000fe2000f8e023f */
[----:B------:R-:W-:Y:S01]  /*e1e0*/  IMAD.MOV.U32 R4, RZ, RZ, R10 ;  /* 0x000000ffff047224 */ /* 0x000fe200078e000a */
[----:B------:R-:W-:Y:S01]  /*e1f0*/  UMOV UR11, UR16 ;  /* 0x00000010000b7c82 */ /* 0x000fe20008000000 */
[----:B------:R-:W-:Y:S01]  /*e200*/  ULDC.64 UR14, c[0x0][0xb98] ;  /* 0x0002e600000e7ab9 */ /* 0x000fe20000000a00 */
[----:B------:R-:W-:Y:S01]  /*e210*/  UIMAD.WIDE.U32 UR10, UR44, UR12, UR10 ;  /* 0x0000000c2c0a72a5 */ /* 0x000fe2000f8e000a */
[----:B------:R-:W-:Y:S01]  /*e220*/  IMAD.MOV R21, RZ, RZ, -R17 ;  /* 0x000000ffff157224 */ /* 0x000fe200078e0a11 */
[----:B------:R-:W-:Y:S01]  /*e230*/  UIMAD UR9, UR44, UR13, UR9 ;  /* 0x0000000d2c0972a4 */ /* 0x000fe2000f8e0209 */
[----:B------:R-:W-:Y:S01]  /*e240*/  VIADD R20, R16, UR42 ;  /* 0x0000002a10147c36 */ /* 0x000fe20008000000 */
[----:B------:R-:W-:-:S02]  /*e250*/  UIMAD UR12, UR18, UR14, URZ ;  /* 0x0000000e120c72a4 */ /* 0x000fc4000f8e023f */
[----:B------:R-:W-:Y:S02]  /*e260*/  UIADD3 UR11, UR11, UR9, URZ ;  /* 0x000000090b0b7290 */ /* 0x000fe4000fffe03f */
        /* <DEDUP_REMOVED lines=15> */
[----:B------:R-:W-:Y:S01]  /*e360*/  ULDC.64 UR10, c[0x0][0xb88] ;  /* 0x0002e200000a7ab9 */ /* 0x000fe20000000a00 */
[----:B------:R-:W-:Y:S02]  /*e370*/  VIADD R10, R20, 0x8 ;  /* 0x00000008140a7836 */ /* 0x000fe40000000000 */
        /* <DEDUP_REMOVED lines=9> */
[----:B------:R-:W-:Y:S03]  /*e410*/  SHFL.IDX PT, R4, R14, RZ, 0x1c1f ;  /* 0x001c1fff0e047589 */ /* 0x000fe600000e0000 */
[-C--:B------:R-:W-:Y:S01]  /*e420*/  ISETP.GE.OR P1, PT, R20, R11.reuse, P0 ;  /* 0x0000000b1400720c */ /* 0x080fe20000726670 */
[----:B------:R-:W0:Y:S01]  /*e430*/  SHFL.IDX PT, R5, R15, RZ, 0x1c1f ;  /* 0x001c1fff0f057589 */ /* 0x000e2200000e0000 */
[----:B------:R-:W-:-:S03]  /*e440*/  ISETP.GE.OR P0, PT, R10, R11, P0 ;  /* 0x0000000b0a00720c */ /* 0x000fc60000706670 */
[----:B------:R-:W1:Y:S08]  /*e450*/  SHFL.IDX PT, R7, R15, 0x1, 0x1c1f ;  /* 0x003c1f000f077f89 */ /* 0x000e7000000e0000 */
[----:B0-----:R0:W-:Y:S04]  /*e460*/  @!P1 ST.E desc[UR40][R4.64], R3 ;  /* 0x0000000304009985 */ /* 0x0011e8000c101928 */
[----:B-1----:R0:W-:Y:S02]  /*e470*/  @!P0 ST.E desc[UR40][R6.64], R0 ;  /* 0x0000000006008985 */ /* 0x0021e4000c101928 */
.L_x_2387:
        /* <DEDUP_REMOVED lines=8> */
[----:B------:R-:W-:-:S03]  /*e500*/  SEL R0, RZ, 0x1, P1 ;  /* 0x00000001ff007807 */ /* 0x000fc60000800000 */
[----:B------:R-:W-:Y:S01]  /*e510*/  IMAD.SHL.U32 R3, R3, 0x2, RZ ;  /* 0x0000000203037824 */ /* 0x000fe200078e00ff */
[----:B------:R-:W-:Y:S01]  /*e520*/  ISETP.GE.AND P0, PT, R189, UR14, PT ;  /* 0x0000000ebd007c0c */ /* 0x000fe2000bf06270 */
[----:B------:R-:W5:Y:S04]  /*e530*/  LD.E.128 R12, desc[UR40][R12.64] ;  /* 0x000000280c0c7980 */ /* 0x000f68000c101d00 */
[----:B------:R-:W5:Y:S04]  /*e540*/  LD.E.128 R24, desc[UR40][R24.64] ;  /* 0x0000002818187980 */ /* 0x000f68000c101d00 */
[----:B------:R-:W5:Y:S01]  /*e550*/  LD.E.128 R28, desc[UR40][R28.64] ;  /* 0x000000281c1c7980 */ /* 0x000f62000c101d00 */
[----:B-1----:R-:W-:-:S02]  /*e560*/  ISETP.NE.AND P2, PT, R81, 0x1, PT ;  /* 0x000000015100780c */ /* 0x002fc40003f45270 */
[----:B------:R-:W-:Y:S01]  /*e570*/  LOP3.LUT R0, R3, 0x2, R0, 0xe2, !PT ;  /* 0x0000000203007812 */ /* 0x000fe200078ee200 */
[----:B------:R-:W5:Y:S01]  /*e580*/  LD.E.128 R32, desc[UR40][R32.64] ;  /* 0x0000002820207980 */ /* 0x000f62000c101d00 */
[----:B------:R-:W-:Y:S01]  /*e590*/  SEL R3, RZ, 0xffffffff, P0 ;  /* 0xffffffffff037807 */ /* 0x000fe20000000000 */
[----:B------:R-:W-:Y:S02]  /*e5a0*/  UIMAD UR9, UR16, UR12, URZ ;  /* 0x0000000c100972a4 */ /* 0x000fe4000f8e023f */
[----:B------:R-:W5:Y:S04]  /*e5b0*/  LD.E.128 R36, desc[UR40][R36.64] ;  /* 0x0000002824247980 */ /* 0x000f68000c101d00 */
[----:B------:R-:W5:Y:S02]  /*e5c0*/  LD.E.128 R40, desc[UR40][R40.64] ;  /* 0x0000002828287980 */ /* 0x000f64000c101d00 */
[----:B------:R-:W1:Y:S01]  /*e5d0*/  @P2 LDC R21, c[0x0][0xbec] ;  /* 0x0002fb00ff152b82 */ /* 0x000e620000000800 */
[----:B------:R-:W-:Y:S01]  /*e5e0*/  IMAD.SHL.U32 R3, R3, 0x4, RZ ;  /* 0x0000000403037824 */ /* 0x000fe200078e00ff */
[----:B------:R-:W-:Y:S01]  /*e5f0*/  ISETP.GE.AND P0, PT, R188, UR14, PT ;  /* 0x0000000ebc007c0c */ /* 0x000fe2000bf06270 */
[----:B------:R-:W5:Y:S04]  /*e600*/  LD.E.128 R48, desc[UR40][R48.64] ;  /* 0x0000002830307980 */ /* 0x000f68000c101d00 */
[----:B------:R-:W5:Y:S01]  /*e610*/  LD.E.128 R44, desc[UR40][R44.64] ;  /* 0x000000282c2c7980 */ /* 0x000f62000c101d00 */
[----:B------:R-:W2:Y:S01]  /*e620*/  @P2 LDC R77, c[0x0][0xbf0] ;  /* 0x0002fc00ff4d2b82 */ /* 0x000ea20000000800 */
[----:B------:R-:W-:Y:S01]  /*e630*/  UIMAD.WIDE.U32 UR10, UR4, UR12, URZ ;  /* 0x0000000c040a72a5 */ /* 0x000fe2000f8e003f */
[----:B------:R-:W-:Y:S01]  /*e640*/  LOP3.LUT R3, R3, 0x4, R0, 0xe2, !PT ;  /* 0x0000000403037812 */ /* 0x000fe200078ee200 */
[----:B------:R-:W-:Y:S01]  /*e650*/  UIMAD UR9, UR4, UR13, UR9 ;  /* 0x0000000d040972a4 */ /* 0x000fe2000f8e0209 */
[----:B------:R-:W-:Y:S01]  /*e660*/  SEL R20, RZ, 0xffffffff, P0 ;  /* 0xffffffffff147807 */ /* 0x000fe20000000000 */
[----:B------:R-:W-:Y:S01]  /*e670*/  IMAD R0, R191, 0x20, R192 ;  /* 0x00000020bf007824 */ /* 0x000fe200078e02c0 */
[----:B------:R-:W-:Y:S01]  /*e680*/  ULDC.64 UR12, c[0x0][0xae8] ;  /* 0x0002ba00000c7ab9 */ /* 0x000fe20000000a00 */
[----:B------:R-:W-:Y:S01]  /*e690*/  ISETP.GE.AND P0, PT, R187, UR14, PT ;  /* 0x0000000ebb007c0c */ /* 0x000fe2000bf06270 */
[----:B------:R-:W-:Y:S01]  /*e6a0*/  UIADD3 UR11, UR11, UR9, URZ ;  /* 0x000000090b0b7290 */ /* 0x000fe2000fffe03f */
[----:B------:R-:W5:Y:S01]  /*e6b0*/  LD.E.128 R56, desc[UR40][R56.64] ;  /* 0x0000002838387980 */ /* 0x000f62000c101d00 */
[----:B------:R-:W-:Y:S01]  /*e6c0*/  UIMAD UR4, UR17, UR12, URZ ;  /* 0x0000000c110472a4 */ /* 0x000fe2000f8e023f */
[----:B------:R-:W-:Y:S01]  /*e6d0*/  VIADD R82, R0, UR42 ;  /* 0x0000002a00527c36 */ /* 0x000fe20008000000 */
[----:B------:R-:W-:Y:S01]  /*e6e0*/  SEL R0, RZ, 0xffffffff, P0 ;  /* 0xffffffffff007807 */ /* 0x000fe20000000000 */
[----:B------:R-:W-:Y:S01]  /*e6f0*/  UIMAD.WIDE.U32 UR10, UR44, UR12, UR10 ;  /* 0x0000000c2c0a72a5 */ /* 0x000fe2000f8e000a */
[----:B------:R-:W5:Y:S01]  /*e700*/  LD.E.128 R52, desc[UR40][R52.64] ;  /* 0x0000002834347980 */ /* 0x000f62000c101d00 */
[----:B------:R-:W-:Y:S01]  /*e710*/  UIMAD UR4, UR44, UR13, UR4 ;  /* 0x0000000d2c0472a4 */ /* 0x000fe2000f8e0204 */
[----:B------:R-:W-:-:S02]  /*e720*/  IMAD.SHL.U32 R20, R20, 0x8, RZ ;  /* 0x0000000814147824 */ /* 0x000fc400078e00ff */
[----:B------:R-:W-:Y:S01]  /*e730*/  ULDC.64 UR12, c[0x0][0xaf0] ;  /* 0x0002bc00000c7ab9 */ /* 0x000fe20000000a00 */
[----:B------:R-:W-:Y:S01]  /*e740*/  UIADD3 UR11, UR11, UR4, URZ ;  /* 0x000000040b0b7290 */ /* 0x000fe2000fffe03f */
[----:B------:R-:W-:Y:S01]  /*e750*/  IMAD.SHL.U32 R79, R0, 0x10, RZ ;  /* 0x00000010004f7824 */ /* 0x000fe200078e00ff */
[----:B------:R-:W-:Y:S01]  /*e760*/  UIMAD UR4, UR18, UR12, URZ ;  /* 0x0000000c120472a4 */ /* 0x000fe2000f8e023f */
[----:B-1----:R-:W-:Y:S01]  /*e770*/  @P2 IMAD.HI.U32 R0, R82, R21, RZ ;  /* 0x0000001552002227 */ /* 0x002fe200078e00ff */
[----:B------:R-:W-:Y:S01]  /*e780*/  LOP3.LUT R20, R20, 0x8, R3, 0xe2, !PT ;  /* 0x0000000814147812 */ /* 0x000fe200078ee203 */
[----:B------:R-:W5:Y:S01]  /*e790*/  LD.E.128 R64, desc[UR40][R64.64] ;  /* 0x0000002840407980 */ /* 0x000f62000c101d00 */
[----:B------:R-:W-:Y:S01]  /*e7a0*/  UIMAD UR4, UR8, UR13, UR4 ;  /* 0x0000000d080472a4 */ /* 0x000fe2000f8e0204 */
[----:B------:R-:W-:Y:S01]  /*e7b0*/  IMAD.MOV.U32 R3, RZ, RZ, R82 ;  /* 0x000000ffff037224 */ /* 0x000fe200078e0052 */
[----:B------:R-:W-:Y:S01]  /*e7c0*/  UIMAD.WIDE.U32 UR8, UR8, UR12, UR10 ;  /* 0x0000000c080872a5 */ /* 0x000fe2000f8e000a */
[----:B--2---:R-:W-:Y:S01]  /*e7d0*/  @P2 SHF.R.U32.HI R3, RZ, R77, R0 ;  /* 0x0000004dff032219 */ /* 0x004fe20000011600 */
[----:B------:R-:W5:Y:S01]  /*e7e0*/  LD.E.128 R60, desc[UR40][R60.64] ;  /* 0x000000283c3c7980 */ /* 0x000f62000c101d00 */
[----:B------:R-:W-:-:S02]  /*e7f0*/  LOP3.LUT R78, R79, 0x10, R20, 0xe2, !PT ;  /* 0x000000104f4e7812 */ /* 0x000fc400078ee214 */
        /* <DEDUP_REMOVED lines=10> */
[----:B------:R-:W5:Y:S01]  /*e8a0*/  LD.E.128 R68, desc[UR40][R68.64] ;  /* 0x0000002844447980 */ /* 0x000f62000c101d00 */
[----:B------:R-:W-:Y:S01]  /*e8b0*/  IMAD R77, R81, R79, R82 ;  /* 0x0000004f514d7224 */ /* 0x000fe200078e0252 */
[----:B------:R-:W-:Y:S01]  /*e8c0*/  ISETP.GE.AND P0, PT, R195, UR14, PT ;  /* 0x0000000ec3007c0c */ /* 0x000fe2000bf06270 */
[----:B------:R-:W-:Y:S01]  /*e8d0*/  IMAD.U32 R21, RZ, RZ, UR4 ;  /* 0x00000004ff157e24 */ /* 0x000fe2000f8e00ff */
[----:B------:R-:W-:Y:S01]  /*e8e0*/  @!PT LDS RZ, [RZ] ;  /* 0x00000000fffff984 */ /* 0x000fe20000000800 */
[----:B------:R-:W-:Y:S01]  /*e8f0*/  @!PT LDS RZ, [RZ] ;  /* 0x00000000fffff984 */ /* 0x000fe20000000800 */
[----:B------:R-:W-:Y:S01]  /*e900*/  @!PT LDS RZ, [RZ] ;  /* 0x00000000fffff984 */ /* 0x000fe20000000800 */
[----:B------:R-:W-:Y:S01]  /*e910*/  @!PT LDS RZ, [RZ] ;  /* 0x00000000fffff984 */ /* 0x000fe20000000800 */
[----:B------:R1:W-:Y:S06]  /*e920*/  MEMBAR.ALL.CTA ;  /* 0x0000000000007992 */ /* 0x0003ec0000008000 */
[----:B-1----:R-:W1:Y:S01]  /*e930*/  FENCE.VIEW.ASYNC.S ;  /* 0x00000000000073c6 */ /* 0x002e620000000000 */
[----:B------:R-:W-:Y:S01]  /*e940*/  IMAD.SHL.U32 R83, R0, 0x20, RZ ;  /* 0x0000002000537824 */ /* 0x000fe200078e00ff */
        /* <DEDUP_REMOVED lines=11> */
[----:B-----5:R-:W-:Y:S01]  /*ea00*/  IMAD R87, R76, R81, RZ ;  /* 0x000000514c577224 */ /* 0x020fe200078e02ff */
[----:B------:R-:W-:Y:S01]  /*ea10*/  BSSY B1, `(.L_x_2388) ;  /* 0x000002f000017945 */ /* 0x000fe20003800000 */
[----:B------:R-:W-:Y:S01]  /*ea20*/  VIADD R86, R192, UR42 ;  /* 0x0000002ac0567c36 */ /* 0x000fe20008000000 */
[----:B------:R-:W-:Y:S01]  /*ea30*/  LOP3.LUT R3, R78, R3, RZ, 0xfc, !PT ;  /* 0x000000034e037212 */ /* 0x000fe200078efcff */
[C---:B------:R-:W-:Y:S01]  /*ea40*/  IMAD R79, R77.reuse, UR9, R0 ;  /* 0x000000094d4f7c24 */ /* 0x040fe2000f8e0200 */
[----:B------:R-:W-:Y:S01]  /*ea50*/  SEL R0, RZ, 0x80, P0 ;  /* 0x00000080ff007807 */ /* 0x000fe20000000000 */
[----:B------:R-:W-:Y:S01]  /*ea60*/  IMAD.WIDE.U32 R20, R77, UR8, R20 ;  /* 0x000000084d147c25 */ /* 0x000fe2000f8e0014 */
[----:B------:R-:W-:Y:S01]  /*ea70*/  ISETP.GE.AND P0, PT, R86, R87, PT ;  /* 0x000000575600720c */ /* 0x000fe20003f06270 */
[----:B------:R-:W-:Y:S01]  /*ea80*/  ULDC.64 UR8, c[0x0][0xa80] ;  /* 0x0002a00000087ab9 */ /* 0x000fe20000000a00 */
[----:B------:R-:W-:Y:S01]  /*ea90*/  LOP3.LUT R0, R3, R0, RZ, 0xfc, !PT ;  /* 0x0000000003007212 */ /* 0x000fe200078efcff */
[----:B------:R-:W-:Y:S01]  /*eaa0*/  IMAD.IADD R21, R21, 0x1, R79 ;  /* 0x0000000115157824 */ /* 0x000fe200078e024f */
[C---:B------:R-:W-:Y:S01]  /*eab0*/  LEA R84, P1, R20.reuse, UR8, 0x1 ;  /* 0x0000000814547c11 */ /* 0x040fe2000f8208ff */
[----:B-1----:R-:W-:Y:S03]  /*eac0*/  SYNCS.ARRIVE.TRANS64.RED.A1T0 RZ, [UR4], RZ ;  /* 0x000000ffffff79a7 */ /* 0x002fe60008100404 */
        /* <DEDUP_REMOVED lines=25> */
[-C--:B--2---:R-:W-:Y:S02]  /*ec60*/  @P0 LEA R12, P3, R195, R76.reuse, 0x1 ;  /* 0x0000004cc30c0211 */ /* 0x084fe400078608ff */
        /* <DEDUP_REMOVED lines=9> */
.L_x_2389:
[----:B------:R-:W-:Y:S05]  /*ed00*/  BSYNC B1 ;  /* 0x0000000000017941 */ /* 0x000fea0003800000 */
.L_x_2388:
[----:B---3--:R-:W-:Y:S01]  /*ed10*/  VIADD R4, R86, 0x20 ;  /* 0x0000002056047836 */ /* 0x008fe20000000000 */
        /* <DEDUP_REMOVED lines=11> */
[----:B------:R-:W-:Y:S01]  /*edd0*/  @!P3 LEA R14, P6, R189, R6, 0x1 ;  /* 0x00000006bd0eb211 */ /* 0x000fe200078c08ff */
[----:B------:R0:W-:Y:S01]  /*ede0*/  @!P0 ST.E.128 desc[UR40][R4.64], R8 ;  /* 0x0000000804008985 */ /* 0x0001e2000c101d28 */
[----:B------:R-:W-:Y:S02]  /*edf0*/  ISETP.GE.AND P0, PT, R186, UR14, PT ;  /* 0x0000000eba007c0c */ /* 0x000fe4000bf06270 */
[----:B------:R-:W-:Y:S02]  /*ee00*/  @!P5 LEA.HI.X R13, R190, R7, R204, 0x1, P4 ;  /* 0x00000007be0dd211 */ /* 0x000fe400020f0ccc */
[----:B------:R-:W-:-:S02]  /*ee10*/  LOP3.LUT P4, RZ, R3, 0x40, RZ, 0xc0, !PT ;  /* 0x0000004003ff7812 */ /* 0x000fc4000788c0ff */
[----:B------:R-:W-:Y:S01]  /*ee20*/  @!P3 LEA.HI.X R15, R189, R7, R203, 0x1, P6 ;  /* 0x00000007bd0fb211 */ /* 0x000fe200030f0ccb */
        /* <DEDUP_REMOVED lines=16> */
[----:B---3--:R-:W-:-:S04]  /*ef30*/  LEA R4, P0, R194, R6, 0x1 ;  /* 0x00000006c2047211 */ /* 0x008fc800078008ff */
[----:B------:R-:W-:-:S05]  /*ef40*/  LEA.HI.X R5, R194, R7, R198, 0x1, P0 ;  /* 0x00000007c2057211 */ /* 0x000fca00000f0cc6 */
[----:B------:R0:W-:Y:S01]  /*ef50*/  ST.E.128 desc[UR40][R4.64], R68 ;  /* 0x0000004404007985 */ /* 0x0001e2000c101d28 */
[----:B------:R-:W-:Y:S05]  /*ef60*/  BRA `(.L_x_2390) ;  /* 0x0000000c00847947 */ /* 0x000fea0003800000 */
.L_x_2385:
        /* <DEDUP_REMOVED lines=11> */
[----:B------:R-:W-:Y:S01]  /*f020*/  UISETP.NE.U32.AND UP1, UPT, UR8, URZ, UPT ;  /* 0x0000003f0800728c */ /* 0x000fe2000bf25070 */
[----:B------:R-:W-:Y:S02]  /*f030*/  IMAD.U32 R0, RZ, RZ, UR4 ;  /* 0x00000004ff007e24 */ /* 0x000fe4000f8e00ff */
[----:B------:R-:W2:Y:S01]  /*f040*/  @P1 LDG.E R3, desc[UR40][R4.64] ;  /* 0x0000002804031981 */ /* 0x000ea2000c1e1900 */
[----:B------:R-:W-:-:S06]  /*f050*/  UISETP.NE.AND.EX UP1, UPT, UR9, URZ, UPT, UP1 ;  /* 0x0000003f0900728c */ /* 0x000fcc000bf25310 */
        /* <DEDUP_REMOVED lines=9> */
[----:B--2---:R-:W-:Y:S01]  /*f0f0*/  @P1 R2UR UR4, R3 ;  /* 0x00000000030412ca */ /* 0x004fe200000e0000 */
[----:B01----:R-:W-:-:S14]  /*f100*/  @P2 BRA `(.L_x_2391) ;  /* 0x0000000000102947 */ /* 0x003fdc0003800000 */
[----:B------:R-:W-:Y:S05]  /*f110*/  @!P1 BRA `(.L_x_2391) ;  /* 0x00000000000c9947 */ /* 0x000fea0003800000 */
[----:B------:R-:W2:Y:S04]  /*f120*/  LDG.E R3, desc[UR40][R4.64] ;  /* 0x0000002804037981 */ /* 0x000ea8000c1e1900 */
[----:B-----5:R-:W2:Y:S02]  /*f130*/  LDG.E R0, desc[UR40][R4.64+0x4] ;  /* 0x0000042804007981 */ /* 0x020ea4000c1e1900 */
[----:B--2---:R-:W-:-:S07]  /*f140*/  IMAD.IADD R0, R0, 0x1, -R3 ;  /* 0x0000000100007824 */ /* 0x004fce00078e0a03 */
.L_x_2391:
[----:B------:R-:W-:Y:S01]  /*f150*/  USHF.R.S32.HI UR9, URZ, 0x1f, UR43 ;  /* 0x0000001f3f097899 */ /* 0x000fe2000801142b */
[----:B------:R-:W-:Y:S01]  /*f160*/  BSSY B1, `(.L_x_2392) ;  /* 0x000002e000017945 */ /* 0x000fe20003800000 */
[----:B------:R-:W-:Y:S02]  /*f170*/  USHF.R.S32.HI UR12, URZ, 0x1f, UR4 ;  /* 0x0000001f3f0c7899 */ /* 0x000fe40008011404 */
[----:B------:R-:W-:Y:S02]  /*f180*/  USEL UR8, UR43, URZ, !UP0 ;  /* 0x0000003f2b087287 */ /* 0x000fe4000c000000 */
[----:B------:R-:W-:Y:S01]  /*f190*/  USEL UR14, UR9, URZ, !UP0 ;  /* 0x0000003f090e7287 */ /* 0x000fe2000c000000 */
[----:B------:R-:W-:Y:S11]  /*f1a0*/  @P0 BRA `(.L_x_2393) ;  /* 0x0000000000a40947 */ /* 0x000ff60003800000 */
[----:B------:R-:W0:Y:S01]  /*f1b0*/  S2R R6, SR_TID.X ;  /* 0x0000000000067919 */ /* 0x000e220000002100 */
[----:B------:R-:W1:Y:S01]  /*f1c0*/  LDC R5, c[0x0][0xbe8] ;  /* 0x0002fa00ff057b82 */ /* 0x000e620000000800 */
[----:B------:R-:W-:Y:S02]  /*f1d0*/  IMAD.U32 R7, RZ, RZ, UR42 ;  /* 0x0000002aff077e24 */ /* 0x000fe4000f8e00ff */
[----:B-1---5:R-:W-:-:S03]  /*f1e0*/  IMAD R3, R0, R5, RZ ;  /* 0x0000000500037224 */ /* 0x022fc600078e02ff */
[----:B0-----:R-:W-:-:S04]  /*f1f0*/  IADD3 R6, R7, -0x80, R6 ;  /* 0xffffff8007067810 */ /* 0x001fc80007ffe006 */
[----:B------:R-:W-:-:S13]  /*f200*/  ISETP.GE.AND P0, PT, R6, R3, PT ;  /* 0x000000030600720c */ /* 0x000fda0003f06270 */
[----:B------:R-:W-:Y:S05]  /*f210*/  @P0 BRA `(.L_x_2393) ;  /* 0x0000000000880947 */ /* 0x000fea0003800000 */
[----:B------:R-:W-:Y:S01]  /*f220*/  ISETP.NE.AND P0, PT, R5, 0x1, PT ;  /* 0x000000010500780c */ /* 0x000fe20003f05270 */
[----:B------:R-:W-:Y:S01]  /*f230*/  ULDC.64 UR16, c[0x0][0xb90] ;  /* 0x0002e40000107ab9 */ /* 0x000fe20000000a00 */
[----:B------:R-:W-:Y:S01]  /*f240*/  UMOV UR10, UR4 ;  /* 0x00000004000a7c82 */ /* 0x000fe20008000000 */
[----:B------:R-:W-:Y:S01]  /*f250*/  UIMAD UR9, UR13, UR16, URZ ;  /* 0x000000100d0972a4 */ /* 0x000fe2000f8e023f */
[----:B------:R-:W-:Y:S01]  /*f260*/  IMAD.MOV.U32 R4, RZ, RZ, R6 ;  /* 0x000000ffff047224 */ /* 0x000fe200078e0006 */
[----:B------:R-:W-:Y:S02]  /*f270*/  UMOV UR11, UR12 ;  /* 0x0000000c000b7c82 */ /* 0x000fe40008000000 */
[----:B------:R-:W-:Y:S02]  /*f280*/  UIMAD.WIDE.U32 UR10, UR44, UR16, UR10 ;  /* 0x000000102c0a72a5 */ /* 0x000fe4000f8e000a */
[----:B------:R-:W-:-:S03]  /*f290*/  UIMAD UR9, UR44, UR17, UR9 ;  /* 0x000000112c0972a4 */ /* 0x000fc6000f8e0209 */
[----:B------:R-:W-:Y:S01]  /*f2a0*/  ULDC.64 UR16, c[0x0][0xb98] ;  /* 0x0002e60000107ab9 */ /* 0x000fe20000000a00 */
[----:B------:R-:W0:Y:S01]  /*f2b0*/  @P0 LDC R3, c[0x0][0xbec] ;  /* 0x0002fb00ff030b82 */ /* 0x000e220000000800 */
[----:B------:R-:W-:Y:S02]  /*f2c0*/  UIADD3 UR11, UR11, UR9, URZ ;  /* 0x000000090b0b7290 */ /* 0x000fe4000fffe03f */
[----:B------:R-:W-:Y:S02]  /*f2d0*/  UIMAD UR9, UR14, UR16, URZ ;  /* 0x000000100e0972a4 */ /* 0x000fe4000f8e023f */
[----:B------:R-:W-:Y:S02]  /*f2e0*/  UIMAD.WIDE.U32 UR10, UR8, UR16, UR10 ;  /* 0x00000010080a72a5 */ /* 0x000fe4000f8e000a */
[----:B------:R-:W-:Y:S01]  /*f2f0*/  UIMAD UR9, UR8, UR17, UR9 ;  /* 0x00000011080972a4 */ /* 0x000fe2000f8e0209 */
[----:B------:R-:W1:Y:S02]  /*f300*/  @P0 LDC R8, c[0x0][0xbf0] ;  /* 0x0002fc00ff080b82 */ /* 0x000e640000000800 */
[----:B------:R-:W-:Y:S01]  /*f310*/  ULDC.64 UR16, c[0x0][0xb88] ;  /* 0x0002e20000107ab9 */ /* 0x000fe20000000a00 */
[----:B0-----:R-:W-:-:S05]  /*f320*/  @P0 IMAD.HI.U32 R3, R6, R3, RZ ;  /* 0x0000000306030227 */ /* 0x001fca00078e00ff */
        /* <DEDUP_REMOVED lines=17> */
.L_x_2393:
[----:B------:R-:W-:Y:S05]  /*f440*/  BSYNC B1 ;  /* 0x0000000000017941 */ /* 0x000fea0003800000 */
.L_x_2392:
        /* <DEDUP_REMOVED lines=10> */
[----:B-----5:R-:W-:Y:S01]  /*f4f0*/  IMAD R25, R0, R11, RZ ;  /* 0x0000000b00197224 */ /* 0x020fe200078e02ff */
[----:B------:R-:W-:Y:S01]  /*f500*/  ULDC.64 UR16, c[0x0][0xae8] ;  /* 0x0002ba0000107ab9 */ /* 0x000fe20000000a00 */
[----:B------:R-:W-:Y:S01]  /*f510*/  IMAD.SHL.U32 R4, R4, 0x2, RZ ;  /* 0x0000000204047824 */ /* 0x000fe200078e00ff */
[----:B------:R-:W0:Y:S01]  /*f520*/  @P0 LDC R5, c[0x0][0xbec] ;  /* 0x0002fb00ff050b82 */ /* 0x000e220000000800 */
[----:B------:R-:W-:Y:S01]  /*f530*/  UIADD3 UR11, UR11, UR9, URZ ;  /* 0x000000090b0b7290 */ /* 0x000fe2000fffe03f */
[----:B------:R-:W-:Y:S01]  /*f540*/  ISETP.GE.AND P2, PT, R189, UR15, PT ;  /* 0x0000000fbd007c0c */ /* 0x000fe2000bf46270 */
[----:B------:R-:W-:Y:S01]  /*f550*/  UIMAD UR4, UR13, UR16, URZ ;  /* 0x000000100d0472a4 */ /* 0x000fe2000f8e023f */
[----:B------:R-:W-:Y:S01]  /*f560*/  LOP3.LUT R4, R4, 0x2, R3, 0xe2, !PT ;  /* 0x0000000204047812 */ /* 0x000fe200078ee203 */
[----:B------:R-:W-:Y:S01]  /*f570*/  IMAD R3, R191, 0x20, R192 ;  /* 0x00000020bf037824 */ /* 0x000fe200078e02c0 */
[----:B------:R-:W-:Y:S01]  /*f580*/  UIMAD.WIDE.U32 UR10, UR44, UR16, UR10 ;  /* 0x000000102c0a72a5 */ /* 0x000fe2000f8e000a */
[----:B------:R-:W-:Y:S01]  /*f590*/  SEL R6, RZ, 0xffffffff, P2 ;  /* 0xffffffffff067807 */ /* 0x000fe20001000000 */
[----:B------:R-:W1:Y:S01]  /*f5a0*/  @P0 LDC R7, c[0x0][0xbf0] ;  /* 0x0002fc00ff070b82 */ /* 0x000e620000000800 */
[----:B------:R-:W-:Y:S01]  /*f5b0*/  UIMAD UR4, UR44, UR17, UR4 ;  /* 0x000000112c0472a4 */ /* 0x000fe2000f8e0204 */
[----:B------:R-:W-:Y:S01]  /*f5c0*/  VIADD R8, R3, UR42 ;  /* 0x0000002a03087c36 */ /* 0x000fe20008000000 */
[----:B------:R-:W-:Y:S01]  /*f5d0*/  ULDC.64 UR12, c[0x0][0xaf0] ;  /* 0x0002bc00000c7ab9 */ /* 0x000fe20000000a00 */
[----:B------:R-:W-:Y:S01]  /*f5e0*/  ISETP.GE.AND P1, PT, R188, UR15, PT ;  /* 0x0000000fbc007c0c */ /* 0x000fe2000bf26270 */
[----:B------:R-:W-:Y:S01]  /*f5f0*/  UIADD3 UR11, UR11, UR4, URZ ;  /* 0x000000040b0b7290 */ /* 0x000fe2000fffe03f */
[----:B------:R-:W-:Y:S01]  /*f600*/  IMAD.SHL.U32 R9, R6, 0x4, RZ ;  /* 0x0000000406097824 */ /* 0x000fe200078e00ff */
[----:B------:R-:W-:Y:S01]  /*f610*/  UIMAD UR4, UR14, UR12, URZ ;  /* 0x0000000c0e0472a4 */ /* 0x000fe2000f8e023f */
[----:B------:R-:W-:Y:S01]  /*f620*/  SEL R10, RZ, 0xffffffff, P1 ;  /* 0xffffffffff0a7807 */ /* 0x000fe20000800000 */
[----:B------:R-:W-:Y:S01]  /*f630*/  IMAD.MOV.U32 R3, RZ, RZ, R8 ;  /* 0x000000ffff037224 */ /* 0x000fe200078e0008 */
[----:B------:R-:W-:Y:S01]  /*f640*/  ISETP.GE.AND P2, PT, R194, UR15, PT ;  /* 0x0000000fc2007c0c */ /* 0x000fe2000bf46270 */
[----:B------:R-:W-:Y:S01]  /*f650*/  UIMAD UR4, UR8, UR13, UR4 ;  /* 0x0000000d080472a4 */ /* 0x000fe2000f8e0204 */
[----:B------:R-:W-:Y:S01]  /*f660*/  LOP3.LUT R9, R9, 0x4, R4, 0xe2, !PT ;  /* 0x0000000409097812 */ /* 0x000fe200078ee204 */
[----:B------:R-:W-:Y:S01]  /*f670*/  UIMAD.WIDE.U32 UR8, UR8, UR12, UR10 ;  /* 0x0000000c080872a5 */ /* 0x000fe2000f8e000a */
[----:B------:R-:W-:Y:S01]  /*f680*/  IMAD.SHL.U32 R10, R10, 0x8, RZ ;  /* 0x000000080a0a7824 */ /* 0x000fe200078e00ff */
[----:B------:R-:W-:Y:S01]  /*f690*/  SEL R0, RZ, 0x80, P2 ;  /* 0x00000080ff007807 */ /* 0x000fe20001000000 */
[----:B0-----:R-:W-:Y:S01]  /*f6a0*/  @P0 IMAD.HI.U32 R6, R8, R5, RZ ;  /* 0x0000000508060227 */ /* 0x001fe200078e00ff */
[----:B------:R-:W-:Y:S01]  /*f6b0*/  UIADD3 UR4, UR9, UR4, URZ ;  /* 0x0000000409047290 */ /* 0x000fe2000fffe03f */
[----:B------:R-:W-:Y:S01]  /*f6c0*/  BSSY B1, `(.L_x_2394) ;  /* 0x0000047000017945 */ /* 0x000fe20003800000 */
[----:B------:R-:W-:Y:S01]  /*f6d0*/  LOP3.LUT R10, R10, 0x8, R9, 0xe2, !PT ;  /* 0x000000080a0a7812 */ /* 0x000fe200078ee209 */
[----:B------:R-:W-:-:S02]  /*f6e0*/  IMAD.U32 R4, RZ, RZ, UR8 ;  /* 0x00000008ff047e24 */ /* 0x000fc4000f8e00ff */
[----:B------:R-:W-:Y:S01]  /*f6f0*/  IMAD.U32 R5, RZ, RZ, UR9 ;  /* 0x00000009ff057e24 */ /* 0x000fe2000f8e00ff */
[----:B------:R-:W-:Y:S01]  /*f700*/  ULDC.64 UR8, c[0x0][0xae0] ;  /* 0x0002b80000087ab9 */ /* 0x000fe20000000a00 */
[----:B-1----:R-:W-:Y:S01]  /*f710*/  @P0 SHF.R.U32.HI R3, RZ, R7, R6 ;  /* 0x00000007ff030219 */ /* 0x002fe20000011606 */
[----:B------:R-:W-:Y:S01]  /*f720*/  IMAD.U32 R5, RZ, RZ, UR4 ;  /* 0x00000004ff057e24 */ /* 0x000fe2000f8e00ff */
[----:B------:R-:W-:Y:S01]  /*f730*/  ISETP.GE.AND P0, PT, R187, UR15, PT ;  /* 0x0000000fbb007c0c */ /* 0x000fe2000bf06270 */
[----:B------:R-:W-:Y:S01]  /*f740*/  VIADD R26, R192, UR42 ;  /* 0x0000002ac01a7c36 */ /* 0x000fe20008000000 */
        /* <DEDUP_REMOVED lines=16> */
[----:B------:R-:W-:-:S04]  /*f850*/  IMAD.WIDE.U32 R4, R7, UR8, R4 ;  /* 0x0000000807047c25 */ /* 0x000fc8000f8e0004 */
[----:B------:R-:W-:Y:S01]  /*f860*/  IMAD R3, R7, UR9, R6 ;  /* 0x0000000907037c24 */ /* 0x000fe2000f8e0206 */
[----:B------:R-:W-:Y:S01]  /*f870*/  SEL R7, RZ, 0x40, P0 ;  /* 0x00000040ff077807 */ /* 0x000fe20000000000 */
[----:B------:R-:W-:Y:S01]  /*f880*/  ULDC.64 UR8, c[0x0][0xa80] ;  /* 0x0002a00000087ab9 */ /* 0x000fe20000000a00 */
[----:B------:R-:W-:Y:S01]  /*f890*/  ISETP.GE.AND P0, PT, R26, R25, PT ;  /* 0x000000191a00720c */ /* 0x000fe20003f06270 */
[----:B------:R-:W-:Y:S01]  /*f8a0*/  IMAD.SHL.U32 R13, R8, 0x20, RZ ;  /* 0x00000020080d7824 */ /* 0x000fe200078e00ff */
[----:B------:R-:W-:Y:S01]  /*f8b0*/  LEA R20, P1, R4, UR8, 0x1 ;  /* 0x0000000804147c11 */ /* 0x000fe2000f8208ff */
[----:B------:R-:W-:-:S03]  /*f8c0*/  IMAD.IADD R3, R5, 0x1, R3 ;  /* 0x0000000105037824 */ /* 0x000fc600078e0203 */
[----:B------:R-:W-:Y:S01]  /*f8d0*/  LOP3.LUT R10, R13, 0x20, R10, 0xe2, !PT ;  /* 0x000000200d0a7812 */ /* 0x000fe200078ee20a */
[----:B------:R0:W1:Y:S01]  /*f8e0*/  SHFL.IDX PT, R6, R20, RZ, 0x181f ;  /* 0x00181fff14067589 */ /* 0x00006200000e0000 */
[----:B------:R-:W-:Y:S02]  /*f8f0*/  LEA.HI.X R3, R4, UR9, R3, 0x1, P1 ;  /* 0x0000000904037c11 */ /* 0x000fe400088f0c03 */
[----:B------:R-:W-:-:S03]  /*f900*/  LOP3.LUT R21, R10, R7, RZ, 0xfc, !PT ;  /* 0x000000070a157212 */ /* 0x000fc600078efcff */
        /* <DEDUP_REMOVED lines=34> */
.L_x_2395:
[----:B------:R-:W-:Y:S05]  /*fb30*/  BSYNC B1 ;  /* 0x0000000000017941 */ /* 0x000fea0003800000 */
.L_x_2394:
        /* <DEDUP_REMOVED lines=36> */
.L_x_2390:
[----:B------:R-:W-:Y:S05]  /*fd80*/  BSYNC B0 ;  /* 0x0000000000007941 */ /* 0x000fea0003800000 */
.L_x_2384:
[----:B------:R-:W-:Y:S02]  /*fd90*/  ULDC UR4, c[0x0][0xc3c] ;  /* 0x00030f0000047ab9 */ /* 0x000fe40000000800 */
[----:B------:R-:W-:-:S06]  /*fda0*/  UISETP.GE.AND UP0, UPT, UR6, UR4, UPT ;  /* 0x000000040600728c */ /* 0x000fcc000bf06270 */
[----:B------:R-:W-:-:S13]  /*fdb0*/  PLOP3.LUT P0, PT, PT, PT, UP0, 0x80, 0x0 ;  /* 0x000000000000781c */ /* 0x000fda0003f0f008 */
[----:B------:R-:W-:Y:S05]  /*fdc0*/  @!P0 BRA `(.L_x_2396) ;  /* 0xffffff10009c8947 */ /* 0x000fea000383ffff */
[----:B------:R-:W-:Y:S05]  /*fdd0*/  EXIT ;  /* 0x000000000000794d */ /* 0x000fea0003800000 */
.L_x_2287:
[----:B------:R-:W-:-:S08]  /*fde0*/  NOP ;  /* 0x0000000000007918 */ /* 0x000fd00000000000 */
[----:B------:R-:W0:-:S00]  /*fdf0*/  USETMAXREG.DEALLOC.CTAPOOL 0x18 ;  /* 0x00000018000079c8 */ /* 0x000e0000080e0500 */
[----:B0-----:R-:W2:Y:S01]  /*fe00*/  LDL.LU R2, [R1+0x10] ;  /* 0x0000100001027983 */ /* 0x001ea20000300800 */
[----:B------:R-:W-:Y:S01]  /*fe10*/  LOP3.LUT R0, R0, 0x3, RZ, 0xc0, !PT ;  /* 0x0000000300007812 */ /* 0x000fe200078ec0ff */
[----:B------:R-:W-:-:S05]  /*fe20*/  IMAD.MOV.U32 R5, RZ, RZ, RZ ;  /* 0x000000ffff057224 */ /* 0x000fca00078e00ff */
[----:B------:R-:W0:Y:S02]  /*fe30*/  SHFL.IDX PT, R0, R0, RZ, 0x1f ;  /* 0x00001fff00007589 */ /* 0x000e2400000e0000 */
[----:B0-----:R-:W-:Y:S02]  /*fe40*/  ISETP.NE.AND P0, PT, R0, RZ, PT ;  /* 0x000000ff0000720c */ /* 0x001fe40003f05270 */
        /* <DEDUP_REMOVED lines=8> */
[----:B------:R-:W2:Y:S01]  /*fed0*/  LDS.128 R16, [UR4+0x28cd0] ;  /* 0x028cd004ff107984 */ /* 0x000ea20008000c00 */
[----:B------:R-:W-:Y:S06]  /*fee0*/  BAR.ARV 0x4, 0x180 ;  /* 0x0106000000007b1d */ /* 0x000fec0000002000 */
[----:B------:R-:W-:Y:S05]  /*fef0*/  BRA `(.L_x_2398) ;  /* 0x0000000800847947 */ /* 0x000fea0003800000 */
.L_x_2397:
[----:B------:R-:W-:Y:S01]  /*ff00*/  LOP3.LUT R0, R4, 0x1f, RZ, 0xc0, !PT ;  /* 0x0000001f04007812 */ /* 0x000fe200078ec0ff */
[----:B------:R-:W-:Y:S01]  /*ff10*/  ULDC UR4, c[0x0][0xc3c] ;  /* 0x00030f0000047ab9 */ /* 0x000fe20000000800 */
[----:B------:R-:W1:Y:S01]  /*ff20*/  S2UR UR6, SR_CTAID.X ;  /* 0x00000000000679c3 */ /* 0x000e620000002500 */
[----:B------:R-:W-:Y:S01]  /*ff30*/  ULDC UR5, c[0x0][0xc38] ;  /* 0x00030e0000057ab9 */ /* 0x000fe20000000800 */
[----:B------:R-:W-:-:S04]  /*ff40*/  ISETP.NE.AND P0, PT, R0, 0x1f, PT ;  /* 0x0000001f0000780c */ /* 0x000fc80003f05270 */
[----:B------:R-:W-:-:S13]  /*ff50*/  ISETP.GE.OR P1, PT, R0, UR4, !P0 ;  /* 0x0000000400007c0c */ /* 0x000fda000c726670 */
[----:B0-----:R-:W0:Y:S02]  /*ff60*/  @!P1 LDC.64 R2, c[0x0][0xc80] ;  /* 0x00032000ff029b82 */ /* 0x001e240000000a00 */
        /* <DEDUP_REMOVED lines=34> */
.L_x_2403:
        /* <DEDUP_REMOVED lines=12> */
.L_x_2402:
[----:B------:R-:W-:Y:S05]  /*10250*/  BSYNC B0 ;  /* 0x0000000000007941 */ /* 0x000fea0003800000 */
.L_x_2401:
        /* <DEDUP_REMOVED lines=20> */
[----:B------:R-:W-:-:S07]  /*103a0*/  IMAD.MOV.U32 R6, RZ, RZ, R10 ;  /* 0x000000ffff067224 */ /* 0x000fce00078e000a */
.L_x_2399:
[----:B------:R-:W-:-:S04]  /*103b0*/  IMAD.IADD R7, R7, 0x1, -R2 ;  /* 0x0000000107077824 */ /* 0x000fc800078e0a02 */
[----:B------:R-:W-:-:S05]  /*103c0*/  IMAD R2, R6, UR5, R7 ;  /* 0x0000000506027c24 */ /* 0x000fca000f8e0207 */
[----:B------:R-:W-:Y:S02]  /*103d0*/  ISETP.GT.AND P0, PT, R2, UR6, PT ;  /* 0x0000000602007c0c */ /* 0x000fe4000bf04270 */
[----:B------:R-:W0:Y:S11]  /*103e0*/  LDC.64 R2, c[0x0][0xc90] ;  /* 0x00032400ff027b82 */ /* 0x000e360000000a00 */
[----:B------:R-:W-:-:S04]  /*103f0*/  VOTE.ANY R12, PT, !P0 ;  /* 0x00000000000c7806 */ /* 0x000fc800040e0100 */
[----:B------:R-:W1:Y:S02]  /*10400*/  POPC R8, R12 ;  /* 0x0000000c00087309 */ /* 0x000e640000000000 */
[----:B-1----:R-:W-:-:S04]  /*10410*/  VIADD R19, R8, UR4 ;  /* 0x0000000408137c36 */ /* 0x002fc80008000000 */
[----:B0-----:R-:W-:-:S05]  /*10420*/  IMAD.WIDE R2, R19, 0x4, R2 ;  /* 0x0000000413027825 */ /* 0x001fca00078e0202 */
[----:B------:R-:W2:Y:S01]  /*10430*/  LDG.E R10, desc[UR40][R2.64] ;  /* 0x00000028020a7981 */ /* 0x000ea2000c1e1900 */
[----:B------:R-:W-:-:S03]  /*10440*/  ISETP.NE.AND P0, PT, R12, RZ, PT ;  /* 0x000000ff0c00720c */ /* 0x000fc60003f05270 */
[----:B------:R-:W2:Y:S02]  /*10450*/  SHFL.IDX PT, R5, R5, R8, 0x1f ;  /* 0x00001f0805057589 */ /* 0x000ea400000e0000 */
[----:B--2---:R-:W-:-:S05]  /*10460*/  IMAD R9, R5, R10, RZ ;  /* 0x0000000a05097224 */ /* 0x004fca00078e02ff */
[----:B------:R-:W-:-:S04]  /*10470*/  IABS R11, R9 ;  /* 0x00000009000b7213 */ /* 0x000fc80000000000 */
[----:B------:R-:W0:Y:S08]  /*10480*/  I2F.RP R13, R11 ;  /* 0x0000000b000d7306 */ /* 0x000e300000209400 */
[----:B0-----:R-:W0:Y:S02]  /*10490*/  MUFU.RCP R13, R13 ;  /* 0x0000000d000d7308 */ /* 0x001e240000001000 */
[----:B0-----:R-:W-:-:S06]  /*104a0*/  VIADD R14, R13, 0xffffffe ;  /* 0x0ffffffe0d0e7836 */ /* 0x001fcc0000000000 */
[----:B------:R0:W1:Y:S01]  /*104b0*/  F2I.FTZ.U32.TRUNC.NTZ R3, R14 ;  /* 0x0000000e00037305 */ /* 0x000062000021f000 */
[----:B------:R-:W-:Y:S05]  /*104c0*/  @!P0 BRA `(.L_x_2404) ;  /* 0x0000000000088947 */ /* 0x000fea0003800000 */
[----:B------:R-:W-:-:S05]  /*104d0*/  VIADD R13, R8, 0xffffffff ;  /* 0xffffffff080d7836 */ /* 0x000fca0000000000 */
[----:B------:R2:W3:Y:S02]  /*104e0*/  SHFL.IDX PT, R16, R6, R13, 0x1f ;  /* 0x00001f0d06107589 */ /* 0x0004e400000e0000 */
.L_x_2404:
[----:B-1----:R-:W-:Y:S02]  /*104f0*/  IMAD.MOV R2, RZ, RZ, -R3 ;  /* 0x000000ffff027224 */ /* 0x002fe400078e0a03 */
[----:B---3--:R-:W-:Y:S02]  /*10500*/  IMAD R16, R16, UR5, R7 ;  /* 0x0000000510107c24 */ /* 0x008fe4000f8e0207 */
[----:B------:R-:W-:Y:S02]  /*10510*/  IMAD R7, R2, R11, RZ ;  /* 0x0000000b02077224 */ /* 0x000fe400078e02ff */
[----:B------:R-:W-:-:S04]  /*10520*/  IMAD.MOV.U32 R2, RZ, RZ, RZ ;  /* 0x000000ffff027224 */ /* 0x000fc800078e00ff */
[----:B------:R-:W-:Y:S01]  /*10530*/  IMAD.HI.U32 R3, R3, R7, R2 ;  /* 0x0000000703037227 */ /* 0x000fe200078e0002 */
[----:B------:R-:W-:Y:S02]  /*10540*/  IADD3 R2, -R16, UR6, RZ ;  /* 0x0000000610027c10 */ /* 0x000fe4000fffe1ff */
[----:B------:R-:W-:Y:S02]  /*10550*/  IABS R7, R9 ;  /* 0x0000000900077213 */ /* 0x000fe40000000000 */
[----:B--2---:R-:W-:-:S03]  /*10560*/  IABS R6, R2 ;  /* 0x0000000200067213 */ /* 0x004fc60000000000 */
        /* <DEDUP_REMOVED lines=10> */
[----:B------:R-:W-:-:S04]  /*10610*/  @P0 VIADD R3, R3, 0x1 ;  /* 0x0000000103030836 */ /* 0x000fc80000000000 */
[----:B------:R-:W-:-:S04]  /*10620*/  IMAD.MOV.U32 R11, RZ, RZ, R3 ;  /* 0x000000ffff0b7224 */ /* 0x000fc800078e0003 */
[----:B------:R-:W-:Y:S01]  /*10630*/  @!P2 IMAD.MOV R11, RZ, RZ, -R11 ;  /* 0x000000ffff0ba224 */ /* 0x000fe200078e0a0b */
[----:B------:R-:W-:-:S05]  /*10640*/  @!P1 LOP3.LUT R11, RZ, R9, RZ, 0x33, !PT ;  /* 0x00000009ff0b9212 */ /* 0x000fca00078e33ff */
[----:B------:R-:W-:Y:S02]  /*10650*/  IMAD R6, R10, R11, RZ ;  /* 0x0000000b0a067224 */ /* 0x000fe400078e02ff */
[----:B------:R-:W-:Y:S02]  /*10660*/  IMAD.MOV R11, RZ, RZ, -R11 ;  /* 0x000000ffff0b7224 */ /* 0x000fe400078e0a0b */
[----:B------:R-:W-:Y:S02]  /*10670*/  IMAD.MOV R3, RZ, RZ, -R6 ;  /* 0x000000ffff037224 */ /* 0x000fe400078e0a06 */
[----:B------:R-:W-:-:S03]  /*10680*/  IMAD R9, R9, R11, R2 ;  /* 0x0000000b09097224 */ /* 0x000fc600078e0202 */
[----:B------:R-:W-:-:S04]  /*10690*/  VIADDMNMX R10, R3, UR5, R10, PT ;  /* 0x00000005030a7c46 */ /* 0x000fc8000b80010a */
[----:B------:R-:W-:-:S04]  /*106a0*/  IABS R7, R10 ;  /* 0x0000000a00077213 */ /* 0x000fc80000000000 */
[----:B------:R-:W1:Y:S08]  /*106b0*/  I2F.RP R8, R7 ;  /* 0x0000000700087306 */ /* 0x000e700000209400 */
[----:B-1----:R-:W1:Y:S02]  /*106c0*/  MUFU.RCP R8, R8 ;  /* 0x0000000800087308 */ /* 0x002e640000001000 */
[----:B-1----:R-:W-:Y:S01]  /*106d0*/  VIADD R3, R8, 0xffffffe ;  /* 0x0ffffffe08037836 */ /* 0x002fe20000000000 */
[----:B------:R-:W-:-:S05]  /*106e0*/  IABS R8, R10 ;  /* 0x0000000a00087213 */ /* 0x000fca0000000000 */
[----:B------:R-:W1:Y:S01]  /*106f0*/  F2I.FTZ.U32.TRUNC.NTZ R3, R3 ;  /* 0x0000000300037305 */ /* 0x000e62000021f000 */
[----:B------:R-:W-:Y:S02]  /*10700*/  IMAD.MOV R8, RZ, RZ, -R8 ;  /* 0x000000ffff087224 */ /* 0x000fe400078e0a08 */
[----:B-1----:R-:W-:-:S04]  /*10710*/  IMAD.MOV R2, RZ, RZ, -R3 ;  /* 0x000000ffff027224 */ /* 0x002fc800078e0a03 */
[----:B------:R-:W-:Y:S02]  /*10720*/  IMAD R11, R2, R7, RZ ;  /* 0x00000007020b7224 */ /* 0x000fe400078e02ff */
[----:B------:R-:W-:-:S04]  /*10730*/  IMAD.MOV.U32 R2, RZ, RZ, RZ ;  /* 0x000000ffff027224 */ /* 0x000fc800078e00ff */
[----:B------:R-:W-:Y:S01]  /*10740*/  IMAD.HI.U32 R2, R3, R11, R2 ;  /* 0x0000000b03027227 */ /* 0x000fe200078e0002 */
[----:B------:R-:W-:Y:S02]  /*10750*/  IABS R11, R9 ;  /* 0x00000009000b7213 */ /* 0x000fe40000000000 */
[C---:B------:R-:W-:Y:S01]  /*10760*/  LOP3.LUT R3, R9.reuse, R10, RZ, 0x3c, !PT ;  /* 0x0000000a09037212 */ /* 0x040fe200078e3cff */
[----:B------:R-:W-:Y:S02]  /*10770*/  IMAD.IADD R9, R9, 0x1, R6 ;  /* 0x0000000109097824 */ /* 0x000fe400078e0206 */
[----:B------:R-:W-:Y:S01]  /*10780*/  IMAD.HI.U32 R2, R2, R11, RZ ;  /* 0x0000000b02027227 */ /* 0x000fe200078e00ff */
[----:B------:R-:W-:-:S03]  /*10790*/  ISETP.GE.AND P2, PT, R3, RZ, PT ;  /* 0x000000ff0300720c */ /* 0x000fc60003f46270 */
[----:B------:R-:W-:-:S05]  /*107a0*/  IMAD R8, R2, R8, R11 ;  /* 0x0000000802087224 */ /* 0x000fca00078e020b */
[----:B------:R-:W-:-:S13]  /*107b0*/  ISETP.GT.U32.AND P1, PT, R7, R8, PT ;  /* 0x000000080700720c */ /* 0x000fda0003f24070 */
[----:B------:R-:W-:Y:S02]  /*107c0*/  @!P1 IMAD.IADD R8, R8, 0x1, -R7 ;  /* 0x0000000108089824 */ /* 0x000fe400078e0a07 */
[----:B------:R-:W-:Y:S01]  /*107d0*/  @!P1 VIADD R2, R2, 0x1 ;  /* 0x0000000102029836 */ /* 0x000fe20000000000 */
[----:B------:R-:W-:Y:S02]  /*107e0*/  ISETP.NE.AND P1, PT, R10, RZ, PT ;  /* 0x000000ff0a00720c */ /* 0x000fe40003f25270 */
[----:B------:R-:W-:-:S13]  /*107f0*/  ISETP.GE.U32.AND P0, PT, R8, R7, PT ;  /* 0x000000070800720c */ /* 0x000fda0003f06070 */
[----:B------:R-:W-:-:S04]  /*10800*/  @P0 VIADD R2, R2, 0x1 ;  /* 0x0000000102020836 */ /* 0x000fc80000000000 */
[----:B------:R-:W-:Y:S01]  /*10810*/  @!P2 IMAD.MOV R2, RZ, RZ, -R2 ;  /* 0x000000ffff02a224 */ /* 0x000fe200078e0a02 */
[----:B------:R-:W-:Y:S01]  /*10820*/  @!P1 LOP3.LUT R2, RZ, R10, RZ, 0x33, !PT ;  /* 0x0000000aff029212 */ /* 0x000fe200078e33ff */
[----:B------:R-:W-:-:S04]  /*10830*/  IMAD.MOV R10, RZ, RZ, -R10 ;  /* 0x000000ffff0a7224 */ /* 0x000fc800078e0a0a */
[----:B------:R-:W-:Y:S01]  /*10840*/  IMAD R18, R2, R10, R9 ;  /* 0x0000000a02127224 */ /* 0x000fe200078e0209 */
[----:B------:R-:W-:-:S05]  /*10850*/  LOP3.LUT R2, RZ, R2, RZ, 0x33, !PT ;  /* 0x00000002ff027212 */ /* 0x000fca00078e33ff */
[----:B------:R-:W-:Y:S01]  /*10860*/  IMAD.IADD R17, R5, 0x1, R2 ;  /* 0x0000000105117824 */ /* 0x000fe200078e0202 */
[----:B------:R-:W-:Y:S06]  /*10870*/  BRA `(.L_x_2405) ;  /* 0x00000000000c7947 */ /* 0x000fec0003800000 */
.L_x_2400:
[----:B------:R-:W-:Y:S02]  /*10880*/  IMAD.MOV.U32 R17, RZ, RZ, RZ ;  /* 0x000000ffff117224 */ /* 0x000fe400078e00ff */
[----:B------:R-:W-:Y:S02]  /*10890*/  IMAD.U32 R16, RZ, RZ, UR6 ;  /* 0x00000006ff107e24 */ /* 0x000fe4000f8e00ff */
[----:B------:R-:W-:-:S07]  /*108a0*/  IMAD.MOV.U32 R18, RZ, RZ, RZ ;  /* 0x000000ffff127224 */ /* 0x000fce00078e00ff */
.L_x_2405:
[----:B------:R-:W-:-:S13]  /*108b0*/  ISETP.NE.AND P0, PT, R0, RZ, PT ;  /* 0x000000ff0000720c */ /* 0x000fda0003f05270 */
[----:B------:R-:W1:Y:S01]  /*108c0*/  @!P0 S2R R3, SR_CgaCtaId ;  /* 0x0000000000038919 */ /* 0x000e620000008800 */
[----:B------:R-:W-:-:S04]  /*108d0*/  @!P0 MOV R0, 0x400 ;  /* 0x0000040000008802 */ /* 0x000fc80000000f00 */
[----:B-1----:R-:W-:-:S05]  /*108e0*/  @!P0 LEA R0, R3, R0, 0x18 ;  /* 0x0000000003008211 */ /* 0x002fca00078ec0ff */
[----:B------:R1:W-:Y:S01]  /*108f0*/  @!P0 STS.128 [R0+0x28cd0], R16 ;  /* 0x028cd01000008388 */ /* 0x0003e20000000c00 */
[----:B------:R-:W-:Y:S06]  /*10900*/  BAR.ARV 0x5, 0x180 ;  /* 0x0146000000007b1d */ /* 0x000fec0000002000 */
.L_x_2398:
[----:B-1----:R-:W-:Y:S01]  /*10910*/  IMAD.MOV.U32 R0, RZ, RZ, 0x1 ;  /* 0x00000001ff007424 */ /* 0x002fe200078e00ff */
[----:B------:R1:W-:Y:S01]  /*10920*/  STL [R1+0x4], RZ ;  /* 0x000004ff01007387 */ /* 0x0003e20000100800 */
[----:B------:R-:W-:Y:S02]  /*10930*/  ULDC UR4, c[0x0][0xc3c] ;  /* 0x00030f0000047ab9 */ /* 0x000fe40000000800 */
[----:B--2---:R-:W-:Y:S01]  /*10940*/  ISETP.GE.AND P0, PT, R19, UR4, PT ;  /* 0x0000000413007c0c */ /* 0x004fe2000bf06270 */
[----:B------:R1:W-:Y:S04]  /*10950*/  STL [R1+0xc], R0 ;  /* 0x00000c0001007387 */ /* 0x0003e80000100800 */
[----:B------:R1:W-:Y:S08]  /*10960*/  STL [R1+0x40], RZ ;  /* 0x000040ff01007387 */ /* 0x0003f00000100800 */
[----:B-1----:R-:W-:Y:S05]  /*10970*/  @P0 BRA `(.L_x_2406) ;  /* 0x00000060009c0947 */ /* 0x002fea0003800000 */
[----:B------:R-:W1:Y:S01]  /*10980*/  S2UR UR5, SR_CgaCtaId ;  /* 0x00000000000579c3 */ /* 0x000e620000008800 */
[C---:B------:R-:W-:Y:S01]  /*10990*/  IMAD.SHL.U32 R0, R4.reuse, 0x8, RZ ;  /* 0x0000000804007824 */ /* 0x040fe200078e00ff */
[----:B------:R-:W-:Y:S01]  /*109a0*/  LOP3.LUT R5, R4, 0x7f, RZ, 0xc0, !PT ;  /* 0x0000007f04057812 */ /* 0x000fe200078ec0ff */
[----:B------:R-:W-:Y:S01]  /*109b0*/  UMOV UR4, 0x400 ;  /* 0x0000040000047882 */ /* 0x000fe20000000000 */
[----:B------:R-:W-:Y:S01]  /*109c0*/  BSSY B8, `(.L_x_2406) ;  /* 0x0000622000087945 */ /* 0x000fe20003800000 */
[----:B------:R-:W-:Y:S01]  /*109d0*/  ULDC UR37, c[0x0][0xc] ;  /* 0x0000030000257ab9 */ /* 0x000fe20000000800 */
[----:B------:R-:W-:Y:S01]  /*109e0*/  LOP3.LUT R3, R0, 0x1f8, RZ, 0xc0, !PT ;  /* 0x000001f800037812 */ /* 0x000fe200078ec0ff */
[----:B0-----:R-:W-:Y:S01]  /*109f0*/  IMAD.SHL.U32 R2, R5, 0x8, RZ ;  /* 0x0000000805027824 */ /* 0x001fe200078e00ff */
[----:B------:R-:W-:Y:S01]  /*10a00*/  SHF.R.U32.HI R5, RZ, 0x3, R5 ;  /* 0x00000003ff057819 */ /* 0x000fe20000011605 */
[----:B------:R-:W-:Y:S01]  /*10a10*/  ULDC.64 UR38, c[0x0][0x198] ;  /* 0x0000660000267ab9 */ /* 0x000fe20000000a00 */
[----:B------:R-:W-:Y:S01]  /*10a20*/  LOP3.LUT R3, R3, 0x38, R4, 0x78, !PT ;  /* 0x0000003803037812 */ /* 0x000fe200078e7804 */
[----:B------:R-:W-:-:S03]  /*10a30*/  IMAD.SHL.U32 R4, R4, 0x10, RZ ;  /* 0x0000001004047824 */ /* 0x000fc600078e00ff */
[----:B------:R-:W-:Y:S02]  /*10a40*/  LOP3.LUT R2, R3, 0x200, R2, 0xf8, !PT ;  /* 0x0000020003027812 */ /* 0x000fe400078ef802 */
[----:B------:R-:W-:Y:S01]  /*10a50*/  LOP3.LUT R0, R5, 0x70, R4, 0xf8, !PT ;  /* 0x0000007005007812 */ /* 0x000fe200078ef804 */
[----:B------:R-:W-:Y:S01]  /*10a60*/  IMAD.MOV.U32 R0, RZ, RZ, 0x1 ;  /* 0x00000001ff007424 */ /* 0x000fe200078e00ff */
[----:B-1----:R-:W-:-:S06]  /*10a70*/  ULEA UR4, UR5, UR4, 0x18 ;  /* 0x0000000405047291 */ /* 0x002fcc000f8ec03f */
[----:B------:R-:W-:-:S04]  /*10a80*/  IMAD.U32 R3, RZ, RZ, UR4 ;  /* 0x00000004ff037e24 */ /* 0x000fc8000f8e00ff */
[----:B------:R-:W-:Y:S01]  /*10a90*/  IMAD R2, R2, 0x2, R3 ;  /* 0x0000000202027824 */ /* 0x000fe200078e0203 */
[----:B------:R0:W-:Y:S04]  /*10aa0*/  STL [R1], R3 ;  /* 0x0000000301007387 */ /* 0x0001e80000100800 */
[----:B------:R0:W-:Y:S04]  /*10ab0*/  STL [R1+0x44], R2 ;  /* 0x0000440201007387 */ /* 0x0001e80000100800 */
[----:B------:R0:W-:Y:S04]  /*10ac0*/  STL [R1+0x40], RZ ;  /* 0x000040ff01007387 */ /* 0x0001e80000100800 */
[----:B------:R0:W-:Y:S04]  /*10ad0*/  STL [R1+0xc], R0 ;  /* 0x00000c0001007387 */ /* 0x0001e80000100800 */
[----:B------:R0:W-:Y:S02]  /*10ae0*/  STL [R1+0x4], RZ ;  /* 0x000004ff01007387 */ /* 0x0001e40000100800 */
.L_x_2532:
[----:B------:R-:W-:Y:S05]  /*10af0*/  YIELD ;  /* 0x0000000000007946 */ /* 0x000fea0003800000 */
[----:B------:R-:W-:Y:S01]  /*10b00*/  ULDC.64 UR4, c[0x0][0xa28] ;  /* 0x00028a0000047ab9 */ /* 0x000fe20000000a00 */
[----:B0--3--:R-:W-:Y:S01]  /*10b10*/  IMAD.MOV.U32 R0, RZ, RZ, RZ ;  /* 0x000000ffff007224 */ /* 0x009fe200078e00ff */
[----:B------:R-:W-:Y:S01]  /*10b20*/  ISETP.NE.U32.AND P0, PT, RZ, UR4, PT ;  /* 0x00000004ff007c0c */ /* 0x000fe2000bf05070 */
[----:B------:R-:W0:Y:S01]  /*10b30*/  LDC.64 R4, c[0x0][0xa00] ;  /* 0x00028000ff047b82 */ /* 0x000e220000000a00 */
[----:B-1---5:R-:W-:Y:S01]  /*10b40*/  CS2R R8, SRZ ;  /* 0x0000000000087805 */ /* 0x022fe2000001ff00 */
[----:B------:R-:W-:Y:S01]  /*10b50*/  ULDC.64 UR6, c[0x0][0xa08] ;  /* 0x0002820000067ab9 */ /* 0x000fe20000000a00 */
[----:B------:R-:W-:Y:S01]  /*10b60*/  ISETP.NE.AND.EX P0, PT, RZ, UR5, PT, P0 ;  /* 0x00000005ff007c0c */ /* 0x000fe2000bf05300 */
[----:B------:R-:W-:-:S12]  /*10b70*/  ULDC.64 UR4, c[0x0][0xa18] ;  /* 0x0002860000047ab9 */ /* 0x000fd80000000a00 */
[----:B--2---:R-:W1:Y:S02]  /*10b80*/  @P0 LDC.64 R2, c[0x0][0xa28] ;  /* 0x00028a00ff020b82 */ /* 0x004e640000000a00 */
[----:B-1----:R-:W-:-:S05]  /*10b90*/  @P0 IMAD.WIDE R2, R19, 0x4, R2 ;  /* 0x0000000413020825 */ /* 0x002fca00078e0202 */
[----:B------:R1:W5:Y:S01]  /*10ba0*/  @P0 LDG.E R0, desc[UR40][R2.64] ;  /* 0x0000002802000981 */ /* 0x000362000c1e1900 */
[----:B------:R-:W-:Y:S01]  /*10bb0*/  ISETP.NE.U32.AND P0, PT, RZ, UR4, PT ;  /* 0x00000004ff007c0c */ /* 0x000fe2000bf05070 */
[----:B0-----:R-:W-:Y:S01]  /*10bc0*/  IMAD.WIDE R4, R19, 0x4, R4 ;  /* 0x0000000413047825 */ /* 0x001fe200078e0204 */
[----:B------:R-:W-:Y:S02]  /*10bd0*/  ISETP.NE.U32.AND P1, PT, RZ, UR6, PT ;  /* 0x00000006ff007c0c */ /* 0x000fe4000bf25070 */
[----:B------:R-:W-:Y:S01]  /*10be0*/  ISETP.NE.AND.EX P2, PT, RZ, UR5, PT, P0 ;  /* 0x00000005ff007c0c */ /* 0x000fe2000bf45300 */
[----:B------:R-:W-:Y:S01]  /*10bf0*/  ULDC.64 UR4, c[0x0][0xa00] ;  /* 0x0002800000047ab9 */ /* 0x000fe20000000a00 */
[----:B------:R-:W-:Y:S02]  /*10c00*/  ISETP.NE.AND.EX P1, PT, RZ, UR7, PT, P1 ;  /* 0x00000007ff007c0c */ /* 0x000fe4000bf25310 */
[----:B------:R-:W-:Y:S01]  /*10c10*/  ISETP.NE.U32.AND P0, PT, RZ, UR4, PT ;  /* 0x00000004ff007c0c */ /* 0x000fe2000bf05070 */
[----:B-1----:R-:W0:Y:S03]  /*10c20*/  LDC.64 R2, c[0x0][0xa08] ;  /* 0x00028200ff027b82 */ /* 0x002e260000000a00 */
[----:B------:R-:W-:-:S05]  /*10c30*/  ISETP.NE.AND.EX P0, PT, RZ, UR5, PT, P0 ;  /* 0x00000005ff007c0c */ /* 0x000fca000bf05300 */
[----:B------:R-:W1:Y:S08]  /*10c40*/  @P2 LDC.64 R6, c[0x0][0xa18] ;  /* 0x00028600ff062b82 */ /* 0x000e700000000a00 */
[----:B------:R-:W2:Y:S01]  /*10c50*/  @P0 LDG.E R9, desc[UR40][R4.64] ;  /* 0x0000002804090981 */ /* 0x000ea2000c1e1900 */
[----:B------:R-:W-:Y:S01]  /*10c60*/  ULDC UR4, c[0x0][0x288] ;  /* 0x0000a20000047ab9 */ /* 0x000fe20000000800 */
[----:B0-----:R-:W-:-:S05]  /*10c70*/  IMAD.WIDE R2, R19, 0x4, R2 ;  /* 0x0000000413027825 */ /* 0x001fca00078e0202 */
[----:B------:R-:W5:Y:S01]  /*10c80*/  @P1 LDG.E R8, desc[UR40][R2.64] ;  /* 0x0000002802081981 */ /* 0x000f62000c1e1900 */
[----:B-1----:R-:W-:-:S03]  /*10c90*/  @P2 IMAD.WIDE R6, R19, 0x4, R6 ;  /* 0x0000000413062825 */ /* 0x002fc600078e0206 */
        /* <DEDUP_REMOVED lines=14> */
[----:B------:R-:W0:Y:S04]  /*10d80*/  LDG.E R7, desc[UR40][R4.64] ;  /* 0x0000002804077981 */ /* 0x000e28000c1e1900 */
[----:B------:R-:W0:Y:S02]  /*10d90*/  LDG.E R4, desc[UR40][R4.64+0x4] ;  /* 0x0000042804047981 */ /* 0x000e24000c1e1900 */
[----:B0-----:R-:W-:-:S05]  /*10da0*/  IMAD.IADD R9, R4, 0x1, -R7 ;  /* 0x0000000104097824 */ /* 0x001fca00078e0a07 */
[----:B------:R1:W-:Y:S02]  /*10db0*/  STL [R1+0x2c], R9 ;  /* 0x00002c0901007387 */ /* 0x0003e40000100800 */
.L_x_2407:
[----:B-----5:R-:W-:Y:S01]  /*10dc0*/  IMAD.IADD R4, R8, 0x1, R0 ;  /* 0x0000000108047824 */ /* 0x020fe200078e0200 */
[----:B------:R-:W-:Y:S02]  /*10dd0*/  ULDC.64 UR4, c[0x0][0xa20] ;  /* 0x0002880000047ab9 */ /* 0x000fe40000000a00 */
[----:B------:R-:W-:Y:S02]  /*10de0*/  ISETP.NE.U32.AND P0, PT, RZ, UR4, PT ;  /* 0x00000004ff007c0c */ /* 0x000fe4000bf05070 */
[----:B------:R2:W-:Y:S02]  /*10df0*/  STL [R1+0x18], R4 ;  /* 0x0000180401007387 */ /* 0x0005e40000100800 */
[----:B------:R-:W-:-:S13]  /*10e00*/  ISETP.NE.AND.EX P0, PT, RZ, UR5, PT, P0 ;  /* 0x00000005ff007c0c */ /* 0x000fda000bf05300 */
[----:B--2---:R-:W-:Y:S05]  /*10e10*/  @!P0 BRA `(.L_x_2408) ;  /* 0x0000000000108947 */ /* 0x004fea0003800000 */
[----:B------:R-:W2:Y:S02]  /*10e20*/  LDC.64 R2, c[0x0][0xa20] ;  /* 0x00028800ff027b82 */ /* 0x000ea40000000a00 */
[----:B--2---:R-:W-:-:S05]  /*10e30*/  IMAD.WIDE R2, R19, 0x4, R2 ;  /* 0x0000000413027825 */ /* 0x004fca00078e0202 */
[----:B------:R2:W5:Y:S01]  /*10e40*/  LDG.E R6, desc[UR40][R2.64] ;  /* 0x0000002802067981 */ /* 0x000562000c1e1900 */
[----:B------:R-:W-:Y:S05]  /*10e50*/  BRA `(.L_x_2409) ;  /* 0x0000000000107947 */ /* 0x000fea0003800000 */
.L_x_2408:
[----:B------:R-:W-:Y:S05]  /*10e60*/  @!P1 BRA `(.L_x_2409) ;  /* 0x00000000000c9947 */ /* 0x000fea0003800000 */
[----:B------:R-:W2:Y:S04]  /*10e70*/  LDG.E R6, desc[UR40][R2.64] ;  /* 0x0000002802067981 */ /* 0x000ea8000c1e1900 */
[----:B------:R-:W2:Y:S02]  /*10e80*/  LDG.E R2, desc[UR40][R2.64+0x4] ;  /* 0x0000042802027981 */ /* 0x000ea4000c1e1900 */
[----:B--2---:R-:W-:-:S07]  /*10e90*/  IMAD.IADD R6, R2, 0x1, -R6 ;  /* 0x0000000102067824 */ /* 0x004fce00078e0a06 */
.L_x_2409:
[----:B--2---:R-:W2:Y:S01]  /*10ea0*/  LDC R2, c[0x0][0x448] ;  /* 0x00011200ff027b82 */ /* 0x004ea20000000800 */
[----:B------:R-:W-:Y:S02]  /*10eb0*/  IMAD.SHL.U32 R8, R17, 0x40, RZ ;  /* 0x0000004011087824 */ /* 0x000fe400078e00ff */
[----:B-----5:R-:W-:Y:S02]  /*10ec0*/  IMAD.IADD R0, R6, 0x1, -R0 ;  /* 0x0000000106007824 */ /* 0x020fe400078e0a00 */
[----:B------:R-:W-:Y:S01]  /*10ed0*/  VIADD R4, R8, 0x3f ;  /* 0x0000003f08047836 */ /* 0x000fe20000000000 */
[----:B------:R3:W-:Y:S03]  /*10ee0*/  STL [R1+0x28], R8 ;  /* 0x0000280801007387 */ /* 0x0007e60000100800 */
[----:B------:R-:W-:Y:S01]  /*10ef0*/  IMAD.MOV.U32 R6, RZ, RZ, R4 ;  /* 0x000000ffff067224 */ /* 0x000fe200078e0004 */
[----:B--2---:R-:W-:-:S13]  /*10f00*/  ISETP.NE.AND P1, PT, R2, 0x1, PT ;  /* 0x000000010200780c */ /* 0x004fda0003f25270 */
[----:B------:R-:W2:Y:S08]  /*10f10*/  @P1 LDC R3, c[0x0][0x44c] ;  /* 0x00011300ff031b82 */ /* 0x000eb00000000800 */
[----:B------:R-:W4:Y:S01]  /*10f20*/  @P1 LDC R2, c[0x0][0x450] ;  /* 0x00011400ff021b82 */ /* 0x000f220000000800 */
[----:B--2---:R-:W-:-:S05]  /*10f30*/  @P1 IMAD.HI.U32 R3, R4, R3, RZ ;  /* 0x0000000304031227 */ /* 0x004fca00078e00ff */
[----:B----4-:R-:W-:Y:S02]  /*10f40*/  @P1 SHF.R.U32.HI R6, RZ, R2, R3 ;  /* 0x00000002ff061219 */ /* 0x010fe40000011603 */
[----:B------:R-:W-:-:S05]  /*10f50*/  IADD3 R2, R0, 0x1, -R9 ;  /* 0x0000000100027810 */ /* 0x000fca0007ffe809 */
[----:B------:R-:W-:Y:S02]  /*10f60*/  IMAD.IADD R6, R2, 0x1, R6 ;  /* 0x0000000102067824 */ /* 0x000fe400078e0206 */
[----:B------:R-:W2:Y:S02]  /*10f70*/  LDC.64 R2, c[0x0][0x9e0] ;  /* 0x00027800ff027b82 */ /* 0x000ea40000000a00 */
[----:B--2---:R-:W-:Y:S01]  /*10f80*/  ISETP.GE.AND P2, PT, R3, 0x1, PT ;  /* 0x000000010300780c */ /* 0x004fe20003f46270 */
[----:B------:R-:W-:-:S12]  /*10f90*/  IMAD.IADD R2, R6, 0x1, R2 ;  /* 0x0000000106027824 */ /* 0x000fd800078e0202 */
[----:B---3--:R-:W-:Y:S05]  /*10fa0*/  @!P2 BRA `(.L_x_2410) ;  /* 0x000000000048a947 */ /* 0x008fea0003800000 */
[C---:B------:R-:W-:Y:S01]  /*10fb0*/  ISETP.GT.AND P0, PT, R6.reuse, RZ, PT ;  /* 0x000000ff0600720c */ /* 0x040fe20003f04270 */
[----:B------:R-:W-:Y:S01]  /*10fc0*/  BSSY B0, `(.L_x_2411) ;  /* 0x000000e000007945 */ /* 0x000fe20003800000 */
[----:B------:R-:W-:-:S11]  /*10fd0*/  VIADD R7, R6, 0xffffffff ;  /* 0xffffffff06077836 */ /* 0x000fd60000000000 */
[----:B------:R-:W-:Y:S05]  /*10fe0*/  @P0 BRA `(.L_x_2412) ;  /* 0x00000000001c0947 */ /* 0x000fea0003800000 */
[----:B------:R-:W-:Y:S01]  /*10ff0*/  ISETP.NE.AND P0, PT, R3, 0x1, PT ;  /* 0x000000010300780c */ /* 0x000fe20003f05270 */
[----:B------:R-:W-:-:S12]  /*11000*/  IMAD.MOV R6, RZ, RZ, -R6 ;  /* 0x000000ffff067224 */ /* 0x000fd800078e0a06 */
[----:B------:R-:W2:Y:S02]  /*11010*/  @P0 LDC.64 R4, c[0x0][0x9e8] ;  /* 0x00027a00ff040b82 */ /* 0x000ea40000000a00 */
[----:B--2---:R-:W-:-:S05]  /*11020*/  @P0 IMAD.HI.U32 R4, R6, R4, RZ ;  /* 0x0000000406040227 */ /* 0x004fca00078e00ff */
[----:B------:R-:W-:-:S04]  /*11030*/  @P0 SHF.R.U32.HI R6, RZ, R5, R4 ;  /* 0x00000005ff060219 */ /* 0x000fc80000011604 */
[----:B------:R-:W-:Y:S01]  /*11040*/  LOP3.LUT R7, RZ, R6, RZ, 0x33, !PT ;  /* 0x00000006ff077212 */ /* 0x000fe200078e33ff */
[----:B------:R-:W-:Y:S06]  /*11050*/  BRA `(.L_x_2413) ;  /* 0x0000000000107947 */ /* 0x000fec0003800000 */
.L_x_2412:
[----:B------:R-:W-:-:S13]  /*11060*/  ISETP.NE.AND P0, PT, R3, 0x1, PT ;  /* 0x000000010300780c */ /* 0x000fda0003f05270 */
[----:B------:R-:W2:Y:S02]  /*11070*/  @P0 LDC.64 R4, c[0x0][0x9e8] ;  /* 0x00027a00ff040b82 */ /* 0x000ea40000000a00 */
[----:B--2---:R-:W-:-:S05]  /*11080*/  @P0 IMAD.HI.U32 R4, R7, R4, RZ ;  /* 0x0000000407040227 */ /* 0x004fca00078e00ff */
[----:B------:R-:W-:-:S07]  /*11090*/  @P0 SHF.R.U32.HI R7, RZ, R5, R4 ;  /* 0x00000005ff070219 */ /* 0x000fce0000011604 */
.L_x_2413:
[----:B------:R-:W-:Y:S05]  /*110a0*/  BSYNC B0 ;  /* 0x0000000000007941 */ /* 0x000fea0003800000 */
.L_x_2411:
[----:B------:R-:W-:-:S05]  /*110b0*/  IMAD R7, R7, R3, R3 ;  /* 0x0000000307077224 */ /* 0x000fca00078e0203 */
[----:B------:R-:W-:-:S07]  /*110c0*/  VIMNMX R2, R2, R7, PT ;  /* 0x0000000702027248 */ /* 0x000fce0003fe0100 */
.L_x_2410:
[----:B------:R-:W2:Y:S01]  /*110d0*/  @P1 LDC R5, c[0x0][0x44c] ;  /* 0x00011300ff051b82 */ /* 0x000ea20000000800 */
[----:B------:R-:W-:Y:S01]  /*110e0*/  IMAD.MOV.U32 R6, RZ, RZ, R8 ;  /* 0x000000ffff067224 */ /* 0x000fe200078e0008 */
[----:B------:R-:W-:-:S06]  /*110f0*/  ULDC UR4, c[0x0][0x9dc] ;  /* 0x0002770000047ab9 */ /* 0x000fcc0000000800 */
[----:B------:R-:W3:Y:S01]  /*11100*/  @P1 LDC R4, c[0x0][0x450] ;  /* 0x00011400ff041b82 */ /* 0x000ee20000000800 */
[----:B--2---:R-:W-:-:S05]  /*11110*/  @P1 IMAD.HI.U32 R5, R8, R5, RZ ;  /* 0x0000000508051227 */ /* 0x004fca00078e00ff */
[----:B---3--:R-:W-:Y:S01]  /*11120*/  @P1 SHF.R.U32.HI R6, RZ, R4, R5 ;  /* 0x00000004ff061219 */ /* 0x008fe20000011605 */
[----:B------:R-:W-:-:S03]  /*11130*/  VIADD R4, R2, 0x3f ;  /* 0x0000003f02047836 */ /* 0x000fc60000000000 */
[----:B------:R-:W-:Y:S01]  /*11140*/  IADD3 R2, R6, R0, -R9 ;  /* 0x0000000006027210 */ /* 0x000fe20007ffe809 */
[----:B------:R-:W-:Y:S01]  /*11150*/  VIADD R0, R0, 0x3f ;  /* 0x0000003f00007836 */ /* 0x000fe20000000000 */
[----:B------:R-:W-:-:S04]  /*11160*/  SHF.R.S32.HI R5, RZ, 0x1f, R4 ;  /* 0x0000001fff057819 */ /* 0x000fc80000011404 */
[----:B------:R-:W-:Y:S02]  /*11170*/  LEA.HI R5, R5, R4, RZ, 0x6 ;  /* 0x0000000405057211 */ /* 0x000fe400078f30ff */
[----:B------:R-:W-:Y:S02]  /*11180*/  SHF.R.S32.HI R4, RZ, 0x1f, R0 ;  /* 0x0000001fff047819 */ /* 0x000fe40000011400 */
[----:B------:R-:W-:Y:S02]  /*11190*/  SHF.R.S32.HI R5, RZ, 0x6, R5 ;  /* 0x00000006ff057819 */ /* 0x000fe40000011405 */
[----:B------:R-:W-:Y:S01]  /*111a0*/  LEA.HI R4, R4, R0, RZ, 0x6 ;  /* 0x0000000004047211 */ /* 0x000fe200078f30ff */
[----:B------:R-:W-:-:S03]  /*111b0*/  VIADD R0, R2, -UR4 ;  /* 0x8000000402007c36 */ /* 0x000fc60008000000 */
[----:B------:R-:W-:-:S04]  /*111c0*/  SHF.R.S32.HI R4, RZ, 0x6, R4 ;  /* 0x00000006ff047819 */ /* 0x000fc80000011404 */
[----:B------:R-:W-:-:S05]  /*111d0*/  VIMNMX R7, R4, R5, PT ;  /* 0x0000000504077248 */ /* 0x000fca0003fe0100 */
[----:B------:R2:W-:Y:S01]  /*111e0*/  STL [R1+0x20], R7 ;  /* 0x0000200701007387 */ /* 0x0005e20000100800 */
[----:B------:R-:W-:Y:S05]  /*111f0*/  @!P2 BRA `(.L_x_2414) ;  /* 0x000000000044a947 */ /* 0x000fea0003800000 */
[----:B------:R-:W-:Y:S01]  /*11200*/  ISETP.GT.AND P0, PT, R2, -0x1, PT ;  /* 0xffffffff0200780c */ /* 0x000fe20003f04270 */
[----:B------:R-:W-:-:S12]  /*11210*/  BSSY B0, `(.L_x_2415) ;  /* 0x000000d000007945 */ /* 0x000fd80003800000 */
[----:B------:R-:W-:Y:S05]  /*11220*/  @P0 BRA `(.L_x_2416) ;  /* 0x00000000001c0947 */ /* 0x000fea0003800000 */
[----:B------:R-:W-:Y:S02]  /*11230*/  ISETP.NE.AND P0, PT, R3, 0x1, PT ;  /* 0x000000010300780c */ /* 0x000fe40003f05270 */
[----:B------:R-:W-:-:S11]  /*11240*/  LOP3.LUT R2, RZ, R2, RZ, 0x33, !PT ;  /* 0x00000002ff027212 */ /* 0x000fd600078e33ff */
[----:B------:R-:W3:Y:S02]  /*11250*/  @P0 LDC.64 R4, c[0x0][0x9e8] ;  /* 0x00027a00ff040b82 */ /* 0x000ee40000000a00 */
[----:B---3--:R-:W-:-:S05]  /*11260*/  @P0 IMAD.HI.U32 R4, R2, R4, RZ ;  /* 0x0000000402040227 */ /* 0x008fca00078e00ff */
[----:B------:R-:W-:-:S04]  /*11270*/  @P0 SHF.R.U32.HI R2, RZ, R5, R4 ;  /* 0x00000005ff020219 */ /* 0x000fc80000011604 */
[----:B------:R-:W-:Y:S01]  /*11280*/  LOP3.LUT R2, RZ, R2, RZ, 0x33, !PT ;  /* 0x00000002ff027212 */ /* 0x000fe200078e33ff */
[----:B------:R-:W-:Y:S06]  /*11290*/  BRA `(.L_x_2417) ;  /* 0x0000000000107947 */ /* 0x000fec0003800000 */
.L_x_2416:
[----:B------:R-:W-:-:S13]  /*112a0*/  ISETP.NE.AND P0, PT, R3, 0x1, PT ;  /* 0x000000010300780c */ /* 0x000fda0003f05270 */
[----:B------:R-:W3:Y:S02]  /*112b0*/  @P0 LDC.64 R4, c[0x0][0x9e8] ;  /* 0x00027a00ff040b82 */ /* 0x000ee40000000a00 */
[----:B---3--:R-:W-:-:S05]  /*112c0*/  @P0 IMAD.HI.U32 R4, R2, R4, RZ ;  /* 0x0000000402040227 */ /* 0x008fca00078e00ff */
[----:B------:R-:W-:-:S07]  /*112d0*/  @P0 SHF.R.U32.HI R2, RZ, R5, R4 ;  /* 0x00000005ff020219 */ /* 0x000fce0000011604 */
.L_x_2417:
[----:B------:R-:W-:Y:S05]  /*112e0*/  BSYNC B0 ;  /* 0x0000000000007941 */ /* 0x000fea0003800000 */
.L_x_2415:
[----:B------:R-:W-:-:S05]  /*112f0*/  IMAD R2, R2, R3, RZ ;  /* 0x0000000302027224 */ /* 0x000fca00078e02ff */
[----:B------:R-:W-:-:S07]  /*11300*/  VIMNMX R0, R0, R2, !PT ;  /* 0x0000000200007248 */ /* 0x000fce0007fe0100 */
.L_x_2414:
[----:B------:R-:W-:Y:S01]  /*11310*/  SHF.R.S32.HI R2, RZ, 0x1f, R0 ;  /* 0x0000001fff027819 */ /* 0x000fe20000011400 */
[----:B------:R-:W-:Y:S03]  /*11320*/  BSSY B7, `(.L_x_2418) ;  /* 0x00004c6000077945 */ /* 0x000fe60003800000 */
[----:B------:R-:W-:-:S04]  /*11330*/  LEA.HI R2, R2, R0, RZ, 0x6 ;  /* 0x0000000002027211 */ /* 0x000fc800078f30ff */
[----:B------:R-:W-:-:S04]  /*11340*/  SHF.R.S32.HI R2, RZ, 0x6, R2 ;  /* 0x00000006ff027819 */ /* 0x000fc80000011402 */
[----:B------:R-:W-:-:S04]  /*11350*/  VIMNMX R3, RZ, R2, !PT ;  /* 0x00000002ff037248 */ /* 0x000fc80007fe0100 */
[----:B------:R-:W-:Y:S01]  /*11360*/  ISETP.GT.AND P0, PT, R7, R3, PT ;  /* 0x000000030700720c */ /* 0x000fe20003f04270 */
[----:B------:R3:W-:-:S12]  /*11370*/  STL [R1+0x1c], R3 ;  /* 0x00001c0301007387 */ /* 0x0007d80000100800 */
[----:B---3--:R-:W-:Y:S05]  /*11380*/  @P0 BRA `(.L_x_2419) ;  /* 0x0000000000440947 */ /* 0x008fea0003800000 */
[----:B------:R-:W3:Y:S02]  /*11390*/  S2R R3, SR_TID.X ;  /* 0x0000000000037919 */ /* 0x000ee40000002100 */
[----:B---3--:R-:W-:-:S04]  /*113a0*/  LOP3.LUT R3, R3, 0x7f, RZ, 0xc0, !PT ;  /* 0x0000007f03037812 */ /* 0x008fc800078ec0ff */
[----:B------:R-:W-:-:S13]  /*113b0*/  ISETP.NE.AND P0, PT, R3, RZ, PT ;  /* 0x000000ff0300720c */ /* 0x000fda0003f05270 */
[----:B------:R-:W-:Y:S05]  /*113c0*/  @P0 BRA `(.L_x_2420) ;  /* 0x0000004800ec0947 */ /* 0x000fea0003800000 */
[----:B------:R-:W3:Y:S01]  /*113d0*/  S2R R5, SR_LANEID ;  /* 0x0000000000057919 */ /* 0x000ee20000000000 */
[----:B------:R-:W-:Y:S01]  /*113e0*/  VOTEU.ANY UR4, UPT, PT ;  /* 0x0000000000047886 */ /* 0x000fe200038e0100 */
[----:B------:R-:W4:Y:S01]  /*113f0*/  LDC.64 R2, c[0x0][0xc60] ;  /* 0x00031800ff027b82 */ /* 0x000f220000000a00 */
[----:B------:R-:W3:Y:S02]  /*11400*/  FLO.U32 R0, UR4 ;  /* 0x0000000400007d00 */ /* 0x000ee400080e0000 */
[----:B---3--:R-:W-:-:S06]  /*11410*/  ISETP.EQ.U32.AND P0, PT, R0, R5, PT ;  /* 0x000000050000720c */ /* 0x008fcc0003f02070 */
[----:B------:R-:W4:Y:S07]  /*11420*/  POPC R5, UR4 ;  /* 0x0000000400057d09 */ /* 0x000f2e0008000000 */
[----:B----4-:R-:W3:Y:S01]  /*11430*/  @P0 ATOMG.E.ADD.STRONG.GPU PT, R3, desc[UR40][R2.64], R5 ;  /* 0x00000005020309a8 */ /* 0x010ee200081ee1e8 */
[----:B------:R-:W4:Y:S02]  /*11440*/  S2R R4, SR_LTMASK ;  /* 0x0000000000047919 */ /* 0x000f240000003900 */
[----:B----4-:R-:W-:-:S04]  /*11450*/  LOP3.LUT R4, R4, UR4, RZ, 0xc0, !PT ;  /* 0x0000000404047c12 */ /* 0x010fc8000f8ec0ff */
[----:B--2---:R-:W2:Y:S01]  /*11460*/  POPC R7, R4 ;  /* 0x0000000400077309 */ /* 0x004ea20000000000 */
[----:B---3--:R-:W2:Y:S02]  /*11470*/  SHFL.IDX PT, R0, R3, R0, 0x1f ;  /* 0x00001f0003007589 */ /* 0x008ea400000e0000 */
[----:B--2---:R-:W-:Y:S01]  /*11480*/  IADD3 R16, R0, UR37, R7 ;  /* 0x0000002500107c10 */ /* 0x004fe2000fffe007 */
[----:B------:R-:W-:Y:S06]  /*11490*/  BRA `(.L_x_2420) ;  /* 0x0000004800b87947 */ /* 0x000fec0003800000 */
.L_x_2419:
[----:B------:R-:W3:Y:S01]  /*114a0*/  LDL R17, [R1] ;  /* 0x0000000001117983 */ /* 0x000ee20000100800 */
[----:B------:R-:W-:Y:S01]  /*114b0*/  BSSY B6, `(.L_x_2421) ;  /* 0x0000014000067945 */ /* 0x000fe20003800000 */
[----:B---3--:R-:W-:-:S05]  /*114c0*/  VIADD R0, R17, 0x22400 ;  /* 0x0002240011007836 */ /* 0x008fca0000000000 */
[----:B------:R-:W-:-:S13]  /*114d0*/  LOP3.LUT P0, RZ, R0, 0x3ff, RZ, 0xc0, !PT ;  /* 0x000003ff00ff7812 */ /* 0x000fda000780c0ff */
[----:B------:R-:W-:Y:S05]  /*114e0*/  @!P0 BRA `(.L_x_2422) ;  /* 0x0000000000408947 */ /* 0x000fea0003800000 */
[----:B------:R-:W-:Y:S01]  /*114f0*/  MOV R2, 0x0 ;  /* 0x0000000000027802 */ /* 0x000fe20000000f00 */
[----:B------:R-:W-:Y:S01]  /*11500*/  ULDC.64 UR6, c[0x4][0x90] ;  /* 0x0100240000067ab9 */ /* 0x000fe20000000a00 */
[----:B------:R-:W-:Y:S01]  /*11510*/  ULDC.64 UR8, c[0x4][0x98] ;  /* 0x0100260000087ab9 */ /* 0x000fe20000000a00 */
[----:B------:R-:W-:Y:S01]  /*11520*/  ULDC.64 UR4, c[0x4][0x8] ;  /* 0x0100020000047ab9 */ /* 0x000fe20000000a00 */
[----:B------:R-:W-:Y:S02]  /*11530*/  IMAD.U32 R4, RZ, RZ, UR6 ;  /* 0x00000006ff047e24 */ /* 0x000fe4000f8e00ff */
[----:B------:R-:W3:Y:S01]  /*11540*/  LDC.64 R2, c[0x4][R2] ;  /* 0x0100000002027b82 */ /* 0x000ee20000000a00 */
[----:B------:R-:W-:Y:S02]  /*11550*/  IMAD.U32 R5, RZ, RZ, UR7 ;  /* 0x00000007ff057e24 */ /* 0x000fe4000f8e00ff */
[----:B------:R-:W-:Y:S02]  /*11560*/  IMAD.U32 R6, RZ, RZ, UR8 ;  /* 0x00000008ff067e24 */ /* 0x000fe4000f8e00ff */
[----:B--2---:R-:W-:-:S02]  /*11570*/  IMAD.U32 R7, RZ, RZ, UR9 ;  /* 0x00000009ff077e24 */ /* 0x004fc4000f8e00ff */
[----:B------:R-:W-:Y:S02]  /*11580*/  IMAD.U32 R10, RZ, RZ, UR4 ;  /* 0x00000004ff0a7e24 */ /* 0x000fe4000f8e00ff */
[----:B------:R-:W-:Y:S02]  /*11590*/  IMAD.U32 R11, RZ, RZ, UR5 ;  /* 0x00000005ff0b7e24 */ /* 0x000fe4000f8e00ff */
[----:B------:R-:W-:Y:S02]  /*115a0*/  IMAD.MOV.U32 R8, RZ, RZ, 0x70 ;  /* 0x00000070ff087424 */ /* 0x000fe400078e00ff */
[----:B------:R-:W-:Y:S02]  /*115b0*/  IMAD.MOV.U32 R12, RZ, RZ, 0x1 ;  /* 0x00000001ff0c7424 */ /* 0x000fe400078e00ff */
[----:B------:R-:W-:-:S07]  /*115c0*/  IMAD.MOV.U32 R13, RZ, RZ, RZ ;  /* 0x000000ffff0d7224 */ /* 0x000fce00078e00ff */
[----:B------:R-:W-:-:S07]  /*115d0*/  LEPC R20, `(.L_x_2422) ;  /* 0x000000001014794e */ /* 0x000fce0000000000 */
[----:B01-3--:R-:W-:Y:S05]  /*115e0*/  CALL.ABS.NOINC R2 ;  /* 0x0000000002007343 */ /* 0x00bfea0003c00000 */
.L_x_2422:
[----:B------:R-:W-:Y:S05]  /*115f0*/  BSYNC B6 ;  /* 0x0000000000067941 */ /* 0x000fea0003800000 */
.L_x_2421:
        /* <DEDUP_REMOVED lines=8> */
[----:B------:R3:W4:Y:S01]  /*11680*/  LDC.64 R2, c[0x4][R17] ;  /* 0x0100000011027b82 */ /* 0x0007220000000a00 */
[----:B------:R-:W-:Y:S02]  /*11690*/  IMAD.U32 R4, RZ, RZ, UR6 ;  /* 0x00000006ff047e24 */ /* 0x000fe4000f8e00ff */
[----:B------:R-:W-:Y:S02]  /*116a0*/  IMAD.U32 R5, RZ, RZ, UR7 ;  /* 0x00000007ff057e24 */ /* 0x000fe4000f8e00ff */
[----:B------:R-:W-:Y:S02]  /*116b0*/  IMAD.U32 R6, RZ, RZ, UR8 ;  /* 0x00000008ff067e24 */ /* 0x000fe4000f8e00ff */
[----:B--2---:R-:W-:-:S02]  /*116c0*/  IMAD.U32 R7, RZ, RZ, UR9 ;  /* 0x00000009ff077e24 */ /* 0x004fc4000f8e00ff */
[----:B------:R-:W-:Y:S02]  /*116d0*/  IMAD.U32 R10, RZ, RZ, UR4 ;  /* 0x00000004ff0a7e24 */ /* 0x000fe4000f8e00ff */
[----:B------:R-:W-:Y:S02]  /*116e0*/  IMAD.U32 R11, RZ, RZ, UR5 ;  /* 0x00000005ff0b7e24 */ /* 0x000fe4000f8e00ff */
[----:B------:R-:W-:Y:S02]  /*116f0*/  IMAD.MOV.U32 R8, RZ, RZ, 0x70 ;  /* 0x00000070ff087424 */ /* 0x000fe400078e00ff */
[----:B------:R-:W-:Y:S02]  /*11700*/  IMAD.MOV.U32 R12, RZ, RZ, 0x1 ;  /* 0x00000001ff0c7424 */ /* 0x000fe400078e00ff */
[----:B---3--:R-:W-:-:S07]  /*11710*/  IMAD.MOV.U32 R13, RZ, RZ, RZ ;  /* 0x000000ffff0d7224 */ /* 0x008fce00078e00ff */
[----:B------:R-:W-:-:S07]  /*11720*/  LEPC R20, `(.L_x_2425) ;  /* 0x000000001014794e */ /* 0x000fce0000000000 */
[----:B01--4-:R-:W-:Y:S05]  /*11730*/  CALL.ABS.NOINC R2 ;  /* 0x0000000002007343 */ /* 0x013fea0003c00000 */
.L_x_2425:
        /* <DEDUP_REMOVED lines=15> */
.L_x_2424:
[----:B------:R-:W-:Y:S05]  /*11830*/  BSYNC B6 ;  /* 0x0000000000067941 */ /* 0x000fea0003800000 */
.L_x_2423:
[----:B------:R-:W-:Y:S01]  /*11840*/  ULDC.64 UR4, c[0x0][0x9f8] ;  /* 0x00027e0000047ab9 */ /* 0x000fe20000000a00 */
[----:B------:R-:W3:Y:S01]  /*11850*/  LDL R17, [R1+0x20] ;  /* 0x0000200001117983 */ /* 0x000ee20000100800 */
[----:B------:R-:W-:Y:S01]  /*11860*/  ISETP.NE.U32.AND P0, PT, RZ, UR4, PT ;  /* 0x00000004ff007c0c */ /* 0x000fe2000bf05070 */
[----:B--2---:R-:W-:-:S03]  /*11870*/  IMAD.MOV.U32 R7, RZ, RZ, R19 ;  /* 0x000000ffff077224 */ /* 0x004fc600078e0013 */
[----:B------:R-:W-:Y:S01]  /*11880*/  ISETP.NE.AND.EX P0, PT, RZ, UR5, PT, P0 ;  /* 0x00000005ff007c0c */ /* 0x000fe2000bf05300 */
[----:B------:R-:W-:-:S12]  /*11890*/  ULDC.64 UR4, c[0x0][0xa08] ;  /* 0x0002820000047ab9 */ /* 0x000fd80000000a00 */
[----:B------:R-:W2:Y:S02]  /*118a0*/  @P0 LDC.64 R2, c[0x0][0x9f8] ;  /* 0x00027e00ff020b82 */ /* 0x000ea40000000a00 */
[----:B--2---:R-:W-:-:S05]  /*118b0*/  @P0 IMAD.WIDE R2, R19, 0x4, R2 ;  /* 0x0000000413020825 */ /* 0x004fca00078e0202 */
[----:B------:R2:W4:Y:S02]  /*118c0*/  @P0 LDG.E R7, desc[UR40][R2.64] ;  /* 0x0000002802070981 */ /* 0x000524000c1e1900 */
[----:B--2---:R-:W2:Y:S02]  /*118d0*/  LDC.64 R2, c[0x0][0x418] ;  /* 0x00010600ff027b82 */ /* 0x004ea40000000a00 */
[----:B--2---:R-:W-:Y:S01]  /*118e0*/  LOP3.LUT P0, RZ, R2, UR4, RZ, 0xfc, !PT ;  /* 0x0000000402ff7c12 */ /* 0x004fe2000f80fcff */
[----:B------:R-:W-:-:S03]  /*118f0*/  UMOV UR4, 0xffffffff ;  /* 0xffffffff00047882 */ /* 0x000fc60000000000 */
[----:B------:R-:W-:Y:S01]  /*11900*/  LOP3.LUT P0, RZ, R3, UR5, RZ, 0xfc, P0 ;  /* 0x0000000503ff7c12 */ /* 0x000fe2000800fcff */
[----:B---3--:R-:W-:Y:S01]  /*11910*/  VIADD R0, R17, 0xffffffff ;  /* 0xffffffff11007836 */ /* 0x008fe20000000000 */
[----:B----4-:R-:W-:Y:S01]  /*11920*/  SHF.R.S32.HI R8, RZ, 0x1f, R7 ;  /* 0x0000001fff087819 */ /* 0x010fe20000011407 */
[----:B------:R2:W-:Y:S01]  /*11930*/  STL [R1+0x8], R7 ;  /* 0x0000080701007387 */ /* 0x0005e20000100800 */
[----:B------:R-:W-:-:S03]  /*11940*/  SEL R17, R7, RZ, !P0 ;  /* 0x000000ff07117207 */ /* 0x000fc60004000000 */
[----:B------:R2:W-:Y:S01]  /*11950*/  STL [R1+0x14], R8 ;  /* 0x0000140801007387 */ /* 0x0005e20000100800 */
[----:B------:R-:W-:Y:S05]  /*11960*/  BRA.DIV UR4, `(.L_x_2426) ;  /* 0x0000005a04887947 */ /* 0x000fea000b800000 */
[----:B------:R-:W3:Y:S02]  /*11970*/  S2R R4, SR_TID.X ;  /* 0x0000000000047919 */ /* 0x000ee40000002100 */
[----:B---3--:R-:W-:-:S04]  /*11980*/  SHF.R.U32.HI R4, RZ, 0x5, R4 ;  /* 0x00000005ff047819 */ /* 0x008fc80000011604 */
[----:B------:R-:W-:-:S05]  /*11990*/  LOP3.LUT R4, R4, 0x3, RZ, 0xc0, !PT ;  /* 0x0000000304047812 */ /* 0x000fca00078ec0ff */
[----:B------:R3:W4:Y:S02]  /*119a0*/  SHFL.IDX PT, R14, R4, RZ, 0x1f ;  /* 0x00001fff040e7589 */ /* 0x00072400000e0000 */
.L_x_2549:
[----:B---3--:R-:W3:Y:S01]  /*119b0*/  LDL.LU R4, [R1+0x10] ;  /* 0x0000100001047983 */ /* 0x008ee20000300800 */
[----:B------:R-:W-:Y:S02]  /*119c0*/  PLOP3.LUT P1, PT, PT, PT, PT, 0x8, 0x0 ;  /* 0x000000000000781c */ /* 0x000fe40003f2e170 */
[----:B----4-:R-:W-:Y:S01]  /*119d0*/  ISETP.NE.AND P0, PT, R14, RZ, PT ;  /* 0x000000ff0e00720c */ /* 0x010fe20003f05270 */
[----:B------:R4:W-:Y:S01]  /*119e0*/  STL [R1+0x24], R0 ;  /* 0x0000240001007387 */ /* 0x0009e20000100800 */
[----:B---3--:R-:W-:-:S09]  /*119f0*/  LOP3.LUT R4, R4, 0xfffffffe, RZ, 0xc0, !PT ;  /* 0xfffffffe04047812 */ /* 0x008fd200078ec0ff */
[----:B------:R-:W-:-:S05]  /*11a00*/  @P1 LOP3.LUT R4, R4, 0x1, RZ, 0xfc, !PT ;  /* 0x0000000104041812 */ /* 0x000fca00078efcff */
[----:B------:R4:W-:Y:S01]  /*11a10*/  STL [R1+0x10], R4 ;  /* 0x0000100401007387 */ /* 0x0009e20000100800 */
[----:B------:R-:W-:Y:S05]  /*11a20*/  @P0 BRA `(.L_x_2427) ;  /* 0x00000004001c0947 */ /* 0x000fea0003800000 */
[----:B------:R-:W-:-:S03]  /*11a30*/  UMOV UR4, 0xffffffff ;  /* 0xffffffff00047882 */ /* 0x000fc60000000000 */
[----:B------:R-:W-:Y:S05]  /*11a40*/  BRA.DIV UR4, `(.L_x_2428) ;  /* 0x0000005a04847947 */ /* 0x000fea000b800000 */
[----:B------:R-:W-:-:S13]  /*11a50*/  ELECT P6, URZ, PT ;  /* 0x00000000003f782f */ /* 0x000fda00038c0000 */
.L_x_2552:
[----:B------:R-:W-:Y:S05]  /*11a60*/  @!P6 BRA `(.L_x_2427) ;  /* 0x00000004000ce947 */ /* 0x000fea0003800000 */
[----:B------:R-:W-:-:S04]  /*11a70*/  ISETP.NE.U32.AND P0, PT, R2, RZ, PT ;  /* 0x000000ff0200720c */ /* 0x000fc80003f05070 */
[----:B------:R-:W-:-:S13]  /*11a80*/  ISETP.NE.AND.EX P0, PT, R3, RZ, PT, P0 ;  /* 0x000000ff0300720c */ /* 0x000fda0003f05300 */
[----:B------:R-:W-:Y:S05]  /*11a90*/  @!P0 BRA `(.L_x_2429) ;  /* 0x0000000000508947 */ /* 0x000fea0003800000 */
[----:B------:R-:W3:Y:S01]  /*11aa0*/  LDC R6, c[0x0][0x43c] ;  /* 0x00010f00ff067b82 */ /* 0x000ee20000000800 */
[----:B01----:R-:W-:Y:S01]  /*11ab0*/  IMAD.MOV.U32 R9, RZ, RZ, R0 ;  /* 0x000000ffff097224 */ /* 0x003fe200078e0000 */
[----:B------:R-:W-:-:S03]  /*11ac0*/  ULDC.64 UR4, c[0x0][0x428] ;  /* 0x00010a0000047ab9 */ /* 0x000fc60000000a00 */
[----:B----4-:R-:W-:Y:S01]  /*11ad0*/  IMAD.MOV.U32 R0, RZ, RZ, R9 ;  /* 0x000000ffff007224 */ /* 0x010fe200078e0009 */
[----:B---3--:R-:W-:-:S13]  /*11ae0*/  ISETP.NE.AND P0, PT, R6, 0x1, PT ;  /* 0x000000010600780c */ /* 0x008fda0003f05270 */
[----:B------:R-:W0:Y:S02]  /*11af0*/  @P0 LDC.64 R4, c[0x0][0x440] ;  /* 0x00011000ff040b82 */ /* 0x000e240000000a00 */
[----:B0-----:R-:W-:-:S05]  /*11b00*/  @P0 IMAD.HI.U32 R4, R9, R4, RZ ;  /* 0x0000000409040227 */ /* 0x001fca00078e00ff */
[----:B------:R-:W-:-:S04]  /*11b10*/  @P0 SHF.R.U32.HI R0, RZ, R5, R4 ;  /* 0x00000005ff000219 */ /* 0x000fc80000011604 */
[--C-:B------:R-:W-:Y:S01]  /*11b20*/  SHF.R.S32.HI R5, RZ, 0x1f, R0.reuse ;  /* 0x0000001fff057819 */ /* 0x100fe20000011400 */
[----:B------:R-:W-:-:S04]  /*11b30*/  IMAD.MOV R4, RZ, RZ, -R0 ;  /* 0x000000ffff047224 */ /* 0x000fc800078e0a00 */
[----:B------:R-:W-:Y:S02]  /*11b40*/  IMAD R9, R6, R4, R9 ;  /* 0x0000000406097224 */ /* 0x000fe400078e0209 */
[----:B------:R-:W-:Y:S02]  /*11b50*/  IMAD R6, R8, UR4, RZ ;  /* 0x0000000408067c24 */ /* 0x000fe4000f8e02ff */
[----:B------:R-:W-:Y:S01]  /*11b60*/  IMAD.MOV.U32 R4, RZ, RZ, R0 ;  /* 0x000000ffff047224 */ /* 0x000fe200078e0000 */
[----:B------:R3:W-:Y:S01]  /*11b70*/  STL [R1+0x24], R9 ;  /* 0x0000240901007387 */ /* 0x0007e20000100800 */
[C---:B------:R-:W-:Y:S02]  /*11b80*/  IMAD R0, R7.reuse, UR5, R6 ;  /* 0x0000000507007c24 */ /* 0x040fe4000f8e0206 */
[----:B------:R-:W-:-:S04]  /*11b90*/  IMAD.WIDE.U32 R4, R7, UR4, R4 ;  /* 0x0000000407047c25 */ /* 0x000fc8000f8e0004 */
[----:B------:R-:W-:Y:S01]  /*11ba0*/  IMAD.IADD R0, R5, 0x1, R0 ;  /* 0x0000000105007824 */ /* 0x000fe200078e0200 */
[----:B------:R-:W-:-:S04]  /*11bb0*/  LEA R2, P0, R4, R2, 0x2 ;  /* 0x0000000204027211 */ /* 0x000fc800078010ff */
[----:B------:R-:W-:-:S05]  /*11bc0*/  LEA.HI.X R3, R4, R3, R0, 0x2, P0 ;  /* 0x0000000304037211 */ /* 0x000fca00000f1400 */
[----:B------:R3:W5:Y:S04]  /*11bd0*/  LDG.E R17, desc[UR40][R2.64] ;  /* 0x0000002802117981 */ /* 0x000768000c1e1900 */
.L_x_2429:
[----:B--2---:R-:W2:Y:S04]  /*11be0*/  LDL R7, [R1] ;  /* 0x0000000001077983 */ /* 0x004ea80000100800 */
[----:B----4-:R-:W2:Y:S04]  /*11bf0*/  LDL R0, [R1+0x4] ;  /* 0x0000040001007983 */ /* 0x010ea80000100800 */
[----:B---3--:R-:W3:Y:S01]  /*11c00*/  LDL R2, [R1+0xc] ;  /* 0x00000c0001027983 */ /* 0x008ee20000100800 */
[----:B--2---:R-:W-:Y:S01]  /*11c10*/  IMAD R0, R0, 0x8, R7 ;  /* 0x0000000800007824 */ /* 0x004fe200078e0207 */
[----:B---3--:R-:W-:-:S04]  /*11c20*/  SHF.L.U32 R2, R2, 0x1f, RZ ;  /* 0x0000001f02027819 */ /* 0x008fc800000006ff */
[----:B------:R-:W2:Y:S02]  /*11c30*/  SYNCS.PHASECHK.TRANS64.TRYWAIT P0, [R0+URZ+0x28c40], R2 ;  /* 0x028c4002000075a7 */ /* 0x000ea4000800017f */
[----:B--2---:R-:W-:Y:S05]  /*11c40*/  @!P0 BRA `(.L_x_2430) ;  /* 0x0000005800248947 */ /* 0x004fea0003800000 */
.L_x_2553:
        /* <DEDUP_REMOVED lines=11> */
.L_x_2431:
[----:B------:R-:W3:Y:S04]  /*11d00*/  LDL R5, [R1] ;  /* 0x0000000001057983 */ /* 0x000ee80000100800 */
[----:B------:R-:W3:Y:S04]  /*11d10*/  LDL R4, [R1+0x4] ;  /* 0x0000040001047983 */ /* 0x000ee80000100800 */
[----:B------:R-:W4:Y:S04]  /*11d20*/  LDL R6, [R1+0x24] ;  /* 0x0000240001067983 */ /* 0x000f280000100800 */
[----:B------:R-:W4:Y:S04]  /*11d30*/  LDL R3, [R1+0x18] ;  /* 0x0000180001037983 */ /* 0x000f280000100800 */
[----:B--2---:R-:W2:Y:S01]  /*11d40*/  LDL.LU R2, [R1+0x10] ;  /* 0x0000100001027983 */ /* 0x004ea20000300800 */
[----:B------:R-:W-:-:S02]  /*11d50*/  R2UR UR9, R0 ;  /* 0x00000000000972ca */ /* 0x000fc400000e0000 */
[----:B------:R-:W-:Y:S01]  /*11d60*/  PLOP3.LUT P0, PT, PT, PT, PT, 0x80, 0x0 ;  /* 0x000000000000781c */ /* 0x000fe20003f0f070 */
[----:B------:R-:W-:Y:S01]  /*11d70*/  UIADD3 UR6, UP0, UR38, 0x370, URZ ;  /* 0x0000037026067890 */ /* 0x000fe2000ff1e03f */
[----:B------:R-:W-:Y:S02]  /*11d80*/  R2UR UR12, R18 ;  /* 0x00000000120c72ca */ /* 0x000fe400000e0000 */
[----:B-----5:R-:W-:Y:S01]  /*11d90*/  R2UR UR13, R17 ;  /* 0x00000000110d72ca */ /* 0x020fe200000e0000 */
[----:B------:R-:W-:-:S06]  /*11da0*/  UIADD3.X UR7, URZ, UR39, URZ, UP0, !UPT ;  /* 0x000000273f077290 */ /* 0x000fcc00087fe43f */
[----:B------:R-:W-:Y:S01]  /*11db0*/  UIADD3 UR9, UR9, 0x28c30, URZ ;  /* 0x00028c3009097890 */ /* 0x000fe2000fffe03f */
[----:B------:R-:W-:Y:S01]  /*11dc0*/  UMOV UR5, 0x14f00000 ;  /* 0x14f0000000057882 */ /* 0x000fe20000000000 */
[----:B------:R-:W-:Y:S01]  /*11dd0*/  UMOV UR10, URZ ;  /* 0x0000003f000a7c82 */ /* 0x000fe20008000000 */
[----:B---3--:R-:W-:Y:S01]  /*11de0*/  IMAD R0, R4, 0x2000, R5 ;  /* 0x0000200004007824 */ /* 0x008fe200078e0205 */
[----:B----4-:R-:W-:-:S04]  /*11df0*/  R2UR UR11, R6 ;  /* 0x00000000060b72ca */ /* 0x010fc800000e0000 */
[----:B------:R-:W-:Y:S02]  /*11e00*/  R2UR UR8, R0 ;  /* 0x00000000000872ca */ /* 0x000fe400000e0000 */
[----:B------:R-:W-:Y:S02]  /*11e10*/  R2UR UR4, R3 ;  /* 0x00000000030472ca */ /* 0x000fe400000e0000 */
[----:B--2---:R-:W-:-:S09]  /*11e20*/  LOP3.LUT R2, R2, 0xfffffffe, RZ, 0xc0, !PT ;  /* 0xfffffffe02027812 */ /* 0x004fd200078ec0ff */
[----:B------:R-:W-:Y:S02]  /*11e30*/  UIADD3 UR8, UR8, 0x22400, URZ ;  /* 0x0002240008087890 */ /* 0x000fe4000fffe03f */
[----:B------:R-:W-:Y:S01]  /*11e40*/  ULEA UR11, UR11, UR4, 0x6 ;  /* 0x000000040b0b7291 */ /* 0x000fe2000f8e303f */
[----:B------:R-:W-:Y:S02]  /*11e50*/  @P0 LOP3.LUT R2, R2, 0x1, RZ, 0xfc, !PT ;  /* 0x0000000102020812 */ /* 0x000fe400078efcff */
[----:B------:R-:W-:-:S03]  /*11e60*/  UMOV UR4, 0x0 ;  /* 0x0000000000047882 */ /* 0x000fc60000000000 */
[----:B------:R3:W-:Y:S03]  /*11e70*/  STL [R1+0x10], R2 ;  /* 0x0000100201007387 */ /* 0x0007e60000100800 */
[----:B------:R3:W-:Y:S01]  /*11e80*/  UTMALDG.4D [UR8], [UR6], desc[UR4] ;  /* 0x00000408060075b4 */ /* 0x0007e20008019000 */
[----:B------:R-:W-:Y:S02]  /*11e90*/  NOP ;  /* 0x0000000000007918 */ /* 0x000fe40000000000 */
.L_x_2427:
[----:B----4-:R-:W4:Y:S04]  /*11ea0*/  LDL R0, [R1] ;  /* 0x0000000001007983 */ /* 0x010f280000100800 */
[----:B------:R-:W5:Y:S01]  /*11eb0*/  LDL.LU R3, [R1+0x34] ;  /* 0x0000340001037983 */ /* 0x000f620000300800 */
[----:B------:R-:W-:Y:S05]  /*11ec0*/  WARPSYNC.ALL ;  /* 0x0000000000007948 */ /* 0x000fea0003800000 */
[----:B---3--:R-:W-:Y:S01]  /*11ed0*/  ULDC.64 UR4, c[0x0][0x298] ;  /* 0x0000a60000047ab9 */ /* 0x008fe20000000a00 */
[----:B------:R-:W-:Y:S01]  /*11ee0*/  BSSY B6, `(.L_x_2432) ;  /* 0x000001c000067945 */ /* 0x000fe20003800000 */
[----:B------:R-:W-:Y:S01]  /*11ef0*/  BAR.SYNC.DEFER_BLOCKING 0x8, 0x100 ;  /* 0x0204000000007b1d */ /* 0x000fe20000010000 */
[----:B----4-:R-:W-:Y:S01]  /*11f00*/  VIADD R0, R0, 0x20400 ;  /* 0x0002040000007836 */ /* 0x010fe20000000000 */
[----:B-----5:R-:W-:Y:S01]  /*11f10*/  SHF.R.S32.HI R2, RZ, 0x1f, R3 ;  /* 0x0000001fff027819 */ /* 0x020fe20000011403 */
[----:B------:R-:W-:-:S03]  /*11f20*/  IMAD.WIDE.U32 R4, R3, UR4, RZ ;  /* 0x0000000403047c25 */ /* 0x000fc6000f8e00ff */
[----:B------:R-:W-:Y:S01]  /*11f30*/  LOP3.LUT P0, RZ, R0, 0x3ff, RZ, 0xc0, !PT ;  /* 0x000003ff00ff7812 */ /* 0x000fe2000780c0ff */
[----:B------:R-:W-:Y:S01]  /*11f40*/  IMAD R2, R2, UR4, RZ ;  /* 0x0000000402027c24 */ /* 0x000fe2000f8e02ff */
[----:B------:R3:W-:Y:S03]  /*11f50*/  STL.64 [R1+0x38], R4 ;  /* 0x0000380401007387 */ /* 0x0007e60000100a00 */
[----:B------:R-:W-:-:S04]  /*11f60*/  IMAD R2, R3, UR5, R2 ;  /* 0x0000000503027c24 */ /* 0x000fc8000f8e0202 */
[----:B------:R-:W-:-:S05]  /*11f70*/  IMAD.IADD R0, R5, 0x1, R2 ;  /* 0x0000000105007824 */ /* 0x000fca00078e0202 */
[----:B------:R3:W-:Y:S01]  /*11f80*/  STL [R1+0x34], R0 ;  /* 0x0000340001007387 */ /* 0x0007e20000100800 */
[----:B------:R-:W-:Y:S05]  /*11f90*/  @!P0 BRA `(.L_x_2433) ;  /* 0x0000000000408947 */ /* 0x000fea0003800000 */
[----:B------:R-:W-:Y:S01]  /*11fa0*/  MOV R2, 0x0 ;  /* 0x0000000000027802 */ /* 0x000fe20000000f00 */
[----:B------:R-:W-:Y:S01]  /*11fb0*/  ULDC.64 UR4, c[0x4][0x90] ;  /* 0x0100240000047ab9 */ /* 0x000fe20000000a00 */
[----:B------:R-:W-:Y:S01]  /*11fc0*/  ULDC.64 UR6, c[0x4][0x98] ;  /* 0x0100260000067ab9 */ /* 0x000fe20000000a00 */
[----:B------:R-:W-:Y:S01]  /*11fd0*/  ULDC.64 UR8, c[0x4][0x20] ;  /* 0x0100080000087ab9 */ /* 0x000fe20000000a00 */
[----:B---3--:R-:W-:Y:S02]  /*11fe0*/  IMAD.U32 R4, RZ, RZ, UR4 ;  /* 0x00000004ff047e24 */ /* 0x008fe4000f8e00ff */
        /* <DEDUP_REMOVED lines=11> */
.L_x_2433:
[----:B------:R-:W-:Y:S05]  /*120a0*/  BSYNC B6 ;  /* 0x0000000000067941 */ /* 0x000fea0003800000 */
.L_x_2432:
[----:B---3--:R-:W3:Y:S01]  /*120b0*/  LDL.LU R0, [R1+0x34] ;  /* 0x0000340001007983 */ /* 0x008ee20000300800 */
[----:B--2---:R-:W2:Y:S01]  /*120c0*/  LDC R7, c[0x0][0x448] ;  /* 0x00011200ff077b82 */ /* 0x004ea20000000800 */
[----:B------:R-:W-:Y:S01]  /*120d0*/  ULDC.64 UR4, c[0x0][0x2d8] ;  /* 0x0000b60000047ab9 */ /* 0x000fe20000000a00 */
[----:B------:R-:W-:Y:S01]  /*120e0*/  ULDC UR6, c[0x0][0x2b8] ;  /* 0x0000ae0000067ab9 */ /* 0x000fe20000000800 */
[----:B------:R-:W3:Y:S04]  /*120f0*/  LDL.LU.64 R2, [R1+0x38] ;  /* 0x0000380001027983 */ /* 0x000ee80000300a00 */
[----:B------:R-:W4:Y:S04]  /*12100*/  LDL R12, [R1+0x28] ;  /* 0x00002800010c7983 */ /* 0x000f280000100800 */
[----:B01----:R0:W5:Y:S01]  /*12110*/  LDL R9, [R1+0x44] ;  /* 0x0000440001097983 */ /* 0x0031620000100800 */
[----:B------:R-:W1:Y:S01]  /*12120*/  S2R R5, SR_TID.X ;  /* 0x0000000000057919 */ /* 0x000e620000002100 */
[----:B------:R-:W0:Y:S01]  /*12130*/  S2R R8, SR_TID.X ;  /* 0x0000000000087919 */ /* 0x000e220000002100 */
[----:B-1----:R-:W-:-:S04]  /*12140*/  LOP3.LUT R5, R5, 0x7f, RZ, 0xc0, !PT ;  /* 0x0000007f05057812 */ /* 0x002fc800078ec0ff */
[----:B------:R-:W-:Y:S01]  /*12150*/  SHF.R.U32.HI R5, RZ, 0x3, R5 ;  /* 0x00000003ff057819 */ /* 0x000fe20000011605 */
[----:B0-----:R-:W-:-:S05]  /*12160*/  IMAD.SHL.U32 R8, R8, 0x10, RZ ;  /* 0x0000001008087824 */ /* 0x001fca00078e00ff */
[----:B------:R-:W-:Y:S01]  /*12170*/  LOP3.LUT R8, R5, 0x70, R8, 0xf8, !PT ;  /* 0x0000007005087812 */ /* 0x000fe200078ef808 */
[----:B------:R-:W0:Y:S02]  /*12180*/  S2R R10, SR_TID.X ;  /* 0x00000000000a7919 */ /* 0x000e240000002100 */
[----:B0-----:R-:W-:-:S05]  /*12190*/  IMAD.SHL.U32 R10, R10, 0x8, RZ ;  /* 0x000000080a0a7824 */ /* 0x001fca00078e00ff */
[----:B------:R-:W-:Y:S01]  /*121a0*/  LOP3.LUT R10, R10, 0x38, RZ, 0xc0, !PT ;  /* 0x000000380a0a7812 */ /* 0x000fe200078ec0ff */
[----:B---3--:R-:W-:Y:S01]  /*121b0*/  IMAD.MOV.U32 R3, RZ, RZ, R0 ;  /* 0x000000ffff037224 */ /* 0x008fe200078e0000 */
[----:B------:R-:W-:-:S05]  /*121c0*/  SHF.R.S32.HI R0, RZ, 0x1f, R18 ;  /* 0x0000001fff007819 */ /* 0x000fca0000011412 */
[----:B------:R-:W-:Y:S02]  /*121d0*/  IMAD R0, R0, UR4, RZ ;  /* 0x0000000400007c24 */ /* 0x000fe4000f8e02ff */
[----:B------:R-:W-:-:S04]  /*121e0*/  IMAD.WIDE.U32 R2, R18, UR4, R2 ;  /* 0x0000000412027c25 */ /* 0x000fc8000f8e0002 */
[----:B------:R-:W-:Y:S01]  /*121f0*/  IMAD R0, R18, UR5, R0 ;  /* 0x0000000512007c24 */ /* 0x000fe2000f8e0200 */
[----:B------:R-:W-:Y:S02]  /*12200*/  ULDC.64 UR4, c[0x0][0xa00] ;  /* 0x0002800000047ab9 */ /* 0x000fe40000000a00 */
[----:B------:R-:W-:Y:S01]  /*12210*/  ISETP.NE.U32.AND P0, PT, RZ, UR4, PT ;  /* 0x00000004ff007c0c */ /* 0x000fe2000bf05070 */
[----:B------:R-:W-:Y:S01]  /*12220*/  IMAD.IADD R3, R3, 0x1, R0 ;  /* 0x0000000103037824 */ /* 0x000fe200078e0200 */
[----:B------:R-:W-:Y:S02]  /*12230*/  SHF.R.S32.HI R0, RZ, 0x1f, R19 ;  /* 0x0000001fff007819 */ /* 0x000fe40000011413 */
[----:B------:R-:W-:Y:S01]  /*12240*/  ISETP.NE.AND.EX P0, PT, RZ, UR5, PT, P0 ;  /* 0x00000005ff007c0c */ /* 0x000fe2000bf05300 */
[----:B------:R-:W-:-:S03]  /*12250*/  ULDC.64 UR4, c[0x0][0x2e0] ;  /* 0x0000b80000047ab9 */ /* 0x000fc60000000a00 */
[----:B------:R-:W-:Y:S02]  /*12260*/  SEL R4, R0, RZ, !P0 ;  /* 0x000000ff00047207 */ /* 0x000fe40004000000 */
[----:B------:R-:W-:Y:S02]  /*12270*/  SEL R0, R19, RZ, !P0 ;  /* 0x000000ff13007207 */ /* 0x000fe40004000000 */
[----:B--2---:R-:W-:Y:S01]  /*12280*/  ISETP.NE.AND P0, PT, R7, 0x1, PT ;  /* 0x000000010700780c */ /* 0x004fe20003f05270 */
[----:B------:R-:W-:-:S12]  /*12290*/  IMAD R4, R4, UR4, RZ ;  /* 0x0000000404047c24 */ /* 0x000fd8000f8e02ff */
[----:B------:R-:W0:Y:S08]  /*122a0*/  @P0 LDC R5, c[0x0][0x44c] ;  /* 0x00011300ff050b82 */ /* 0x000e300000000800 */
[----:B------:R-:W1:Y:S01]  /*122b0*/  @P0 LDC R6, c[0x0][0x450] ;  /* 0x00011400ff060b82 */ /* 0x000e620000000800 */
[----:B------:R-:W-:-:S04]  /*122c0*/  IMAD.WIDE.U32 R2, R0, UR4, R2 ;  /* 0x0000000400027c25 */ /* 0x000fc8000f8e0002 */
[----:B------:R-:W-:Y:S01]  /*122d0*/  IMAD R0, R0, UR5, R4 ;  /* 0x0000000500007c24 */ /* 0x000fe2000f8e0204 */
[----:B------:R-:W-:-:S03]  /*122e0*/  ULDC.64 UR4, c[0x0][0x2d0] ;  /* 0x0000b40000047ab9 */ /* 0x000fc60000000a00 */
[----:B------:R-:W-:Y:S02]  /*122f0*/  IMAD.IADD R3, R3, 0x1, R0 ;  /* 0x0000000103037824 */ /* 0x000fe400078e0200 */
[----:B----4-:R-:W-:-:S04]  /*12300*/  IMAD.IADD R0, R8, 0x1, R12 ;  /* 0x0000000108007824 */ /* 0x010fc800078e020c */
[----:B0-----:R-:W-:-:S04]  /*12310*/  @P0 IMAD.HI.U32 R5, R0, R5, RZ ;  /* 0x0000000500050227 */ /* 0x001fc800078e00ff */
[----:B------:R-:W-:Y:S01]  /*12320*/  IMAD.MOV.U32 R4, RZ, RZ, R0 ;  /* 0x000000ffff047224 */ /* 0x000fe200078e0000 */
[----:B-1----:R-:W-:Y:S01]  /*12330*/  @P0 SHF.R.U32.HI R4, RZ, R6, R5 ;  /* 0x00000006ff040219 */ /* 0x002fe20000011605 */
[----:B------:R-:W0:Y:S04]  /*12340*/  S2R R8, SR_TID.X ;  /* 0x0000000000087919 */ /* 0x000e280000002100 */
        /* <DEDUP_REMOVED lines=16> */
[----:B0-----:R-:W-:Y:S02]  /*12450*/  LOP3.LUT R8, R8, 0x7f, RZ, 0xc0, !PT ;  /* 0x0000007f08087812 */ /* 0x001fe400078ec0ff */
[----:B------:R-:W-:Y:S02]  /*12460*/  ISETP.GE.AND P0, PT, R10, UR6, PT ;  /* 0x000000060a007c0c */ /* 0x000fe4000bf06270 */
[----:B------:R-:W-:-:S02]  /*12470*/  LEA.HI.X R3, R2, UR5, R0, 0x1, P1 ;  /* 0x0000000502037c11 */ /* 0x000fc400088f0c00 */
[----:B------:R-:W-:Y:S01]  /*12480*/  SHF.R.U32.HI R8, RZ, 0x3, R8 ;  /* 0x00000003ff087819 */ /* 0x000fe20000011608 */
[----:B------:R-:W-:Y:S08]  /*12490*/  BRA.DIV UR4, `(.L_x_2434) ;  /* 0x0000005204247947 */ /* 0x000ff0000b800000 */
[----:B------:R-:W2:Y:S04]  /*124a0*/  LDL.LU R6, [R1+0x2c] ;  /* 0x00002c0001067983 */ /* 0x000ea80000300800 */
[----:B------:R-:W3:Y:S01]  /*124b0*/  LDL.LU R5, [R1+0x28] ;  /* 0x0000280001057983 */ /* 0x000ee20000300800 */
[----:B--2---:R-:W-:-:S03]  /*124c0*/  IMAD R0, R6, R7, RZ ;  /* 0x0000000706007224 */ /* 0x004fc600078e02ff */
[----:B------:R-:W0:Y:S01]  /*124d0*/  SHFL.IDX PT, R7, R4, RZ, 0x181f ;  /* 0x00181fff04077589 */ /* 0x000e2200000e0000 */
[----:B---3--:R-:W-:-:S03]  /*124e0*/  IMAD.IADD R2, R8, 0x1, R5 ;  /* 0x0000000108027824 */ /* 0x008fc600078e0205 */
[----:B------:R-:W1:Y:S01]  /*124f0*/  SHFL.IDX PT, R6, R3, RZ, 0x181f ;  /* 0x00181fff03067589 */ /* 0x000e6200000e0000 */
[C---:B------:R-:W-:Y:S01]  /*12500*/  VIADD R5, R2.reuse, 0x10 ;  /* 0x0000001002057836 */ /* 0x040fe20000000000 */
[----:B------:R-:W-:-:S13]  /*12510*/  ISETP.GE.AND P1, PT, R2, R0, PT ;  /* 0x000000000200720c */ /* 0x000fda0003f26270 */
[----:B0-----:R-:W-:-:S05]  /*12520*/  @!P1 LEA R7, P2, R10, R7, 0x1 ;  /* 0x000000070a079211 */ /* 0x001fca00078408ff */
[----:B-1----:R-:W-:-:S05]  /*12530*/  @!P1 IMAD.X R6, RZ, RZ, R6, P2 ;  /* 0x000000ffff069224 */ /* 0x002fca00010e0606 */
[----:B------:R-:W-:-:S04]  /*12540*/  @!P1 LOP3.LUT R7, R7, R6, RZ, 0x3c, !PT ;  /* 0x0000000607079212 */ /* 0x000fc800078e3cff */
[----:B------:R-:W-:-:S04]  /*12550*/  @!P1 LOP3.LUT R6, R7, R6, RZ, 0x3c, !PT ;  /* 0x0000000607069212 */ /* 0x000fc800078e3cff */
[----:B------:R-:W-:-:S05]  /*12560*/  @!P1 LOP3.LUT R7, R7, R6, RZ, 0x3c, !PT ;  /* 0x0000000607079212 */ /* 0x000fca00078e3cff */
[----:B------:R-:W-:Y:S01]  /*12570*/  @!PT LDS RZ, [RZ] ;  /* 0x00000000fffff984 */ /* 0x000fe20000000800 */
[----:B-----5:R0:W-:Y:S01]  /*12580*/  @!P1 LDGSTS.E.BYPASS.LTC128B.128 [R9+0x20400], desc[UR40][R6.64], !P0 ;  /* 0x2040000006099fae */ /* 0x0201e2000c101d68 */
[----:B------:R-:W-:-:S03]  /*12590*/  ISETP.GE.AND P1, PT, R5, R0, PT ;  /* 0x000000000500720c */ /* 0x000fc60003f26270 */
[----:B------:R-:W1:Y:S04]  /*125a0*/  SHFL.IDX PT, R5, R4, 0x1, 0x181f ;  /* 0x00381f0004057f89 */ /* 0x000e6800000e0000 */
[----:B0-----:R-:W0:Y:S06]  /*125b0*/  SHFL.IDX PT, R6, R3, 0x1, 0x181f ;  /* 0x00381f0003067f89 */ /* 0x001e2c00000e0000 */
[----:B-1----:R-:W-:-:S05]  /*125c0*/  @!P1 LEA R5, P2, R10, R5, 0x1 ;  /* 0x000000050a059211 */ /* 0x002fca00078408ff */
[----:B0-----:R-:W-:-:S04]  /*125d0*/  @!P1 IMAD.X R6, RZ, RZ, R6, P2 ;  /* 0x000000ffff069224 */ /* 0x001fc800010e0606 */
[----:B------:R-:W-:Y:S02]  /*125e0*/  @!P1 IMAD.MOV.U32 R7, RZ, RZ, R6 ;  /* 0x000000ffff079224 */ /* 0x000fe400078e0006 */
[----:B------:R-:W-:Y:S02]  /*125f0*/  @!P1 IMAD.MOV.U32 R6, RZ, RZ, R5 ;  /* 0x000000ffff069224 */ /* 0x000fe400078e0005 */
[----:B------:R-:W-:-:S03]  /*12600*/  VIADD R5, R2, 0x20 ;  /* 0x0000002002057836 */ /* 0x000fc60000000000 */
[----:B------:R0:W-:Y:S02]  /*12610*/  @!P1 LDGSTS.E.BYPASS.LTC128B.128 [R9+0x20c00], desc[UR40][R6.64], !P0 ;  /* 0x20c0000006099fae */ /* 0x0001e4000c101d68 */
[----:B------:R-:W-:Y:S02]  /*12620*/  ISETP.GE.AND P1, PT, R5, R0, PT ;  /* 0x000000000500720c */ /* 0x000fe40003f26270 */
[----:B------:R-:W1:Y:S04]  /*12630*/  SHFL.IDX PT, R5, R4, 0x2, 0x181f ;  /* 0x00581f0004057f89 */ /* 0x000e6800000e0000 */
[----:B------:R-:W-:Y:S04]  /*12640*/  SHFL.IDX PT, R4, R4, 0x3, 0x181f ;  /* 0x00781f0004047f89 */ /* 0x000fe800000e0000 */
[----:B0-----:R-:W0:Y:S04]  /*12650*/  SHFL.IDX PT, R6, R3, 0x2, 0x181f ;  /* 0x00581f0003067f89 */ /* 0x001e2800000e0000 */
[----:B------:R-:W2:Y:S01]  /*12660*/  SHFL.IDX PT, R3, R3, 0x3, 0x181f ;  /* 0x00781f0003037f89 */ /* 0x000ea200000e0000 */
[----:B-1----:R-:W-:-:S05]  /*12670*/  @!P1 LEA R5, P2, R10, R5, 0x1 ;  /* 0x000000050a059211 */ /* 0x002fca00078408ff */
[----:B0-----:R-:W-:-:S04]  /*12680*/  @!P1 IMAD.X R6, RZ, RZ, R6, P2 ;  /* 0x000000ffff069224 */ /* 0x001fc800010e0606 */
[----:B------:R-:W-:Y:S02]  /*12690*/  @!P1 IMAD.MOV.U32 R7, RZ, RZ, R6 ;  /* 0x000000ffff079224 */ /* 0x000fe400078e0006 */
[----:B------:R-:W-:-:S05]  /*126a0*/  @!P1 IMAD.MOV.U32 R6, RZ, RZ, R5 ;  /* 0x000000ffff069224 */ /* 0x000fca00078e0005 */
[----:B--2---:R0:W-:Y:S02]  /*126b0*/  @!P1 LDGSTS.E.BYPASS.LTC128B.128 [R9+0x21400], desc[UR40][R6.64], !P0 ;  /* 0x2140000006099fae */ /* 0x0041e4000c101d68 */
.L_x_2562:
[----:B------:R1:W5:Y:S01]  /*126c0*/  LDL R8, [R1] ;  /* 0x0000000001087983 */ /* 0x0003620000100800 */
        /* <DEDUP_REMOVED lines=10> */
.L_x_2435:
[----:B-1----:R-:W2:Y:S01]  /*12770*/  LDL R2, [R1] ;  /* 0x0000000001027983 */ /* 0x002ea20000100800 */
        /* <DEDUP_REMOVED lines=16> */
[----:B------:R-:W2:Y:S03]  /*12880*/  SYNCS.PHASECHK.TRANS64.TRYWAIT P0, [R2+URZ+0x28c20], R0 ;  /* 0x028c2000020075a7 */ /* 0x000ea6000800017f */
[----:B-12---:R-:W-:Y:S05]  /*12890*/  @!P0 BRA `(.L_x_2437) ;  /* 0x0000005000688947 */ /* 0x006fea0003800000 */
.L_x_2563:
[----:B------:R-:W-:Y:S05]  /*128a0*/  BSYNC B0 ;  /* 0x0000000000007941 */ /* 0x000fea0003800000 */
.L_x_2436:
[----:B-1----:R-:W2:Y:S01]  /*128b0*/  LDL R2, [R1+0x10] ;  /* 0x0000100001027983 */ /* 0x002ea20000100800 */
[----:B------:R-:W-:Y:S01]  /*128c0*/  BSSY B0, `(.L_x_2438) ;  /* 0x000009a000007945 */ /* 0x000fe20003800000 */
[----:B--2---:R-:W-:-:S13]  /*128d0*/  LOP3.LUT P0, RZ, R2, 0x1, RZ, 0xc0, !PT ;  /* 0x0000000102ff7812 */ /* 0x004fda000780c0ff */
[----:B------:R-:W-:Y:S05]  /*128e0*/  @!P0 BRA `(.L_x_2439) ;  /* 0x00000008005c8947 */ /* 0x000fea0003800000 */
[----:B------:R-:W2:Y:S04]  /*128f0*/  LDL R5, [R1] ;  /* 0x0000000001057983 */ /* 0x000ea80000100800 */
[----:B------:R-:W2:Y:S04]  /*12900*/  LDL R4, [R1+0x4] ;  /* 0x0000040001047983 */ /* 0x000ea80000100800 */
[----:B------:R-:W3:Y:S01]  /*12910*/  LDL R2, [R1+0xc] ;  /* 0x00000c0001027983 */ /* 0x000ee20000100800 */
[----:B------:R-:W-:Y:S01]  /*12920*/  BSSY B1, `(.L_x_2440) ;  /* 0x0000008000017945 */ /* 0x000fe20003800000 */
[----:B------:R-:W1:Y:S02]  /*12930*/  S2R R3, SR_TID.X ;  /* 0x0000000000037919 */ /* 0x000e640000002100 */
[----:B-1----:R-:W-:-:S04]  /*12940*/  LOP3.LUT R3, R3, 0x7f, RZ, 0xc0, !PT ;  /* 0x0000007f03037812 */ /* 0x002fc800078ec0ff */
[----:B------:R-:W-:Y:S01]  /*12950*/  ISETP.NE.AND P1, PT, R3, RZ, PT ;  /* 0x000000ff0300720c */ /* 0x000fe20003f25270 */
[----:B--2---:R-:W-:Y:S01]  /*12960*/  IMAD R0, R4, 0x8, R5 ;  /* 0x0000000804007824 */ /* 0x004fe200078e0205 */
[----:B---3--:R-:W-:-:S04]  /*12970*/  SHF.L.U32 R2, R2, 0x1f, RZ ;  /* 0x0000001f02027819 */ /* 0x008fc800000006ff */
[----:B------:R-:W1:Y:S02]  /*12980*/  SYNCS.PHASECHK.TRANS64.TRYWAIT P0, [R0+URZ+0x28c60], R2 ;  /* 0x028c6002000075a7 */ /* 0x000e64000800017f */
[----:B-1----:R-:W-:Y:S05]  /*12990*/  @!P0 BRA `(.L_x_2441) ;  /* 0x0000005000408947 */ /* 0x002fea0003800000 */
.L_x_2564:
[----:B------:R-:W-:Y:S05]  /*129a0*/  BSYNC B1 ;  /* 0x0000000000017941 */ /* 0x000fea0003800000 */
.L_x_2440:
[----:B------:R-:W-:Y:S04]  /*129b0*/  BSSY B1, `(.L_x_2442) ;  /* 0x0000009000017945 */ /* 0x000fe80003800000 */
        /* <DEDUP_REMOVED lines=8> */
.L_x_2443:
[----:B------:R-:W-:Y:S05]  /*12a40*/  BSYNC B1 ;  /* 0x0000000000017941 */ /* 0x000fea0003800000 */
.L_x_2442:
[----:B------:R-:W2:Y:S04]  /*12a50*/  LDL R5, [R1+0x18] ;  /* 0x0000180001057983 */ /* 0x000ea80000100800 */
[----:B------:R-:W2:Y:S04]  /*12a60*/  LDL.LU R3, [R1+0x24] ;  /* 0x0000240001037983 */ /* 0x000ea80000300800 */
[----:B------:R-:W3:Y:S04]  /*12a70*/  LDL R4, [R1] ;  /* 0x0000000001047983 */ /* 0x000ee80000100800 */
[----:B-1----:R-:W3:Y:S01]  /*12a80*/  LDL R2, [R1+0x4] ;  /* 0x0000040001027983 */ /* 0x002ee20000100800 */
[----:B------:R-:W-:Y:S01]  /*12a90*/  UIADD3 UR4, UP0, UR38, 0x470, URZ ;  /* 0x0000047026047890 */ /* 0x000fe2000ff1e03f */
[----:B------:R-:W-:Y:S01]  /*12aa0*/  PLOP3.LUT P0, PT, PT, PT, PT, 0x80, 0x0 ;  /* 0x000000000000781c */ /* 0x000fe20003f0f070 */
[----:B------:R-:W-:Y:S01]  /*12ab0*/  VIADD R0, R0, 0x28c50 ;  /* 0x00028c5000007836 */ /* 0x000fe20000000000 */
[----:B------:R-:W-:Y:S01]  /*12ac0*/  UMOV UR6, 0x0 ;  /* 0x0000000000067882 */ /* 0x000fe20000000000 */
[----:B------:R-:W-:Y:S01]  /*12ad0*/  UIADD3.X UR5, URZ, UR39, URZ, UP0, !UPT ;  /* 0x000000273f057290 */ /* 0x000fe200087fe43f */
[----:B------:R-:W-:Y:S01]  /*12ae0*/  UMOV UR7, 0x14f00000 ;  /* 0x14f0000000077882 */ /* 0x000fe20000000000 */
[----:B------:R-:W-:Y:S01]  /*12af0*/  UMOV UR10, URZ ;  /* 0x0000003f000a7c82 */ /* 0x000fe20008000000 */
[----:B--2---:R-:W-:-:S02]  /*12b00*/  IMAD R3, R3, 0x40, R5 ;  /* 0x0000004003037824 */ /* 0x004fc400078e0205 */
[----:B---3--:R-:W-:-:S04]  /*12b10*/  IMAD R2, R2, 0x10000, R4 ;  /* 0x0001000002027824 */ /* 0x008fc800078e0204 */
[----:B------:R-:W-:-:S07]  /*12b20*/  VIADD R4, R2, 0x400 ;  /* 0x0000040002047836 */ /* 0x000fce0000000000 */
.L_x_2444:
        /* <DEDUP_REMOVED lines=10> */
[----:B------:R-:W-:Y:S01]  /*12bd0*/  PLOP3.LUT P0, PT, PT, PT, PT, 0x80, 0x0 ;  /* 0x000000000000781c */ /* 0x000fe20003f0f070 */
[----:B------:R-:W-:Y:S01]  /*12be0*/  VIADD R4, R2, 0x2400 ;  /* 0x0000240002047836 */ /* 0x000fe20000000000 */
[----:B------:R-:W-:Y:S01]  /*12bf0*/  UMOV UR6, 0x0 ;  /* 0x0000000000067882 */ /* 0x000fe20000000000 */
[----:B------:R-:W-:Y:S01]  /*12c00*/  UMOV UR7, 0x14f00000 ;  /* 0x14f0000000077882 */ /* 0x000fe20000000000 */
[----:B------:R-:W-:-:S09]  /*12c10*/  UMOV UR10, 0x40 ;  /* 0x00000040000a7882 */ /* 0x000fd20000000000 */
.L_x_2445:
        /* <DEDUP_REMOVED lines=15> */
.L_x_2446:
        /* <DEDUP_REMOVED lines=15> */
.L_x_2447:
        /* <DEDUP_REMOVED lines=15> */
.L_x_2448:
        /* <DEDUP_REMOVED lines=15> */
.L_x_2449:
        /* <DEDUP_REMOVED lines=15> */
.L_x_2450:
        /* <DEDUP_REMOVED lines=15> */
.L_x_2451:
        /* <DEDUP_REMOVED lines=10> */
.L_x_2439:
[----:B------:R-:W-:Y:S05]  /*13260*/  BSYNC B0 ;  /* 0x0000000000007941 */ /* 0x000fea0003800000 */
.L_x_2438:
[----:B------:R-:W2:Y:S04]  /*13270*/  LDL R4, [R1+0x20] ;  /* 0x0000200001047983 */ /* 0x000ea80000100800 */
[----:B------:R-:W3:Y:S01]  /*13280*/  LDL R5, [R1+0x1c] ;  /* 0x00001c0001057983 */ /* 0x000ee20000100800 */
[----:B------:R-:W-:Y:S01]  /*13290*/  BSSY B0, `(.L_x_2452) ;  /* 0x00002b3000007945 */ /* 0x000fe20003800000 */
[----:B--2---:R-:W-:-:S05]  /*132a0*/  VIADD R0, R4, 0xfffffffe ;  /* 0xfffffffe04007836 */ /* 0x004fca0000000000 */
[----:B---3--:R-:W-:-:S13]  /*132b0*/  ISETP.GE.AND P0, PT, R0, R5, PT ;  /* 0x000000050000720c */ /* 0x008fda0003f06270 */
[----:B------:R-:W-:Y:S05]  /*132c0*/  @!P0 BRA `(.L_x_2453) ;  /* 0x0000002800bc8947 */ /* 0x000fea0003800000 */
[----:B------:R-:W-:Y:S01]  /*132d0*/  IMAD.MOV R2, RZ, RZ, -R4 ;  /* 0x000000ffff027224 */ /* 0x000fe200078e0a04 */
[----:B0-----:R-:W-:Y:S01]  /*132e0*/  LOP3.LUT R6, RZ, R5, RZ, 0x33, !PT ;  /* 0x00000005ff067212 */ /* 0x001fe200078e33ff */
[----:B------:R-:W-:Y:S03]  /*132f0*/  BSSY B2, `(.L_x_2454) ;  /* 0x00000e7000027945 */ /* 0x000fe60003800000 */
[----:B------:R-:W-:-:S05]  /*13300*/  VIADDMNMX R6, R2, 0x1, R6, !PT ;  /* 0x0000000102067846 */ /* 0x000fca0007800106 */
[----:B------:R-:W-:-:S05]  /*13310*/  IMAD.IADD R2, R4, 0x1, R6 ;  /* 0x0000000104027824 */ /* 0x000fca00078e0206 */
[----:B------:R-:W-:-:S04]  /*13320*/  LOP3.LUT R2, R2, 0x1, RZ, 0xc0, !PT ;  /* 0x0000000102027812 */ /* 0x000fc800078ec0ff */
[----:B------:R-:W-:-:S13]  /*13330*/  ISETP.NE.U32.AND P0, PT, R2, 0x1, PT ;  /* 0x000000010200780c */ /* 0x000fda0003f05070 */
        /* <DEDUP_REMOVED lines=36> */
[----:B------:R1:W5:Y:S04]  /*13580*/  LDG.E R17, desc[UR40][R4.64] ;  /* 0x0000002804117981 */ /* 0x000368000c1e1900 */
.L_x_2458:
[----:B------:R-:W2:Y:S01]  /*13590*/  LDL R2, [R1] ;  /* 0x0000000001027983 */ /* 0x000ea20000100800 */
[----:B------:R-:W-:Y:S01]  /*135a0*/  BSSY B3, `(.L_x_2459) ;  /* 0x0000008000037945 */ /* 0x000fe20003800000 */
[----:B-1----:R-:W1:Y:S02]  /*135b0*/  S2R R4, SR_TID.X ;  /* 0x0000000000047919 */ /* 0x002e640000002100 */
[----:B-1----:R-:W-:-:S04]  /*135c0*/  LOP3.LUT R4, R4, 0x7f, RZ, 0xc0, !PT ;  /* 0x0000007f04047812 */ /* 0x002fc800078ec0ff */
[----:B------:R-:W-:Y:S01]  /*135d0*/  ISETP.NE.AND P1, PT, R4, RZ, PT ;  /* 0x000000ff0400720c */ /* 0x000fe20003f25270 */
[----:B--2---:R-:W-:Y:S01]  /*135e0*/  IMAD R3, R8, 0x8, R2 ;  /* 0x0000000808037824 */ /* 0x004fe200078e0202 */
[----:B------:R-:W-:-:S04]  /*135f0*/  SHF.L.U32 R2, R7, 0x1f, RZ ;  /* 0x0000001f07027819 */ /* 0x000fc800000006ff */
[----:B------:R-:W1:Y:S02]  /*13600*/  SYNCS.PHASECHK.TRANS64.TRYWAIT P0, [R3+URZ+0x28c40], R2 ;  /* 0x028c4002030075a7 */ /* 0x000e64000800017f */
[----:B-1----:R-:W-:Y:S05]  /*13610*/  @!P0 BRA `(.L_x_2460) ;  /* 0x0000004400348947 */ /* 0x002fea0003800000 */
.L_x_2565:
[----:B------:R-:W-:Y:S05]  /*13620*/  BSYNC B3 ;  /* 0x0000000000037941 */ /* 0x000fea0003800000 */
.L_x_2459:
        /* <DEDUP_REMOVED lines=9> */
.L_x_2462:
[----:B------:R-:W-:Y:S05]  /*136c0*/  BSYNC B3 ;  /* 0x0000000000037941 */ /* 0x000fea0003800000 */
.L_x_2461:
[----:B0-----:R-:W2:Y:S04]  /*136d0*/  LDL R8, [R1] ;  /* 0x0000000001087983 */ /* 0x001ea80000100800 */
        /* <DEDUP_REMOVED lines=13> */
.L_x_2463:
        /* <DEDUP_REMOVED lines=13> */
.L_x_2566:
[----:B------:R-:W-:Y:S05]  /*13880*/  BSYNC B3 ;  /* 0x0000000000037941 */ /* 0x000fea0003800000 */
.L_x_2464:
        /* <DEDUP_REMOVED lines=11> */
.L_x_2467:
[----:B------:R-:W-:Y:S05]  /*13940*/  BSYNC B3 ;  /* 0x0000000000037941 */ /* 0x000fea0003800000 */
.L_x_2466:
[----:B------:R-:W2:Y:S04]  /*13950*/  LDL R4, [R1] ;  /* 0x0000000001047983 */ /* 0x000ea80000100800 */
        /* <DEDUP_REMOVED lines=10> */
.L_x_2468:
        /* <DEDUP_REMOVED lines=15> */
.L_x_2469:
        /* <DEDUP_REMOVED lines=15> */
.L_x_2470:
        /* <DEDUP_REMOVED lines=15> */
.L_x_2471:
        /* <DEDUP_REMOVED lines=15> */
.L_x_2472:
        /* <DEDUP_REMOVED lines=15> */
.L_x_2473:
        /* <DEDUP_REMOVED lines=15> */
.L_x_2474:
        /* <DEDUP_REMOVED lines=15> */
.L_x_2475:
        /* <DEDUP_REMOVED lines=10> */
.L_x_2457:
[----:B------:R-:W-:Y:S05]  /*14130*/  BSYNC B1 ;  /* 0x0000000000017941 */ /* 0x000fea0003800000 */
.L_x_2456:
[----:B------:R-:W2:Y:S02]  /*14140*/  LDL R4, [R1+0x20] ;  /* 0x0000200001047983 */ /* 0x000ea40000100800 */
[----:B--2---:R-:W-:-:S07]  /*14150*/  VIADD R0, R4, 0xfffffffd ;  /* 0xfffffffd04007836 */ /* 0x004fce0000000000 */
.L_x_2455:
[----:B------:R-:W-:Y:S05]  /*14160*/  BSYNC B2 ;  /* 0x0000000000027941 */ /* 0x000fea0003800000 */
.L_x_2454:
[----:B------:R-:W2:Y:S01]  /*14170*/  LDL.LU R2, [R1+0x20] ;  /* 0x0000200001027983 */ /* 0x000ea20000300800 */
[----:B------:R-:W-:Y:S01]  /*14180*/  VIADD R6, R6, 0xfffffffe ;  /* 0xfffffffe06067836 */ /* 0x000fe20000000000 */
[----:B--2---:R-:W-:-:S04]  /*14190*/  LOP3.LUT R2, RZ, R2, RZ, 0x33, !PT ;  /* 0x00000002ff027212 */ /* 0x004fc800078e33ff */
[----:B------:R-:W-:-:S13]  /*141a0*/  ISETP.NE.AND P0, PT, R6, R2, PT ;  /* 0x000000020600720c */ /* 0x000fda0003f05270 */
[----:B------:R-:W-:Y:S05]  /*141b0*/  @!P0 BRA `(.L_x_2453) ;  /* 0x0000001c00008947 */ /* 0x000fea0003800000 */
.L_x_2516:
        /* <DEDUP_REMOVED lines=36> */
.L_x_2478:
[----:B------:R-:W0:Y:S01]  /*14400*/  LDL R2, [R1] ;  /* 0x0000000001027983 */ /* 0x000e220000100800 */
[----:B------:R-:W-:Y:S01]  /*14410*/  BSSY B2, `(.L_x_2479) ;  /* 0x0000008000027945 */ /* 0x000fe20003800000 */
[----:B------:R-:W1:Y:S02]  /*14420*/  S2R R3, SR_TID.X ;  /* 0x0000000000037919 */ /* 0x000e640000002100 */
[----:B-1----:R-:W-:-:S04]  /*14430*/  LOP3.LUT R3, R3, 0x7f, RZ, 0xc0, !PT ;  /* 0x0000007f03037812 */ /* 0x002fc800078ec0ff */
[----:B------:R-:W-:Y:S01]  /*14440*/  ISETP.NE.AND P1, PT, R3, RZ, PT ;  /* 0x000000ff0300720c */ /* 0x000fe20003f25270 */
[----:B0-----:R-:W-:Y:S01]  /*14450*/  IMAD R4, R7, 0x8, R2 ;  /* 0x0000000807047824 */ /* 0x001fe200078e0202 */
[----:B------:R-:W-:-:S04]  /*14460*/  SHF.L.U32 R2, R6, 0x1f, RZ ;  /* 0x0000001f06027819 */ /* 0x000fc800000006ff */
[----:B------:R-:W0:Y:S02]  /*14470*/  SYNCS.PHASECHK.TRANS64.TRYWAIT P0, [R4+URZ+0x28c40], R2 ;  /* 0x028c4002040075a7 */ /* 0x000e24000800017f */
[----:B0-----:R-:W-:Y:S05]  /*14480*/  @!P0 BRA `(.L_x_2480) ;  /* 0x0000003400c08947 */ /* 0x001fea0003800000 */
.L_x_2567:
[----:B------:R-:W-:Y:S05]  /*14490*/  BSYNC B2 ;  /* 0x0000000000027941 */ /* 0x000fea0003800000 */
.L_x_2479:
        /* <DEDUP_REMOVED lines=9> */
.L_x_2482:
[----:B------:R-:W-:Y:S05]  /*14530*/  BSYNC B2 ;  /* 0x0000000000027941 */ /* 0x000fea0003800000 */
.L_x_2481:
[----:B------:R-:W2:Y:S04]  /*14540*/  LDL R3, [R1] ;  /* 0x0000000001037983 */ /* 0x000ea80000100800 */
        /* <DEDUP_REMOVED lines=12> */
.L_x_2483:
        /* <DEDUP_REMOVED lines=13> */
.L_x_2568:
[----:B------:R-:W-:Y:S05]  /*146e0*/  BSYNC B2 ;  /* 0x0000000000027941 */ /* 0x000fea0003800000 */
.L_x_2484:
        /* <DEDUP_REMOVED lines=11> */
.L_x_2487:
[----:B------:R-:W-:Y:S05]  /*147a0*/  BSYNC B2 ;  /* 0x0000000000027941 */ /* 0x000fea0003800000 */
.L_x_2486:
[----:B------:R-:W2:Y:S01]  /*147b0*/  LDL R5, [R1] ;  /* 0x0000000001057983 */ /* 0x000ea20000100800 */
        /* <DEDUP_REMOVED lines=9> */
.L_x_2488:
        /* <DEDUP_REMOVED lines=15> */
.L_x_2489:
        /* <DEDUP_REMOVED lines=15> */
.L_x_2490:
        /* <DEDUP_REMOVED lines=15> */
.L_x_2491:
        /* <DEDUP_REMOVED lines=15> */
.L_x_2492:
        /* <DEDUP_REMOVED lines=15> */
.L_x_2493:
        /* <DEDUP_REMOVED lines=15> */
.L_x_2494:
        /* <DEDUP_REMOVED lines=15> */
.L_x_2495:
        /* <DEDUP_REMOVED lines=10> */
.L_x_2477:
[----:B------:R-:W-:Y:S05]  /*14f80*/  BSYNC B1 ;  /* 0x0000000000017941 */ /* 0x000fea0003800000 */
.L_x_2476:
[----:B------:R-:W2:Y:S01]  /*14f90*/  LDL R2, [R1+0x10] ;  /* 0x0000100001027983 */ /* 0x000ea20000100800 */
[----:B------:R-:W-:Y:S01]  /*14fa0*/  VIADD R7, R7, 0x1 ;  /* 0x0000000107077836 */ /* 0x000fe20000000000 */
[----:B------:R-:W-:Y:S04]  /*14fb0*/  BSSY B1, `(.L_x_2496) ;  /* 0x00000dc000017945 */ /* 0x000fe80003800000 */
[----:B------:R-:W-:-:S04]  /*14fc0*/  ISETP.NE.AND P0, PT, R7, 0x2, PT ;  /* 0x000000020700780c */ /* 0x000fc80003f05270 */
[----:B------:R-:W-:Y:S02]  /*14fd0*/  SEL R9, R7, RZ, P0 ;  /* 0x000000ff07097207 */ /* 0x000fe40000000000 */
[----:B--2---:R-:W-:Y:S02]  /*14fe0*/  LOP3.LUT P2, RZ, R2, 0x1, RZ, 0xc0, !PT ;  /* 0x0000000102ff7812 */ /* 0x004fe4000784c0ff */
[----:B------:R-:W-:-:S04]  /*14ff0*/  SEL R2, RZ, 0x1, P0 ;  /* 0x00000001ff027807 */ /* 0x000fc80000000000 */
[----:B-----5:R-:W-:Y:S01]  /*15000*/  LOP3.LUT R8, R6, R2, RZ, 0x3c, !PT ;  /* 0x0000000206087212 */ /* 0x020fe200078e3cff */
[----:B------:R-:W-:-:S04]  /*15010*/  VIADD R6, R0, 0xffffffff ;  /* 0xffffffff00067836 */ /* 0x000fc80000000000 */
[----:B------:R0:W-:Y:S04]  /*15020*/  STL [R1+0xc], R8 ;  /* 0x00000c0801007387 */ /* 0x0001e80000100800 */
[----:B------:R0:W-:Y:S01]  /*15030*/  STL [R1+0x4], R9 ;  /* 0x0000040901007387 */ /* 0x0001e20000100800 */
[----:B------:R-:W-:Y:S05]  /*15040*/  @!P2 BRA `(.L_x_2497) ;  /* 0x0000000c0048a947 */ /* 0x000fea0003800000 */
[----:B------:R-:W-:Y:S01]  /*15050*/  ULDC.64 UR4, c[0x0][0x418] ;  /* 0x0001060000047ab9 */ /* 0x000fe20000000a00 */
[----:B------:R-:W-:Y:S01]  /*15060*/  IMAD.MOV.U32 R7, RZ, RZ, R6 ;  /* 0x000000ffff077224 */ /* 0x000fe200078e0006 */
        /* <DEDUP_REMOVED lines=22> */
.L_x_2498:
[----:B------:R-:W1:Y:S01]  /*151d0*/  LDL R2, [R1] ;  /* 0x0000000001027983 */ /* 0x000e620000100800 */
[----:B------:R-:W-:Y:S01]  /*151e0*/  BSSY B2, `(.L_x_2499) ;  /* 0x0000008000027945 */ /* 0x000fe20003800000 */
[----:B------:R-:W2:Y:S02]  /*151f0*/  S2R R3, SR_TID.X ;  /* 0x0000000000037919 */ /* 0x000ea40000002100 */
[----:B--2---:R-:W-:-:S04]  /*15200*/  LOP3.LUT R3, R3, 0x7f, RZ, 0xc0, !PT ;  /* 0x0000007f03037812 */ /* 0x004fc800078ec0ff */
[----:B------:R-:W-:Y:S01]  /*15210*/  ISETP.NE.AND P1, PT, R3, RZ, PT ;  /* 0x000000ff0300720c */ /* 0x000fe20003f25270 */
[----:B-1----:R-:W-:Y:S01]  /*15220*/  IMAD R4, R9, 0x8, R2 ;  /* 0x0000000809047824 */ /* 0x002fe200078e0202 */
[----:B------:R-:W-:-:S04]  /*15230*/  SHF.L.U32 R2, R8, 0x1f, RZ ;  /* 0x0000001f08027819 */ /* 0x000fc800000006ff */
[----:B------:R-:W1:Y:S02]  /*15240*/  SYNCS.PHASECHK.TRANS64.TRYWAIT P0, [R4+URZ+0x28c40], R2 ;  /* 0x028c4002040075a7 */ /* 0x000e64000800017f */
[----:B-1----:R-:W-:Y:S05]  /*15250*/  @!P0 BRA `(.L_x_2500) ;  /* 0x0000002800748947 */ /* 0x002fea0003800000 */
.L_x_2569:
[----:B------:R-:W-:Y:S05]  /*15260*/  BSYNC B2 ;  /* 0x0000000000027941 */ /* 0x000fea0003800000 */
.L_x_2499:
        /* <DEDUP_REMOVED lines=9> */
.L_x_2502:
[----:B------:R-:W-:Y:S05]  /*15300*/  BSYNC B2 ;  /* 0x0000000000027941 */ /* 0x000fea0003800000 */
.L_x_2501:
        /* <DEDUP_REMOVED lines=14> */
.L_x_2503:
        /* <DEDUP_REMOVED lines=13> */
.L_x_2570:
[----:B------:R-:W-:Y:S05]  /*154c0*/  BSYNC B2 ;  /* 0x0000000000027941 */ /* 0x000fea0003800000 */
.L_x_2504:
        /* <DEDUP_REMOVED lines=11> */
.L_x_2507:
[----:B------:R-:W-:Y:S05]  /*15580*/  BSYNC B2 ;  /* 0x0000000000027941 */ /* 0x000fea0003800000 */
.L_x_2506:
[----:B------:R-:W2:Y:S04]  /*15590*/  LDL R9, [R1] ;  /* 0x0000000001097983 */ /* 0x000ea80000100800 */
        /* <DEDUP_REMOVED lines=10> */
.L_x_2508:
        /* <DEDUP_REMOVED lines=15> */
.L_x_2509:
        /* <DEDUP_REMOVED lines=15> */
.L_x_2510:
        /* <DEDUP_REMOVED lines=15> */
.L_x_2511:
        /* <DEDUP_REMOVED lines=15> */
.L_x_2512:
        /* <DEDUP_REMOVED lines=15> */
.L_x_2513:
        /* <DEDUP_REMOVED lines=15> */
.L_x_2514:
        /* <DEDUP_REMOVED lines=15> */
.L_x_2515:
        /* <DEDUP_REMOVED lines=10> */
.L_x_2497:
[----:B------:R-:W-:Y:S05]  /*15d70*/  BSYNC B1 ;  /* 0x0000000000017941 */ /* 0x000fea0003800000 */
.L_x_2496:
[----:B------:R-:W2:Y:S01]  /*15d80*/  LDL R2, [R1+0x1c] ;  /* 0x00001c0001027983 */ /* 0x000ea20000100800 */
[----:B------:R-:W-:Y:S01]  /*15d90*/  VIADD R0, R0, 0xfffffffe ;  /* 0xfffffffe00007836 */ /* 0x000fe20000000000 */
[----:B--2---:R-:W-:-:S13]  /*15da0*/  ISETP.GT.AND P0, PT, R6, R2, PT ;  /* 0x000000020600720c */ /* 0x004fda0003f04270 */
[----:B------:R-:W-:Y:S05]  /*15db0*/  @P0 BRA `(.L_x_2516) ;  /* 0xffffffe400000947 */ /* 0x000fea000383ffff */
.L_x_2453:
[----:B------:R-:W-:Y:S05]  /*15dc0*/  BSYNC B0 ;  /* 0x0000000000007941 */ /* 0x000fea0003800000 */
.L_x_2452:
        /* <DEDUP_REMOVED lines=19> */
[----:B0-----:R-:W0:Y:S02]  /*15f00*/  S2R R6, SR_LTMASK ;  /* 0x0000000000067919 */ /* 0x001e240000003900 */
[----:B0-----:R-:W-:-:S04]  /*15f10*/  LOP3.LUT R6, R6, UR4, RZ, 0xc0, !PT ;  /* 0x0000000406067c12 */ /* 0x001fc8000f8ec0ff */
[----:B------:R-:W0:Y:S01]  /*15f20*/  POPC R7, R6 ;  /* 0x0000000600077309 */ /* 0x000e220000000000 */
[----:B--2---:R-:W0:Y:S02]  /*15f30*/  SHFL.IDX PT, R4, R3, R4, 0x1f ;  /* 0x00001f0403047589 */ /* 0x004e2400000e0000 */
[----:B0-----:R-:W-:-:S07]  /*15f40*/  IADD3 R16, R4, UR37, R7 ;  /* 0x0000002504107c10 */ /* 0x001fce000fffe007 */
.L_x_2518:
[----:B------:R-:W-:Y:S05]  /*15f50*/  BSYNC B0 ;  /* 0x0000000000007941 */ /* 0x000fea0003800000 */
.L_x_2517:
[----:B------:R-:W-:-:S05]  /*15f60*/  SEL R0, R0, RZ, P0 ;  /* 0x000000ff00007207 */ /* 0x000fca0000000000 */
[----:B------:R2:W-:Y:S02]  /*15f70*/  STL [R1+0x4], R0 ;  /* 0x0000040001007387 */ /* 0x0005e40000100800 */
.L_x_2420:
[----:B------:R-:W-:Y:S05]  /*15f80*/  BSYNC B7 ;  /* 0x0000000000077941 */ /* 0x000fea0003800000 */
.L_x_2418:
        /* <DEDUP_REMOVED lines=10> */
[----:B------:R3:W-:Y:S01]  /*16030*/  STL [R1], R0 ;  /* 0x0000000001007387 */ /* 0x0007e20000100800 */
[----:B------:R-:W-:Y:S06]  /*16040*/  BAR.ARV 0x4, 0x180 ;  /* 0x0106000000007b1d */ /* 0x000fec0000002000 */
[----:B------:R-:W-:Y:S05]  /*16050*/  BRA `(.L_x_2520) ;  /* 0x0000000800d47947 */ /* 0x000fea0003800000 */
.L_x_2519:
        /* <DEDUP_REMOVED lines=36> */
.L_x_2580:
[----:B------:R-:W-:Y:S02]  /*162a0*/  ULDC UR4, c[0x0][0xc38] ;  /* 0x00030e0000047ab9 */ /* 0x000fe40000000800 */
[----:B------:R-:W-:-:S04]  /*162b0*/  IMAD.U32 R4, RZ, RZ, UR4 ;  /* 0x00000004ff047e24 */ /* 0x000fc8000f8e00ff */
[----:B--2---:R-:W-:-:S04]  /*162c0*/  IMAD R5, R14, R4, RZ ;  /* 0x000000040e057224 */ /* 0x004fc800078e02ff */
[----:B------:R-:W-:-:S05]  /*162d0*/  IMAD.IADD R16, R16, 0x1, R5 ;  /* 0x0000000110107824 */ /* 0x000fca00078e0205 */
[----:B------:R-:W-:-:S13]  /*162e0*/  ISETP.GT.AND P6, PT, R16, R0, PT ;  /* 0x000000001000720c */ /* 0x000fda0003fc4270 */
[----:B------:R-:W-:Y:S05]  /*162f0*/  @P6 BRA `(.L_x_2522) ;  /* 0x00000000009c6947 */ /* 0x000fea0003800000 */
.L_x_2527:
[----:B------:R-:W2:Y:S01]  /*16300*/  LDC R4, c[0x0][0xc3c] ;  /* 0x00030f00ff047b82 */ /* 0x000ea20000000800 */
[----:B------:R-:W-:-:S05]  /*16310*/  VIADD R19, R19, 0x1f ;  /* 0x0000001f13137836 */ /* 0x000fca0000000000 */
[----:B--2---:R-:W-:-:S13]  /*16320*/  ISETP.GE.AND P6, PT, R19, R4, PT ;  /* 0x000000041300720c */ /* 0x004fda0003fc6270 */
[----:B0-----:R-:W-:Y:S05]  /*16330*/  @P6 BRA `(.L_x_2523) ;  /* 0x0000000400d06947 */ /* 0x001fea0003800000 */
        /* <DEDUP_REMOVED lines=10> */
.L_x_2525:
[----:B------:R-:W-:Y:S05]  /*163e0*/  BSYNC B0 ;  /* 0x0000000000007941 */ /* 0x000fea0003800000 */
.L_x_2524:
[----:B------:R-:W-:-:S03]  /*163f0*/  UMOV UR4, 0xffffffff ;  /* 0xffffffff00047882 */ /* 0x000fc60000000000 */
[----:B------:R-:W-:Y:S05]  /*16400*/  BRA.DIV UR4, `(.L_x_2526) ;  /* 0x0000001e04547947 */ /* 0x000fea000b800000 */
[----:B-----5:R-:W3:Y:S02]  /*16410*/  SHFL.UP PT, R14, R2, 0x1, RZ ;  /* 0x04200000020e7989 */ /* 0x020ee400000e00ff */
[----:B---3--:R-:W-:-:S05]  /*16420*/  SEL R13, R14, RZ, P1 ;  /* 0x000000ff0e0d7207 */ /* 0x008fca0000800000 */
[----:B------:R-:W-:-:S05]  /*16430*/  IMAD.IADD R13, R2, 0x1, R13 ;  /* 0x00000001020d7824 */ /* 0x000fca00078e020d */
[----:B------:R-:W3:Y:S02]  /*16440*/  SHFL.UP PT, R14, R13, 0x2, RZ ;  /* 0x044000000d0e7989 */ /* 0x000ee400000e00ff */
[----:B---3--:R-:W-:-:S05]  /*16450*/  SEL R4, R14, RZ, P2 ;  /* 0x000000ff0e047207 */ /* 0x008fca0001000000 */
[----:B------:R-:W-:-:S05]  /*16460*/  IMAD.IADD R4, R13, 0x1, R4 ;  /* 0x000000010d047824 */ /* 0x000fca00078e0204 */
[----:B------:R-:W3:Y:S02]  /*16470*/  SHFL.UP PT, R14, R4, 0x4, RZ ;  /* 0x04800000040e7989 */ /* 0x000ee400000e00ff */
[----:B---3--:R-:W-:-:S05]  /*16480*/  SEL R5, R14, RZ, P3 ;  /* 0x000000ff0e057207 */ /* 0x008fca0001800000 */
[----:B------:R-:W-:-:S05]  /*16490*/  IMAD.IADD R5, R4, 0x1, R5 ;  /* 0x0000000104057824 */ /* 0x000fca00078e0205 */
[----:B------:R-:W0:Y:S02]  /*164a0*/  SHFL.UP PT, R14, R5, 0x8, RZ ;  /* 0x05000000050e7989 */ /* 0x000e2400000e00ff */
[----:B0-----:R-:W-:-:S05]  /*164b0*/  SEL R6, R14, RZ, P4 ;  /* 0x000000ff0e067207 */ /* 0x001fca0002000000 */
[----:B------:R-:W-:-:S05]  /*164c0*/  IMAD.IADD R6, R5, 0x1, R6 ;  /* 0x0000000105067824 */ /* 0x000fca00078e0206 */
[----:B------:R-:W1:Y:S02]  /*164d0*/  SHFL.UP PT, R14, R6, 0x10, RZ ;  /* 0x06000000060e7989 */ /* 0x000e6400000e00ff */
[----:B-12---:R-:W-:-:S05]  /*164e0*/  SEL R3, R14, RZ, P5 ;  /* 0x000000ff0e037207 */ /* 0x006fca0002800000 */
[----:B------:R-:W-:-:S05]  /*164f0*/  IMAD.IADD R3, R6, 0x1, R3 ;  /* 0x0000000106037824 */ /* 0x000fca00078e0203 */
[----:B------:R0:W1:Y:S02]  /*16500*/  SHFL.IDX PT, R14, R3, 0x1f, 0x1f ;  /* 0x03e01f00030e7f89 */ /* 0x00006400000e0000 */
.L_x_2588:
[----:B------:R-:W-:Y:S02]  /*16510*/  ULDC UR4, c[0x0][0xc38] ;  /* 0x00030e0000047ab9 */ /* 0x000fe40000000800 */
[----:B------:R-:W-:-:S04]  /*16520*/  IMAD.U32 R4, RZ, RZ, UR4 ;  /* 0x00000004ff047e24 */ /* 0x000fc8000f8e00ff */
[----:B-1----:R-:W-:-:S04]  /*16530*/  IMAD R5, R14, R4, RZ ;  /* 0x000000040e057224 */ /* 0x002fc800078e02ff */
[----:B------:R-:W-:-:S05]  /*16540*/  IMAD.IADD R16, R5, 0x1, R16 ;  /* 0x0000000105107824 */ /* 0x000fca00078e0210 */
[----:B------:R-:W-:-:S13]  /*16550*/  ISETP.GT.AND P6, PT, R16, R0, PT ;  /* 0x000000001000720c */ /* 0x000fda0003fc4270 */
[----:B------:R-:W-:Y:S05]  /*16560*/  @!P6 BRA `(.L_x_2527) ;  /* 0xfffffffc0064e947 */ /* 0x000fea000383ffff */
.L_x_2522:
[----:B------:R-:W-:Y:S01]  /*16570*/  IMAD.IADD R16, R16, 0x1, -R5 ;  /* 0x0000000110107824 */ /* 0x000fe200078e0a05 */
[----:B------:R-:W-:-:S03]  /*16580*/  UMOV UR4, 0xffffffff ;  /* 0xffffffff00047882 */ /* 0x000fc60000000000 */
[----:B------:R-:W-:-:S05]  /*16590*/  IMAD R5, R3, R4, R16 ;  /* 0x0000000403057224 */ /* 0x000fca00078e0210 */
[----:B------:R-:W-:Y:S01]  /*165a0*/  ISETP.GT.AND P6, PT, R5, R0, PT ;  /* 0x000000000500720c */ /* 0x000fe20003fc4270 */
[----:B------:R-:W-:-:S12]  /*165b0*/  BRA.DIV UR4, `(.L_x_2528) ;  /* 0x0000001e04a47947 */ /* 0x000fd8000b800000 */
[----:B------:R-:W-:-:S04]  /*165c0*/  VOTE.ANY R5, PT, !P6 ;  /* 0x0000000000057806 */ /* 0x000fc800070e0100 */
[----:B0-----:R-:W0:Y:S02]  /*165d0*/  POPC R6, R5 ;  /* 0x0000000500067309 */ /* 0x001e240000000000 */
[----:B0-----:R0:W2:Y:S02]  /*165e0*/  SHFL.IDX PT, R17, R2, R6, 0x1f ;  /* 0x00001f0602117589 */ /* 0x0010a400000e0000 */
.L_x_2592:
[----:B------:R-:W-:Y:S01]  /*165f0*/  ISETP.NE.AND P0, PT, R5, RZ, PT ;  /* 0x000000ff0500720c */ /* 0x000fe20003f05270 */
[----:B------:R-:W-:-:S12]  /*16600*/  IMAD.MOV.U32 R5, RZ, RZ, RZ ;  /* 0x000000ffff057224 */ /* 0x000fd800078e00ff */
[----:B------:R-:W-:Y:S05]  /*16610*/  @!P0 BRA `(.L_x_2529) ;  /* 0x0000000000108947 */ /* 0x000fea0003800000 */
[----:B------:R-:W-:Y:S01]  /*16620*/  UMOV UR4, 0xffffffff ;  /* 0xffffffff00047882 */ /* 0x000fe20000000000 */
[----:B------:R-:W-:Y:S02]  /*16630*/  VIADD R12, R6, 0xffffffff ;  /* 0xffffffff060c7836 */ /* 0x000fe40000000000 */
[----:B------:R-:W-:Y:S05]  /*16640*/  BRA.DIV UR4, `(.L_x_2530) ;  /* 0x0000001e04c87947 */ /* 0x000fea000b800000 */
[----:B------:R3:W4:Y:S02]  /*16650*/  SHFL.IDX PT, R5, R3, R12, 0x1f ;  /* 0x00001f0c03057589 */ /* 0x00072400000e0000 */
.L_x_2529:
[----:B01-3--:R-:W0:Y:S01]  /*16660*/  LDC.64 R2, c[0x0][0xc90] ;  /* 0x00032400ff027b82 */ /* 0x00be220000000a00 */
[----:B------:R-:W-:-:S04]  /*16670*/  IMAD.IADD R19, R6, 0x1, R19 ;  /* 0x0000000106137824 */ /* 0x000fc800078e0213 */
[----:B0-----:R-:W-:-:S05]  /*16680*/  IMAD.WIDE R2, R19, 0x4, R2 ;  /* 0x0000000413027825 */ /* 0x001fca00078e0202 */
[----:B------:R-:W2:Y:S01]  /*16690*/  LDG.E R7, desc[UR40][R2.64] ;  /* 0x0000002802077981 */ /* 0x000ea2000c1e1900 */
[----:B----4-:R-:W-:-:S04]  /*166a0*/  IMAD R16, R5, R4, R16 ;  /* 0x0000000405107224 */ /* 0x010fc800078e0210 */
[----:B------:R-:W-:Y:S02]  /*166b0*/  IMAD.IADD R0, R0, 0x1, -R16 ;  /* 0x0000000100007824 */ /* 0x000fe400078e0a10 */
[----:B--2---:R-:W-:-:S05]  /*166c0*/  IMAD R6, R17, R7, RZ ;  /* 0x0000000711067224 */ /* 0x004fca00078e02ff */
[----:B-----5:R-:W-:-:S04]  /*166d0*/  IABS R8, R6 ;  /* 0x0000000600087213 */ /* 0x020fc80000000000 */
[----:B------:R-:W0:Y:S08]  /*166e0*/  I2F.RP R2, R8 ;  /* 0x0000000800027306 */ /* 0x000e300000209400 */
        /* <DEDUP_REMOVED lines=9> */
[----:B------:R-:W-:-:S04]  /*16780*/  IMAD.HI.U32 R2, R2, R3, RZ ;  /* 0x0000000302027227 */ /* 0x000fc800078e00ff */
[----:B------:R-:W-:-:S04]  /*16790*/  IMAD.MOV R5, RZ, RZ, -R5 ;  /* 0x000000ffff057224 */ /* 0x000fc800078e0a05 */
        /* <DEDUP_REMOVED lines=11> */
[----:B------:R-:W-:Y:S02]  /*16850*/  IMAD R5, R7, R2, RZ ;  /* 0x0000000207057224 */ /* 0x000fe400078e02ff */
[----:B------:R-:W-:Y:S02]  /*16860*/  IMAD.MOV R2, RZ, RZ, -R2 ;  /* 0x000000ffff027224 */ /* 0x000fe400078e0a02 */
[----:B------:R-:W-:Y:S02]  /*16870*/  IMAD.MOV R3, RZ, RZ, -R5 ;  /* 0x000000ffff037224 */ /* 0x000fe400078e0a05 */
[----:B------:R-:W-:-:S03]  /*16880*/  IMAD R0, R6, R2, R0 ;  /* 0x0000000206007224 */ /* 0x000fc600078e0200 */
[----:B------:R-:W-:Y:S01]  /*16890*/  VIADDMNMX R4, R3, R4, R7, PT ;  /* 0x0000000403047246 */ /* 0x000fe20003800107 */
[----:B------:R-:W-:-:S03]  /*168a0*/  IMAD.IADD R5, R0, 0x1, R5 ;  /* 0x0000000100057824 */ /* 0x000fc600078e0205 */
[----:B------:R-:W-:-:S04]  /*168b0*/  IABS R7, R4 ;  /* 0x0000000400077213 */ /* 0x000fc80000000000 */
        /* <DEDUP_REMOVED lines=28> */
.L_x_2523:
[----:B------:R-:W-:Y:S01]  /*16a80*/  UMOV UR4, URZ ;  /* 0x0000003f00047c82 */ /* 0x000fe20008000000 */
[----:B------:R-:W-:Y:S01]  /*16a90*/  UMOV UR5, URZ ;  /* 0x0000003f00057c82 */ /* 0x000fe20008000000 */
[----:B------:R-:W-:Y:S01]  /*16aa0*/  ULDC UR6, c[0x0][0xc3c] ;  /* 0x00030f0000067ab9 */ /* 0x000fe20000000800 */
[----:B------:R-:W-:Y:S02]  /*16ab0*/  IMAD.MOV.U32 R16, RZ, RZ, R0 ;  /* 0x000000ffff107224 */ /* 0x000fe400078e0000 */
[----:B------:R-:W-:Y:S02]  /*16ac0*/  IMAD.U32 R17, RZ, RZ, UR4 ;  /* 0x00000004ff117e24 */ /* 0x000fe4000f8e00ff */
[----:B------:R-:W-:Y:S02]  /*16ad0*/  IMAD.U32 R18, RZ, RZ, UR5 ;  /* 0x00000005ff127e24 */ /* 0x000fe4000f8e00ff */
[----:B------:R-:W-:-:S07]  /*16ae0*/  IMAD.U32 R19, RZ, RZ, UR6 ;  /* 0x00000006ff137e24 */ /* 0x000fce000f8e00ff */
.L_x_2531:
[----:B------:R2:W3:Y:S01]  /*16af0*/  LDL R2, [R1] ;  /* 0x0000000001027983 */ /* 0x0004e20000100800 */
        /* <DEDUP_REMOVED lines=9> */
[----:B------:R2:W-:Y:S01]  /*16b90*/  @!P0 STL [R1], R2 ;  /* 0x0000000201008387 */ /* 0x0005e20000100800 */
[----:B------:R-:W-:Y:S06]  /*16ba0*/  BAR.ARV 0x5, 0x180 ;  /* 0x0146000000007b1d */ /* 0x000fec0000002000 */
.L_x_2520:
[----:B------:R-:W-:Y:S02]  /*16bb0*/  ULDC UR4, c[0x0][0xc3c] ;  /* 0x00030f0000047ab9 */ /* 0x000fe40000000800 */
[----:B----4-:R-:W-:-:S13]  /*16bc0*/  ISETP.GE.AND P0, PT, R19, UR4, PT ;  /* 0x0000000413007c0c */ /* 0x010fda000bf06270 */
[----:B------:R-:W-:Y:S05]  /*16bd0*/  @!P0 BRA `(.L_x_2532) ;  /* 0xffffff9c00c48947 */ /* 0x000fea000383ffff */
[----:B------:R-:W-:Y:S05]  /*16be0*/  BSYNC B8 ;  /* 0x0000000000087941 */ /* 0x000fea0003800000 */
.L_x_2406:
[----:B---3--:R-:W3:Y:S01]  /*16bf0*/  LDL.LU R0, [R1+0x40] ;  /* 0x0000400001007983 */ /* 0x008ee20000300800 */
[----:B------:R-:W-:Y:S01]  /*16c00*/  BSSY B0, `(.L_x_2533) ;  /* 0x000000b000007945 */ /* 0x000fe20003800000 */
[----:B------:R-:W4:Y:S01]  /*16c10*/  S2R R5, SR_CgaCtaId ;  /* 0x0000000000057919 */ /* 0x000f220000008800 */
[----:B---3--:R-:W-:-:S05]  /*16c20*/  VIADD R0, R0, 0x1 ;  /* 0x0000000100007836 */ /* 0x008fca0000000000 */
[----:B0-2---:R-:W-:-:S04]  /*16c30*/  LEA.HI R2, R0, R0, RZ, 0x1 ;  /* 0x0000000000027211 */ /* 0x005fc800078f08ff */
[----:B-1----:R-:W-:-:S05]  /*16c40*/  LOP3.LUT R3, R2, 0xfffffffe, RZ, 0xc0, !PT ;  /* 0xfffffffe02037812 */ /* 0x002fca00078ec0ff */
[----:B------:R-:W-:Y:S01]  /*16c50*/  IMAD.IADD R3, R0, 0x1, -R3 ;  /* 0x0000000100037824 */ /* 0x000fe200078e0a03 */
[----:B------:R-:W-:-:S04]  /*16c60*/  MOV R0, 0x400 ;  /* 0x0000040000007802 */ /* 0x000fc80000000f00 */
[----:B----4-:R-:W-:Y:S02]  /*16c70*/  LEA R0, R5, R0, 0x18 ;  /* 0x0000000005007211 */ /* 0x010fe400078ec0ff */
[----:B------:R-:W-:-:S04]  /*16c80*/  SHF.L.U32 R3, R3, 0x1f, RZ ;  /* 0x0000001f03037819 */ /* 0x000fc800000006ff */
[----:B------:R-:W0:Y:S02]  /*16c90*/  SYNCS.PHASECHK.TRANS64.TRYWAIT P0, [R0+URZ+0x28c20], R3 ;  /* 0x028c2003000075a7 */ /* 0x000e24000800017f */
[----:B0-----:R-:W-:Y:S05]  /*16ca0*/  @!P0 BRA `(.L_x_2534) ;  /* 0x0000001800588947 */ /* 0x001fea0003800000 */
.L_x_2595:
[----:B------:R-:W-:Y:S05]  /*16cb0*/  BSYNC B0 ;  /* 0x0000000000007941 */ /* 0x000fea0003800000 */
.L_x_2533:
[----:B------:R-:W-:-:S03]  /*16cc0*/  UMOV UR4, 0xffffffff ;  /* 0xffffffff00047882 */ /* 0x000fc60000000000 */
[----:B------:R-:W-:Y:S05]  /*16cd0*/  BRA.DIV UR4, `(.L_x_2535) ;  /* 0x0000001a04607947 */ /* 0x000fea000b800000 */
[----:B------:R-:W1:Y:S02]  /*16ce0*/  S2R R2, SR_TID.X ;  /* 0x0000000000027919 */ /* 0x000e640000002100 */
[----:B-1----:R-:W-:-:S04]  /*16cf0*/  SHF.R.U32.HI R2, RZ, 0x5, R2 ;  /* 0x00000005ff027819 */ /* 0x002fc80000011602 */
[----:B------:R-:W-:-:S05]  /*16d00*/  LOP3.LUT R2, R2, 0x3, RZ, 0xc0, !PT ;  /* 0x0000000302027812 */ /* 0x000fca00078ec0ff */
[----:B------:R1:W2:Y:S02]  /*16d10*/  SHFL.IDX PT, R14, R2, RZ, 0x1f ;  /* 0x00001fff020e7589 */ /* 0x0002a400000e0000 */
.L_x_2598:
[----:B--2---:R-:W-:Y:S01]  /*16d20*/  ISETP.NE.AND P0, PT, R14, RZ, PT ;  /* 0x000000ff0e00720c */ /* 0x004fe20003f05270 */
[----:B------:R-:W-:-:S12]  /*16d30*/  BSSY B0, `(.L_x_2536) ;  /* 0x0000027000007945 */ /* 0x000fd80003800000 */
[----:B------:R-:W-:Y:S05]  /*16d40*/  @P0 BRA `(.L_x_2537) ;  /* 0x0000000000940947 */ /* 0x000fea0003800000 */
[----:B------:R-:W-:-:S03]  /*16d50*/  UMOV UR4, 0xffffffff ;  /* 0xffffffff00047882 */ /* 0x000fc60000000000 */
[----:B------:R-:W-:Y:S05]  /*16d60*/  BRA.DIV UR4, `(.L_x_2538) ;  /* 0x0000001a04707947 */ /* 0x000fea000b800000 */
[----:B------:R-:W-:-:S13]  /*16d70*/  ELECT P6, URZ, PT ;  /* 0x00000000003f782f */ /* 0x000fda00038c0000 */
.L_x_2601:
[----:B------:R-:W-:Y:S05]  /*16d80*/  @!P6 BRA `(.L_x_2537) ;  /* 0x000000000084e947 */ /* 0x000fea0003800000 */
[----:B------:R-:W-:-:S06]  /*16d90*/  ULOP3.LUT UR4, UR36, 0x2, URZ, 0xfc, !UPT ;  /* 0x0000000224047892 */ /* 0x000fcc000f8efc3f */
[----:B-1----:R-:W-:-:S05]  /*16da0*/  IMAD.U32 R2, RZ, RZ, UR4 ;  /* 0x00000004ff027e24 */ /* 0x002fca000f8e00ff */
[----:B------:R-:W-:-:S13]  /*16db0*/  ISETP.NE.AND P2, PT, R2, 0x3, PT ;  /* 0x000000030200780c */ /* 0x000fda0003f45270 */
[----:B------:R-:W-:Y:S05]  /*16dc0*/  @!P2 BRA `(.L_x_2539) ;  /* 0x000000000004a947 */ /* 0x000fea0003800000 */
[----:B------:R-:W-:Y:S01]  /*16dd0*/  BPT.TRAP 0x1 ;  /* 0x000000040000795c */ /* 0x000fe20000300000 */
.L_x_2539:
        /* <DEDUP_REMOVED lines=14> */
.L_x_2602:
[----:B------:R-:W1:Y:S02]  /*16ec0*/  SYNCS.PHASECHK.TRANS64.TRYWAIT P0, [R7+URZ], R2 ;  /* 0x00000002070075a7 */ /* 0x000e64000800017f */
[----:B-1----:R-:W-:Y:S05]  /*16ed0*/  @!P0 BRA `(.L_x_2541) ;  /* 0x0000001800488947 */ /* 0x002fea0003800000 */
.L_x_2603:
[----:B------:R-:W-:Y:S05]  /*16ee0*/  @!P2 BRA `(.L_x_2542) ;  /* 0x000000000004a947 */ /* 0x000fea0003800000 */
[----:B------:R-:W-:Y:S01]  /*16ef0*/  BPT.TRAP 0x1 ;  /* 0x000000040000795c */ /* 0x000fe20000300000 */
.L_x_2542:
[----:B------:R-:W2:Y:S01]  /*16f00*/  LDL.LU R4, [R1+0x4] ;  /* 0x0000040001047983 */ /* 0x000ea20000300800 */
[----:B------:R-:W-:-:S04]  /*16f10*/  VIADD R0, R0, 0x28c60 ;  /* 0x00028c6000007836 */ /* 0x000fc80000000000 */
[----:B--2---:R-:W-:-:S04]  /*16f20*/  IMAD R4, R4, 0x8, R0 ;  /* 0x0000000804047824 */ /* 0x004fc800078e0200 */
[----:B------:R-:W2:Y:S02]  /*16f30*/  SYNCS.PHASECHK.TRANS64.TRYWAIT P0, [R4+URZ], R5 ;  /* 0x00000005040075a7 */ /* 0x000ea4000800017f */
[----:B--2---:R-:W-:Y:S05]  /*16f40*/  @!P0 BRA `(.L_x_2543) ;  /* 0x0000001800408947 */ /* 0x004fea0003800000 */
.L_x_2604:
[----:B------:R-:W-:-:S07]  /*16f50*/  IMAD R3, R3, 0x8, R0 ;  /* 0x0000000803037824 */ /* 0x000fce00078e0200 */
.L_x_2544:
[----:B---3--:R3:W4:Y:S02]  /*16f60*/  SYNCS.PHASECHK.TRANS64.TRYWAIT P0, [R3+URZ], R2 ;  /* 0x00000002030075a7 */ /* 0x008724000800017f */
[----:B----4-:R-:W-:Y:S05]  /*16f70*/  @!P0 NANOSLEEP.SYNCS 0x989680 ;  /* 0x009896800000895d */ /* 0x010fea0003900000 */
[----:B------:R-:W4:Y:S02]  /*16f80*/  @!P0 SYNCS.PHASECHK.TRANS64 P0, [R3+URZ], R2 ;  /* 0x00000002030085a7 */ /* 0x000f24000800007f */
[----:B----4-:R-:W-:Y:S05]  /*16f90*/  @!P0 BRA `(.L_x_2544) ;  /* 0xfffffffc00f08947 */ /* 0x010fea000383ffff */
.L_x_2537:
[----:B------:R-:W-:Y:S05]  /*16fa0*/  BSYNC B0 ;  /* 0x0000000000007941 */ /* 0x000fea0003800000 */
.L_x_2536:
[----:B------:R-:W-:Y:S05]  /*16fb0*/  EXIT ;  /* 0x000000000000794d */ /* 0x000fea0003800000 */
.L_x_2301:
[----:B0-----:R-:W-:-:S04]  /*16fc0*/  IMAD.U32 R3, RZ, RZ, UR21 ;  /* 0x00000015ff037e24 */ /* 0x001fc8000f8e00ff */
[----:B------:R0:W1:Y:S03]  /*16fd0*/  SYNCS.PHASECHK.TRANS64.TRYWAIT P1, [R3+URZ+0x28c50], R0 ;  /* 0x028c5000030075a7 */ /* 0x000066000802017f */
[----:B-1----:R-:W-:Y:S05]  /*16fe0*/  @!P1 NANOSLEEP.SYNCS 0x989680 ;  /* 0x009896800000995d */ /* 0x002fea0003900000 */
[----:B------:R-:W1:Y:S02]  /*16ff0*/  @!P1 SYNCS.PHASECHK.TRANS64 P1, [R3+URZ+0x28c50], R0 ;  /* 0x028c5000030095a7 */ /* 0x000e64000802007f */
[----:B-1----:R-:W-:Y:S05]  /*17000*/  @!P1 BRA `(.L_x_2301) ;  /* 0xfffffffc00ec9947 */ /* 0x002fea000383ffff */
[----:B------:R-:W-:Y:S05]  /*17010*/  BRA `(.L_x_2545) ;  /* 0xfffffeac00ac7947 */ /* 0x000fea000383ffff */
.L_x_2306:
[----:B-1----:R-:W-:-:S04]  /*17020*/  IMAD.U32 R3, RZ, RZ, UR21 ;  /* 0x00000015ff037e24 */ /* 0x002fc8000f8e00ff */
[----:B------:R1:W2:Y:S03]  /*17030*/  SYNCS.PHASECHK.TRANS64.TRYWAIT P1, [R3+URZ+0x28c50], R0 ;  /* 0x028c5000030075a7 */ /* 0x0002a6000802017f */
[----:B--2---:R-:W-:Y:S05]  /*17040*/  @!P1 NANOSLEEP.SYNCS 0x989680 ;  /* 0x009896800000995d */ /* 0x004fea0003900000 */
[----:B------:R-:W2:Y:S02]  /*17050*/  @!P1 SYNCS.PHASECHK.TRANS64 P1, [R3+URZ+0x28c50], R0 ;  /* 0x028c5000030095a7 */ /* 0x000ea4000802007f */
[----:B--2---:R-:W-:Y:S05]  /*17060*/  @!P1 BRA `(.L_x_2306) ;  /* 0xfffffffc00ec9947 */ /* 0x004fea000383ffff */
[----:B------:R-:W-:Y:S05]  /*17070*/  BRA `(.L_x_2305) ;  /* 0xfffffeb800a87947 */ /* 0x000fea000383ffff */
.L_x_2315:
[----:B0-----:R-:W-:-:S04]  /*17080*/  IMAD.U32 R3, RZ, RZ, UR46 ;  /* 0x0000002eff037e24 */ /* 0x001fc8000f8e00ff */
[----:B------:R0:W1:Y:S03]  /*17090*/  SYNCS.PHASECHK.TRANS64.TRYWAIT P1, [R3+URZ+0x28c00], R0 ;  /* 0x028c0000030075a7 */ /* 0x000066000802017f */
[----:B-1----:R-:W-:Y:S05]  /*170a0*/  @!P1 NANOSLEEP.SYNCS 0x989680 ;  /* 0x009896800000995d */ /* 0x002fea0003900000 */
[----:B------:R-:W1:Y:S02]  /*170b0*/  @!P1 SYNCS.PHASECHK.TRANS64 P1, [R3+URZ+0x28c00], R0 ;  /* 0x028c0000030095a7 */ /* 0x000e64000802007f */
[----:B-1----:R-:W-:Y:S05]  /*170c0*/  @!P1 BRA `(.L_x_2315) ;  /* 0xfffffffc00ec9947 */ /* 0x002fea000383ffff */
[----:B------:R-:W-:Y:S05]  /*170d0*/  BRA `(.L_x_2546) ;  /* 0xfffffed000087947 */ /* 0x000fea000383ffff */
.L_x_2319:
[----:B--2---:R2:W3:Y:S02]  /*170e0*/  SYNCS.PHASECHK.TRANS64.TRYWAIT P1, [R7+URZ+0x28c30], R8 ;  /* 0x028c3008070075a7 */ /* 0x0044e4000802017f */
[----:B---3--:R-:W-:Y:S05]  /*170f0*/  @!P1 NANOSLEEP.SYNCS 0x989680 ;  /* 0x009896800000995d */ /* 0x008fea0003900000 */
[----:B------:R-:W3:Y:S02]  /*17100*/  @!P1 SYNCS.PHASECHK.TRANS64 P1, [R7+URZ+0x28c30], R8 ;  /* 0x028c3008070095a7 */ /* 0x000ee4000802007f */
[----:B---3--:R-:W-:Y:S05]  /*17110*/  @!P1 BRA `(.L_x_2319) ;  /* 0xfffffffc00f09947 */ /* 0x008fea000383ffff */
[----:B------:R-:W-:Y:S05]  /*17120*/  BRA `(.L_x_2318) ;  /* 0xfffffed000247947 */ /* 0x000fea000383ffff */
.L_x_2331:
[----:B-1----:R1:W3:Y:S02]  /*17130*/  SYNCS.PHASECHK.TRANS64.TRYWAIT P2, [R7+URZ+0x28c50], R8 ;  /* 0x028c5008070075a7 */ /* 0x0022e4000804017f */
[----:B---3--:R-:W-:Y:S05]  /*17140*/  @!P2 NANOSLEEP.SYNCS 0x989680 ;  /* 0x009896800000a95d */ /* 0x008fea0003900000 */
[----:B------:R-:W3:Y:S02]  /*17150*/  @!P2 SYNCS.PHASECHK.TRANS64 P2, [R7+URZ+0x28c50], R8 ;  /* 0x028c50080700a5a7 */ /* 0x000ee4000804007f */
[----:B---3--:R-:W-:Y:S05]  /*17160*/  @!P2 BRA `(.L_x_2331) ;  /* 0xfffffffc00f0a947 */ /* 0x008fea000383ffff */
[----:B------:R-:W-:Y:S05]  /*17170*/  BRA `(.L_x_2330) ;  /* 0xfffffee800c47947 */ /* 0x000fea000383ffff */
.L_x_2339:
[----:B-1----:R-:W-:-:S04]  /*17180*/  IMAD.U32 R8, RZ, RZ, UR26 ;  /* 0x0000001aff087e24 */ /* 0x002fc8000f8e00ff */
[----:B------:R1:W2:Y:S03]  /*17190*/  SYNCS.PHASECHK.TRANS64.TRYWAIT P2, [R8+URZ+0x28c30], R11 ;  /* 0x028c300b080075a7 */ /* 0x0002a6000804017f */
[----:B--2---:R-:W-:Y:S05]  /*171a0*/  @!P2 NANOSLEEP.SYNCS 0x989680 ;  /* 0x009896800000a95d */ /* 0x004fea0003900000 */
[----:B------:R-:W2:Y:S02]  /*171b0*/  @!P2 SYNCS.PHASECHK.TRANS64 P2, [R8+URZ+0x28c30], R11 ;  /* 0x028c300b0800a5a7 */ /* 0x000ea4000804007f */
[----:B--2---:R-:W-:Y:S05]  /*171c0*/  @!P2 BRA `(.L_x_2339) ;  /* 0xfffffffc00eca947 */ /* 0x004fea000383ffff */
[----:B------:R-:W-:Y:S05]  /*171d0*/  BRA `(.L_x_2338) ;  /* 0xfffffef000107947 */ /* 0x000fea000383ffff */
.L_x_2351:
[----:B-1----:R1:W3:Y:S02]  /*171e0*/  SYNCS.PHASECHK.TRANS64.TRYWAIT P2, [R10+URZ+0x28c50], R11 ;  /* 0x028c500b0a0075a7 */ /* 0x0022e4000804017f */
[----:B---3--:R-:W-:Y:S05]  /*171f0*/  @!P2 NANOSLEEP.SYNCS 0x989680 ;  /* 0x009896800000a95d */ /* 0x008fea0003900000 */
[----:B------:R-:W3:Y:S02]  /*17200*/  @!P2 SYNCS.PHASECHK.TRANS64 P2, [R10+URZ+0x28c50], R11 ;  /* 0x028c500b0a00a5a7 */ /* 0x000ee4000804007f */
[----:B---3--:R-:W-:Y:S05]  /*17210*/  @!P2 BRA `(.L_x_2351) ;  /* 0xfffffffc00f0a947 */ /* 0x008fea000383ffff */
[----:B------:R-:W-:Y:S05]  /*17220*/  BRA `(.L_x_2350) ;  /* 0xffffff0c00ec7947 */ /* 0x000fea000383ffff */
.L_x_2360:
[----:B---3--:R-:W-:-:S04]  /*17230*/  IMAD.U32 R6, RZ, RZ, UR23 ;  /* 0x00000017ff067e24 */ /* 0x008fc8000f8e00ff */
[----:B------:R3:W0:Y:S03]  /*17240*/  SYNCS.PHASECHK.TRANS64.TRYWAIT P3, [R6+URZ+0x28c30], R7 ;  /* 0x028c3007060075a7 */ /* 0x000626000806017f */
[----:B0-----:R-:W-:Y:S05]  /*17250*/  @!P3 NANOSLEEP.SYNCS 0x989680 ;  /* 0x009896800000b95d */ /* 0x001fea0003900000 */
[----:B------:R-:W0:Y:S02]  /*17260*/  @!P3 SYNCS.PHASECHK.TRANS64 P3, [R6+URZ+0x28c30], R7 ;  /* 0x028c30070600b5a7 */ /* 0x000e24000806007f */
[----:B0-----:R-:W-:Y:S05]  /*17270*/  @!P3 BRA `(.L_x_2360) ;  /* 0xfffffffc00ecb947 */ /* 0x001fea000383ffff */
[----:B------:R-:W-:Y:S05]  /*17280*/  BRA `(.L_x_2359) ;  /* 0xffffff14007c7947 */ /* 0x000fea000383ffff */
.L_x_2364:
[----:B---3--:R3:W4:Y:S02]  /*17290*/  SYNCS.PHASECHK.TRANS64.TRYWAIT P3, [R170+URZ+0x28c50], R7 ;  /* 0x028c5007aa0075a7 */ /* 0x008724000806017f */
[----:B----4-:R-:W-:Y:S05]  /*172a0*/  @!P3 NANOSLEEP.SYNCS 0x989680 ;  /* 0x009896800000b95d */ /* 0x010fea0003900000 */
[----:B------:R-:W4:Y:S02]  /*172b0*/  @!P3 SYNCS.PHASECHK.TRANS64 P3, [R170+URZ+0x28c50], R7 ;  /* 0x028c5007aa00b5a7 */ /* 0x000f24000806007f */
[----:B----4-:R-:W-:Y:S05]  /*172c0*/  @!P3 BRA `(.L_x_2364) ;  /* 0xfffffffc00f0b947 */ /* 0x010fea000383ffff */
[----:B------:R-:W-:Y:S05]  /*172d0*/  BRA `(.L_x_2363) ;  /* 0xffffff2800a07947 */ /* 0x000fea000383ffff */
.L_x_2370:
[----:B------:R-:W-:-:S04]  /*172e0*/  IMAD.U32 R6, RZ, RZ, UR25 ;  /* 0x00000019ff067e24 */ /* 0x000fc8000f8e00ff */
[----:B------:R0:W0:Y:S03]  /*172f0*/  SYNCS.PHASECHK.TRANS64.TRYWAIT P2, [R6+URZ+0x28c30], R11 ;  /* 0x028c300b060075a7 */ /* 0x000026000804017f */
[----:B0-----:R-:W-:Y:S05]  /*17300*/  @!P2 NANOSLEEP.SYNCS 0x989680 ;  /* 0x009896800000a95d */ /* 0x001fea0003900000 */
[----:B------:R-:W0:Y:S02]  /*17310*/  @!P2 SYNCS.PHASECHK.TRANS64 P2, [R6+URZ+0x28c30], R11 ;  /* 0x028c300b0600a5a7 */ /* 0x000e24000804007f */
[----:B0-----:R-:W-:Y:S05]  /*17320*/  @!P2 BRA `(.L_x_2370) ;  /* 0xfffffffc00eca947 */ /* 0x001fea000383ffff */
[----:B------:R-:W-:Y:S05]  /*17330*/  BRA `(.L_x_2369) ;  /* 0xffffff2c008c7947 */ /* 0x000fea000383ffff */
.L_x_2382:
[----:B--2---:R2:W3:Y:S02]  /*17340*/  SYNCS.PHASECHK.TRANS64.TRYWAIT P2, [R10+URZ+0x28c50], R11 ;  /* 0x028c500b0a0075a7 */ /* 0x0044e4000804017f */
[----:B---3--:R-:W-:Y:S05]  /*17350*/  @!P2 NANOSLEEP.SYNCS 0x989680 ;  /* 0x009896800000a95d */ /* 0x008fea0003900000 */
[----:B------:R-:W3:Y:S02]  /*17360*/  @!P2 SYNCS.PHASECHK.TRANS64 P2, [R10+URZ+0x28c50], R11 ;  /* 0x028c500b0a00a5a7 */ /* 0x000ee4000804007f */
[----:B---3--:R-:W-:Y:S05]  /*17370*/  @!P2 BRA `(.L_x_2382) ;  /* 0xfffffffc00f0a947 */ /* 0x008fea000383ffff */
[----:B------:R-:W-:Y:S05]  /*17380*/  BRA `(.L_x_2381) ;  /* 0xffffff4c00587947 */ /* 0x000fea000383ffff */
.L_x_2426:
[----:B------:R-:W3:Y:S01]  /*17390*/  S2R R4, SR_TID.X ;  /* 0x0000000000047919 */ /* 0x000ee20000002100 */
[----:B------:R-:W-:Y:S01]  /*173a0*/  BSSY B0, `(.L_x_2547) ;  /* 0x000000a000007945 */ /* 0x000fe20003800000 */
[----:B------:R-:W-:Y:S02]  /*173b0*/  IMAD.MOV.U32 R12, RZ, RZ, RZ ;  /* 0x000000ffff0c7224 */ /* 0x000fe400078e00ff */
[----:B------:R-:W-:Y:S02]  /*173c0*/  IMAD.MOV.U32 R11, RZ, RZ, 0x1f ;  /* 0x0000001fff0b7424 */ /* 0x000fe400078e00ff */
[----:B------:R-:W-:Y:S01]  /*173d0*/  IMAD.MOV.U32 R15, RZ, RZ, -0x1 ;  /* 0xffffffffff0f7424 */ /* 0x000fe200078e00ff */
[----:B---3--:R-:W-:-:S04]  /*173e0*/  SHF.R.U32.HI R4, RZ, 0x5, R4 ;  /* 0x00000005ff047819 */ /* 0x008fc80000011604 */
[----:B------:R-:W-:-:S05]  /*173f0*/  LOP3.LUT R4, R4, 0x3, RZ, 0xc0, !PT ;  /* 0x0000000304047812 */ /* 0x000fca00078ec0ff */
[----:B------:R-:W-:-:S07]  /*17400*/  IMAD.MOV.U32 R13, RZ, RZ, R4 ;  /* 0x000000ffff0d7224 */ /* 0x000fce00078e0004 */
[----:B012---:R-:W-:Y:S05]  /*17410*/  WARPSYNC.COLLECTIVE R15, `(.L_x_2548) ;  /* 0x000000000f087348 */ /* 0x007fea0003c00000 */
[----:B------:R3:W4:Y:S02]  /*17420*/  SHFL.IDX P6, R14, R13, R12, R11 ;  /* 0x0000000c0d0e7389 */ /* 0x00072400000c000b */
[----:B01234-:R-:W-:Y:S01]  /*17430*/  ENDCOLLECTIVE ;  /* 0x000000000000791b */ /* 0x01ffe20003800000 */
.L_x_2548:
[----:B------:R-:W-:Y:S05]  /*17440*/  BSYNC B0 ;  /* 0x0000000000007941 */ /* 0x000fea0003800000 */
.L_x_2547:
[----:B------:R-:W-:Y:S05]  /*17450*/  BRA `(.L_x_2549) ;  /* 0xffffffa400547947 */ /* 0x000fea000383ffff */
.L_x_2428:
[----:B------:R-:W-:Y:S01]  /*17460*/  BSSY B0, `(.L_x_2550) ;  /* 0x0000006000007945 */ /* 0x000fe20003800000 */
[----:B------:R-:W-:-:S07]  /*17470*/  IMAD.MOV.U32 R15, RZ, RZ, -0x1 ;  /* 0xffffffffff0f7424 */ /* 0x000fce00078e00ff */
[----:B012-4-:R-:W-:Y:S05]  /*17480*/  WARPSYNC.COLLECTIVE R15, `(.L_x_2551) ;  /* 0x000000000f0c7348 */ /* 0x017fea0003c00000 */
[----:B------:R-:W-:Y:S02]  /*17490*/  ELECT P6, UR62, PT ;  /* 0x00000000003e782f */ /* 0x000fe400038c0000 */
[----:B------:R-:W-:Y:S01]  /*174a0*/  MOV R14, UR62 ;  /* 0x0000003e000e7c02 */ /* 0x000fe20008000f00 */
[----:B012-4-:R-:W-:Y:S10]  /*174b0*/  ENDCOLLECTIVE ;  /* 0x000000000000791b */ /* 0x017ff40003800000 */
.L_x_2551:
[----:B------:R-:W-:Y:S05]  /*174c0*/  BSYNC B0 ;  /* 0x0000000000007941 */ /* 0x000fea0003800000 */
.L_x_2550:
[----:B------:R-:W-:Y:S05]  /*174d0*/  BRA `(.L_x_2552) ;  /* 0xffffffa400607947 */ /* 0x000fea000383ffff */
.L_x_2430:
[----:B--2---:R2:W3:Y:S02]  /*174e0*/  SYNCS.PHASECHK.TRANS64.TRYWAIT P0, [R0+URZ+0x28c40], R2 ;  /* 0x028c4002000075a7 */ /* 0x0044e4000800017f */
[----:B---3--:R-:W-:Y:S05]  /*174f0*/  @!P0 NANOSLEEP.SYNCS 0x989680 ;  /* 0x009896800000895d */ /* 0x008fea0003900000 */
[----:B------:R-:W3:Y:S02]  /*17500*/  @!P0 SYNCS.PHASECHK.TRANS64 P0, [R0+URZ+0x28c40], R2 ;  /* 0x028c4002000085a7 */ /* 0x000ee4000800007f */
[----:B---3--:R-:W-:Y:S05]  /*17510*/  @!P0 BRA `(.L_x_2430) ;  /* 0xfffffffc00f08947 */ /* 0x008fea000383ffff */
[----:B------:R-:W-:Y:S05]  /*17520*/  BRA `(.L_x_2553) ;  /* 0xffffffa400c87947 */ /* 0x000fea000383ffff */
.L_x_2434:
[----:B------:R-:W2:Y:S01]  /*17530*/  LDL.LU R11, [R1+0x2c] ;  /* 0x00002c00010b7983 */ /* 0x000ea20000300800 */
[----:B------:R-:W-:Y:S02]  /*17540*/  IMAD.MOV.U32 R5, RZ, RZ, R12 ;  /* 0x000000ffff057224 */ /* 0x000fe400078e000c */
[----:B------:R-:W-:Y:S02]  /*17550*/  IMAD.MOV.U32 R13, RZ, RZ, R3 ;  /* 0x000000ffff0d7224 */ /* 0x000fe400078e0003 */
[----:B------:R-:W-:Y:S02]  /*17560*/  IMAD.MOV.U32 R12, RZ, RZ, RZ ;  /* 0x000000ffff0c7224 */ /* 0x000fe400078e00ff */
[----:B------:R-:W-:Y:S02]  /*17570*/  IMAD.MOV.U32 R15, RZ, RZ, -0x1 ;  /* 0xffffffffff0f7424 */ /* 0x000fe400078e00ff */
[----:B------:R-:W-:-:S04]  /*17580*/  IMAD.IADD R2, R8, 0x1, R5 ;  /* 0x0000000108027824 */ /* 0x000fc800078e0205 */
[----:B------:R-:W-:Y:S02]  /*17590*/  VIADD R5, R2, 0x10 ;  /* 0x0000001002057836 */ /* 0x000fe40000000000 */
[----:B--2---:R-:W-:Y:S02]  /*175a0*/  IMAD R0, R11, R7, RZ ;  /* 0x000000070b007224 */ /* 0x004fe400078e02ff */
[----:B------:R-:W-:-:S03]  /*175b0*/  IMAD.MOV.U32 R11, RZ, RZ, 0x181f ;  /* 0x0000181fff0b7424 */ /* 0x000fc600078e00ff */
[----:B------:R-:W-:-:S13]  /*175c0*/  ISETP.GE.AND P1, PT, R2, R0, PT ;  /* 0x000000000200720c */ /* 0x000fda0003f26270 */
[----:B-----5:R-:W-:Y:S05]  /*175d0*/  WARPSYNC.COLLECTIVE R15, `(.L_x_2554) ;  /* 0x000000000f087348 */ /* 0x020fea0003c00000 */
[----:B------:R0:W1:Y:S02]  /*175e0*/  SHFL.IDX P6, R14, R13, R12, R11 ;  /* 0x0000000c0d0e7389 */ /* 0x00006400000c000b */
[----:B01---5:R-:W-:Y:S01]  /*175f0*/  ENDCOLLECTIVE ;  /* 0x000000000000791b */ /* 0x023fe20003800000 */
.L_x_2554:
[----:B------:R-:W-:Y:S02]  /*17600*/  IMAD.MOV.U32 R13, RZ, RZ, R4 ;  /* 0x000000ffff0d7224 */ /* 0x000fe400078e0004 */
[----:B------:R-:W-:-:S07]  /*17610*/  IMAD.MOV.U32 R6, RZ, RZ, R14 ;  /* 0x000000ffff067224 */ /* 0x000fce00078e000e */
[----:B------:R-:W-:Y:S05]  /*17620*/  WARPSYNC.COLLECTIVE R15, `(.L_x_2555) ;  /* 0x000000000f087348 */ /* 0x000fea0003c00000 */
[----:B------:R0:W1:Y:S02]  /*17630*/  SHFL.IDX P6, R14, R13, R12, R11 ;  /* 0x0000000c0d0e7389 */ /* 0x00006400000c000b */
[----:B01----:R-:W-:Y:S01]  /*17640*/  ENDCOLLECTIVE ;  /* 0x000000000000791b */ /* 0x003fe20003800000 */
.L_x_2555:
[----:B------:R-:W-:Y:S02]  /*17650*/  IMAD.MOV.U32 R13, RZ, RZ, R3 ;  /* 0x000000ffff0d7224 */ /* 0x000fe400078e0003 */
[----:B------:R-:W-:Y:S02]  /*17660*/  IMAD.MOV.U32 R12, RZ, RZ, 0x1 ;  /* 0x00000001ff0c7424 */ /* 0x000fe400078e00ff */
[----:B------:R-:W-:-:S07]  /*17670*/  IMAD.MOV.U32 R7, RZ, RZ, R14 ;  /* 0x000000ffff077224 */ /* 0x000fce00078e000e */
[----:B------:R-:W-:Y:S05]  /*17680*/  WARPSYNC.COLLECTIVE R15, `(.L_x_2556) ;  /* 0x000000000f087348 */ /* 0x000fea0003c00000 */
[----:B------:R0:W1:Y:S02]  /*17690*/  SHFL.IDX P6, R14, R13, R12, R11 ;  /* 0x0000000c0d0e7389 */ /* 0x00006400000c000b */
[----:B01----:R-:W-:Y:S01]  /*176a0*/  ENDCOLLECTIVE ;  /* 0x000000000000791b */ /* 0x003fe20003800000 */
.L_x_2556:
        /* <DEDUP_REMOVED lines=15> */
.L_x_2557:
[----:B------:R-:W-:Y:S02]  /*177a0*/  IMAD.MOV.U32 R13, RZ, RZ, R3 ;  /* 0x000000ffff0d7224 */ /* 0x000fe400078e0003 */
[----:B------:R-:W-:Y:S02]  /*177b0*/  IMAD.MOV.U32 R12, RZ, RZ, 0x2 ;  /* 0x00000002ff0c7424 */ /* 0x000fe400078e00ff */
[----:B------:R-:W-:-:S07]  /*177c0*/  IMAD.MOV.U32 R5, RZ, RZ, R14 ;  /* 0x000000ffff057224 */ /* 0x000fce00078e000e */
[----:B------:R-:W-:Y:S05]  /*177d0*/  WARPSYNC.COLLECTIVE R15, `(.L_x_2558) ;  /* 0x000000000f087348 */ /* 0x000fea0003c00000 */
[----:B------:R0:W1:Y:S02]  /*177e0*/  SHFL.IDX P6, R14, R13, R12, R11 ;  /* 0x0000000c0d0e7389 */ /* 0x00006400000c000b */
[----:B01----:R-:W-:Y:S01]  /*177f0*/  ENDCOLLECTIVE ;  /* 0x000000000000791b */ /* 0x003fe20003800000 */
.L_x_2558:
[----:B------:R-:W-:-:S05]  /*17800*/  @!P1 LEA R5, P2, R10, R5, 0x1 ;  /* 0x000000050a059211 */ /* 0x000fca00078408ff */
[----:B------:R-:W-:-:S04]  /*17810*/  @!P1 IMAD.X R6, RZ, RZ, R6, P2 ;  /* 0x000000ffff069224 */ /* 0x000fc800010e0606 */
[----:B------:R-:W-:Y:S02]  /*17820*/  @!P1 IMAD.MOV.U32 R7, RZ, RZ, R6 ;  /* 0x000000ffff079224 */ /* 0x000fe400078e0006 */
[----:B------:R-:W-:Y:S02]  /*17830*/  @!P1 IMAD.MOV.U32 R6, RZ, RZ, R5 ;  /* 0x000000ffff069224 */ /* 0x000fe400078e0005 */
[----:B------:R-:W-:Y:S02]  /*17840*/  IMAD.MOV.U32 R13, RZ, RZ, R4 ;  /* 0x000000ffff0d7224 */ /* 0x000fe400078e0004 */
[----:B------:R-:W-:Y:S01]  /*17850*/  VIADD R5, R2, 0x20 ;  /* 0x0000002002057836 */ /* 0x000fe20000000000 */
[----:B------:R-:W-:Y:S01]  /*17860*/  @!PT LDS RZ, [RZ] ;  /* 0x00000000fffff984 */ /* 0x000fe20000000800 */
[----:B------:R-:W-:Y:S01]  /*17870*/  @!PT LDS RZ, [RZ] ;  /* 0x00000000fffff984 */ /* 0x000fe20000000800 */
[----:B------:R-:W-:Y:S01]  /*17880*/  @!PT LDS RZ, [RZ] ;  /* 0x00000000fffff984 */ /* 0x000fe20000000800 */
[----:B------:R0:W-:Y:S04]  /*17890*/  @!P1 LDGSTS.E.BYPASS.LTC128B.128 [R9+0x20c00], desc[UR40][R6.64], !P0 ;  /* 0x20c0000006099fae */ /* 0x0001e8000c101d68 */
[----:B------:R-:W-:Y:S01]  /*178a0*/  ISETP.GE.AND P1, PT, R5, R0, PT ;  /* 0x000000000500720c */ /* 0x000fe20003f26270 */
[----:B0-----:R-:W-:-:S12]  /*178b0*/  IMAD.MOV.U32 R6, RZ, RZ, R14 ;  /* 0x000000ffff067224 */ /* 0x001fd800078e000e */
[----:B------:R-:W-:Y:S05]  /*178c0*/  WARPSYNC.COLLECTIVE R15, `(.L_x_2559) ;  /* 0x000000000f087348 */ /* 0x000fea0003c00000 */
[----:B------:R0:W1:Y:S02]  /*178d0*/  SHFL.IDX P6, R14, R13, R12, R11 ;  /* 0x0000000c0d0e7389 */ /* 0x00006400000c000b */
[----:B01----:R-:W-:Y:S01]  /*178e0*/  ENDCOLLECTIVE ;  /* 0x000000000000791b */ /* 0x003fe20003800000 */
.L_x_2559:
[----:B------:R-:W-:Y:S02]  /*178f0*/  IMAD.MOV.U32 R13, RZ, RZ, R3 ;  /* 0x000000ffff0d7224 */ /* 0x000fe400078e0003 */
[----:B------:R-:W-:Y:S02]  /*17900*/  IMAD.MOV.U32 R12, RZ, RZ, 0x3 ;  /* 0x00000003ff0c7424 */ /* 0x000fe400078e00ff */
[----:B------:R-:W-:-:S07]  /*17910*/  IMAD.MOV.U32 R5, RZ, RZ, R14 ;  /* 0x000000ffff057224 */ /* 0x000fce00078e000e */
[----:B------:R-:W-:Y:S05]  /*17920*/  WARPSYNC.COLLECTIVE R15, `(.L_x_2560) ;  /* 0x000000000f087348 */ /* 0x000fea0003c00000 */
[----:B------:R0:W1:Y:S02]  /*17930*/  SHFL.IDX P6, R14, R13, R12, R11 ;  /* 0x0000000c0d0e7389 */ /* 0x00006400000c000b */
[----:B01----:R-:W-:Y:S01]  /*17940*/  ENDCOLLECTIVE ;  /* 0x000000000000791b */ /* 0x003fe20003800000 */
.L_x_2560:
[----:B------:R-:W-:-:S05]  /*17950*/  @!P1 LEA R5, P2, R10, R5, 0x1 ;  /* 0x000000050a059211 */ /* 0x000fca00078408ff */
[----:B------:R-:W-:-:S04]  /*17960*/  @!P1 IMAD.X R6, RZ, RZ, R6, P2 ;  /* 0x000000ffff069224 */ /* 0x000fc800010e0606 */
[----:B------:R-:W-:Y:S02]  /*17970*/  @!P1 IMAD.MOV.U32 R7, RZ, RZ, R6 ;  /* 0x000000ffff079224 */ /* 0x000fe400078e0006 */
[----:B------:R-:W-:Y:S02]  /*17980*/  IMAD.MOV.U32 R13, RZ, RZ, R4 ;  /* 0x000000ffff0d7224 */ /* 0x000fe400078e0004 */
[----:B------:R-:W-:-:S05]  /*17990*/  @!P1 IMAD.MOV.U32 R6, RZ, RZ, R5 ;  /* 0x000000ffff069224 */ /* 0x000fca00078e0005 */
        /* <DEDUP_REMOVED lines=8> */
.L_x_2561:
[----:B------:R-:W-:Y:S01]  /*17a20*/  IMAD.MOV.U32 R4, RZ, RZ, R14 ;  /* 0x000000ffff047224 */ /* 0x000fe200078e000e */
[----:B------:R-:W-:Y:S06]  /*17a30*/  BRA `(.L_x_2562) ;  /* 0xffffffac00207947 */ /* 0x000fec000383ffff */
.L_x_2437:
[----:B-1----:R-:W2:Y:S02]  /*17a40*/  LDL R2, [R1] ;  /* 0x0000000001027983 */ /* 0x002ea40000100800 */
[----:B--2---:R1:W2:Y:S02]  /*17a50*/  SYNCS.PHASECHK.TRANS64.TRYWAIT P0, [R2+URZ+0x28c20], R0 ;  /* 0x028c2000020075a7 */ /* 0x0042a4000800017f */
[----:B--2---:R-:W-:Y:S05]  /*17a60*/  @!P0 NANOSLEEP.SYNCS 0x989680 ;  /* 0x009896800000895d */ /* 0x004fea0003900000 */
[----:B------:R-:W2:Y:S02]  /*17a70*/  @!P0 SYNCS.PHASECHK.TRANS64 P0, [R2+URZ+0x28c20], R0 ;  /* 0x028c2000020085a7 */ /* 0x000ea4000800007f */
[----:B--2---:R-:W-:Y:S05]  /*17a80*/  @!P0 BRA `(.L_x_2437) ;  /* 0xfffffffc00ec8947 */ /* 0x004fea000383ffff */
[----:B------:R-:W-:Y:S05]  /*17a90*/  BRA `(.L_x_2563) ;  /* 0xffffffac00807947 */ /* 0x000fea000383ffff */
.L_x_2441:
[----:B-1----:R1:W2:Y:S02]  /*17aa0*/  SYNCS.PHASECHK.TRANS64.TRYWAIT P0, [R0+URZ+0x28c60], R2 ;  /* 0x028c6002000075a7 */ /* 0x0022a4000800017f */
[----:B--2---:R-:W-:Y:S05]  /*17ab0*/  @!P0 NANOSLEEP.SYNCS 0x989680 ;  /* 0x009896800000895d */ /* 0x004fea0003900000 */
[----:B------:R-:W2:Y:S02]  /*17ac0*/  @!P0 SYNCS.PHASECHK.TRANS64 P0, [R0+URZ+0x28c60], R2 ;  /* 0x028c6002000085a7 */ /* 0x000ea4000800007f */
[----:B--2---:R-:W-:Y:S05]  /*17ad0*/  @!P0 BRA `(.L_x_2441) ;  /* 0xfffffffc00f08947 */ /* 0x004fea000383ffff */
[----:B------:R-:W-:Y:S05]  /*17ae0*/  BRA `(.L_x_2564) ;  /* 0xffffffac00ac7947 */ /* 0x000fea000383ffff */
.L_x_2460:
[----:B-1----:R1:W2:Y:S02]  /*17af0*/  SYNCS.PHASECHK.TRANS64.TRYWAIT P0, [R3+URZ+0x28c40], R2 ;  /* 0x028c4002030075a7 */ /* 0x0022a4000800017f */
[----:B--2---:R-:W-:Y:S05]  /*17b00*/  @!P0 NANOSLEEP.SYNCS 0x989680 ;  /* 0x009896800000895d */ /* 0x004fea0003900000 */
[----:B------:R-:W2:Y:S02]  /*17b10*/  @!P0 SYNCS.PHASECHK.TRANS64 P0, [R3+URZ+0x28c40], R2 ;  /* 0x028c4002030085a7 */ /* 0x000ea4000800007f */
[----:B--2---:R-:W-:Y:S05]  /*17b20*/  @!P0 BRA `(.L_x_2460) ;  /* 0xfffffffc00f08947 */ /* 0x004fea000383ffff */
[----:B------:R-:W-:Y:S05]  /*17b30*/  BRA `(.L_x_2565) ;  /* 0xffffffb800b87947 */ /* 0x000fea000383ffff */
.L_x_2465:
[----:B0-----:R0:W2:Y:S02]  /*17b40*/  SYNCS.PHASECHK.TRANS64.TRYWAIT P0, [R3+URZ+0x28c60], R2 ;  /* 0x028c6002030075a7 */ /* 0x0010a4000800017f */
[----:B--2---:R-:W-:Y:S05]  /*17b50*/  @!P0 NANOSLEEP.SYNCS 0x989680 ;  /* 0x009896800000895d */ /* 0x004fea0003900000 */
[----:B------:R-:W2:Y:S02]  /*17b60*/  @!P0 SYNCS.PHASECHK.TRANS64 P0, [R3+URZ+0x28c60], R2 ;  /* 0x028c6002030085a7 */ /* 0x000ea4000800007f */
[----:B--2---:R-:W-:Y:S05]  /*17b70*/  @!P0 BRA `(.L_x_2465) ;  /* 0xfffffffc00f08947 */ /* 0x004fea000383ffff */
[----:B------:R-:W-:Y:S05]  /*17b80*/  BRA `(.L_x_2566) ;  /* 0xffffffbc003c7947 */ /* 0x000fea000383ffff */
.L_x_2480:
[----:B0-----:R0:W1:Y:S02]  /*17b90*/  SYNCS.PHASECHK.TRANS64.TRYWAIT P0, [R4+URZ+0x28c40], R2 ;  /* 0x028c4002040075a7 */ /* 0x001064000800017f */
[----:B-1----:R-:W-:Y:S05]  /*17ba0*/  @!P0 NANOSLEEP.SYNCS 0x989680 ;  /* 0x009896800000895d */ /* 0x002fea0003900000 */
[----:B------:R-:W1:Y:S02]  /*17bb0*/  @!P0 SYNCS.PHASECHK.TRANS64 P0, [R4+URZ+0x28c40], R2 ;  /* 0x028c4002040085a7 */ /* 0x000e64000800007f */
[----:B-1----:R-:W-:Y:S05]  /*17bc0*/  @!P0 BRA `(.L_x_2480) ;  /* 0xfffffffc00f08947 */ /* 0x002fea000383ffff */
[----:B------:R-:W-:Y:S05]  /*17bd0*/  BRA `(.L_x_2567) ;  /* 0xffffffc8002c7947 */ /* 0x000fea000383ffff */
.L_x_2485:
[----:B-1----:R1:W2:Y:S02]  /*17be0*/  SYNCS.PHASECHK.TRANS64.TRYWAIT P0, [R4+URZ+0x28c60], R2 ;  /* 0x028c6002040075a7 */ /* 0x0022a4000800017f */
[----:B--2---:R-:W-:Y:S05]  /*17bf0*/  @!P0 NANOSLEEP.SYNCS 0x989680 ;  /* 0x009896800000895d */ /* 0x004fea0003900000 */
[----:B------:R-:W2:Y:S02]  /*17c00*/  @!P0 SYNCS.PHASECHK.TRANS64 P0, [R4+URZ+0x28c60], R2 ;  /* 0x028c6002040085a7 */ /* 0x000ea4000800007f */
[----:B--2---:R-:W-:Y:S05]  /*17c10*/  @!P0 BRA `(.L_x_2485) ;  /* 0xfffffffc00f08947 */ /* 0x004fea000383ffff */
[----:B------:R-:W-:Y:S05]  /*17c20*/  BRA `(.L_x_2568) ;  /* 0xffffffc800ac7947 */ /* 0x000fea000383ffff */
.L_x_2500:
[----:B-1----:R1:W2:Y:S02]  /*17c30*/  SYNCS.PHASECHK.TRANS64.TRYWAIT P0, [R4+URZ+0x28c40], R2 ;  /* 0x028c4002040075a7 */ /* 0x0022a4000800017f */
[----:B--2---:R-:W-:Y:S05]  /*17c40*/  @!P0 NANOSLEEP.SYNCS 0x989680 ;  /* 0x009896800000895d */ /* 0x004fea0003900000 */
[----:B------:R-:W2:Y:S02]  /*17c50*/  @!P0 SYNCS.PHASECHK.TRANS64 P0, [R4+URZ+0x28c40], R2 ;  /* 0x028c4002040085a7 */ /* 0x000ea4000800007f */
[----:B--2---:R-:W-:Y:S05]  /*17c60*/  @!P0 BRA `(.L_x_2500) ;  /* 0xfffffffc00f08947 */ /* 0x004fea000383ffff */
[----:B------:R-:W-:Y:S05]  /*17c70*/  BRA `(.L_x_2569) ;  /* 0xffffffd400787947 */ /* 0x000fea000383ffff */
.L_x_2505:
[----:B0-----:R0:W2:Y:S02]  /*17c80*/  SYNCS.PHASECHK.TRANS64.TRYWAIT P0, [R4+URZ+0x28c60], R2 ;  /* 0x028c6002040075a7 */ /* 0x0010a4000800017f */
[----:B--2---:R-:W-:Y:S05]  /*17c90*/  @!P0 NANOSLEEP.SYNCS 0x989680 ;  /* 0x009896800000895d */ /* 0x004fea0003900000 */
[----:B------:R-:W2:Y:S02]  /*17ca0*/  @!P0 SYNCS.PHASECHK.TRANS64 P0, [R4+URZ+0x28c60], R2 ;  /* 0x028c6002040085a7 */ /* 0x000ea4000800007f */
[----:B--2---:R-:W-:Y:S05]  /*17cb0*/  @!P0 BRA `(.L_x_2505) ;  /* 0xfffffffc00f08947 */ /* 0x004fea000383ffff */
[----:B------:R-:W-:Y:S05]  /*17cc0*/  BRA `(.L_x_2570) ;  /* 0xffffffd400fc7947 */ /* 0x000fea000383ffff */
.L_x_2521:
[----:B------:R-:W-:Y:S01]  /*17cd0*/  BSSY B0, `(.L_x_2571) ;  /* 0x0000008000007945 */ /* 0x000fe20003800000 */
[----:B------:R-:W-:Y:S02]  /*17ce0*/  IMAD.MOV.U32 R13, RZ, RZ, R16 ;  /* 0x000000ffff0d7224 */ /* 0x000fe400078e0010 */
[----:B------:R-:W-:Y:S02]  /*17cf0*/  IMAD.MOV.U32 R12, RZ, RZ, RZ ;  /* 0x000000ffff0c7224 */ /* 0x000fe400078e00ff */
[----:B------:R-:W-:Y:S02]  /*17d00*/  IMAD.MOV.U32 R11, RZ, RZ, 0x1f ;  /* 0x0000001fff0b7424 */ /* 0x000fe400078e00ff */
[----:B------:R-:W-:-:S07]  /*17d10*/  IMAD.MOV.U32 R15, RZ, RZ, -0x1 ;  /* 0xffffffffff0f7424 */ /* 0x000fce00078e00ff */
[----:B01---5:R-:W-:Y:S05]  /*17d20*/  WARPSYNC.COLLECTIVE R15, `(.L_x_2572) ;  /* 0x000000000f087348 */ /* 0x023fea0003c00000 */
[----:B------:R2:W3:Y:S02]  /*17d30*/  SHFL.IDX P6, R14, R13, R12, R11 ;  /* 0x0000000c0d0e7389 */ /* 0x0004e400000c000b */
[----:B0123-5:R-:W-:Y:S01]  /*17d40*/  ENDCOLLECTIVE ;  /* 0x000000000000791b */ /* 0x02ffe20003800000 */
.L_x_2572:
[----:B------:R-:W-:Y:S05]  /*17d50*/  BSYNC B0 ;  /* 0x0000000000007941 */ /* 0x000fea0003800000 */
.L_x_2571:
        /* <DEDUP_REMOVED lines=9> */
.L_x_2573:
        /* <DEDUP_REMOVED lines=18> */
.L_x_2574:
[----:B------:R-:W-:Y:S01]  /*17f10*/  IMAD.MOV.U32 R12, RZ, RZ, 0x2 ;  /* 0x00000002ff0c7424 */ /* 0x000fe200078e00ff */
[----:B------:R-:W-:-:S05]  /*17f20*/  SEL R5, R14, RZ, P1 ;  /* 0x000000ff0e057207 */ /* 0x000fca0000800000 */
[----:B------:R-:W-:-:S04]  /*17f30*/  IMAD.IADD R3, R2, 0x1, R5 ;  /* 0x0000000102037824 */ /* 0x000fc800078e0205 */
[----:B------:R-:W-:-:S07]  /*17f40*/  IMAD.MOV.U32 R13, RZ, RZ, R3 ;  /* 0x000000ffff0d7224 */ /* 0x000fce00078e0003 */
[----:B------:R-:W-:Y:S05]  /*17f50*/  WARPSYNC.COLLECTIVE R15, `(.L_x_2575) ;  /* 0x000000000f087348 */ /* 0x000fea0003c00000 */
[----:B------:R0:W1:Y:S02]  /*17f60*/  SHFL.UP P6, R14, R13, R12, R11 ;  /* 0x0400000c0d0e7389 */ /* 0x00006400000c000b */
[----:B01----:R-:W-:Y:S01]  /*17f70*/  ENDCOLLECTIVE ;  /* 0x000000000000791b */ /* 0x003fe20003800000 */
.L_x_2575:
[----:B------:R-:W-:Y:S01]  /*17f80*/  IMAD.MOV.U32 R12, RZ, RZ, 0x4 ;  /* 0x00000004ff0c7424 */ /* 0x000fe200078e00ff */
[----:B------:R-:W-:-:S05]  /*17f90*/  SEL R14, R14, RZ, P2 ;  /* 0x000000ff0e0e7207 */ /* 0x000fca0001000000 */
[----:B------:R-:W-:-:S04]  /*17fa0*/  IMAD.IADD R3, R3, 0x1, R14 ;  /* 0x0000000103037824 */ /* 0x000fc800078e020e */
[----:B------:R-:W-:-:S07]  /*17fb0*/  IMAD.MOV.U32 R13, RZ, RZ, R3 ;  /* 0x000000ffff0d7224 */ /* 0x000fce00078e0003 */
[----:B------:R-:W-:Y:S05]  /*17fc0*/  WARPSYNC.COLLECTIVE R15, `(.L_x_2576) ;  /* 0x000000000f087348 */ /* 0x000fea0003c00000 */
[----:B------:R0:W1:Y:S02]  /*17fd0*/  SHFL.UP P6, R14, R13, R12, R11 ;  /* 0x0400000c0d0e7389 */ /* 0x00006400000c000b */
[----:B01----:R-:W-:Y:S01]  /*17fe0*/  ENDCOLLECTIVE ;  /* 0x000000000000791b */ /* 0x003fe20003800000 */
.L_x_2576:
[----:B------:R-:W-:Y:S01]  /*17ff0*/  IMAD.MOV.U32 R12, RZ, RZ, 0x8 ;  /* 0x00000008ff0c7424 */ /* 0x000fe200078e00ff */
[----:B------:R-:W-:-:S05]  /*18000*/  SEL R14, R14, RZ, P3 ;  /* 0x000000ff0e0e7207 */ /* 0x000fca0001800000 */
[----:B------:R-:W-:-:S04]  /*18010*/  IMAD.IADD R3, R3, 0x1, R14 ;  /* 0x0000000103037824 */ /* 0x000fc800078e020e */
[----:B------:R-:W-:-:S07]  /*18020*/  IMAD.MOV.U32 R13, RZ, RZ, R3 ;  /* 0x000000ffff0d7224 */ /* 0x000fce00078e0003 */
[----:B------:R-:W-:Y:S05]  /*18030*/  WARPSYNC.COLLECTIVE R15, `(.L_x_2577) ;  /* 0x000000000f087348 */ /* 0x000fea0003c00000 */
[----:B------:R0:W1:Y:S02]  /*18040*/  SHFL.UP P6, R14, R13, R12, R11 ;  /* 0x0400000c0d0e7389 */ /* 0x00006400000c000b */
[----:B01----:R-:W-:Y:S01]  /*18050*/  ENDCOLLECTIVE ;  /* 0x000000000000791b */ /* 0x003fe20003800000 */
.L_x_2577:
[----:B------:R-:W-:Y:S01]  /*18060*/  IMAD.MOV.U32 R12, RZ, RZ, 0x10 ;  /* 0x00000010ff0c7424 */ /* 0x000fe200078e00ff */
[----:B------:R-:W-:-:S05]  /*18070*/  SEL R14, R14, RZ, P4 ;  /* 0x000000ff0e0e7207 */ /* 0x000fca0002000000 */
[----:B------:R-:W-:-:S04]  /*18080*/  IMAD.IADD R3, R3, 0x1, R14 ;  /* 0x0000000103037824 */ /* 0x000fc800078e020e */
[----:B------:R-:W-:-:S07]  /*18090*/  IMAD.MOV.U32 R13, RZ, RZ, R3 ;  /* 0x000000ffff0d7224 */ /* 0x000fce00078e0003 */
[----:B------:R-:W-:Y:S05]  /*180a0*/  WARPSYNC.COLLECTIVE R15, `(.L_x_2578) ;  /* 0x000000000f087348 */ /* 0x000fea0003c00000 */
[----:B------:R0:W1:Y:S02]  /*180b0*/  SHFL.UP P6, R14, R13, R12, R11 ;  /* 0x0400000c0d0e7389 */ /* 0x00006400000c000b */
[----:B01----:R-:W-:Y:S01]  /*180c0*/  ENDCOLLECTIVE ;  /* 0x000000000000791b */ /* 0x003fe20003800000 */
.L_x_2578:
        /* <DEDUP_REMOVED lines=8> */
.L_x_2579:
[----:B------:R-:W-:Y:S05]  /*18150*/  BRA `(.L_x_2580) ;  /* 0xffffffe000507947 */ /* 0x000fea000383ffff */
.L_x_2526:
[----:B------:R-:W-:Y:S01]  /*18160*/  BSSY B0, `(.L_x_2581) ;  /* 0x0000008000007945 */ /* 0x000fe20003800000 */
[----:B-----5:R-:W-:Y:S02]  /*18170*/  IMAD.MOV.U32 R13, RZ, RZ, R2 ;  /* 0x000000ffff0d7224 */ /* 0x020fe400078e0002 */
[----:B------:R-:W-:Y:S02]  /*18180*/  IMAD.MOV.U32 R12, RZ, RZ, 0x1 ;  /* 0x00000001ff0c7424 */ /* 0x000fe400078e00ff */
[----:B------:R-:W-:Y:S02]  /*18190*/  IMAD.MOV.U32 R11, RZ, RZ, RZ ;  /* 0x000000ffff0b7224 */ /* 0x000fe400078e00ff */
[----:B------:R-:W-:-:S07]  /*181a0*/  IMAD.MOV.U32 R15, RZ, RZ, -0x1 ;  /* 0xffffffffff0f7424 */ /* 0x000fce00078e00ff */
[----:B012---:R-:W-:Y:S05]  /*181b0*/  WARPSYNC.COLLECTIVE R15, `(.L_x_2582) ;  /* 0x000000000f087348 */ /* 0x007fea0003c00000 */
[----:B------:R3:W4:Y:S02]  /*181c0*/  SHFL.UP P6, R14, R13, R12, R11 ;  /* 0x0400000c0d0e7389 */ /* 0x00072400000c000b */
[----:B01234-:R-:W-:Y:S01]  /*181d0*/  ENDCOLLECTIVE ;  /* 0x000000000000791b */ /* 0x01ffe20003800000 */
.L_x_2582:
[----:B------:R-:W-:Y:S05]  /*181e0*/  BSYNC B0 ;  /* 0x0000000000007941 */ /* 0x000fea0003800000 */
.L_x_2581:
[----:B------:R-:W-:Y:S01]  /*181f0*/  SEL R13, R14, RZ, P1 ;  /* 0x000000ff0e0d7207 */ /* 0x000fe20000800000 */
[----:B------:R-:W-:Y:S02]  /*18200*/  IMAD.MOV.U32 R12, RZ, RZ, 0x2 ;  /* 0x00000002ff0c7424 */ /* 0x000fe400078e00ff */
[----:B------:R-:W-:Y:S02]  /*18210*/  IMAD.MOV.U32 R11, RZ, RZ, RZ ;  /* 0x000000ffff0b7224 */ /* 0x000fe400078e00ff */
[----:B------:R-:W-:Y:S02]  /*18220*/  IMAD.IADD R13, R2, 0x1, R13 ;  /* 0x00000001020d7824 */ /* 0x000fe400078e020d */
[----:B------:R-:W-:-:S07]  /*18230*/  IMAD.MOV.U32 R15, RZ, RZ, -0x1 ;  /* 0xffffffffff0f7424 */ /* 0x000fce00078e00ff */
[----:B------:R-:W-:Y:S05]  /*18240*/  WARPSYNC.COLLECTIVE R15, `(.L_x_2583) ;  /* 0x000000000f087348 */ /* 0x000fea0003c00000 */
[----:B------:R0:W1:Y:S02]  /*18250*/  SHFL.UP P6, R14, R13, R12, R11 ;  /* 0x0400000c0d0e7389 */ /* 0x00006400000c000b */
[----:B01----:R-:W-:Y:S01]  /*18260*/  ENDCOLLECTIVE ;  /* 0x000000000000791b */ /* 0x003fe20003800000 */
.L_x_2583:
[----:B------:R-:W-:Y:S01]  /*18270*/  IMAD.MOV.U32 R12, RZ, RZ, 0x4 ;  /* 0x00000004ff0c7424 */ /* 0x000fe200078e00ff */
[----:B------:R-:W-:-:S05]  /*18280*/  SEL R4, R14, RZ, P2 ;  /* 0x000000ff0e047207 */ /* 0x000fca0001000000 */
[----:B------:R-:W-:-:S04]  /*18290*/  IMAD.IADD R4, R13, 0x1, R4 ;  /* 0x000000010d047824 */ /* 0x000fc800078e0204 */
[----:B------:R-:W-:-:S07]  /*182a0*/  IMAD.MOV.U32 R13, RZ, RZ, R4 ;  /* 0x000000ffff0d7224 */ /* 0x000fce00078e0004 */
[----:B------:R-:W-:Y:S05]  /*182b0*/  WARPSYNC.COLLECTIVE R15, `(.L_x_2584) ;  /* 0x000000000f087348 */ /* 0x000fea0003c00000 */
[----:B------:R0:W1:Y:S02]  /*182c0*/  SHFL.UP P6, R14, R13, R12, R11 ;  /* 0x0400000c0d0e7389 */ /* 0x00006400000c000b */
[----:B01----:R-:W-:Y:S01]  /*182d0*/  ENDCOLLECTIVE ;  /* 0x000000000000791b */ /* 0x003fe20003800000 */
.L_x_2584:
[----:B------:R-:W-:Y:S01]  /*182e0*/  IMAD.MOV.U32 R12, RZ, RZ, 0x8 ;  /* 0x00000008ff0c7424 */ /* 0x000fe200078e00ff */
[----:B------:R-:W-:-:S05]  /*182f0*/  SEL R5, R14, RZ, P3 ;  /* 0x000000ff0e057207 */ /* 0x000fca0001800000 */
[----:B------:R-:W-:-:S04]  /*18300*/  IMAD.IADD R5, R4, 0x1, R5 ;  /* 0x0000000104057824 */ /* 0x000fc800078e0205 */
[----:B------:R-:W-:-:S07]  /*18310*/  IMAD.MOV.U32 R13, RZ, RZ, R5 ;  /* 0x000000ffff0d7224 */ /* 0x000fce00078e0005 */
[----:B------:R-:W-:Y:S05]  /*18320*/  WARPSYNC.COLLECTIVE R15, `(.L_x_2585) ;  /* 0x000000000f087348 */ /* 0x000fea0003c00000 */
[----:B------:R0:W1:Y:S02]  /*18330*/  SHFL.UP P6, R14, R13, R12, R11 ;  /* 0x0400000c0d0e7389 */ /* 0x00006400000c000b */
[----:B01----:R-:W-:Y:S01]  /*18340*/  ENDCOLLECTIVE ;  /* 0x000000000000791b */ /* 0x003fe20003800000 */
.L_x_2585:
[----:B------:R-:W-:Y:S01]  /*18350*/  IMAD.MOV.U32 R12, RZ, RZ, 0x10 ;  /* 0x00000010ff0c7424 */ /* 0x000fe200078e00ff */
[----:B------:R-:W-:-:S05]  /*18360*/  SEL R6, R14, RZ, P4 ;  /* 0x000000ff0e067207 */ /* 0x000fca0002000000 */
[----:B------:R-:W-:-:S04]  /*18370*/  IMAD.IADD R6, R5, 0x1, R6 ;  /* 0x0000000105067824 */ /* 0x000fc800078e0206 */
[----:B------:R-:W-:-:S07]  /*18380*/  IMAD.MOV.U32 R13, RZ, RZ, R6 ;  /* 0x000000ffff0d7224 */ /* 0x000fce00078e0006 */
[----:B------:R-:W-:Y:S05]  /*18390*/  WARPSYNC.COLLECTIVE R15, `(.L_x_2586) ;  /* 0x000000000f087348 */ /* 0x000fea0003c00000 */
[----:B------:R0:W1:Y:S02]  /*183a0*/  SHFL.UP P6, R14, R13, R12, R11 ;  /* 0x0400000c0d0e7389 */ /* 0x00006400000c000b */
[----:B01----:R-:W-:Y:S01]  /*183b0*/  ENDCOLLECTIVE ;  /* 0x000000000000791b */ /* 0x003fe20003800000 */
.L_x_2586:
        /* <DEDUP_REMOVED lines=8> */
.L_x_2587:
[----:B------:R-:W-:Y:S05]  /*18440*/  BRA `(.L_x_2588) ;  /* 0xffffffe000307947 */ /* 0x000fea000383ffff */
.L_x_2528:
[----:B------:R-:W-:Y:S01]  /*18450*/  BSSY B0, `(.L_x_2589) ;  /* 0x0000006000007945 */ /* 0x000fe20003800000 */
[----:B------:R-:W-:Y:S01]  /*18460*/  PLOP3.LUT P6, PT, P6, PT, PT, 0x8, 0x0 ;  /* 0x000000000000781c */ /* 0x000fe200037ce170 */
[----:B------:R-:W-:-:S12]  /*18470*/  IMAD.MOV.U32 R15, RZ, RZ, -0x1 ;  /* 0xffffffffff0f7424 */ /* 0x000fd800078e00ff */
[----:B01---5:R-:W-:Y:S05]  /*18480*/  WARPSYNC.COLLECTIVE R15, `(.L_x_2590) ;  /* 0x000000000f087348 */ /* 0x023fea0003c00000 */
[----:B------:R-:W-:Y:S01]  /*18490*/  VOTE.ANY R14, PT, P6 ;  /* 0x00000000000e7806 */ /* 0x000fe200030e0100 */
[----:B01---5:R-:W-:Y:S06]  /*184a0*/  ENDCOLLECTIVE ;  /* 0x000000000000791b */ /* 0x023fec0003800000 */
.L_x_2590:
[----:B------:R-:W-:Y:S05]  /*184b0*/  BSYNC B0 ;  /* 0x0000000000007941 */ /* 0x000fea0003800000 */
.L_x_2589:
        /* <DEDUP_REMOVED lines=9> */
.L_x_2591:
[----:B------:R-:W-:Y:S01]  /*18550*/  IMAD.MOV.U32 R17, RZ, RZ, R14 ;  /* 0x000000ffff117224 */ /* 0x000fe200078e000e */
[----:B------:R-:W-:Y:S06]  /*18560*/  BRA `(.L_x_2592) ;  /* 0xffffffe000207947 */ /* 0x000fec000383ffff */
.L_x_2530:
[----:B------:R-:W-:Y:S01]  /*18570*/  BSSY B0, `(.L_x_2593) ;  /* 0x0000007000007945 */ /* 0x000fe20003800000 */
[----:B------:R-:W-:Y:S02]  /*18580*/  IMAD.MOV.U32 R13, RZ, RZ, R3 ;  /* 0x000000ffff0d7224 */ /* 0x000fe400078e0003 */
[----:B------:R-:W-:Y:S02]  /*18590*/  IMAD.MOV.U32 R11, RZ, RZ, 0x1f ;  /* 0x0000001fff0b7424 */ /* 0x000fe400078e00ff */
[----:B------:R-:W-:-:S07]  /*185a0*/  IMAD.MOV.U32 R15, RZ, RZ, -0x1 ;  /* 0xffffffffff0f7424 */ /* 0x000fce00078e00ff */
[----:B012--5:R-:W-:Y:S05]  /*185b0*/  WARPSYNC.COLLECTIVE R15, `(.L_x_2594) ;  /* 0x000000000f087348 */ /* 0x027fea0003c00000 */
[----:B------:R3:W4:Y:S02]  /*185c0*/  SHFL.IDX P6, R14, R13, R12, R11 ;  /* 0x0000000c0d0e7389 */ /* 0x00072400000c000b */
[----:B012345:R-:W-:Y:S01]  /*185d0*/  ENDCOLLECTIVE ;  /* 0x000000000000791b */ /* 0x03ffe20003800000 */
.L_x_2594:
[----:B------:R-:W-:Y:S05]  /*185e0*/  BSYNC B0 ;  /* 0x0000000000007941 */ /* 0x000fea0003800000 */
.L_x_2593:
[----:B------:R-:W-:Y:S01]  /*185f0*/  IMAD.MOV.U32 R5, RZ, RZ, R14 ;  /* 0x000000ffff057224 */ /* 0x000fe200078e000e */
[----:B------:R-:W-:Y:S06]  /*18600*/  BRA `(.L_x_2529) ;  /* 0xffffffe000147947 */ /* 0x000fec000383ffff */
.L_x_2534:
[----:B0-----:R0:W1:Y:S02]  /*18610*/  SYNCS.PHASECHK.TRANS64.TRYWAIT P0, [R0+URZ+0x28c20], R3 ;  /* 0x028c2003000075a7 */ /* 0x001064000800017f */
[----:B-1----:R-:W-:Y:S05]  /*18620*/  @!P0 NANOSLEEP.SYNCS 0x989680 ;  /* 0x009896800000895d */ /* 0x002fea0003900000 */
[----:B------:R-:W1:Y:S02]  /*18630*/  @!P0 SYNCS.PHASECHK.TRANS64 P0, [R0+URZ+0x28c20], R3 ;  /* 0x028c2003000085a7 */ /* 0x000e64000800007f */
[----:B-1----:R-:W-:Y:S05]  /*18640*/  @!P0 BRA `(.L_x_2534) ;  /* 0xfffffffc00f08947 */ /* 0x002fea000383ffff */
[----:B------:R-:W-:Y:S05]  /*18650*/  BRA `(.L_x_2595) ;  /* 0xffffffe400947947 */ /* 0x000fea000383ffff */
.L_x_2535:
        /* <DEDUP_REMOVED lines=11> */
.L_x_2597:
[----:B------:R-:W-:Y:S05]  /*18710*/  BSYNC B0 ;  /* 0x0000000000007941 */ /* 0x000fea0003800000 */
.L_x_2596:
[----:B------:R-:W-:Y:S05]  /*18720*/  BRA `(.L_x_2598) ;  /* 0xffffffe4007c7947 */ /* 0x000fea000383ffff */
.L_x_2538:
[----:B------:R-:W-:Y:S01]  /*18730*/  BSSY B1, `(.L_x_2599) ;  /* 0x0000006000017945 */ /* 0x000fe20003800000 */
[----:B------:R-:W-:-:S07]  /*18740*/  IMAD.MOV.U32 R15, RZ, RZ, -0x1 ;  /* 0xffffffffff0f7424 */ /* 0x000fce00078e00ff */
[----:B01---5:R-:W-:Y:S05]  /*18750*/  WARPSYNC.COLLECTIVE R15, `(.L_x_2600) ;  /* 0x000000000f0c7348 */ /* 0x023fea0003c00000 */
[----:B------:R-:W-:Y:S02]  /*18760*/  ELECT P6, UR62, PT ;  /* 0x00000000003e782f */ /* 0x000fe400038c0000 */
[----:B------:R-:W-:Y:S01]  /*18770*/  MOV R14, UR62 ;  /* 0x0000003e000e7c02 */ /* 0x000fe20008000f00 */
[----:B01---5:R-:W-:Y:S10]  /*18780*/  ENDCOLLECTIVE ;  /* 0x000000000000791b */ /* 0x023ff40003800000 */
.L_x_2600:
[----:B------:R-:W-:Y:S05]  /*18790*/  BSYNC B1 ;  /* 0x0000000000017941 */ /* 0x000fea0003800000 */
.L_x_2599:
[----:B------:R-:W-:Y:S05]  /*187a0*/  BRA `(.L_x_2601) ;  /* 0xffffffe400747947 */ /* 0x000fea000383ffff */
.L_x_2540:
[----:B0-----:R0:W1:Y:S02]  /*187b0*/  SYNCS.PHASECHK.TRANS64.TRYWAIT P0, [R6+URZ], R5 ;  /* 0x00000005060075a7 */ /* 0x001064000800017f */
[----:B-1----:R-:W-:Y:S05]  /*187c0*/  @!P0 NANOSLEEP.SYNCS 0x989680 ;  /* 0x009896800000895d */ /* 0x002fea0003900000 */
[----:B------:R-:W1:Y:S02]  /*187d0*/  @!P0 SYNCS.PHASECHK.TRANS64 P0, [R6+URZ], R5 ;  /* 0x00000005060085a7 */ /* 0x000e64000800007f */
[----:B-1----:R-:W-:Y:S05]  /*187e0*/  @!P0 BRA `(.L_x_2540) ;  /* 0xfffffffc00f08947 */ /* 0x002fea000383ffff */
[----:B------:R-:W-:Y:S05]  /*187f0*/  BRA `(.L_x_2602) ;  /* 0xffffffe400b07947 */ /* 0x000fea000383ffff */
.L_x_2541:
[----:B-1----:R1:W2:Y:S02]  /*18800*/  SYNCS.PHASECHK.TRANS64.TRYWAIT P0, [R7+URZ], R2 ;  /* 0x00000002070075a7 */ /* 0x0022a4000800017f */
[----:B--2---:R-:W-:Y:S05]  /*18810*/  @!P0 NANOSLEEP.SYNCS 0x989680 ;  /* 0x009896800000895d */ /* 0x004fea0003900000 */
[----:B------:R-:W2:Y:S02]  /*18820*/  @!P0 SYNCS.PHASECHK.TRANS64 P0, [R7+URZ], R2 ;  /* 0x00000002070085a7 */ /* 0x000ea4000800007f */
[----:B--2---:R-:W-:Y:S05]  /*18830*/  @!P0 BRA `(.L_x_2541) ;  /* 0xfffffffc00f08947 */ /* 0x004fea000383ffff */
[----:B------:R-:W-:Y:S05]  /*18840*/  BRA `(.L_x_2603) ;  /* 0xffffffe400a47947 */ /* 0x000fea000383ffff */
.L_x_2543:
[----:B--2---:R2:W3:Y:S02]  /*18850*/  SYNCS.PHASECHK.TRANS64.TRYWAIT P0, [R4+URZ], R5 ;  /* 0x00000005040075a7 */ /* 0x0044e4000800017f */
[----:B---3--:R-:W-:Y:S05]  /*18860*/  @!P0 NANOSLEEP.SYNCS 0x989680 ;  /* 0x009896800000895d */ /* 0x008fea0003900000 */
[----:B------:R-:W3:Y:S02]  /*18870*/  @!P0 SYNCS.PHASECHK.TRANS64 P0, [R4+URZ], R5 ;  /* 0x00000005040085a7 */ /* 0x000ee4000800007f */
[----:B---3--:R-:W-:Y:S05]  /*18880*/  @!P0 BRA `(.L_x_2543) ;  /* 0xfffffffc00f08947 */ /* 0x008fea000383ffff */
[----:B------:R-:W-:Y:S05]  /*18890*/  BRA `(.L_x_2604) ;  /* 0xffffffe400ac7947 */ /* 0x000fea000383ffff */
.L_x_2605:
        /* <DEDUP_REMOVED lines=14> */
.L_x_5875:


//--------------------- .text._ZN7cutlass13device_kernelIN5flash11enable_sm90INS1_16FlashAttnFwdSm90INS1_25CollectiveMainloopFwdSm90ILi2EN4cute5tupleIJNS5_1CILi1EEES8_S8_EEENS6_IJNS7_ILi64EEESA_SA_EEELi512ENS_10bfloat16_tEfNS_4arch4Sm90ELb0ELb1ELb0ELb1ELb0ELb1ELb0ELb0ELb0ELb1ELb0ELb0EEENS1_21CollectiveEpilogueFwdINS6_IJSA_NS7_ILi512EEESA_EEES9_SC_SE_Li256ELb1ELb1ELb0ELb0EEENS1_36VarlenDynamicPersistentTileSchedulerILi64ELi64ELi256ELi128ELb0ELb1ELb1ELb1ELb0ELb1EEEEEEEEEvNT_6ParamsE --------------------------
	.section	.text._ZN7cutlass13device_kernelIN5flash11enable_sm90INS1_16FlashAttnFwdSm90INS1_25CollectiveMainloopFwdSm90ILi2EN4cute5tupleIJNS5_1CILi1EEES8_S8_EEENS6_IJNS7_ILi64EEESA_SA_EEELi512ENS_10bfloat16_tEfNS_4arch4Sm90ELb0ELb1ELb0ELb1ELb0ELb1ELb0ELb0ELb0ELb1ELb0ELb0EEENS1_21CollectiveEpilogueFwdINS6_IJSA_NS7_ILi512EEESA_EEES9_SC_SE_Li256ELb1ELb1ELb0ELb0EEENS1_36VarlenDynamicPersistentTileSchedulerILi64ELi64ELi256ELi128ELb0ELb1ELb1ELb1ELb0ELb1EEEEEEEEEvNT_6ParamsE,"ax",@progbits
	.align	128
.text._ZN7cutlass13device_kernelIN5flash11enable_sm90INS1_16FlashAttnFwdSm90INS1_25CollectiveMainloopFwdSm90ILi2EN4cute5tupleIJNS5_1CILi1EEES8_S8_EEENS6_IJNS7_ILi64EEESA_SA_EEELi512ENS_10bfloat16_tEfNS_4arch4Sm90ELb0ELb1ELb0ELb1ELb0ELb1ELb0ELb0ELb0ELb1ELb0ELb0EEENS1_21CollectiveEpilogueFwdINS6_IJSA_NS7_ILi512EEESA_EEES9_SC_SE_Li256ELb1ELb1ELb0ELb0EEENS1_36VarlenDynamicPersistentTileSchedulerILi64ELi64ELi256ELi128ELb0ELb1ELb1ELb1ELb0ELb1EEEEEEEEEvNT_6ParamsE:
        .type           _ZN7cutlass13device_kernelIN5flash11enable_sm90INS1_16FlashAttnFwdSm90INS1_25CollectiveMainloopFwdSm90ILi2EN4cute5tupleIJNS5_1CILi1EEES8_S8_EEENS6_IJNS7_ILi64EEESA_SA_EEELi512ENS_10bfloat16_tEfNS_4arch4Sm90ELb0ELb1ELb0ELb1ELb0ELb1ELb0ELb0ELb0ELb1ELb0ELb0EEENS1_21CollectiveEpilogueFwdINS6_IJSA_NS7_ILi512EEESA_EEES9_SC_SE_Li256ELb1ELb1ELb0ELb0EEENS1_36VarlenDynamicPersistentTileSchedulerILi64ELi64ELi256ELi128ELb0ELb1ELb1ELb1ELb0ELb1EEEEEEEEEvNT_6ParamsE,@function
        .size           _ZN7cutlass13device_kernelIN5flash11enable_sm90INS1_16FlashAttnFwdSm90INS1_25CollectiveMainloopFwdSm90ILi2EN4cute5tupleIJNS5_1CILi1EEES8_S8_EEENS6_IJNS7_ILi64EEESA_SA_EEELi512ENS_10bfloat16_tEfNS_4arch4Sm90ELb0ELb1ELb0ELb1ELb0ELb1ELb0ELb0ELb0ELb1ELb0ELb0EEENS1_21CollectiveEpilogueFwdINS6_IJSA_NS7_ILi512EEESA_EEES9_SC_SE_Li256ELb1ELb1ELb0ELb0EEENS1_36VarlenDynamicPersistentTileSchedulerILi64ELi64ELi256ELi128ELb0ELb1ELb1ELb1ELb0ELb1EEEEEEEEEvNT_6ParamsE,(.L_x_5876 - _ZN7cutlass13device_kernelIN5flash11enable_sm90INS1_16FlashAttnFwdSm90INS1_25CollectiveMainloopFwdSm90ILi2EN4cute5tupleIJNS5_1CILi1EEES8_S8_EEENS6_IJNS7_ILi64EEESA_SA_EEELi512ENS_10bfloat16_tEfNS_4arch4Sm90ELb0ELb1ELb0ELb1ELb0ELb1ELb0ELb0ELb0ELb1ELb0ELb0EEENS1_21CollectiveEpilogueFwdINS6_IJSA_NS7_ILi512EEESA_EEES9_SC_SE_Li256ELb1ELb1ELb0ELb0EEENS1_36VarlenDynamicPersistentTileSchedulerILi64ELi64ELi256ELi128ELb0ELb1ELb1ELb1ELb0ELb1EEEEEEEEEvNT_6ParamsE)
        .other          _ZN7cutlass13device_kernelIN5flash11enable_sm90INS1_16FlashAttnFwdSm90INS1_25CollectiveMainloopFwdSm90ILi2EN4cute5tupleIJNS5_1CILi1EEES8_S8_EEENS6_IJNS7_ILi64EEESA_SA_EEELi512ENS_10bfloat16_tEfNS_4arch4Sm90ELb0ELb1ELb0ELb1ELb0ELb1ELb0ELb0ELb0ELb1ELb0ELb0EEENS1_21CollectiveEpilogueFwdINS6_IJSA_NS7_ILi512EEESA_EEES9_SC_SE_Li256ELb1ELb1ELb0ELb0EEENS1_36VarlenDynamicPersistentTileSchedulerILi64ELi64ELi256ELi128ELb0ELb1ELb1ELb1ELb0ELb1EEEEEEEEEvNT_6ParamsE,@"STO_CUDA_ENTRY STV_DEFAULT"
_ZN7cutlass13device_kernelIN5flash11enable_sm90INS1_16FlashAttnFwdSm90INS1_25CollectiveMainloopFwdSm90ILi2EN4cute5tupleIJNS5_1CILi1EEES8_S8_EEENS6_IJNS7_ILi64EEESA_SA_EEELi512ENS_10bfloat16_tEfNS_4arch4Sm90ELb0ELb1ELb0ELb1ELb0ELb1ELb0ELb0ELb0ELb1ELb0ELb0EEENS1_21CollectiveEpilogueFwdINS6_IJSA_NS7_ILi512EEESA_EEES9_SC_SE_Li256ELb1ELb1ELb0ELb0EEENS1_36VarlenDynamicPersistentTileSchedulerILi64ELi64ELi256ELi128ELb0ELb1ELb1ELb1ELb0ELb1EEEEEEEEEvNT_6ParamsE:
        /* <DEDUP_REMOVED lines=24> */
.L_x_2607:
[----:B------:R-:W-:Y:S05]  /*0180*/  BSYNC B0 ;  /* 0x0000000000007941 */ /* 0x000fea0003800000 */
.L_x_2606:
        /* <DEDUP_REMOVED lines=37> */
.L_x_2608:
        /* <DEDUP_REMOVED lines=22> */
.L_x_2609:
        /* <DEDUP_REMOVED lines=18> */
.L_x_2610:
        /* <DEDUP_REMOVED lines=22> */
.L_x_2611:
        /* <DEDUP_REMOVED lines=22> */
.L_x_2612:
[----:B------:R-:W-:Y:S01]  /*0920*/  PLOP3.LUT P0, PT, PT, PT, UP0, 0x80, 0x0 ;  /* 0x000000000000781c */ /* 0x000fe20003f0f008 */
[----:B------:R-:W-:Y:S01]  /*0930*/  UMOV UR36, 0x1 ;  /* 0x0000000100247882 */ /* 0x000fe20000000000 */
[----:B------:R-:W-:Y:S01]  /*0940*/  NOP ;  /* 0x0000000000007918 */ /* 0x000fe20000000000 */
[----:B------:R-:W-:Y:S01]  /*0950*/  USEL UR36, UR36, 0x2, !UP0 ;  /* 0x0000000224247887 */ /* 0x000fe2000c000000 */
[----:B------:R-:W-:Y:S01]  /*0960*/  BSSY B9, `(.L_x_2613) ;  /* 0x0001ee8000097945 */ /* 0x000fe20003800000 */
[----:B------:R-:W-:Y:S01]  /*0970*/  ULDC.64 UR42, c[0x0][0x208] ;  /* 0x00008200002a7ab9 */ /* 0x000fe20000000a00 */
[----:B012-4-:R-:W-:Y:S07]  /*0980*/  BAR.SYNC.DEFER_BLOCKING 0x0 ;  /* 0x0000000000007b1d */ /* 0x017fee0000010000 */
[----:B------:R-:W-:Y:S05]  /*0990*/  @!P0 BRA `(.L_x_2614) ;  /* 0x0000015800d88947 */ /* 0x000fea0003800000 */
.L_x_2615:
[----:B------:R-:W-:-:S08]  /*09a0*/  NOP ;  /* 0x0000000000007918 */ /* 0x000fd00000000000 */
[----:B------:R-:W0:Y:S02]  /*09b0*/  USETMAXREG.TRY_ALLOC.CTAPOOL UP0, 0xf0 ;  /* 0x000000f0000079c8 */ /* 0x000e240008000600 */
[----:B0-----:R-:W-:-:S13]  /*09c0*/  PLOP3.LUT P0, PT, PT, PT, UP0, 0x80, 0x0 ;  /* 0x000000000000781c */ /* 0x001fda0003f0f008 */
[----:B------:R-:W-:Y:S05]  /*09d0*/  @!P0 BRA `(.L_x_2615) ;  /* 0xfffffffc00f08947 */ /* 0x000fea000383ffff */
[----:B------:R-:W-:Y:S01]  /*09e0*/  ISETP.NE.AND P0, PT, R2, 0x1, PT ;  /* 0x000000010200780c */ /* 0x000fe20003f05270 */
[----:B------:R-:W0:Y:S01]  /*09f0*/  S2UR UR5, SR_CgaCtaId ;  /* 0x00000000000579c3 */ /* 0x000e220000008800 */
[----:B------:R-:W-:-:S11]  /*0a00*/  UMOV UR4, 0x400 ;  /* 0x0000040000047882 */ /* 0x000fd60000000000 */
[----:B------:R-:W-:Y:S06]  /*0a10*/  @!P0 BAR.ARV 0x8, 0x100 ;  /* 0x0204000000008b1d */ /* 0x000fec0000002000 */
[----:B------:R-:W-:Y:S01]  /*0a20*/  ISETP.GE.U32.AND P0, PT, R4, 0x100, PT ;  /* 0x000001000400780c */ /* 0x000fe20003f06070 */
[----:B0-----:R-:W-:-:S06]  /*0a30*/  ULEA UR4, UR5, UR4, 0x18 ;  /* 0x0000000405047291 */ /* 0x001fcc000f8ec03f */
[----:B------:R-:W-:-:S06]  /*0a40*/  IMAD.U32 R2, RZ, RZ, UR4 ;  /* 0x00000004ff027e24 */ /* 0x000fcc000f8e00ff */
[----:B------:R-:W-:Y:S06]  /*0a50*/  @P0 BAR.ARV 0xf, 0x100 ;  /* 0x03c4000000000b1d */ /* 0x000fec0000002000 */
[----:B------:R-:W-:Y:S02]  /*0a60*/  ULDC UR4, c[0x0][0xc3c] ;  /* 0x00030f0000047ab9 */ /* 0x000fe40000000800 */
[----:B------:R-:W-:Y:S06]  /*0a70*/  BAR.SYNC.DEFER_BLOCKING 0x5, 0x180 ;  /* 0x0146000000007b1d */ /* 0x000fec0000010000 */
[----:B------:R-:W0:Y:S02]  /*0a80*/  LDS.128 R24, [R2+0x28cd0] ;  /* 0x028cd00002187984 */ /* 0x000e240000000c00 */
[----:B------:R-:W-:Y:S06]  /*0a90*/  BAR.ARV 0x4, 0x180 ;  /* 0x0106000000007b1d */ /* 0x000fec0000002000 */
[----:B0-----:R-:W-:-:S13]  /*0aa0*/  ISETP.GE.AND P0, PT, R27, UR4, PT ;  /* 0x000000041b007c0c */ /* 0x001fda000bf06270 */
[----:B------:R-:W-:Y:S05]  /*0ab0*/  @P0 BRA `(.L_x_2616) ;  /* 0x000001ec00480947 */ /* 0x000fea0003800000 */
[----:B------:R-:W-:Y:S01]  /*0ac0*/  VIADD R15, R4, 0xffffff80 ;  /* 0xffffff80040f7836 */ /* 0x000fe20000000000 */
[----:B------:R-:W-:Y:S01]  /*0ad0*/  CS2R R186, SRZ ;  /* 0x0000000000ba7805 */ /* 0x000fe2000001ff00 */
[----:B------:R-:W-:Y:S01]  /*0ae0*/  IMAD.MOV.U32 R197, RZ, RZ, 0x40 ;  /* 0x00000040ffc57424 */ /* 0x000fe200078e00ff */
[----:B------:R-:W-:Y:S01]  /*0af0*/  CS2R R18, SRZ ;  /* 0x0000000000127805 */ /* 0x000fe2000001ff00 */
[----:B------:R-:W-:Y:S01]  /*0b00*/  IMAD.MOV.U32 R219, RZ, RZ, RZ ;  /* 0x000000ffffdb7224 */ /* 0x000fe200078e00ff */
[----:B------:R-:W-:Y:S01]  /*0b10*/  SHF.R.S32.HI R0, RZ, 0x1f, R15 ;  /* 0x0000001fff007819 */ /* 0x000fe2000001140f */
[----:B------:R-:W-:-:S03]  /*0b20*/  ULOP3.LUT UR37, UR36, 0x1, URZ, 0xfc, !UPT ;  /* 0x0000000124257892 */ /* 0x000fc6000f8efc3f */
[CC--:B------:R-:W-:Y:S02]  /*0b30*/  LEA.HI R3, R0.reuse, R15.reuse, RZ, 0x4 ;  /* 0x0000000f00037211 */ /* 0x0c0fe400078f20ff */
[----:B------:R-:W-:Y:S02]  /*0b40*/  LEA.HI R6, R0, R15, RZ, 0x5 ;  /* 0x0000000f00067211 */ /* 0x000fe400078f28ff */
[----:B------:R-:W-:Y:S02]  /*0b50*/  LOP3.LUT R4, R3, 0xfffffff0, RZ, 0xc0, !PT ;  /* 0xfffffff003047812 */ /* 0x000fe400078ec0ff */
[--C-:B------:R-:W-:Y:S02]  /*0b60*/  SHF.R.S32.HI R203, RZ, 0x5, R6.reuse ;  /* 0x00000005ffcb7819 */ /* 0x100fe40000011406 */
[----:B------:R-:W-:Y:S01]  /*0b70*/  SHF.R.S32.HI R6, RZ, 0x1f, R6 ;  /* 0x0000001fff067819 */ /* 0x000fe20000011406 */
[----:B------:R-:W-:Y:S01]  /*0b80*/  IMAD.IADD R5, R15, 0x1, -R4 ;  /* 0x000000010f057824 */ /* 0x000fe200078e0a04 */
[----:B------:R-:W-:-:S02]  /*0b90*/  SHF.R.S32.HI R4, RZ, 0x4, R3 ;  /* 0x00000004ff047819 */ /* 0x000fc40000011403 */
[----:B------:R-:W-:Y:S02]  /*0ba0*/  LEA.HI R7, R0, R15, RZ, 0x7 ;  /* 0x0000000f00077211 */ /* 0x000fe400078f38ff */
[----:B------:R-:W-:Y:S02]  /*0bb0*/  SHF.R.S32.HI R10, RZ, 0x1f, R5 ;  /* 0x0000001fff0a7819 */ /* 0x000fe40000011405 */
[----:B------:R-:W-:Y:S02]  /*0bc0*/  LEA.HI R3, R3, R4, RZ, 0x1 ;  /* 0x0000000403037211 */ /* 0x000fe400078f08ff */
[----:B------:R-:W-:Y:S02]  /*0bd0*/  LEA.HI R13, R10, R5, RZ, 0x3 ;  /* 0x000000050a0d7211 */ /* 0x000fe400078f18ff */
[----:B------:R-:W-:Y:S02]  /*0be0*/  LEA.HI R6, R6, R203, RZ, 0x2 ;  /* 0x000000cb06067211 */ /* 0x000fe400078f10ff */
[C---:B------:R-:W-:Y:S01]  /*0bf0*/  LOP3.LUT R14, R13.reuse, 0xfffffff8, RZ, 0xc0, !PT ;  /* 0xfffffff80d0e7812 */ /* 0x040fe200078ec0ff */
[----:B------:R-:W-:Y:S01]  /*0c00*/  IMAD.SHL.U32 R13, R13, 0x40, RZ ;  /* 0x000000400d0d7824 */ /* 0x000fe200078e00ff */
[----:B------:R-:W-:-:S02]  /*0c10*/  LOP3.LUT R3, R3, 0x1ffffffe, RZ, 0xc0, !PT ;  /* 0x1ffffffe03037812 */ /* 0x000fc400078ec0ff */
[----:B------:R-:W-:Y:S01]  /*0c20*/  SHF.R.S32.HI R222, RZ, 0x7, R7 ;  /* 0x00000007ffde7819 */ /* 0x000fe20000011407 */
[----:B------:R-:W-:Y:S01]  /*0c30*/  IMAD.IADD R14, R5, 0x1, -R14 ;  /* 0x00000001050e7824 */ /* 0x000fe200078e0a0e */
[----:B------:R-:W-:Y:S01]  /*0c40*/  LOP3.LUT R6, R6, 0x3ffffc, RZ, 0xc0, !PT ;  /* 0x003ffffc06067812 */ /* 0x000fe200078ec0ff */
[----:B------:R-:W-:Y:S01]  /*0c50*/  IMAD.IADD R3, R4, 0x1, -R3 ;  /* 0x0000000104037824 */ /* 0x000fe200078e0a03 */
[----:B------:R-:W-:Y:S01]  /*0c60*/  LOP3.LUT R8, R7, 0xffffff80, RZ, 0xc0, !PT ;  /* 0xffffff8007087812 */ /* 0x000fe200078ec0ff */
[----:B------:R-:W-:Y:S01]  /*0c70*/  IMAD R5, R222, 0x100, R5 ;  /* 0x00000100de057824 */ /* 0x000fe200078e0205 */
[C---:B------:R-:W-:Y:S01]  /*0c80*/  R2P PR, R14.reuse, 0x6 ;  /* 0x000000060e007804 */ /* 0x040fe20000000000 */
[----:B------:R-:W-:Y:S01]  /*0c90*/  IMAD.IADD R6, R203, 0x1, -R6 ;  /* 0x00000001cb067824 */ /* 0x000fe200078e0a06 */
[----:B------:R-:W-:Y:S01]  /*0ca0*/  LEA.HI R7, R7, R222, RZ, 0x1 ;  /* 0x000000de07077211 */ /* 0x000fe200078f08ff */
[----:B------:R-:W-:Y:S02]  /*0cb0*/  IMAD.SHL.U32 R4, R14, 0x40, RZ ;  /* 0x000000400e047824 */ /* 0x000fe400078e00ff */
[----:B------:R-:W-:Y:S01]  /*0cc0*/  IMAD.IADD R8, R15, 0x1, -R8 ;  /* 0x000000010f087824 */ /* 0x000fe200078e0a08 */
[----:B------:R-:W-:Y:S01]  /*0cd0*/  LOP3.LUT R7, R7, 0xfffffe, RZ, 0xc0, !PT ;  /* 0x00fffffe07077812 */ /* 0x000fe200078ec0ff */
[----:B------:R-:W-:Y:S01]  /*0ce0*/  IMAD R6, R6, 0x10, R5 ;  /* 0x0000001006067824 */ /* 0x000fe200078e0205 */
[----:B------:R-:W-:Y:S01]  /*0cf0*/  LOP3.LUT R4, R4, 0x1c0, RZ, 0xc0, !PT ;  /* 0x000001c004047812 */ /* 0x000fe200078ec0ff */
[----:B------:R-:W-:Y:S01]  /*0d00*/  IMAD.SHL.U32 R3, R3, 0x8, RZ ;  /* 0x0000000803037824 */ /* 0x000fe200078e00ff */
[----:B------:R-:W-:Y:S01]  /*0d10*/  SHF.R.S32.HI R9, RZ, 0x1f, R8 ;  /* 0x0000001fff097819 */ /* 0x000fe20000011408 */
[----:B------:R-:W-:Y:S01]  /*0d20*/  IMAD.IADD R7, R222, 0x1, -R7 ;  /* 0x00000001de077824 */ /* 0x000fe200078e0a07 */
[----:B------:R-:W-:Y:S01]  /*0d30*/  SEL R197, R197, 0xffffffc0, !P2 ;  /* 0xffffffc0c5c57807 */ /* 0x000fe20005000000 */
[--C-:B------:R-:W-:Y:S01]  /*0d40*/  IMAD.U32 R235, R6, 0x40, R3.reuse ;  /* 0x0000004006eb7824 */ /* 0x100fe200078e0003 */
[----:B------:R-:W-:Y:S01]  /*0d50*/  LOP3.LUT R3, R4, 0x8, R3, 0xf8, !PT ;  /* 0x0000000804037812 */ /* 0x000fe200078ef803 */
[----:B------:R-:W-:Y:S01]  /*0d60*/  IMAD.SHL.U32 R194, R7, 0x100, RZ ;  /* 0x0000010007c27824 */ /* 0x000fe200078e00ff */
[----:B------:R-:W-:-:S02]  /*0d70*/  SHF.R.U32.HI R6, RZ, 0x3, R4 ;  /* 0x00000003ff067819 */ /* 0x000fc40000011604 */
[----:B------:R-:W-:Y:S02]  /*0d80*/  LOP3.LUT R4, R13, 0x7ffffe00, RZ, 0xc0, !PT ;  /* 0x7ffffe000d047812 */ /* 0x000fe400078ec0ff */
[----:B------:R-:W-:Y:S02]  /*0d90*/  LEA.HI R10, R9, R8, RZ, 0x2 ;  /* 0x00000008090a7211 */ /* 0x000fe400078f10ff */
[----:B------:R-:W-:Y:S01]  /*0da0*/  LOP3.LUT R3, R3, R6, RZ, 0x3c, !PT ;  /* 0x0000000603037212 */ /* 0x000fe200078e3cff */
[----:B------:R-:W-:Y:S01]  /*0db0*/  IMAD R4, R203, 0x400, R4 ;  /* 0x00000400cb047824 */ /* 0x000fe200078e0204 */
[--C-:B------:R-:W-:Y:S02]  /*0dc0*/  SHF.R.S32.HI R11, RZ, 0x2, R10.reuse ;  /* 0x00000002ff0b7819 */ /* 0x100fe4000001140a */
[----:B------:R-:W-:Y:S01]  /*0dd0*/  SHF.R.S32.HI R12, RZ, 0x1f, R10 ;  /* 0x0000001fff0c7819 */ /* 0x000fe2000001140a */
[----:B------:R-:W-:Y:S01]  /*0de0*/  IMAD.IADD R3, R4, 0x1, R3 ;  /* 0x0000000104037824 */ /* 0x000fe200078e0203 */
[----:B------:R-:W-:-:S02]  /*0df0*/  LEA.HI R4, R0, R15, RZ, 0x3 ;  /* 0x0000000f00047211 */ /* 0x000fc400078f18ff */
[----:B------:R-:W-:Y:S01]  /*0e00*/  LEA.HI R12, R12, R11, RZ, 0x3 ;  /* 0x0000000b0c0c7211 */ /* 0x000fe200078f18ff */
[----:B------:R-:W-:Y:S01]  /*0e10*/  IMAD R195, R3, 0x2, R2 ;  /* 0x0000000203c37824 */ /* 0x000fe200078e0202 */
[----:B------:R-:W-:Y:S02]  /*0e20*/  LEA.HI R0, R0, R15, RZ, 0x2 ;  /* 0x0000000f00007211 */ /* 0x000fe400078f10ff */
[----:B------:R-:W-:Y:S01]  /*0e30*/  LOP3.LUT R12, R12, 0xfffffff8, RZ, 0xc0, !PT ;  /* 0xfffffff80c0c7812 */ /* 0x000fe200078ec0ff */
[----:B------:R-:W-:Y:S01]  /*0e40*/  VIADD R198, R195, 0x26800 ;  /* 0x00026800c3c67836 */ /* 0x000fe20000000000 */
[----:B------:R-:W-:Y:S01]  /*0e50*/  LEA.HI R9, R9, R8, RZ, 0x5 ;  /* 0x0000000809097211 */ /* 0x000fe200078f28ff */
[----:B------:R-:W-:Y:S01]  /*0e60*/  VIADD R196, R195, 0x26820 ;  /* 0x00026820c3c47836 */ /* 0x000fe20000000000 */
[----:B------:R-:W-:Y:S01]  /*0e70*/  SHF.R.S32.HI R185, RZ, 0x2, R0 ;  /* 0x00000002ffb97819 */ /* 0x000fe20000011400 */
[----:B------:R-:W-:Y:S01]  /*0e80*/  IMAD.IADD R12, R11, 0x1, -R12 ;  /* 0x000000010b0c7824 */ /* 0x000fe200078e0a0c */
[----:B------:R-:W-:Y:S01]  /*0e90*/  SHF.R.S32.HI R9, RZ, 0x5, R9 ;  /* 0x00000005ff097819 */ /* 0x000fe20000011409 */
[----:B------:R-:W-:Y:S01]  /*0ea0*/  @P1 VIADD R196, R198, 0xffffffe0 ;  /* 0xffffffe0c6c41836 */ /* 0x000fe20000000000 */
[----:B------:R-:W-:Y:S01]  /*0eb0*/  SHF.R.S32.HI R221, RZ, 0x3, R4 ;  /* 0x00000003ffdd7819 */ /* 0x000fe20000011404 */
[----:B------:R-:W-:Y:S01]  /*0ec0*/  VIADD R236, R185, 0x20 ;  /* 0x00000020b9ec7836 */ /* 0x000fe20000000000 */
[----:B------:R-:W-:Y:S01]  /*0ed0*/  LOP3.LUT R220, R4, 0xfffffff8, RZ, 0xc0, !PT ;  /* 0xfffffff804dc7812 */ /* 0x000fe200078ec0ff */
[----:B------:R-:W-:Y:S01]  /*0ee0*/  IMAD R191, R9, 0x10, R12 ;  /* 0x0000001009bf7824 */ /* 0x000fe200078e020c */
[----:B------:R-:W-:Y:S01]  /*0ef0*/  SHF.R.S32.HI R4, RZ, 0x1f, R0 ;  /* 0x0000001fff047819 */ /* 0x000fe20000011400 */
[----:B------:R-:W-:Y:S01]  /*0f00*/  IMAD.SHL.U32 R228, R236, 0x40, RZ ;  /* 0x00000040ece47824 */ /* 0x000fe200078e00ff */
[----:B------:R-:W-:Y:S01]  /*0f10*/  LOP3.LUT R225, R0, 0xfffffffc, RZ, 0xc0, !PT ;  /* 0xfffffffc00e17812 */ /* 0x000fe200078ec0ff */
[C---:B------:R-:W-:Y:S01]  /*0f20*/  IMAD.IADD R220, R15.reuse, 0x1, -R220 ;  /* 0x000000010fdc7824 */ /* 0x040fe200078e0adc */
[----:B------:R-:W-:Y:S01]  /*0f30*/  SHF.R.S32.HI R9, RZ, 0x1f, R236 ;  /* 0x0000001fff097819 */ /* 0x000fe200000114ec */
[----:B------:R-:W-:Y:S01]  /*0f40*/  IMAD.IADD R198, R198, 0x1, R197 ;  /* 0x00000001c6c67824 */ /* 0x000fe200078e02c5 */
[----:B------:R-:W-:Y:S01]  /*0f50*/  LEA.HI R4, R4, R185, RZ, 0x3 ;  /* 0x000000b904047211 */ /* 0x000fe200078f18ff */
[----:B------:R-:W-:Y:S01]  /*0f60*/  IMAD.IADD R225, R15, 0x1, -R225 ;  /* 0x000000010fe17824 */ /* 0x000fe200078e0ae1 */
[----:B------:R-:W-:Y:S01]  /*0f70*/  LEA.HI R9, R9, R236, RZ, 0x3 ;  /* 0x000000ec09097211 */ /* 0x000fe200078f18ff */
[----:B------:R-:W-:Y:S01]  /*0f80*/  IMAD.SHL.U32 R200, R220, 0x8, RZ ;  /* 0x00000008dcc87824 */ /* 0x000fe200078e00ff */
[----:B------:R-:W-:Y:S01]  /*0f90*/  LOP3.LUT R4, R4, 0xfffffff8, RZ, 0xc0, !PT ;  /* 0xfffffff804047812 */ /* 0x000fe200078ec0ff */
[C---:B------:R-:W-:Y:S01]  /*0fa0*/  IMAD.SHL.U32 R16, R225.reuse, 0x8, RZ ;  /* 0x00000008e1107824 */ /* 0x040fe200078e00ff */
[----:B------:R-:W-:Y:S01]  /*0fb0*/  LEA.HI R0, R225, R225, RZ, 0x1 ;  /* 0x000000e1e1007211 */ /* 0x000fe200078f08ff */
[----:B------:R-:W-:Y:S01]  /*0fc0*/  IMAD.SHL.U32 R9, R9, 0x40, RZ ;  /* 0x0000004009097824 */ /* 0x000fe200078e00ff */
[----:B------:R-:W-:Y:S01]  /*0fd0*/  LOP3.LUT R228, R228, 0x1c0, RZ, 0xc0, !PT ;  /* 0x000001c0e4e47812 */ /* 0x000fe200078ec0ff */
[----:B------:R-:W-:Y:S01]  /*0fe0*/  IMAD.IADD R193, R185, 0x1, -R4 ;  /* 0x00000001b9c17824 */ /* 0x000fe200078e0a04 */
[----:B------:R-:W-:Y:S01]  /*0ff0*/  LOP3.LUT R5, R10, 0x7ffffffc, RZ, 0xc0, !PT ;  /* 0x7ffffffc0a057812 */ /* 0x000fe200078ec0ff */
[----:B------:R-:W-:Y:S01]  /*1000*/  IMAD.SHL.U32 R188, R225, 0x4, RZ ;  /* 0x00000004e1bc7824 */ /* 0x000fe200078e00ff */
[----:B------:R-:W-:Y:S01]  /*1010*/  LOP3.LUT R0, R0, 0x1ffffffe, RZ, 0xc0, !PT ;  /* 0x1ffffffe00007812 */ /* 0x000fe200078ec0ff */
[----:B------:R-:W-:Y:S01]  /*1020*/  VIADD R217, R200, 0x80 ;  /* 0x00000080c8d97836 */ /* 0x000fe20000000000 */
[----:B------:R-:W-:Y:S01]  /*1030*/  LOP3.LUT R4, R228, 0x38, R16, 0xf8, !PT ;  /* 0x00000038e4047812 */ /* 0x000fe200078ef810 */
[C---:B------:R-:W-:Y:S01]  /*1040*/  VIADD R216, R200.reuse, 0xc0 ;  /* 0x000000c0c8d87836 */ /* 0x040fe20000000000 */
[----:B------:R-:W-:Y:S01]  /*1050*/  SHF.R.U32.HI R6, RZ, 0x3, R228 ;  /* 0x00000003ff067819 */ /* 0x000fe200000116e4 */
[C---:B------:R-:W-:Y:S01]  /*1060*/  VIADD R218, R200.reuse, 0x40 ;  /* 0x00000040c8da7836 */ /* 0x040fe20000000000 */
[----:B------:R-:W-:Y:S01]  /*1070*/  LOP3.LUT R229, R9, 0xfffffe00, RZ, 0xc0, !PT ;  /* 0xfffffe0009e57812 */ /* 0x000fe200078ec0ff */
[C---:B------:R-:W-:Y:S01]  /*1080*/  VIADD R215, R200.reuse, 0x100 ;  /* 0x00000100c8d77836 */ /* 0x040fe20000000000 */
[----:B------:R-:W-:Y:S01]  /*1090*/  SHF.R.S32.HI R7, RZ, 0x1f, R216 ;  /* 0x0000001fff077819 */ /* 0x000fe200000114d8 */
[----:B------:R-:W-:Y:S01]  /*10a0*/  VIADD R214, R200, 0x140 ;  /* 0x00000140c8d67836 */ /* 0x000fe20000000000 */
[----:B------:R-:W-:Y:S01]  /*10b0*/  LOP3.LUT R227, R229, R4, R6, 0xf6, !PT ;  /* 0x00000004e5e37212 */ /* 0x000fe200078ef606 */
[----:B------:R-:W-:Y:S01]  /*10c0*/  VIADD R199, R188, 0x10 ;  /* 0x00000010bcc77836 */ /* 0x000fe20000000000 */
[----:B------:R-:W-:Y:S01]  /*10d0*/  SHF.R.S32.HI R10, RZ, 0x1f, R218 ;  /* 0x0000001fff0a7819 */ /* 0x000fe200000114da */
[C---:B------:R-:W-:Y:S01]  /*10e0*/  VIADD R224, R200.reuse, 0x180 ;  /* 0x00000180c8e07836 */ /* 0x040fe20000000000 */
[----:B------:R-:W-:Y:S01]  /*10f0*/  SHF.R.S32.HI R7, RZ, 0x1f, R214 ;  /* 0x0000001fff077819 */ /* 0x000fe200000114d6 */
[----:B------:R-:W-:Y:S01]  /*1100*/  VIADD R223, R200, 0x1c0 ;  /* 0x000001c0c8df7836 */ /* 0x000fe20000000000 */
[----:B------:R-:W-:Y:S01]  /*1110*/  SHF.R.S32.HI R226, RZ, 0x1f, R199 ;  /* 0x0000001fffe27819 */ /* 0x000fe200000114c7 */
[----:B------:R-:W-:Y:S01]  /*1120*/  IMAD.IADD R5, R8, 0x1, -R5 ;  /* 0x0000000108057824 */ /* 0x000fe200078e0a05 */
[----:B------:R-:W-:Y:S01]  /*1130*/  SHF.R.S32.HI R8, RZ, 0x1f, R217 ;  /* 0x0000001fff087819 */ /* 0x000fe200000114d9 */
[----:B------:R-:W-:Y:S01]  /*1140*/  IMAD.IADD R0, R225, 0x1, -R0 ;  /* 0x00000001e1007824 */ /* 0x000fe200078e0a00 */
[----:B------:R-:W-:Y:S01]  /*1150*/  SHF.R.S32.HI R8, RZ, 0x1f, R215 ;  /* 0x0000001fff087819 */ /* 0x000fe200000114d7 */
[----:B------:R-:W-:Y:S01]  /*1160*/  IMAD.SHL.U32 R184, R5, 0x2, RZ ;  /* 0x0000000205b87824 */ /* 0x000fe200078e00ff */
[----:B------:R-:W-:Y:S01]  /*1170*/  SHF.R.S32.HI R3, RZ, 0x1f, R224 ;  /* 0x0000001fff037819 */ /* 0x000fe200000114e0 */
[----:B------:R-:W-:Y:S01]  /*1180*/  IMAD R227, R227, 0x2, R2 ;  /* 0x00000002e3e37824 */ /* 0x000fe200078e0202 */
[----:B------:R-:W-:Y:S01]  /*1190*/  SHF.R.S32.HI R237, RZ, 0x1f, R223 ;  /* 0x0000001fffed7819 */ /* 0x000fe200000114df */
[----:B------:R-:W-:-:S02]  /*11a0*/  IMAD R201, R0, 0x8, R191 ;  /* 0x0000000800c97824 */ /* 0x000fc400078e02bf */
[----:B------:R-:W-:-:S07]  /*11b0*/  IMAD.IADD R197, R197, 0x1, R196 ;  /* 0x00000001c5c57824 */ /* 0x000fce00078e02c4 */
.L_x_2825:
[----:B------:R-:W-:Y:S01]  /*11c0*/  ULDC.64 UR4, c[0x0][0xa28] ;  /* 0x00028a0000047ab9 */ /* 0x000fe20000000a00 */
[----:B0-234-:R-:W0:Y:S01]  /*11d0*/  LDC.64 R6, c[0x0][0xa08] ;  /* 0x00028200ff067b82 */ /* 0x01de220000000a00 */
[----:B------:R-:W-:Y:S01]  /*11e0*/  ISETP.NE.U32.AND P0, PT, RZ, UR4, PT ;  /* 0x00000004ff007c0c */ /* 0x000fe2000bf05070 */
[----:B------:R-:W-:Y:S01]  /*11f0*/  IMAD.MOV.U32 R3, RZ, RZ, RZ ;  /* 0x000000ffff037224 */ /* 0x000fe200078e00ff */
[----:B------:R-:W-:Y:S01]  /*1200*/  ULDC.64 UR6, c[0x0][0xa20] ;  /* 0x0002880000067ab9 */ /* 0x000fe20000000a00 */
[----:B------:R-:W-:Y:S01]  /*1210*/  IMAD.MOV.U32 R29, RZ, RZ, RZ ;  /* 0x000000ffff1d7224 */ /* 0x000fe200078e00ff */
[----:B------:R-:W-:Y:S01]  /*1220*/  ISETP.NE.AND.EX P0, PT, RZ, UR5, PT, P0 ;  /* 0x00000005ff007c0c */ /* 0x000fe2000bf05300 */
[----:B------:R-:W-:Y:S02]  /*1230*/  ULDC.64 UR4, c[0x0][0xa18] ;  /* 0x0002860000047ab9 */ /* 0x000fe40000000a00 */
[----:B------:R-:W-:-:S04]  /*1240*/  ISETP.NE.U32.AND P1, PT, RZ, UR4, PT ;  /* 0x00000004ff007c0c */ /* 0x000fc8000bf25070 */
[----:B------:R-:W-:Y:S01]  /*1250*/  ISETP.NE.AND.EX P1, PT, RZ, UR5, PT, P1 ;  /* 0x00000005ff007c0c */ /* 0x000fe2000bf25310 */
[----:B------:R-:W-:Y:S02]  /*1260*/  ULDC.64 UR4, c[0x0][0xa08] ;  /* 0x0002820000047ab9 */ /* 0x000fe40000000a00 */
[----:B------:R-:W-:-:S03]  /*1270*/  ISETP.NE.U32.AND P3, PT, RZ, UR4, PT ;  /* 0x00000004ff007c0c */ /* 0x000fc6000bf65070 */
[----:B-1----:R-:W1:Y:S01]  /*1280*/  @P0 LDC.64 R4, c[0x0][0xa28] ;  /* 0x00028a00ff040b82 */ /* 0x002e620000000a00 */
[----:B------:R-:W-:Y:S01]  /*1290*/  ISETP.NE.AND.EX P3, PT, RZ, UR5, PT, P3 ;  /* 0x00000005ff007c0c */ /* 0x000fe2000bf65330 */
[----:B0-----:R-:W-:-:S06]  /*12a0*/  IMAD.WIDE R10, R27, 0x4, R6 ;  /* 0x000000041b0a7825 */ /* 0x001fcc00078e0206 */
[----:B------:R-:W0:Y:S01]  /*12b0*/  @P1 LDC.64 R8, c[0x0][0xa18] ;  /* 0x00028600ff081b82 */ /* 0x000e220000000a00 */
[----:B------:R-:W-:Y:S02]  /*12c0*/  ULDC UR4, c[0x0][0x288] ;  /* 0x0000a20000047ab9 */ /* 0x000fe40000000800 */
[----:B------:R-:W-:Y:S01]  /*12d0*/  IMAD.U32 R22, RZ, RZ, UR4 ;  /* 0x00000004ff167e24 */ /* 0x000fe2000f8e00ff */
[----:B------:R-:W-:Y:S02]  /*12e0*/  ULDC.64 UR4, c[0x0][0x418] ;  /* 0x0001060000047ab9 */ /* 0x000fe40000000a00 */
[----:B------:R2:W5:Y:S01]  /*12f0*/  @P3 LDG.E R29, desc[UR42][R10.64] ;  /* 0x0000002a0a1d3981 */ /* 0x000562000c1e1900 */
[----:B-1----:R-:W-:-:S05]  /*1300*/  @P0 IMAD.WIDE R4, R27, 0x4, R4 ;  /* 0x000000041b040825 */ /* 0x002fca00078e0204 */
[----:B------:R2:W5:Y:S01]  /*1310*/  @P0 LDG.E R3, desc[UR42][R4.64] ;  /* 0x0000002a04030981 */ /* 0x000562000c1e1900 */
[----:B0-----:R-:W-:-:S05]  /*1320*/  @P1 IMAD.WIDE R6, R27, 0x4, R8 ;  /* 0x000000041b061825 */ /* 0x001fca00078e0208 */
[----:B------:R2:W5:Y:S01]  /*1330*/  @P1 LDG.E R22, desc[UR42][R6.64] ;  /* 0x0000002a06161981 */ /* 0x000562000c1e1900 */
[----:B------:R-:W-:-:S03]  /*1340*/  UISETP.NE.U32.AND UP0, UPT, UR4, URZ, UPT ;  /* 0x0000003f0400728c */ /* 0x000fc6000bf05070 */
[----:B------:R-:W-:Y:S01]  /*1350*/  ULDC UR4, c[0x0][0x424] ;  /* 0x0001090000047ab9 */ /* 0x000fe20000000800 */
[----:B------:R-:W-:Y:S01]  /*1360*/  UISETP.NE.AND.EX UP0, UPT, UR5, URZ, UPT, UP0 ;  /* 0x0000003f0500728c */ /* 0x000fe2000bf05300 */
[----:B------:R-:W-:Y:S02]  /*1370*/  ISETP.NE.U32.AND P2, PT, RZ, UR6, PT ;  /* 0x00000006ff007c0c */ /* 0x000fe4000bf45070 */
[----:B------:R-:W-:Y:S01]  /*1380*/  ULDC UR5, c[0x0][0x2f0] ;  /* 0x0000bc0000057ab9 */ /* 0x000fe20000000800 */
[----:B------:R-:W-:Y:S01]  /*1390*/  USEL UR4, UR4, 0x1, UP0 ;  /* 0x0000000104047887 */ /* 0x000fe20008000000 */
[----:B------:R-:W-:-:S03]  /*13a0*/  ISETP.NE.AND.EX P2, PT, RZ, UR7, PT, P2 ;  /* 0x00000007ff007c0c */ /* 0x000fc6000bf45320 */
[----:B------:R-:W-:-:S03]  /*13b0*/  UIMAD UR4, UR4, UR5, URZ ;  /* 0x00000005040472a4 */ /* 0x000fc6000f8e023f */
[----:B------:R-:W-:Y:S01]  /*13c0*/  ULDC UR5, c[0x0][0x348] ;  /* 0x0000d20000057ab9 */ /* 0x000fe20000000800 */
[----:B------:R-:W-:Y:S02]  /*13d0*/  IMAD.MOV.U32 R204, RZ, RZ, R26 ;  /* 0x000000ffffcc7224 */ /* 0x000fe400078e001a */
[----:B------:R-:W-:Y:S01]  /*13e0*/  IMAD.MOV.U32 R205, RZ, RZ, R27 ;  /* 0x000000ffffcd7224 */ /* 0x000fe200078e001b */
[----:B--2---:R-:W-:Y:S06]  /*13f0*/  @P1 BRA `(.L_x_2617) ;  /* 0x0000000000241947 */ /* 0x004fec0003800000 */
        /* <DEDUP_REMOVED lines=9> */
.L_x_2617:
[----:B------:R-:W-:Y:S02]  /*1490*/  IMAD.U32 R36, RZ, RZ, UR5 ;  /* 0x00000005ff247e24 */ /* 0x000fe4000f8e00ff */
[----:B------:R-:W-:Y:S01]  /*14a0*/  IMAD.U32 R24, RZ, RZ, UR4 ;  /* 0x00000004ff187e24 */ /* 0x000fe2000f8e00ff */
[----:B------:R-:W-:Y:S06]  /*14b0*/  @!P2 BRA `(.L_x_2618) ;  /* 0x000000000010a947 */ /* 0x000fec0003800000 */
[----:B------:R-:W0:Y:S02]  /*14c0*/  LDC.64 R4, c[0x0][0xa20] ;  /* 0x00028800ff047b82 */ /* 0x000e240000000a00 */
[----:B0-----:R-:W-:-:S05]  /*14d0*/  IMAD.WIDE R4, R27, 0x4, R4 ;  /* 0x000000041b047825 */ /* 0x001fca00078e0204 */
[----:B------:R0:W5:Y:S01]  /*14e0*/  LDG.E R24, desc[UR42][R4.64] ;  /* 0x0000002a04187981 */ /* 0x000162000c1e1900 */
[----:B------:R-:W-:Y:S05]  /*14f0*/  BRA `(.L_x_2619) ;  /* 0x0000000000107947 */ /* 0x000fea0003800000 */
.L_x_2618:
[----:B------:R-:W-:Y:S05]  /*1500*/  @!P3 BRA `(.L_x_2619) ;  /* 0x00000000000cb947 */ /* 0x000fea0003800000 */
[----:B------:R-:W2:Y:S04]  /*1510*/  LDG.E R5, desc[UR42][R10.64] ;  /* 0x0000002a0a057981 */ /* 0x000ea8000c1e1900 */
[----:B------:R-:W2:Y:S02]  /*1520*/  LDG.E R24, desc[UR42][R10.64+0x4] ;  /* 0x0000042a0a187981 */ /* 0x000ea4000c1e1900 */
[----:B--2---:R-:W-:-:S07]  /*1530*/  IMAD.IADD R24, R24, 0x1, -R5 ;  /* 0x0000000118187824 */ /* 0x004fce00078e0a05 */
.L_x_2619:
[----:B------:R-:W-:Y:S01]  /*1540*/  ULDC.64 UR4, c[0x0][0xa10] ;  /* 0x0002840000047ab9 */ /* 0x000fe20000000a00 */
[----:B------:R-:W1:Y:S01]  /*1550*/  LDC R8, c[0x0][0x448] ;  /* 0x00011200ff087b82 */ /* 0x000e620000000800 */
[----:B------:R-:W-:-:S04]  /*1560*/  ISETP.NE.U32.AND P0, PT, RZ, UR4, PT ;  /* 0x00000004ff007c0c */ /* 0x000fc8000bf05070 */
[----:B------:R-:W-:Y:S01]  /*1570*/  ISETP.NE.AND.EX P0, PT, RZ, UR5, PT, P0 ;  /* 0x00000005ff007c0c */ /* 0x000fe2000bf05300 */
[----:B------:R-:W-:Y:S02]  /*1580*/  ULDC.64 UR4, c[0x0][0xa30] ;  /* 0x00028c0000047ab9 */ /* 0x000fe40000000a00 */
[----:B------:R-:W-:Y:S01]  /*1590*/  ISETP.NE.U32.AND P1, PT, RZ, UR4, PT ;  /* 0x00000004ff007c0c */ /* 0x000fe2000bf25070 */
[----:B-----5:R-:W-:Y:S01]  /*15a0*/  IMAD.MOV.U32 R37, RZ, RZ, R24 ;  /* 0x000000ffff257224 */ /* 0x020fe200078e0018 */
[----:B------:R-:W2:Y:S02]  /*15b0*/  LDC.64 R12, c[0x0][0x9e0] ;  /* 0x00027800ff0c7b82 */ /* 0x000ea40000000a00 */
[----:B------:R-:W-:-:S06]  /*15c0*/  ISETP.NE.AND.EX P1, PT, RZ, UR5, PT, P1 ;  /* 0x00000005ff007c0c */ /* 0x000fcc000bf25310 */
[----:B0-----:R-:W0:Y:S08]  /*15d0*/  @P0 LDC.64 R4, c[0x0][0xa10] ;  /* 0x00028400ff040b82 */ /* 0x001e300000000a00 */
[----:B------:R-:W3:Y:S01]  /*15e0*/  @P1 LDC.64 R6, c[0x0][0xa30] ;  /* 0x00028c00ff061b82 */ /* 0x000ee20000000a00 */
[----:B0-----:R-:W-:-:S05]  /*15f0*/  @P0 IMAD.WIDE R4, R27, 0x4, R4 ;  /* 0x000000041b040825 */ /* 0x001fca00078e0204 */
[----:B------:R-:W4:Y:S04]  /*1600*/  @P0 LDG.E R0, desc[UR42][R4.64] ;  /* 0x0000002a04000981 */ /* 0x000f28000c1e1900 */
[----:B------:R-:W4:Y:S01]  /*1610*/  @P0 LDG.E R9, desc[UR42][R4.64+0x4] ;  /* 0x0000042a04090981 */ /* 0x000f22000c1e1900 */
[----:B---3--:R-:W-:-:S05]  /*1620*/  @P1 IMAD.WIDE R6, R27, 0x4, R6 ;  /* 0x000000041b061825 */ /* 0x008fca00078e0206 */
[----:B------:R0:W5:Y:S01]  /*1630*/  @P1 LDG.E R37, desc[UR42][R6.64] ;  /* 0x0000002a06251981 */ /* 0x000162000c1e1900 */
[----:B-1----:R-:W-:Y:S01]  /*1640*/  ISETP.NE.AND P1, PT, R8, 0x1, PT ;  /* 0x000000010800780c */ /* 0x002fe20003f25270 */
[----:B------:R-:W-:Y:S01]  /*1650*/  IMAD.SHL.U32 R192, R25, 0x40, RZ ;  /* 0x0000004019c07824 */ /* 0x000fe200078e00ff */
[----:B--2---:R-:W-:Y:S01]  /*1660*/  ISETP.GE.AND P2, PT, R13, 0x1, PT ;  /* 0x000000010d00780c */ /* 0x004fe20003f46270 */
[----:B------:R-:W-:-:S10]  /*1670*/  IMAD.IADD R10, R24, 0x1, -R3 ;  /* 0x00000001180a7824 */ /* 0x000fd400078e0a03 */
[----:B------:R-:W1:Y:S08]  /*1680*/  @P1 LDC R11, c[0x0][0x44c] ;  /* 0x00011300ff0b1b82 */ /* 0x000e700000000800 */
[----:B------:R-:W2:Y:S01]  /*1690*/  @P1 LDC R8, c[0x0][0x450] ;  /* 0x00011400ff081b82 */ /* 0x000ea20000000800 */
[----:B----4-:R-:W-:Y:S02]  /*16a0*/  @P0 IMAD.IADD R36, R9, 0x1, -R0 ;  /* 0x0000000109240824 */ /* 0x010fe400078e0a00 */
[----:B------:R-:W-:-:S02]  /*16b0*/  VIADD R0, R192, 0x3f ;  /* 0x0000003fc0007836 */ /* 0x000fc40000000000 */
[----:B------:R-:W-:Y:S02]  /*16c0*/  IMAD.IADD R23, R10, 0x1, R36 ;  /* 0x000000010a177824 */ /* 0x000fe400078e0224 */
[----:B-1----:R-:W-:-:S03]  /*16d0*/  @P1 IMAD.HI.U32 R3, R0, R11, RZ ;  /* 0x0000000b00031227 */ /* 0x002fc600078e00ff */
[C---:B------:R-:W-:Y:S01]  /*16e0*/  IADD3 R5, R23.reuse, 0x1, -R22 ;  /* 0x0000000117057810 */ /* 0x040fe20007ffe816 */
[----:B------:R-:W-:Y:S01]  /*16f0*/  IMAD.MOV.U32 R4, RZ, RZ, R0 ;  /* 0x000000ffff047224 */ /* 0x000fe200078e0000 */
[----:B--2---:R-:W-:Y:S01]  /*1700*/  @P1 SHF.R.U32.HI R4, RZ, R8, R3 ;  /* 0x00000008ff041219 */ /* 0x004fe20000011603 */
[----:B------:R-:W-:-:S04]  /*1710*/  VIADD R0, R23, 0x3f ;  /* 0x0000003f17007836 */ /* 0x000fc80000000000 */
[----:B0-----:R-:W-:Y:S01]  /*1720*/  IMAD.IADD R7, R5, 0x1, R4 ;  /* 0x0000000105077824 */ /* 0x001fe200078e0204 */
[----:B------:R-:W-:-:S04]  /*1730*/  SHF.R.S32.HI R3, RZ, 0x1f, R0 ;  /* 0x0000001fff037819 */ /* 0x000fc80000011400 */
[----:B------:R-:W-:Y:S01]  /*1740*/  LEA.HI R3, R3, R0, RZ, 0x6 ;  /* 0x0000000003037211 */ /* 0x000fe200078f30ff */
[----:B------:R-:W-:-:S03]  /*1750*/  IMAD.IADD R0, R7, 0x1, R12 ;  /* 0x0000000107007824 */ /* 0x000fc600078e020c */
[----:B------:R-:W-:Y:S01]  /*1760*/  SHF.R.S32.HI R168, RZ, 0x6, R3 ;  /* 0x00000006ffa87819 */ /* 0x000fe20000011403 */
[----:B------:R-:W-:Y:S06]  /*1770*/  @!P2 BRA `(.L_x_2620) ;  /* 0x000000000048a947 */ /* 0x000fec0003800000 */
[C---:B------:R-:W-:Y:S01]  /*1780*/  ISETP.GT.AND P0, PT, R7.reuse, RZ, PT ;  /* 0x000000ff0700720c */ /* 0x040fe20003f04270 */
[----:B------:R-:W-:Y:S01]  /*1790*/  BSSY B0, `(.L_x_2621) ;  /* 0x000000e000007945 */ /* 0x000fe20003800000 */
[----:B------:R-:W-:-:S11]  /*17a0*/  VIADD R3, R7, 0xffffffff ;  /* 0xffffffff07037836 */ /* 0x000fd60000000000 */
        /* <DEDUP_REMOVED lines=8> */
.L_x_2622:
[----:B------:R-:W-:-:S13]  /*1830*/  ISETP.NE.AND P0, PT, R13, 0x1, PT ;  /* 0x000000010d00780c */ /* 0x000fda0003f05270 */
[----:B------:R-:W0:Y:S02]  /*1840*/  @P0 LDC.64 R4, c[0x0][0x9e8] ;  /* 0x00027a00ff040b82 */ /* 0x000e240000000a00 */
[----:B0-----:R-:W-:-:S05]  /*1850*/  @P0 IMAD.HI.U32 R4, R3, R4, RZ ;  /* 0x0000000403040227 */ /* 0x001fca00078e00ff */
[----:B------:R-:W-:-:S07]  /*1860*/  @P0 SHF.R.U32.HI R3, RZ, R5, R4 ;  /* 0x00000005ff030219 */ /* 0x000fce0000011604 */
.L_x_2623:
[----:B------:R-:W-:Y:S05]  /*1870*/  BSYNC B0 ;  /* 0x0000000000007941 */ /* 0x000fea0003800000 */
.L_x_2621:
[----:B------:R-:W-:-:S05]  /*1880*/  IMAD R3, R3, R13, R13 ;  /* 0x0000000d03037224 */ /* 0x000fca00078e020d */
[----:B------:R-:W-:-:S07]  /*1890*/  VIMNMX R0, R0, R3, PT ;  /* 0x0000000300007248 */ /* 0x000fce0003fe0100 */
.L_x_2620:
[----:B------:R-:W0:Y:S01]  /*18a0*/  @P1 LDC R3, c[0x0][0x44c] ;  /* 0x00011300ff031b82 */ /* 0x000e220000000800 */
[----:B------:R-:W-:-:S07]  /*18b0*/  ULDC UR4, c[0x0][0x9dc] ;  /* 0x0002770000047ab9 */ /* 0x000fce0000000800 */
[----:B------:R-:W1:Y:S01]  /*18c0*/  @P1 LDC R5, c[0x0][0x450] ;  /* 0x00011400ff051b82 */ /* 0x000e620000000800 */
[----:B0-----:R-:W-:-:S04]  /*18d0*/  @P1 IMAD.HI.U32 R4, R192, R3, RZ ;  /* 0x00000003c0041227 */ /* 0x001fc800078e00ff */
[----:B------:R-:W-:Y:S01]  /*18e0*/  IMAD.MOV.U32 R3, RZ, RZ, R192 ;  /* 0x000000ffff037224 */ /* 0x000fe200078e00c0 */
[----:B-1----:R-:W-:-:S04]  /*18f0*/  @P1 SHF.R.U32.HI R3, RZ, R5, R4 ;  /* 0x00000005ff031219 */ /* 0x002fc80000011604 */
[----:B------:R-:W-:-:S05]  /*1900*/  IADD3 R3, R3, R23, -R22 ;  /* 0x0000001703037210 */ /* 0x000fca0007ffe816 */
[----:B------:R-:W-:Y:S01]  /*1910*/  VIADD R4, R3, -UR4 ;  /* 0x8000000403047c36 */ /* 0x000fe20008000000 */
[----:B------:R-:W-:Y:S06]  /*1920*/  @!P2 BRA `(.L_x_2624) ;  /* 0x000000000044a947 */ /* 0x000fec0003800000 */
[----:B------:R-:W-:Y:S01]  /*1930*/  ISETP.GT.AND P0, PT, R3, -0x1, PT ;  /* 0xffffffff0300780c */ /* 0x000fe20003f04270 */
[----:B------:R-:W-:-:S12]  /*1940*/  BSSY B0, `(.L_x_2625) ;  /* 0x000000d000007945 */ /* 0x000fd80003800000 */
        /* <DEDUP_REMOVED lines=8> */
.L_x_2626:
[----:B------:R-:W-:-:S13]  /*19d0*/  ISETP.NE.AND P0, PT, R13, 0x1, PT ;  /* 0x000000010d00780c */ /* 0x000fda0003f05270 */
[----:B------:R-:W0:Y:S02]  /*19e0*/  @P0 LDC.64 R6, c[0x0][0x9e8] ;  /* 0x00027a00ff060b82 */ /* 0x000e240000000a00 */
[----:B0-----:R-:W-:-:S05]  /*19f0*/  @P0 IMAD.HI.U32 R6, R3, R6, RZ ;  /* 0x0000000603060227 */ /* 0x001fca00078e00ff */
[----:B------:R-:W-:-:S07]  /*1a00*/  @P0 SHF.R.U32.HI R3, RZ, R7, R6 ;  /* 0x00000007ff030219 */ /* 0x000fce0000011606 */
.L_x_2627:
[----:B------:R-:W-:Y:S05]  /*1a10*/  BSYNC B0 ;  /* 0x0000000000007941 */ /* 0x000fea0003800000 */
.L_x_2625:
[----:B------:R-:W-:-:S05]  /*1a20*/  IMAD R3, R3, R13, RZ ;  /* 0x0000000d03037224 */ /* 0x000fca00078e02ff */
[----:B------:R-:W-:-:S07]  /*1a30*/  VIMNMX R4, R4, R3, !PT ;  /* 0x0000000304047248 */ /* 0x000fce0007fe0100 */
.L_x_2624:
[----:B------:R-:W-:Y:S01]  /*1a40*/  VIADD R0, R0, 0x3f ;  /* 0x0000003f00007836 */ /* 0x000fe20000000000 */
[----:B------:R-:W-:Y:S02]  /*1a50*/  SHF.R.S32.HI R5, RZ, 0x1f, R4 ;  /* 0x0000001fff057819 */ /* 0x000fe40000011404 */
[----:B------:R-:W-:Y:S02]  /*1a60*/  PLOP3.LUT P3, PT, PT, PT, PT, 0x80, 0x0 ;  /* 0x000000000000781c */ /* 0x000fe40003f6f070 */
[----:B------:R-:W-:Y:S02]  /*1a70*/  SHF.R.S32.HI R3, RZ, 0x1f, R0 ;  /* 0x0000001fff037819 */ /* 0x000fe40000011400 */
[----:B------:R-:W-:Y:S02]  /*1a80*/  LEA.HI R5, R5, R4, RZ, 0x6 ;  /* 0x0000000405057211 */ /* 0x000fe400078f30ff */
[----:B------:R-:W-:Y:S02]  /*1a90*/  LEA.HI R3, R3, R0, RZ, 0x6 ;  /* 0x0000000003037211 */ /* 0x000fe400078f30ff */
[----:B------:R-:W-:-:S02]  /*1aa0*/  SHF.R.S32.HI R5, RZ, 0x6, R5 ;  /* 0x00000006ff057819 */ /* 0x000fc40000011405 */
[----:B------:R-:W-:Y:S02]  /*1ab0*/  SHF.R.S32.HI R3, RZ, 0x6, R3 ;  /* 0x00000006ff037819 */ /* 0x000fe40000011403 */
[----:B------:R-:W-:Y:S02]  /*1ac0*/  VIMNMX R5, RZ, R5, !PT ;  /* 0x00000005ff057248 */ /* 0x000fe40007fe0100 */
[----:B------:R-:W-:-:S03]  /*1ad0*/  VIMNMX R3, R168, R3, PT ;  /* 0x00000003a8037248 */ /* 0x000fc60003fe0100 */
[--C-:B------:R-:W-:Y:S02]  /*1ae0*/  IMAD R5, R5, 0x40, -R10.reuse ;  /* 0x0000004005057824 */ /* 0x100fe400078e0a0a */
[----:B------:R-:W-:-:S03]  /*1af0*/  IMAD R3, R3, 0x40, -R10 ;  /* 0x0000004003037824 */ /* 0x000fc600078e0a0a */
[----:B------:R-:W-:Y:S02]  /*1b00*/  VIMNMX R5, RZ, R5, !PT ;  /* 0x00000005ff057248 */ /* 0x000fe40007fe0100 */
[----:B------:R-:W-:Y:S02]  /*1b10*/  VIMNMX R0, R3, R36, PT ;  /* 0x0000002403007248 */ /* 0x000fe40003fe0100 */
[----:B------:R-:W-:Y:S02]  /*1b20*/  SHF.R.U32.HI R44, RZ, 0x6, R5 ;  /* 0x00000006ff2c7819 */ /* 0x000fe40000011605 */
[----:B------:R-:W-:-:S03]  /*1b30*/  ISETP.GT.AND P0, PT, R0, R5, PT ;  /* 0x000000050000720c */ /* 0x000fc60003f04270 */
[----:B------:R-:W-:-:S10]  /*1b40*/  IMAD.MOV.U32 R45, RZ, RZ, R44 ;  /* 0x000000ffff2d7224 */ /* 0x000fd400078e002c */
[----:B------:R-:W-:-:S05]  /*1b50*/  @P0 VIADD R0, R0, 0x3f ;  /* 0x0000003f00000836 */ /* 0x000fca0000000000 */
[----:B------:R-:W-:-:S04]  /*1b60*/  @P0 SHF.R.S32.HI R3, RZ, 0x1f, R0 ;  /* 0x0000001fff030819 */ /* 0x000fc80000011400 */
[----:B------:R-:W-:-:S04]  /*1b70*/  @P0 LEA.HI R3, R3, R0, RZ, 0x6 ;  /* 0x0000000003030211 */ /* 0x000fc800078f30ff */
[----:B------:R-:W-:-:S04]  /*1b80*/  @P0 SHF.R.S32.HI R45, RZ, 0x6, R3 ;  /* 0x00000006ff2d0819 */ /* 0x000fc80000011403 */
[----:B------:R-:W-:-:S13]  /*1b90*/  ISETP.GT.AND P0, PT, R45, R44, PT ;  /* 0x0000002c2d00720c */ /* 0x000fda0003f04270 */
[----:B------:R-:W-:Y:S05]  /*1ba0*/  @!P0 BRA `(.L_x_2628) ;  /* 0x00000028009c8947 */ /* 0x000fea0003800000 */
        /* <DEDUP_REMOVED lines=20> */
.L_x_2630:
[----:B------:R-:W-:Y:S05]  /*1cf0*/  BSYNC B6 ;  /* 0x0000000000067941 */ /* 0x000fea0003800000 */
.L_x_2629:
        /* <DEDUP_REMOVED lines=20> */
.L_x_2632:
[----:B------:R-:W-:Y:S05]  /*1e40*/  BSYNC B6 ;  /* 0x0000000000067941 */ /* 0x000fea0003800000 */
.L_x_2631:
[----:B------:R-:W-:Y:S01]  /*1e50*/  ULDC.64 UR4, c[0x0][0x9f8] ;  /* 0x00027e0000047ab9 */ /* 0x000fe20000000a00 */
[----:B------:R-:W0:Y:S01]  /*1e60*/  LDC.64 R50, c[0x0][0x300] ;  /* 0x0000c000ff327b82 */ /* 0x000e220000000a00 */
[----:B------:R-:W-:Y:S01]  /*1e70*/  ISETP.NE.U32.AND P0, PT, RZ, UR4, PT ;  /* 0x00000004ff007c0c */ /* 0x000fe2000bf05070 */
[----:B------:R-:W-:Y:S01]  /*1e80*/  IMAD.IADD R40, R29, 0x1, R24 ;  /* 0x000000011d287824 */ /* 0x000fe200078e0218 */
[----:B------:R-:W-:Y:S01]  /*1e90*/  ULDC.64 UR8, c[0x0][0xa08] ;  /* 0x0002820000087ab9 */ /* 0x000fe20000000a00 */
[----:B------:R-:W-:Y:S01]  /*1ea0*/  ULDC.64 UR6, c[0x0][0x330] ;  /* 0x0000cc0000067ab9 */ /* 0x000fe20000000a00 */
[----:B------:R-:W-:Y:S01]  /*1eb0*/  ISETP.NE.AND.EX P0, PT, RZ, UR5, PT, P0 ;  /* 0x00000005ff007c0c */ /* 0x000fe2000bf05300 */
[----:B------:R-:W-:Y:S02]  /*1ec0*/  ULDC.64 UR4, c[0x0][0x308] ;  /* 0x0000c20000047ab9 */ /* 0x000fe40000000a00 */
[----:B------:R-:W1:Y:S01]  /*1ed0*/  LDC.64 R52, c[0x0][0x3f8] ;  /* 0x0000fe00ff347b82 */ /* 0x000e620000000a00 */
[----:B------:R-:W-:-:S07]  /*1ee0*/  SHF.R.S32.HI R17, RZ, 0x1f, R16 ;  /* 0x0000001fff117819 */ /* 0x000fce0000011410 */
[----:B------:R-:W2:Y:S08]  /*1ef0*/  LDC R41, c[0x0][0x3f4] ;  /* 0x0000fd00ff297b82 */ /* 0x000eb00000000800 */
[----:B------:R-:W3:Y:S02]  /*1f00*/  @P0 LDC.64 R4, c[0x0][0x9f8] ;  /* 0x00027e00ff040b82 */ /* 0x000ee40000000a00 */
[----:B---3--:R-:W-:-:S05]  /*1f10*/  @P0 IMAD.WIDE R4, R27, 0x4, R4 ;  /* 0x000000041b040825 */ /* 0x008fca00078e0204 */
[----:B------:R3:W4:Y:S01]  /*1f20*/  @P0 LDG.E R27, desc[UR42][R4.64] ;  /* 0x0000002a041b0981 */ /* 0x000722000c1e1900 */
[----:B------:R-:W-:Y:S01]  /*1f30*/  SHF.R.S32.HI R24, RZ, 0x1f, R40 ;  /* 0x0000001fff187819 */ /* 0x000fe20000011428 */
[-C--:B0-----:R-:W-:Y:S01]  /*1f40*/  IMAD.WIDE.U32 R6, R40, R50.reuse, RZ ;  /* 0x0000003228067225 */ /* 0x081fe200078e00ff */
[----:B------:R-:W-:Y:S01]  /*1f50*/  ISETP.NE.U32.AND P0, PT, RZ, UR8, PT ;  /* 0x00000008ff007c0c */ /* 0x000fe2000bf05070 */
[----:B------:R-:W0:Y:S01]  /*1f60*/  S2R R57, SR_TID.X ;  /* 0x0000000000397919 */ /* 0x000e220000002100 */
[----:B------:R-:W-:Y:S01]  /*1f70*/  SHF.R.S32.HI R189, RZ, 0x1f, R188 ;  /* 0x0000001fffbd7819 */ /* 0x000fe200000114bc */
[----:B------:R-:W-:Y:S01]  /*1f80*/  IMAD R0, R24, R50, RZ ;  /* 0x0000003218007224 */ /* 0x000fe200078e02ff */
[----:B------:R-:W-:Y:S01]  /*1f90*/  ISETP.NE.AND.EX P0, PT, RZ, UR9, PT, P0 ;  /* 0x00000009ff007c0c */ /* 0x000fe2000bf05300 */
[----:B------:R-:W-:Y:S01]  /*1fa0*/  IMAD.WIDE.U32 R10, R26, UR6, R16 ;  /* 0x000000061a0a7c25 */ /* 0x000fe2000f8e0010 */
[----:B--2---:R-:W-:Y:S02]  /*1fb0*/  ISETP.GE.AND P1, PT, R16, R41, PT ;  /* 0x000000291000720c */ /* 0x004fe40003f26270 */
[----:B------:R-:W-:Y:S01]  /*1fc0*/  SHF.L.U64.HI R49, R50, 0x6, R51 ;  /* 0x0000000632317819 */ /* 0x000fe20000010233 */
[----:B------:R-:W-:Y:S01]  /*1fd0*/  IMAD R3, R40, R51, R0 ;  /* 0x0000003328037224 */ /* 0x000fe200078e0200 */
[----:B------:R-:W-:Y:S01]  /*1fe0*/  SHF.R.S32.HI R0, RZ, 0x1f, R26 ;  /* 0x0000001fff007819 */ /* 0x000fe2000001141a */
[----:B------:R-:W-:Y:S01]  /*1ff0*/  IMAD.SHL.U32 R14, R193, 0x40, RZ ;  /* 0x00000040c10e7824 */ /* 0x000fe200078e00ff */
[----:B------:R-:W-:Y:S01]  /*2000*/  IADD3 R40, P2, R185, R40, RZ ;  /* 0x00000028b9287210 */ /* 0x000fe20007f5e0ff */
[----:B------:R-:W-:Y:S01]  /*2010*/  IMAD.IADD R7, R7, 0x1, R3 ;  /* 0x0000000107077824 */ /* 0x000fe200078e0203 */
[----:B------:R-:W-:Y:S01]  /*2020*/  P2R R66, PR, RZ, 0x2 ;  /* 0x00000002ff427803 */ /* 0x000fe20000000000 */
[----:B------:R-:W-:-:S02]  /*2030*/  IMAD R3, R0, UR4, RZ ;  /* 0x0000000400037c24 */ /* 0x000fc4000f8e02ff */
[----:B------:R-:W-:-:S04]  /*2040*/  IMAD.WIDE.U32 R6, R26, UR4, R6 ;  /* 0x000000041a067c25 */ /* 0x000fc8000f8e0006 */
[----:B---3--:R-:W-:Y:S01]  /*2050*/  IMAD R5, R26, UR5, R3 ;  /* 0x000000051a057c24 */ /* 0x008fe2000f8e0203 */
[----:B------:R-:W-:Y:S01]  /*2060*/  ULDC.64 UR4, c[0x0][0x310] ;  /* 0x0000c40000047ab9 */ /* 0x000fe20000000a00 */
[----:B------:R-:W-:Y:S01]  /*2070*/  IMAD R9, R0, UR6, RZ ;  /* 0x0000000600097c24 */ /* 0x000fe2000f8e02ff */
[----:B------:R-:W-:Y:S01]  /*2080*/  SHF.R.S32.HI R3, RZ, 0x1f, R185 ;  /* 0x0000001fff037819 */ /* 0x000fe200000114b9 */
[----:B------:R-:W-:Y:S02]  /*2090*/  IMAD.IADD R7, R7, 0x1, R5 ;  /* 0x0000000107077824 */ /* 0x000fe400078e0205 */
[----:B------:R-:W2:Y:S01]  /*20a0*/  LDC.64 R4, c[0x0][0x408] ;  /* 0x00010200ff047b82 */ /* 0x000ea20000000a00 */
[----:B------:R-:W-:Y:S02]  /*20b0*/  IMAD R15, R26, UR7, R9 ;  /* 0x000000071a0f7c24 */ /* 0x000fe4000f8e0209 */
[----:B-1----:R-:W-:Y:S02]  /*20c0*/  IMAD R12, R3, R52, RZ ;  /* 0x00000034030c7224 */ /* 0x002fe400078e02ff */
[----:B------:R-:W-:Y:S01]  /*20d0*/  IMAD.IADD R11, R11, 0x1, R15 ;  /* 0x000000010b0b7824 */ /* 0x000fe200078e020f */
[----:B------:R-:W-:Y:S01]  /*20e0*/  SEL R15, R41, RZ, P1 ;  /* 0x000000ff290f7207 */ /* 0x000fe20000800000 */
[----:B------:R-:W-:Y:S01]  /*20f0*/  IMAD R25, R185, R53, R12 ;  /* 0x00000035b9197224 */ /* 0x000fe200078e020c */
[----:B0-----:R-:W-:Y:S01]  /*2100*/  LEA.HI R57, R57, 0x8, RZ, 0x19 ;  /* 0x0000000839397811 */ /* 0x001fe200078fc8ff */
[----:B------:R-:W-:-:S02]  /*2110*/  VIADD R68, R16, 0x20 ;  /* 0x0000002010447836 */ /* 0x000fc40000000000 */
[----:B------:R-:W-:Y:S02]  /*2120*/  IMAD.IADD R15, R16, 0x1, R15 ;  /* 0x00000001100f7824 */ /* 0x000fe400078e020f */
[----:B------:R-:W-:Y:S02]  /*2130*/  IMAD.SHL.U32 R58, R41, 0x2, RZ ;  /* 0x00000002293a7824 */ /* 0x000fe400078e00ff */
[----:B------:R-:W-:Y:S01]  /*2140*/  IMAD.X R41, R24, 0x1, R3, P2 ;  /* 0x0000000118297824 */ /* 0x000fe200010e0603 */
[----:B------:R-:W-:-:S04]  /*2150*/  SHF.R.S32.HI R48, RZ, 0x1f, R15 ;  /* 0x0000001fff307819 */ /* 0x000fc8000001140f */
[----:B------:R-:W-:Y:S02]  /*2160*/  LEA.HI R48, R48, R15, RZ, 0x3 ;  /* 0x0000000f30307211 */ /* 0x000fe400078f18ff */
[C---:B--2---:R-:W-:Y:S01]  /*2170*/  SHF.L.U64.HI R54, R4.reuse, 0x6, R5 ;  /* 0x0000000604367819 */ /* 0x044fe20000010205 */
[----:B------:R-:W-:Y:S01]  /*2180*/  IMAD.SHL.U32 R55, R4, 0x40, RZ ;  /* 0x0000004004377824 */ /* 0x000fe200078e00ff */
[----:B------:R-:W-:-:S04]  /*2190*/  LOP3.LUT R63, R48, 0xfffffff8, RZ, 0xc0, !PT ;  /* 0xfffffff8303f7812 */ /* 0x000fc800078ec0ff */
[----:B------:R-:W-:Y:S02]  /*21a0*/  SHF.R.S32.HI R69, RZ, 0x1f, R63 ;  /* 0x0000001fff457819 */ /* 0x000fe4000001143f */
[----:B----4-:R-:W-:Y:S02]  /*21b0*/  SHF.R.S32.HI R0, RZ, 0x1f, R27 ;  /* 0x0000001fff007819 */ /* 0x010fe4000001141b */
[----:B------:R-:W-:Y:S02]  /*21c0*/  SEL R27, R27, RZ, !P0 ;  /* 0x000000ff1b1b7207 */ /* 0x000fe40004000000 */
[----:B------:R-:W-:-:S03]  /*21d0*/  SEL R0, R0, RZ, !P0 ;  /* 0x000000ff00007207 */ /* 0x000fc60004000000 */
[----:B------:R-:W-:-:S04]  /*21e0*/  IMAD.WIDE.U32 R28, R27, UR4, R6 ;  /* 0x000000041b1c7c25 */ /* 0x000fc8000f8e0006 */
[----:B------:R-:W-:Y:S02]  /*21f0*/  IMAD R8, R0, UR4, RZ ;  /* 0x0000000400087c24 */ /* 0x000fe4000f8e02ff */
[----:B------:R-:W-:-:S04]  /*2200*/  IMAD.WIDE.U32 R6, R185, R52, R188 ;  /* 0x00000034b9067225 */ /* 0x000fc800078e00bc */
[----:B------:R-:W-:Y:S01]  /*2210*/  IMAD R13, R27, UR5, R8 ;  /* 0x000000051b0d7c24 */ /* 0x000fe2000f8e0208 */
[----:B------:R-:W-:Y:S01]  /*2220*/  ULDC.64 UR4, c[0x0][0x338] ;  /* 0x0000ce0000047ab9 */ /* 0x000fe20000000a00 */
[----:B------:R-:W-:Y:S02]  /*2230*/  IMAD R8, R3, R50, RZ ;  /* 0x0000003203087224 */ /* 0x000fe400078e02ff */
[----:B------:R-:W-:-:S04]  /*2240*/  IMAD.WIDE.U32 R20, R27, UR4, R10 ;  /* 0x000000041b147c25 */ /* 0x000fc8000f8e000a */
[----:B------:R-:W-:-:S04]  /*2250*/  IMAD.WIDE.U32 R10, R185, R52, R16 ;  /* 0x00000034b90a7225 */ /* 0x000fc800078e0010 */
[----:B------:R-:W-:Y:S01]  /*2260*/  IMAD R47, R185, R51, R8 ;  /* 0x00000033b92f7224 */ /* 0x000fe200078e0208 */
[----:B------:R-:W-:Y:S01]  /*2270*/  SHF.L.U64.HI R51, R52, 0x6, R53 ;  /* 0x0000000634337819 */ /* 0x000fe20000010235 */
[----:B------:R-:W-:Y:S02]  /*2280*/  IMAD.IADD R7, R7, 0x1, R25 ;  /* 0x0000000107077824 */ /* 0x000fe400078e0219 */
[----:B------:R-:W-:Y:S01]  /*2290*/  IMAD.IADD R11, R25, 0x1, R11 ;  /* 0x00000001190b7824 */ /* 0x000fe200078e020b */
[----:B-----5:R-:W-:Y:S01]  /*22a0*/  SHF.R.S32.HI R25, RZ, 0x1f, R37 ;  /* 0x0000001fff197819 */ /* 0x020fe20000011425 */
[----:B------:R-:W-:-:S04]  /*22b0*/  IMAD.WIDE.U32 R8, R185, R50, R16 ;  /* 0x00000032b9087225 */ /* 0x000fc800078e0010 */
[----:B------:R-:W-:Y:S01]  /*22c0*/  IMAD R12, R0, UR4, RZ ;  /* 0x00000004000c7c24 */ /* 0x000fe2000f8e02ff */
[----:B------:R-:W-:Y:S01]  /*22d0*/  IADD3 R46, P0, R28, R8, RZ ;  /* 0x000000081c2e7210 */ /* 0x000fe20007f1e0ff */
[----:B------:R-:W-:Y:S01]  /*22e0*/  IMAD.IADD R0, R29, 0x1, R13 ;  /* 0x000000011d007824 */ /* 0x000fe200078e020d */
[----:B------:R-:W-:Y:S01]  /*22f0*/  ULDC UR4, c[0x0][0x2f4] ;  /* 0x0000bd0000047ab9 */ /* 0x000fe20000000800 */
[----:B------:R-:W-:Y:S01]  /*2300*/  IMAD R71, R27, UR5, R12 ;  /* 0x000000051b477c24 */ /* 0x000fe2000f8e020c */
[----:B------:R-:W-:Y:S01]  /*2310*/  ISETP.GE.AND P1, PT, R68, UR4, PT ;  /* 0x0000000444007c0c */ /* 0x000fe2000bf26270 */
[----:B------:R-:W-:Y:S01]  /*2320*/  IMAD R12, R3, R4, RZ ;  /* 0x00000004030c7224 */ /* 0x000fe200078e02ff */
[----:B------:R-:W-:Y:S01]  /*2330*/  IADD3.X R47, R0, R9, R47, P0, !PT ;  /* 0x00000009002f7210 */ /* 0x000fe200007fe42f */
[----:B------:R-:W-:Y:S01]  /*2340*/  IMAD R26, R25, R52, RZ ;  /* 0x00000034191a7224 */ /* 0x000fe200078e02ff */
[----:B------:R-:W-:Y:S01]  /*2350*/  ISETP.GE.AND P0, PT, R16, UR4, PT ;  /* 0x0000000410007c0c */ /* 0x000fe2000bf06270 */
[----:B------:R-:W-:-:S02]  /*2360*/  IMAD R27, R185, R5, R12 ;  /* 0x00000005b91b7224 */ /* 0x000fc400078e020c */
[----:B------:R-:W-:Y:S01]  /*2370*/  IMAD R61, R37, R53, R26 ;  /* 0x00000035253d7224 */ /* 0x000fe200078e021a */
[----:B------:R-:W-:Y:S01]  /*2380*/  LOP3.LUT R53, R14, 0x1c0, RZ, 0xc0, !PT ;  /* 0x000001c00e357812 */ /* 0x000fe200078ec0ff */
[----:B------:R-:W-:-:S03]  /*2390*/  IMAD.WIDE.U32 R8, R185, R4, R188 ;  /* 0x00000004b9087225 */ /* 0x000fc600078e00bc */
[----:B------:R-:W-:Y:S01]  /*23a0*/  SHF.R.U32.HI R56, RZ, 0x3, R53 ;  /* 0x00000003ff387819 */ /* 0x000fe20000011635 */
[----:B------:R-:W-:-:S04]  /*23b0*/  IMAD.WIDE.U32 R12, R185, R4, R16 ;  /* 0x00000004b90c7225 */ /* 0x000fc800078e0010 */
[-C--:B------:R-:W-:Y:S02]  /*23c0*/  IMAD R26, R25, R4.reuse, RZ ;  /* 0x00000004191a7224 */ /* 0x080fe400078e02ff */
[----:B------:R-:W-:Y:S02]  /*23d0*/  IMAD.IADD R9, R9, 0x1, R27 ;  /* 0x0000000109097824 */ /* 0x000fe400078e021b */
[----:B------:R-:W-:Y:S02]  /*23e0*/  IMAD.IADD R13, R27, 0x1, R13 ;  /* 0x000000011b0d7824 */ /* 0x000fe400078e020d */
[----:B------:R-:W-:Y:S01]  /*23f0*/  IMAD R67, R37, R5, R26 ;  /* 0x0000000525437224 */ /* 0x000fe200078e021a */
[----:B------:R-:W-:Y:S01]  /*2400*/  LOP3.LUT R5, R53, 0x18, R16, 0xf8, !PT ;  /* 0x0000001835057812 */ /* 0x000fe200078ef810 */
[----:B------:R-:W-:-:S04]  /*2410*/  IMAD.WIDE.U32 R34, R37, R4, R8 ;  /* 0x0000000425227225 */ /* 0x000fc800078e0008 */
[----:B------:R-:W-:Y:S01]  /*2420*/  IMAD.WIDE.U32 R38, R37, R4, R12 ;  /* 0x0000000425267225 */ /* 0x000fe200078e000c */
[----:B------:R-:W-:Y:S02]  /*2430*/  LOP3.LUT R4, R5, R56, RZ, 0x3c, !PT ;  /* 0x0000003805047212 */ /* 0x000fe400078e3cff */
[----:B------:R-:W-:Y:S01]  /*2440*/  LOP3.LUT R5, R53, 0x38, R48, 0xf8, !PT ;  /* 0x0000003835057812 */ /* 0x000fe200078ef830 */
[----:B------:R-:W-:-:S03]  /*2450*/  IMAD.WIDE.U32 R30, R37, R52, R6 ;  /* 0x00000034251e7225 */ /* 0x000fc600078e0006 */
[----:B------:R-:W-:Y:S01]  /*2460*/  LOP3.LUT R62, R5, R56, RZ, 0x3c, !PT ;  /* 0x00000038053e7212 */ /* 0x000fe200078e3cff */
[----:B------:R-:W-:-:S04]  /*2470*/  IMAD.WIDE.U32 R32, R37, R52, R10 ;  /* 0x0000003425207225 */ /* 0x000fc800078e000a */
[----:B------:R-:W-:Y:S02]  /*2480*/  IMAD.IADD R60, R31, 0x1, R61 ;  /* 0x000000011f3c7824 */ /* 0x000fe400078e023d */
[----:B------:R-:W-:Y:S02]  /*2490*/  IMAD.IADD R65, R35, 0x1, R67 ;  /* 0x0000000123417824 */ /* 0x000fe400078e0243 */
[----:B------:R-:W-:Y:S02]  /*24a0*/  IMAD.SHL.U32 R50, R50, 0x40, RZ ;  /* 0x0000004032327824 */ /* 0x000fe400078e00ff */
[----:B------:R-:W-:Y:S02]  /*24b0*/  IMAD.SHL.U32 R52, R52, 0x40, RZ ;  /* 0x0000004034347824 */ /* 0x000fe400078e00ff */
[----:B------:R-:W-:Y:S02]  /*24c0*/  IMAD R59, R203, 0x200, R4 ;  /* 0x00000200cb3b7824 */ /* 0x000fe400078e0204 */
[----:B------:R-:W-:-:S02]  /*24d0*/  IMAD.IADD R61, R61, 0x1, R33 ;  /* 0x000000013d3d7824 */ /* 0x000fc400078e0221 */
[----:B------:R-:W-:Y:S02]  /*24e0*/  IMAD.IADD R67, R67, 0x1, R39 ;  /* 0x0000000143437824 */ /* 0x000fe400078e0227 */
[----:B------:R-:W-:Y:S02]  /*24f0*/  IMAD R62, R203, 0x200, R62 ;  /* 0x00000200cb3e7824 */ /* 0x000fe400078e023e */
[----:B------:R-:W-:-:S07]  /*2500*/  IMAD.IADD R71, R21, 0x1, R71 ;  /* 0x0000000115477824 */ /* 0x000fce00078e0247 */
.L_x_2662:
        /* <DEDUP_REMOVED lines=10> */
[----:B------:R-:W-:Y:S02]  /*25b0*/  IMAD.SHL.U32 R24, R186, 0x1000, RZ ;  /* 0x00001000ba187824 */ /* 0x000fe400078e00ff */
        /* <DEDUP_REMOVED lines=34> */
[C---:B------:R-:W-:Y:S01]  /*27e0*/  LEA R72, P5, R4.reuse, UR6, 0x1 ;  /* 0x0000000604487c11 */ /* 0x040fe2000f8a08ff */
[----:B------:R-:W-:Y:S01]  /*27f0*/  IMAD.X R8, R43, 0x1, R60, P3 ;  /* 0x000000012b087824 */ /* 0x000fe200018e063c */
[C---:B------:R-:W-:Y:S02]  /*2800*/  LEA R6, P3, R7.reuse, UR4, 0x1 ;  /* 0x0000000407067c11 */ /* 0x040fe4000f8608ff */
        /* <DEDUP_REMOVED lines=9> */
.L_x_2637:
[----:B------:R-:W-:Y:S05]  /*28a0*/  BSYNC B1 ;  /* 0x0000000000017941 */ /* 0x000fea0003800000 */
.L_x_2636:
[----:B------:R-:W-:Y:S01]  /*28b0*/  UISETP.NE.AND UP0, UPT, UR37, 0x3, UPT ;  /* 0x000000032500788c */ /* 0x000fe2000bf05270 */
[----:B-----5:R-:W-:Y:S02]  /*28c0*/  IMAD.MOV.U32 R4, RZ, RZ, R8 ;  /* 0x000000ffff047224 */ /* 0x020fe400078e0008 */
[----:B------:R-:W-:Y:S02]  /*28d0*/  IMAD.MOV.U32 R5, RZ, RZ, R9 ;  /* 0x000000ffff057224 */ /* 0x000fe400078e0009 */
[----:B0-----:R-:W-:Y:S01]  /*28e0*/  IMAD.MOV.U32 R6, RZ, RZ, R26 ;  /* 0x000000ffff067224 */ /* 0x001fe200078e001a */
[----:B------:R-:W-:Y:S01]  /*28f0*/  PLOP3.LUT P3, PT, PT, PT, UP0, 0x80, 0x0 ;  /* 0x000000000000781c */ /* 0x000fe20003f6f008 */
        /* <DEDUP_REMOVED lines=11> */
[----:B------:R-:W-:Y:S02]  /*29b0*/  PRMT R83, R83, 0x5410, R4 ;  /* 0x0000541053537816 */ /* 0x000fe40000000004 */
[----:B------:R-:W-:Y:S01]  /*29c0*/  PRMT R78, R78, 0x5410, R7 ;  /* 0x000054104e4e7816 */ /* 0x000fe20000000007 */
[----:B------:R-:W-:Y:S06]  /*29d0*/  @!P3 BRA `(.L_x_2638) ;  /* 0x000000000004b947 */ /* 0x000fec0003800000 */
[----:B------:R-:W-:Y:S01]  /*29e0*/  BPT.TRAP 0x1 ;  /* 0x000000040000795c */ /* 0x000fe20000300000 */
.L_x_2638:
[----:B------:R-:W-:Y:S01]  /*29f0*/  IMAD R64, R186, 0x8, R2 ;  /* 0x00000008ba407824 */ /* 0x000fe200078e0202 */
[----:B------:R-:W-:Y:S01]  /*2a00*/  SHF.L.U32 R43, R187, 0x1f, RZ ;  /* 0x0000001fbb2b7819 */ /* 0x000fe200000006ff */
[----:B------:R-:W-:Y:S03]  /*2a10*/  BSSY B1, `(.L_x_2639) ;  /* 0x0000003000017945 */ /* 0x000fe60003800000 */
[----:B------:R-:W0:Y:S02]  /*2a20*/  SYNCS.PHASECHK.TRANS64.TRYWAIT P5, [R64+URZ+0x28c90], R43 ;  /* 0x028c902b400075a7 */ /* 0x000e2400080a017f */
[----:B0-----:R-:W-:Y:S05]  /*2a30*/  @!P5 BRA `(.L_x_2640) ;  /* 0x000001cc0070d947 */ /* 0x001fea0003800000 */
.L_x_3026:
[----:B------:R-:W-:Y:S05]  /*2a40*/  BSYNC B1 ;  /* 0x0000000000017941 */ /* 0x000fea0003800000 */
.L_x_2639:
        /* <DEDUP_REMOVED lines=8> */
[----:B--2---:R-:W-:Y:S01]  /*2ad0*/  IMAD.U32 R25, R7, 0x10000, RZ ;  /* 0x0001000007197824 */ /* 0x004fe200078e00ff */
        /* <DEDUP_REMOVED lines=17> */
[----:B------:R-:W-:Y:S01]  /*2bf0*/  FMUL.FTZ R79, R7, R75 ;  /* 0x0000004b074f7220 */ /* 0x000fe20000410000 */
[----:B------:R-:W-:-:S02]  /*2c00*/  IMAD.U32 R6, R5, 0x10000, RZ ;  /* 0x0001000005067824 */ /* 0x000fc400078e00ff */
[-C--:B------:R-:W-:Y:S01]  /*2c10*/  FMUL.FTZ R78, R7, R70.reuse ;  /* 0x00000046074e7220 */ /* 0x080fe20000410000 */
[----:B------:R-:W-:Y:S01]  /*2c20*/  LOP3.LUT R76, R76, 0xffff0000, RZ, 0xc0, !PT ;  /* 0xffff00004c4c7812 */ /* 0x000fe200078ec0ff */
[C---:B------:R-:W-:Y:S01]  /*2c30*/  FMUL.FTZ R7, R15.reuse, R77 ;  /* 0x0000004d0f077220 */ /* 0x040fe20000410000 */
[-C--:B------:R-:W-:Y:S01]  /*2c40*/  FMUL.FTZ R15, R15, R73.reuse ;  /* 0x000000490f0f7220 */ /* 0x080fe20000410000 */
[----:B------:R-:W-:Y:S01]  /*2c50*/  LOP3.LUT R72, R72, 0xffff0000, RZ, 0xc0, !PT ;  /* 0xffff000048487812 */ /* 0x000fe200078ec0ff */
[----:B------:R-:W-:Y:S02]  /*2c60*/  IMAD.U32 R5, R4, 0x10000, RZ ;  /* 0x0001000004057824 */ /* 0x000fe400078e00ff */
[----:B------:R-:W-:Y:S01]  /*2c70*/  FFMA.FTZ R73, R14, R73, -R7 ;  /* 0x000000490e497223 */ /* 0x000fe20000010807 */
[----:B------:R-:W-:Y:S01]  /*2c80*/  LOP3.LUT R4, R4, 0xffff0000, RZ, 0xc0, !PT ;  /* 0xffff000004047812 */ /* 0x000fe200078ec0ff */
[----:B------:R-:W-:Y:S01]  /*2c90*/  FFMA.FTZ R79, R6, R70, -R79 ;  /* 0x00000046064f7223 */ /* 0x000fe2000001084f */
[----:B------:R-:W-:Y:S01]  /*2ca0*/  FFMA.FTZ R14, R14, R77, R15 ;  /* 0x0000004d0e0e7223 */ /* 0x000fe2000001000f */
[C---:B------:R-:W-:Y:S01]  /*2cb0*/  FMUL.FTZ R70, R26.reuse, R76 ;  /* 0x0000004c1a467220 */ /* 0x040fe20000410000 */
[----:B------:R-:W-:Y:S01]  /*2cc0*/  FMUL.FTZ R15, R26, R72 ;  /* 0x000000481a0f7220 */ /* 0x000fe20000410000 */
[----:B------:R-:W-:Y:S01]  /*2cd0*/  FFMA.FTZ R78, R6, R75, R78 ;  /* 0x0000004b064e7223 */ /* 0x000fe2000001004e */
        /* <DEDUP_REMOVED lines=12> */
.L_x_2645:
[----:B------:R-:W-:Y:S05]  /*2da0*/  BSYNC B2 ;  /* 0x0000000000027941 */ /* 0x000fea0003800000 */
.L_x_2644:
[----:B--2---:R1:W-:Y:S02]  /*2db0*/  STG.E.128 desc[UR42][R12.64], R4 ;  /* 0x000000040c007986 */ /* 0x0043e4000c101d2a */
.L_x_2643:
[----:B------:R-:W-:Y:S05]  /*2dc0*/  BSYNC B1 ;  /* 0x0000000000017941 */ /* 0x000fea0003800000 */
.L_x_2642:
        /* <DEDUP_REMOVED lines=56> */
.L_x_2647:
[----:B------:R-:W-:Y:S05]  /*3150*/  BSYNC B1 ;  /* 0x0000000000017941 */ /* 0x000fea0003800000 */
.L_x_2646:
[----:B-1----:R2:W-:Y:S01]  /*3160*/  STG.E.128 desc[UR42][R12.64+0x40], R4 ;  /* 0x000040040c007986 */ /* 0x0025e2000c101d2a */
[----:B------:R-:W-:Y:S05]  /*3170*/  BRA `(.L_x_2641) ;  /* 0x0000000c003c7947 */ /* 0x000fea0003800000 */
.L_x_2635:
[----:B------:R-:W-:Y:S01]  /*3180*/  IMAD R42, R45, -0x40, R36 ;  /* 0xffffffc02d2a7824 */ /* 0x000fe200078e0224 */
[----:B------:R-:W-:-:S04]  /*3190*/  ISETP.GE.AND P4, PT, R16, R81, PT ;  /* 0x000000511000720c */ /* 0x000fc80003f86270 */
[----:B------:R-:W-:-:S04]  /*31a0*/  VIMNMX R42, R42, 0x40, PT ;  /* 0x000000402a2a7848 */ /* 0x000fc80003fe0100 */
[----:B------:R-:W-:-:S13]  /*31b0*/  ISETP.GE.OR P3, PT, R185, R42, P4 ;  /* 0x0000002ab900720c */ /* 0x000fda0002766670 */
[----:B------:R-:W0:Y:S01]  /*31c0*/  @!P3 LDC.64 R12, c[0x0][0x3e8] ;  /* 0x0000fa00ff0cbb82 */ /* 0x000e220000000a00 */
[----:B------:R-:W-:Y:S01]  /*31d0*/  @!P3 IMAD R4, R54, R45, RZ ;  /* 0x0000002d3604b224 */ /* 0x000fe200078e02ff */
[----:B------:R-:W-:Y:S01]  /*31e0*/  @!P3 IADD3 R6, P5, R32, R6, RZ ;  /* 0x000000062006b210 */ /* 0x000fe20007fbe0ff */
[----:B------:R-:W-:Y:S02]  /*31f0*/  @!P3 IMAD.MOV.U32 R5, RZ, RZ, R67 ;  /* 0x000000ffff05b224 */ /* 0x000fe400078e0043 */
[-C--:B------:R-:W-:Y:S02]  /*3200*/  @!P3 IMAD R11, R70, R55.reuse, R4 ;  /* 0x00000037460bb224 */ /* 0x080fe400078e0204 */
[----:B------:R-:W-:Y:S01]  /*3210*/  @!P3 IMAD.MOV.U32 R4, RZ, RZ, R38 ;  /* 0x000000ffff04b224 */ /* 0x000fe200078e0026 */
[----:B------:R-:W1:Y:S01]  /*3220*/  @!P3 LDC.64 R26, c[0x0][0x400] ;  /* 0x00010000ff1abb82 */ /* 0x000e620000000a00 */
[----:B------:R-:W-:Y:S02]  /*3230*/  @!P3 IMAD.X R7, R43, 0x1, R61, P5 ;  /* 0x000000012b07b824 */ /* 0x000fe400028e063d */
        /* <DEDUP_REMOVED lines=12> */
[----:B------:R-:W-:-:S06]  /*3300*/  UISETP.NE.AND UP0, UPT, UR37, 0x3, UPT ;  /* 0x000000032500788c */ /* 0x000fcc000bf05270 */
[----:B------:R-:W-:Y:S01]  /*3310*/  PLOP3.LUT P3, PT, PT, PT, UP0, 0x80, 0x0 ;  /* 0x000000000000781c */ /* 0x000fe20003f6f008 */
        /* <DEDUP_REMOVED lines=16> */
.L_x_2648:
[----:B------:R-:W-:Y:S01]  /*3420*/  IMAD R64, R186, 0x8, R2 ;  /* 0x00000008ba407824 */ /* 0x000fe200078e0202 */
[----:B------:R-:W-:Y:S01]  /*3430*/  SHF.L.U32 R43, R187, 0x1f, RZ ;  /* 0x0000001fbb2b7819 */ /* 0x000fe200000006ff */
[----:B------:R-:W-:Y:S03]  /*3440*/  BSSY B1, `(.L_x_2649) ;  /* 0x0000003000017945 */ /* 0x000fe60003800000 */
[----:B------:R-:W0:Y:S02]  /*3450*/  SYNCS.PHASECHK.TRANS64.TRYWAIT P5, [R64+URZ+0x28c90], R43 ;  /* 0x028c902b400075a7 */ /* 0x000e2400080a017f */
[----:B0-----:R-:W-:Y:S05]  /*3460*/  @!P5 BRA `(.L_x_2650) ;  /* 0x000001c000f8d947 */ /* 0x001fea0003800000 */
.L_x_3027:
[----:B------:R-:W-:Y:S05]  /*3470*/  BSYNC B1 ;  /* 0x0000000000017941 */ /* 0x000fea0003800000 */
.L_x_2649:
[----:B------:R-:W-:Y:S01]  /*3480*/  ISETP.GE.OR P5, PT, R185, R42, P0 ;  /* 0x0000002ab900720c */ /* 0x000fe200007a6670 */
[----:B------:R-:W-:Y:S01]  /*3490*/  ULDC.64 UR4, c[0x0][0x300] ;  /* 0x0000c00000047ab9 */ /* 0x000fe20000000a00 */
[----:B------:R-:W-:Y:S02]  /*34a0*/  IMAD.MOV.U32 R74, RZ, RZ, R14 ;  /* 0x000000ffff4a7224 */ /* 0x000fe400078e000e */
[----:B------:R-:W-:Y:S02]  /*34b0*/  IMAD R12, R3, UR4, RZ ;  /* 0x00000004030c7c24 */ /* 0x000fe4000f8e02ff */
[----:B------:R-:W-:-:S04]  /*34c0*/  IMAD.WIDE.U32 R74, R185, UR4, R74 ;  /* 0x00000004b94a7c25 */ /* 0x000fc8000f8e004a */
[----:B------:R-:W-:-:S03]  /*34d0*/  IMAD R79, R185, UR5, R12 ;  /* 0x00000005b94f7c24 */ /* 0x000fc6000f8e020c */
        /* <DEDUP_REMOVED lines=17> */
[----:B------:R-:W-:Y:S01]  /*35f0*/  LOP3.LUT R12, R13, R56, RZ, 0x3c, !PT ;  /* 0x000000380d0c7212 */ /* 0x000fe200078e3cff */
[----:B------:R-:W-:-:S04]  /*3600*/  IMAD.IADD R13, R62, 0x1, R24 ;  /* 0x000000013e0d7824 */ /* 0x000fc800078e0218 */
[----:B------:R-:W-:Y:S02]  /*3610*/  IMAD R15, R203, 0x200, R12 ;  /* 0x00000200cb0f7824 */ /* 0x000fe400078e020c */
[----:B------:R-:W-:Y:S02]  /*3620*/  IMAD R13, R13, 0x2, R2 ;  /* 0x000000020d0d7824 */ /* 0x000fe400078e0202 */
[----:B------:R-:W-:-:S04]  /*3630*/  IMAD.IADD R15, R24, 0x1, R15 ;  /* 0x00000001180f7824 */ /* 0x000fc800078e020f */
[----:B------:R-:W-:Y:S02]  /*3640*/  IMAD R24, R15, 0x2, R2 ;  /* 0x000000020f187824 */ /* 0x000fe400078e0202 */
        /* <DEDUP_REMOVED lines=94> */
.L_x_2652:
[----:B------:R-:W-:Y:S05]  /*3c30*/  BSYNC B1 ;  /* 0x0000000000017941 */ /* 0x000fea0003800000 */
.L_x_2651:
        /* <DEDUP_REMOVED lines=10> */
.L_x_2634:
[----:B------:R-:W-:-:S06]  /*3ce0*/  UISETP.NE.AND UP0, UPT, UR37, 0x3, UPT ;  /* 0x000000032500788c */ /* 0x000fcc000bf05270 */
[----:B------:R-:W-:-:S13]  /*3cf0*/  PLOP3.LUT P3, PT, PT, PT, UP0, 0x80, 0x0 ;  /* 0x000000000000781c */ /* 0x000fda0003f6f008 */
[----:B------:R-:W-:Y:S05]  /*3d00*/  @!P3 BRA `(.L_x_2653) ;  /* 0x000000000004b947 */ /* 0x000fea0003800000 */
[----:B------:R-:W-:Y:S01]  /*3d10*/  BPT.TRAP 0x1 ;  /* 0x000000040000795c */ /* 0x000fe20000300000 */
.L_x_2653:
        /* <DEDUP_REMOVED lines=8> */
.L_x_3028:
[----:B------:R-:W-:Y:S05]  /*3da0*/  BSYNC B1 ;  /* 0x0000000000017941 */ /* 0x000fea0003800000 */
.L_x_2654:
        /* <DEDUP_REMOVED lines=12> */
.L_x_2641:
[----:B------:R-:W-:Y:S05]  /*3e70*/  BSYNC B0 ;  /* 0x0000000000007941 */ /* 0x000fea0003800000 */
.L_x_2633:
[----:B-12---:R-:W1:Y:S01]  /*3e80*/  S2R R4, SR_TID.X ;  /* 0x0000000000047919 */ /* 0x006e620000002100 */
[----:B------:R-:W-:Y:S01]  /*3e90*/  @!PT LDS RZ, [RZ] ;  /* 0x00000000fffff984 */ /* 0x000fe20000000800 */
[----:B------:R-:W-:Y:S01]  /*3ea0*/  @!PT LDS RZ, [RZ] ;  /* 0x00000000fffff984 */ /* 0x000fe20000000800 */
[----:B------:R-:W-:Y:S01]  /*3eb0*/  @!PT LDS RZ, [RZ] ;  /* 0x00000000fffff984 */ /* 0x000fe20000000800 */
[----:B------:R-:W-:Y:S01]  /*3ec0*/  @!PT LDS RZ, [RZ] ;  /* 0x00000000fffff984 */ /* 0x000fe20000000800 */
[----:B------:R2:W-:Y:S06]  /*3ed0*/  MEMBAR.ALL.CTA ;  /* 0x0000000000007992 */ /* 0x0005ec0000008000 */
[----:B--2---:R-:W2:Y:S01]  /*3ee0*/  FENCE.VIEW.ASYNC.S ;  /* 0x00000000000073c6 */ /* 0x004ea20000000000 */
[----:B------:R-:W-:Y:S05]  /*3ef0*/  WARPSYNC.ALL ;  /* 0x0000000000007948 */ /* 0x000fea0003800000 */
[----:B------:R-:W-:Y:S01]  /*3f00*/  BSSY B0, `(.L_x_2656) ;  /* 0x0000009000007945 */ /* 0x000fe20003800000 */
[----:B-1----:R-:W-:Y:S01]  /*3f10*/  LOP3.LUT R4, R4, 0x7f, RZ, 0xc0, !PT ;  /* 0x0000007f04047812 */ /* 0x002fe200078ec0ff */
[----:B--2---:R1:W-:Y:S03]  /*3f20*/  BAR.SYNC.DEFER_BLOCKING R57, 0x80 ;  /* 0x000200390000751d */ /* 0x0043e60000010000 */
[----:B------:R-:W-:-:S13]  /*3f30*/  ISETP.NE.AND P4, PT, R4, RZ, PT ;  /* 0x000000ff0400720c */ /* 0x000fda0003f85270 */
[----:B------:R-:W-:-:S05]  /*3f40*/  @!P4 VIADD R4, R64, 0x28ca0 ;  /* 0x00028ca04004c836 */ /* 0x000fca0000000000 */
[----:B------:R-:W-:-:S04]  /*3f50*/  @!P4 PRMT R4, RZ, 0x654, R4 ;  /* 0x00000654ff04c816 */ /* 0x000fc80000000004 */
[----:B------:R1:W-:Y:S01]  /*3f60*/  @!P4 SYNCS.ARRIVE.TRANS64.RED.A1T0 RZ, [R4+URZ], RZ ;  /* 0x000000ff04ffc9a7 */ /* 0x0003e2000810043f */
[----:B------:R-:W-:Y:S05]  /*3f70*/  @!P3 BRA `(.L_x_2657) ;  /* 0x000000000004b947 */ /* 0x000fea0003800000 */
[----:B------:R-:W-:Y:S01]  /*3f80*/  BPT.TRAP 0x1 ;  /* 0x000000040000795c */ /* 0x000fe20000300000 */
.L_x_2657:
[----:B------:R-:W-:Y:S05]  /*3f90*/  BSYNC B0 ;  /* 0x0000000000007941 */ /* 0x000fea0003800000 */
.L_x_2656:
[----:B------:R-:W2:Y:S01]  /*3fa0*/  SYNCS.PHASECHK.TRANS64.TRYWAIT P5, [R64+URZ+0x28cb0], R43 ;  /* 0x028cb02b400075a7 */ /* 0x000ea200080a017f */
[----:B------:R-:W-:Y:S01]  /*3fb0*/  BSSY B0, `(.L_x_2658) ;  /* 0x0000003000007945 */ /* 0x000fe20003800000 */
[----:B------:R-:W-:-:S03]  /*3fc0*/  ISETP.GE.AND P3, PT, R185, R42, PT ;  /* 0x0000002ab900720c */ /* 0x000fc60003f66270 */
[----:B--2---:R-:W-:Y:S10]  /*3fd0*/  @!P5 BRA `(.L_x_2659) ;  /* 0x000001b80044d947 */ /* 0x004ff40003800000 */
.L_x_3029:
[----:B------:R-:W-:Y:S05]  /*3fe0*/  BSYNC B0 ;  /* 0x0000000000007941 */ /* 0x000fea0003800000 */
.L_x_2658:
        /* <DEDUP_REMOVED lines=11> */
[----:B------:R-:W-:Y:S01]  /*40a0*/  LEA R42, P5, R6, UR4, 0x1 ;  /* 0x00000004062a7c11 */ /* 0x000fe2000f8a08ff */
[----:B------:R-:W-:Y:S01]  /*40b0*/  IMAD.IADD R5, R7, 0x1, R5 ;  /* 0x0000000107057824 */ /* 0x000fe200078e0205 */
[----:B------:R-:W-:Y:S01]  /*40c0*/  ULDC UR4, c[0x0][0x320] ;  /* 0x0000c80000047ab9 */ /* 0x000fe20000000800 */
[----:B------:R-:W-:Y:S02]  /*40d0*/  VIADD R4, R16, 0x40 ;  /* 0x0000004010047836 */ /* 0x000fe40000000000 */
[C---:B----4-:R-:W-:Y:S01]  /*40e0*/  VIADD R73, R9.reuse, 0x20 ;  /* 0x0000002009497836 */ /* 0x050fe20000000000 */
[----:B0-2---:R-:W-:Y:S01]  /*40f0*/  LEA.HI.X R43, R6, UR5, R5, 0x1, P5 ;  /* 0x00000005062b7c11 */ /* 0x005fe2000a8f0c05 */
[C---:B------:R-:W-:Y:S01]  /*4100*/  @P3 VIADD R73, R9.reuse, 0xffffffe0 ;  /* 0xffffffe009493836 */ /* 0x040fe20000000000 */
[----:B------:R-:W-:Y:S01]  /*4110*/  ISETP.GE.AND P5, PT, R16, UR4, PT ;  /* 0x0000000410007c0c */ /* 0x000fe2000bfa6270 */
[----:B------:R-:W-:Y:S01]  /*4120*/  IMAD R74, R9, 0x2, R2 ;  /* 0x00000002094a7824 */ /* 0x000fe200078e0202 */
[----:B------:R-:W-:Y:S01]  /*4130*/  ISETP.GE.AND P3, PT, R4, UR4, PT ;  /* 0x0000000404007c0c */ /* 0x000fe2000bf66270 */
[----:B---3--:R-:W-:-:S02]  /*4140*/  VIADD R12, R16, 0x80 ;  /* 0x00000080100c7836 */ /* 0x008fc40000000000 */
[C---:B------:R-:W-:Y:S02]  /*4150*/  VIADD R13, R16.reuse, 0xc0 ;  /* 0x000000c0100d7836 */ /* 0x040fe40000000000 */
[C---:B------:R-:W-:Y:S02]  /*4160*/  VIADD R70, R16.reuse, 0x100 ;  /* 0x0000010010467836 */ /* 0x040fe40000000000 */
[----:B------:R-:W-:Y:S02]  /*4170*/  VIADD R72, R16, 0x140 ;  /* 0x0000014010487836 */ /* 0x000fe40000000000 */
[----:B------:R-:W-:Y:S02]  /*4180*/  IMAD R73, R73, 0x2, R2 ;  /* 0x0000000249497824 */ /* 0x000fe400078e0202 */
[----:B------:R-:W0:Y:S04]  /*4190*/  @!P5 LDS.128 R4, [R74+0x400] ;  /* 0x000400004a04d984 */ /* 0x000e280000000c00 */
[----:B------:R-:W1:Y:S04]  /*41a0*/  @!P3 LDS.128 R8, [R74+0x2400] ;  /* 0x002400004a08b984 */ /* 0x000e680000000c00 */
[----:B0-----:R-:W-:Y:S01]  /*41b0*/  @!P5 STG.E.128 desc[UR42][R42.64], R4 ;  /* 0x000000042a00d986 */ /* 0x001fe2000c101d2a */
[----:B------:R-:W-:-:S03]  /*41c0*/  ISETP.GE.AND P5, PT, R12, UR4, PT ;  /* 0x000000040c007c0c */ /* 0x000fc6000bfa6270 */
[----:B-1----:R-:W-:Y:S01]  /*41d0*/  @!P3 STG.E.128 desc[UR42][R42.64+0x80], R8 ;  /* 0x000080082a00b986 */ /* 0x002fe2000c101d2a */
[----:B------:R-:W-:-:S09]  /*41e0*/  ISETP.GE.AND P3, PT, R13, UR4, PT ;  /* 0x000000040d007c0c */ /* 0x000fd2000bf66270 */
[----:B------:R-:W0:Y:S04]  /*41f0*/  @!P5 LDS.128 R12, [R74+0x4400] ;  /* 0x004400004a0cd984 */ /* 0x000e280000000c00 */
[----:B------:R-:W1:Y:S04]  /*4200*/  @!P3 LDS.128 R24, [R74+0x6400] ;  /* 0x006400004a18b984 */ /* 0x000e680000000c00 */
[----:B0-----:R-:W-:Y:S01]  /*4210*/  @!P5 STG.E.128 desc[UR42][R42.64+0x100], R12 ;  /* 0x0001000c2a00d986 */ /* 0x001fe2000c101d2a */
[----:B------:R-:W-:Y:S01]  /*4220*/  ISETP.GE.AND P5, PT, R70, UR4, PT ;  /* 0x0000000446007c0c */ /* 0x000fe2000bfa6270 */
[----:B------:R-:W-:-:S02]  /*4230*/  VIADD R70, R16, 0x180 ;  /* 0x0000018010467836 */ /* 0x000fc40000000000 */
[----:B-1----:R-:W-:Y:S01]  /*4240*/  @!P3 STG.E.128 desc[UR42][R42.64+0x180], R24 ;  /* 0x000180182a00b986 */ /* 0x002fe2000c101d2a */
[----:B------:R-:W-:Y:S01]  /*4250*/  ISETP.GE.AND P3, PT, R72, UR4, PT ;  /* 0x0000000448007c0c */ /* 0x000fe2000bf66270 */
[----:B------:R-:W-:-:S08]  /*4260*/  VIADD R72, R16, 0x1c0 ;  /* 0x000001c010487836 */ /* 0x000fd00000000000 */
        /* <DEDUP_REMOVED lines=11> */
[----:B------:R-:W-:-:S03]  /*4320*/  ISETP.GE.AND P5, PT, R68, UR4, PT ;  /* 0x0000000444007c0c */ /* 0x000fc6000bfa6270 */
        /* <DEDUP_REMOVED lines=27> */
[----:B0-----:R0:W-:Y:S04]  /*44e0*/  @!P5 STG.E.128 desc[UR42][R42.64+0x340], R12 ;  /* 0x0003400c2a00d986 */ /* 0x0011e8000c101d2a */
[----:B-1----:R0:W-:Y:S02]  /*44f0*/  @!P3 STG.E.128 desc[UR42][R42.64+0x3c0], R24 ;  /* 0x0003c0182a00b986 */ /* 0x0021e4000c101d2a */
.L_x_2661:
[----:B------:R-:W-:Y:S05]  /*4500*/  BSYNC B0 ;  /* 0x0000000000007941 */ /* 0x000fea0003800000 */
.L_x_2660:
[----:B------:R-:W-:Y:S01]  /*4510*/  @!PT LDS RZ, [RZ] ;  /* 0x00000000fffff984 */ /* 0x000fe20000000800 */
[----:B------:R-:W-:Y:S01]  /*4520*/  @!PT LDS RZ, [RZ] ;  /* 0x00000000fffff984 */ /* 0x000fe20000000800 */
[----:B------:R-:W-:Y:S01]  /*4530*/  @!PT LDS RZ, [RZ] ;  /* 0x00000000fffff984 */ /* 0x000fe20000000800 */
[----:B------:R-:W-:Y:S01]  /*4540*/  @!PT LDS RZ, [RZ] ;  /* 0x00000000fffff984 */ /* 0x000fe20000000800 */
[----:B------:R5:W-:Y:S06]  /*4550*/  MEMBAR.ALL.CTA ;  /* 0x0000000000007992 */ /* 0x000bec0000008000 */
[----:B-----5:R-:W5:Y:S01]  /*4560*/  FENCE.VIEW.ASYNC.S ;  /* 0x00000000000073c6 */ /* 0x020f620000000000 */
[----:B0-2---:R-:W-:Y:S01]  /*4570*/  @!P4 VIADD R64, R64, 0x28cc0 ;  /* 0x00028cc04040c836 */ /* 0x005fe20000000000 */
        /* <DEDUP_REMOVED lines=10> */
.L_x_2628:
[----:B------:R-:W-:Y:S04]  /*4620*/  BSSY B0, `(.L_x_2663) ;  /* 0x0000004000007945 */ /* 0x000fe80003800000 */
[----:B------:R-:W-:Y:S05]  /*4630*/  @P3 BRA `(.L_x_2664) ;  /* 0x0000000000083947 */ /* 0x000fea0003800000 */
[----:B------:R-:W0:Y:S02]  /*4640*/  FENCE.VIEW.ASYNC.G ;  /* 0x00000000000073c6 */ /* 0x000e240000000100 */
[----:B0-----:R-:W-:Y:S06]  /*4650*/  BAR.ARV 0xc, 0x180 ;  /* 0x0306000000007b1d */ /* 0x001fec0000002000 */
.L_x_2664:
[----:B------:R-:W-:Y:S05]  /*4660*/  BSYNC B0 ;  /* 0x0000000000007941 */ /* 0x000fea0003800000 */
.L_x_2663:
[----:B------:R-:W-:Y:S01]  /*4670*/  UISETP.NE.AND UP0, UPT, UR38, 0x1, UPT ;  /* 0x000000012600788c */ /* 0x000fe2000bf05270 */
[----:B------:R-:W-:Y:S05]  /*4680*/  BSSY B7, `(.L_x_2665) ;  /* 0x0000ef9000077945 */ /* 0x000fea0003800000 */
[----:B------:R-:W-:-:S13]  /*4690*/  PLOP3.LUT P0, PT, PT, PT, UP0, 0x80, 0x0 ;  /* 0x000000000000781c */ /* 0x000fda0003f0f008 */
[----:B------:R-:W-:Y:S05]  /*46a0*/  @!P0 BRA `(.L_x_2666) ;  /* 0x0000002000b48947 */ /* 0x000fea0003800000 */
[----:B------:R-:W0:Y:S01]  /*46b0*/  LDC R0, c[0x0][0x448] ;  /* 0x00011200ff007b82 */ /* 0x000e220000000800 */
[----:B------:R-:W-:-:S07]  /*46c0*/  IADD3 R5, R23, 0x1, -R22 ;  /* 0x0000000117057810 */ /* 0x000fce0007ffe816 */
        /* <DEDUP_REMOVED lines=8> */
[----:B------:R-:W-:-:S04]  /*4750*/  IMAD.IADD R5, R5, 0x1, R0 ;  /* 0x0000000105057824 */ /* 0x000fc800078e0200 */
[----:B------:R-:W-:Y:S01]  /*4760*/  IMAD.IADD R0, R5, 0x1, R6 ;  /* 0x0000000105007824 */ /* 0x000fe200078e0206 */
        /* <DEDUP_REMOVED lines=12> */
.L_x_2669:
[----:B------:R-:W-:-:S13]  /*4830*/  ISETP.NE.AND P0, PT, R7, 0x1, PT ;  /* 0x000000010700780c */ /* 0x000fda0003f05270 */
[----:B------:R-:W0:Y:S02]  /*4840*/  @P0 LDC.64 R4, c[0x0][0x9e8] ;  /* 0x00027a00ff040b82 */ /* 0x000e240000000a00 */
[----:B0-----:R-:W-:-:S05]  /*4850*/  @P0 IMAD.HI.U32 R4, R3, R4, RZ ;  /* 0x0000000403040227 */ /* 0x001fca00078e00ff */
[----:B------:R-:W-:-:S07]  /*4860*/  @P0 SHF.R.U32.HI R3, RZ, R5, R4 ;  /* 0x00000005ff030219 */ /* 0x000fce0000011604 */
.L_x_2670:
[----:B------:R-:W-:Y:S05]  /*4870*/  BSYNC B0 ;  /* 0x0000000000007941 */ /* 0x000fea0003800000 */
.L_x_2668:
[----:B------:R-:W-:-:S05]  /*4880*/  IMAD R3, R3, R7, R7 ;  /* 0x0000000703037224 */ /* 0x000fca00078e0207 */
[----:B------:R-:W-:-:S07]  /*4890*/  VIMNMX R0, R0, R3, PT ;  /* 0x0000000300007248 */ /* 0x000fce0003fe0100 */
.L_x_2667:
[----:B------:R-:W0:Y:S01]  /*48a0*/  @P1 LDC R5, c[0x0][0x44c] ;  /* 0x00011300ff051b82 */ /* 0x000e220000000800 */
[----:B------:R-:W-:Y:S01]  /*48b0*/  VIADD R0, R0, 0x3f ;  /* 0x0000003f00007836 */ /* 0x000fe20000000000 */
[----:B------:R-:W-:Y:S01]  /*48c0*/  ULDC UR4, c[0x0][0x9dc] ;  /* 0x0002770000047ab9 */ /* 0x000fe20000000800 */
[----:B------:R-:W-:-:S03]  /*48d0*/  IMAD.MOV.U32 R4, RZ, RZ, R192 ;  /* 0x000000ffff047224 */ /* 0x000fc600078e00c0 */
[----:B------:R-:W-:Y:S02]  /*48e0*/  SHF.R.S32.HI R3, RZ, 0x1f, R0 ;  /* 0x0000001fff037819 */ /* 0x000fe40000011400 */
[----:B------:R-:W1:Y:S02]  /*48f0*/  @P1 LDC R6, c[0x0][0x450] ;  /* 0x00011400ff061b82 */ /* 0x000e640000000800 */
[----:B------:R-:W-:-:S04]  /*4900*/  LEA.HI R3, R3, R0, RZ, 0x6 ;  /* 0x0000000003037211 */ /* 0x000fc800078f30ff */
[----:B------:R-:W-:-:S04]  /*4910*/  SHF.R.S32.HI R3, RZ, 0x6, R3 ;  /* 0x00000006ff037819 */ /* 0x000fc80000011403 */
[----:B---3--:R-:W-:Y:S01]  /*4920*/  VIMNMX R12, R168, R3, PT ;  /* 0x00000003a80c7248 */ /* 0x008fe20003fe0100 */
[----:B0-----:R-:W-:-:S05]  /*4930*/  @P1 IMAD.HI.U32 R5, R192, R5, RZ ;  /* 0x00000005c0051227 */ /* 0x001fca00078e00ff */
        /* <DEDUP_REMOVED lines=14> */
.L_x_2673:
[----:B------:R-:W-:-:S13]  /*4a20*/  ISETP.NE.AND P0, PT, R7, 0x1, PT ;  /* 0x000000010700780c */ /* 0x000fda0003f05270 */
[----:B------:R-:W0:Y:S02]  /*4a30*/  @P0 LDC.64 R4, c[0x0][0x9e8] ;  /* 0x00027a00ff040b82 */ /* 0x000e240000000a00 */
[----:B0-----:R-:W-:-:S05]  /*4a40*/  @P0 IMAD.HI.U32 R4, R22, R4, RZ ;  /* 0x0000000416040227 */ /* 0x001fca00078e00ff */
[----:B------:R-:W-:-:S07]  /*4a50*/  @P0 SHF.R.U32.HI R22, RZ, R5, R4 ;  /* 0x00000005ff160219 */ /* 0x000fce0000011604 */
.L_x_2674:
[----:B------:R-:W-:Y:S05]  /*4a60*/  BSYNC B0 ;  /* 0x0000000000007941 */ /* 0x000fea0003800000 */
.L_x_2672:
[----:B------:R-:W-:-:S05]  /*4a70*/  IMAD R3, R22, R7, RZ ;  /* 0x0000000716037224 */ /* 0x000fca00078e02ff */
[----:B------:R-:W-:-:S07]  /*4a80*/  VIMNMX R0, R0, R3, !PT ;  /* 0x0000000300007248 */ /* 0x000fce0007fe0100 */
.L_x_2671:
[----:B------:R-:W-:Y:S01]  /*4a90*/  SHF.R.S32.HI R5, RZ, 0x1f, R0 ;  /* 0x0000001fff057819 */ /* 0x000fe20000011400 */
[----:B------:R-:W-:Y:S01]  /*4aa0*/  IMAD.MOV.U32 R3, RZ, RZ, RZ ;  /* 0x000000ffff037224 */ /* 0x000fe200078e00ff */
[----:B------:R-:W-:Y:S02]  /*4ab0*/  PLOP3.LUT P0, PT, PT, PT, PT, 0x80, 0x0 ;  /* 0x000000000000781c */ /* 0x000fe40003f0f070 */
[----:B------:R-:W-:Y:S02]  /*4ac0*/  CS2R R32, SRZ ;  /* 0x0000000000207805 */ /* 0x000fe4000001ff00 */
[----:B------:R-:W-:Y:S02]  /*4ad0*/  LEA.HI R5, R5, R0, RZ, 0x6 ;  /* 0x0000000005057211 */ /* 0x000fe400078f30ff */
[----:B------:R-:W-:Y:S02]  /*4ae0*/  CS2R R150, SRZ ;  /* 0x0000000000967805 */ /* 0x000fe4000001ff00 */
[----:B------:R-:W-:-:S02]  /*4af0*/  CS2R R148, SRZ ;  /* 0x0000000000947805 */ /* 0x000fc4000001ff00 */
[----:B------:R-:W-:Y:S02]  /*4b00*/  CS2R R146, SRZ ;  /* 0x0000000000927805 */ /* 0x000fe4000001ff00 */
[----:B------:R-:W-:Y:S02]  /*4b10*/  SHF.R.S32.HI R4, RZ, 0x6, R5 ;  /* 0x00000006ff047819 */ /* 0x000fe40000011405 */
[----:B------:R-:W-:Y:S02]  /*4b20*/  CS2R R144, SRZ ;  /* 0x0000000000907805 */ /* 0x000fe4000001ff00 */
[----:B------:R-:W-:Y:S02]  /*4b30*/  CS2R R142, SRZ ;  /* 0x00000000008e7805 */ /* 0x000fe4000001ff00 */
[----:B------:R-:W-:Y:S02]  /*4b40*/  CS2R R140, SRZ ;  /* 0x00000000008c7805 */ /* 0x000fe4000001ff00 */
[----:B------:R-:W-:-:S02]  /*4b50*/  VIMNMX R4, RZ, R4, !PT ;  /* 0x00000004ff047248 */ /* 0x000fc40007fe0100 */
[----:B------:R-:W-:Y:S02]  /*4b60*/  CS2R R138, SRZ ;  /* 0x00000000008a7805 */ /* 0x000fe4000001ff00 */
[----:B------:R-:W-:Y:S02]  /*4b70*/  CS2R R136, SRZ ;  /* 0x0000000000887805 */ /* 0x000fe4000001ff00 */
[----:B------:R-:W-:Y:S02]  /*4b80*/  CS2R R134, SRZ ;  /* 0x0000000000867805 */ /* 0x000fe4000001ff00 */
[----:B------:R-:W-:Y:S02]  /*4b90*/  ISETP.GT.AND P1, PT, R12, R4, PT ;  /* 0x000000040c00720c */ /* 0x000fe40003f24270 */
        /* <DEDUP_REMOVED lines=42> */
[----:B------:R-:W-:Y:S01]  /*4e40*/  CS2R R166, SRZ ;  /* 0x0000000000a67805 */ /* 0x000fe2000001ff00 */
[----:B------:R-:W-:Y:S01]  /*4e50*/  IMAD.MOV.U32 R13, RZ, RZ, RZ ;  /* 0x000000ffff0d7224 */ /* 0x000fe200078e00ff */
[----:B------:R-:W-:Y:S01]  /*4e60*/  CS2R R10, SRZ ;  /* 0x00000000000a7805 */ /* 0x000fe2000001ff00 */
[----:B------:R-:W-:Y:S01]  /*4e70*/  IMAD.MOV.U32 R169, RZ, RZ, RZ ;  /* 0x000000ffffa97224 */ /* 0x000fe200078e00ff */
        /* <DEDUP_REMOVED lines=8> */
[----:B------:R-:W-:Y:S01]  /*4f00*/  CS2R R176, SRZ ;  /* 0x0000000000b07805 */ /* 0x000fe2000001ff00 */
[----:B------:R-:W-:Y:S02]  /*4f10*/  IMAD.MOV.U32 R0, RZ, RZ, RZ ;  /* 0x000000ffff007224 */ /* 0x000fe400078e00ff */
[----:B------:R-:W-:Y:S02]  /*4f20*/  IMAD.MOV.U32 R5, RZ, RZ, RZ ;  /* 0x000000ffff057224 */ /* 0x000fe400078e00ff */
[----:B------:R-:W-:Y:S01]  /*4f30*/  IMAD.MOV.U32 R178, RZ, RZ, RZ ;  /* 0x000000ffffb27224 */ /* 0x000fe200078e00ff */
[----:B------:R-:W-:Y:S06]  /*4f40*/  @!P1 BRA `(.L_x_2675) ;  /* 0x000000e400b09947 */ /* 0x000fec0003800000 */
[----:B------:R-:W0:Y:S02]  /*4f50*/  SHFL.IDX PT, R0, R222, RZ, 0x1f ;  /* 0x00001fffde007589 */ /* 0x000e2400000e0000 */
[----:B0-----:R-:W-:-:S04]  /*4f60*/  LEA.HI R3, R0, R0, RZ, 0x1 ;  /* 0x0000000000037211 */ /* 0x001fc800078f08ff */
[----:B------:R-:W-:-:S05]  /*4f70*/  LOP3.LUT R3, R3, 0x1fffe, RZ, 0xc0, !PT ;  /* 0x0001fffe03037812 */ /* 0x000fca00078ec0ff */
[----:B------:R-:W-:Y:S02]  /*4f80*/  IMAD.IADD R3, R0, 0x1, -R3 ;  /* 0x0000000100037824 */ /* 0x000fe400078e0a03 */
[----:B------:R-:W-:Y:S02]  /*4f90*/  IMAD.U32 R0, RZ, RZ, UR37 ;  /* 0x00000025ff007e24 */ /* 0x000fe4000f8e00ff */
[----:B------:R-:W-:-:S03]  /*4fa0*/  IMAD R3, R3, 0x8000, R2 ;  /* 0x0000800003037824 */ /* 0x000fc600078e0202 */
[----:B------:R-:W-:Y:S01]  /*4fb0*/  ISETP.NE.AND P0, PT, R0, 0x3, PT ;  /* 0x000000030000780c */ /* 0x000fe20003f05270 */
[----:B------:R-:W-:-:S05]  /*4fc0*/  VIADD R3, R3, 0x400 ;  /* 0x0000040003037836 */ /* 0x000fca0000000000 */
[----:B------:R-:W-:-:S04]  /*4fd0*/  SHF.R.U32.HI R3, RZ, 0x4, R3 ;  /* 0x00000004ff037819 */ /* 0x000fc80000011603 */
[----:B------:R-:W-:-:S04]  /*4fe0*/  LOP3.LUT R3, R3, 0x3fff, RZ, 0xc0, !PT ;  /* 0x00003fff03037812 */ /* 0x000fc800078ec0ff */
[----:B------:R-:W-:Y:S01]  /*4ff0*/  LOP3.LUT R23, R3, 0x2000000, RZ, 0xfc, !PT ;  /* 0x0200000003177812 */ /* 0x000fe200078efcff */
[----:B------:R-:W-:Y:S06]  /*5000*/  @!P0 BRA `(.L_x_2676) ;  /* 0x0000000000048947 */ /* 0x000fec0003800000 */
[----:B------:R-:W-:Y:S01]  /*5010*/  BPT.TRAP 0x1 ;  /* 0x000000040000795c */ /* 0x000fe20000300000 */
.L_x_2676:
        /* <DEDUP_REMOVED lines=11> */
.L_x_3030:
[----:B------:R-:W-:Y:S05]  /*50d0*/  BSYNC B0 ;  /* 0x0000000000007941 */ /* 0x000fea0003800000 */
.L_x_2677:
[----:B------:R-:W-:Y:S01]  /*50e0*/  BAR.SYNC.DEFER_BLOCKING 0xe, 0x100 ;  /* 0x0384000000007b1d */ /* 0x000fe20000010000 */
[----:B------:R-:W-:Y:S01]  /*50f0*/  IMAD.MOV.U32 R11, RZ, RZ, 0x40000040 ;  /* 0x40000040ff0b7424 */ /* 0x000fe200078e00ff */
[C---:B------:R-:W-:Y:S01]  /*5100*/  R2UR UR6, R14.reuse ;  /* 0x000000000e0672ca */ /* 0x040fe200000e0000 */
[----:B------:R-:W-:Y:S01]  /*5110*/  VIADD R6, R14, 0x80 ;  /* 0x000000800e067836 */ /* 0x000fe20000000000 */
[----:B------:R-:W-:Y:S01]  /*5120*/  R2UR UR7, R15 ;  /* 0x000000000f0772ca */ /* 0x000fe200000e0000 */
[C---:B------:R-:W-:Y:S01]  /*5130*/  VIADD R8, R10.reuse, 0x2 ;  /* 0x000000020a087836 */ /* 0x040fe20000000000 */
[----:B------:R-:W-:Y:S01]  /*5140*/  R2UR UR4, R10 ;  /* 0x000000000a0472ca */ /* 0x000fe200000e0000 */
[----:B------:R-:W-:Y:S01]  /*5150*/  IMAD.MOV.U32 R7, RZ, RZ, 0x40000040 ;  /* 0x40000040ff077424 */ /* 0x000fe200078e00ff */
[----:B------:R-:W-:Y:S01]  /*5160*/  R2UR UR5, R11 ;  /* 0x000000000b0572ca */ /* 0x000fe200000e0000 */
[----:B------:R-:W-:Y:S01]  /*5170*/  IMAD.MOV.U32 R9, RZ, RZ, 0x40000040 ;  /* 0x40000040ff097424 */ /* 0x000fe200078e00ff */
[----:B------:R-:W1:Y:S01]  /*5180*/  S2R R0, SR_TID.X ;  /* 0x0000000000007919 */ /* 0x000e620000002100 */
[----:B------:R-:W-:Y:S01]  /*5190*/  VIADD R20, R14, 0x100 ;  /* 0x000001000e147836 */ /* 0x000fe20000000000 */
[----:B------:R-:W-:Y:S01]  /*51a0*/  BSSY B0, `(.L_x_2679) ;  /* 0x00000ee000007945 */ /* 0x000fe20003800000 */
[----:B------:R-:W-:-:S02]  /*51b0*/  IMAD.MOV.U32 R21, RZ, RZ, 0x40000040 ;  /* 0x40000040ff157424 */ /* 0x000fc400078e00ff */
[----:B------:R-:W-:Y:S02]  /*51c0*/  IMAD.MOV.U32 R15, RZ, RZ, 0x40000040 ;  /* 0x40000040ff0f7424 */ /* 0x000fe400078e00ff */
[----:B0-----:R-:W-:-:S05]  /*51d0*/  VIADD R3, R12, 0xfffffffe ;  /* 0xfffffffe0c037836 */ /* 0x001fca0000000000 */
[----:B------:R-:W-:Y:S01]  /*51e0*/  ISETP.GE.AND P2, PT, R3, R4, PT ;  /* 0x000000040300720c */ /* 0x000fe20003f46270 */
[----:B----45:R-:W-:-:S06]  /*51f0*/  WARPGROUP.ARRIVE ;  /* 0x00000000000079c5 */ /* 0x030fcc0000000000 */
[----:B------:R-:W-:Y:S01]  /*5200*/  HGMMA.64x256x16.F32.BF16 R24, gdesc[UR4].tnspB, RZ, !UPT, gsb0 ;  /* 0x43e00000041879f0 */ /* 0x000fe2000c0018ff */
[----:B------:R-:W-:Y:S01]  /*5210*/  R2UR UR6, R6 ;  /* 0x00000000060672ca */ /* 0x000fe200000e0000 */
[----:B------:R-:W-:Y:S01]  /*5220*/  VIADD R6, R10, 0x4 ;  /* 0x000000040a067836 */ /* 0x000fe20000000000 */
[----:B------:R-:W-:Y:S01]  /*5230*/  R2UR UR7, R7 ;  /* 0x00000000070772ca */ /* 0x000fe200000e0000 */
[----:B------:R-:W-:Y:S01]  /*5240*/  IMAD.MOV.U32 R7, RZ, RZ, 0x40000040 ;  /* 0x40000040ff077424 */ /* 0x000fe200078e00ff */
[----:B------:R-:W-:Y:S02]  /*5250*/  R2UR UR4, R8 ;  /* 0x00000000080472ca */ /* 0x000fe400000e0000 */
[----:B------:R-:W-:Y:S02]  /*5260*/  R2UR UR5, R9 ;  /* 0x00000000090572ca */ /* 0x000fe400000e0000 */
[----:B-1----:R-:W-:-:S04]  /*5270*/  LOP3.LUT R0, R0, 0x7f, RZ, 0xc0, !PT ;  /* 0x0000007f00007812 */ /* 0x002fc800078ec0ff */
[----:B------:R-:W-:-:S13]  /*5280*/  ISETP.NE.AND P1, PT, R0, RZ, PT ;  /* 0x000000ff0000720c */ /* 0x000fda0003f25270 */
[----:B------:R-:W-:-:S05]  /*5290*/  @!P1 VIADD R0, R22, 0x28c60 ;  /* 0x00028c6016009836 */ /* 0x000fca0000000000 */
[----:B------:R-:W-:Y:S01]  /*52a0*/  @!P1 PRMT R0, RZ, 0x654, R0 ;  /* 0x00000654ff009816 */ /* 0x000fe20000000000 */
[----:B------:R-:W-:Y:S02]  /*52b0*/  WARPGROUP.DEPBAR.LE gsb0, 0x0 ;  /* 0x00008000000079c5 */ /* 0x000fe40000010000 */
[----:B------:R-:W-:-:S06]  /*52c0*/  WARPGROUP.ARRIVE ;  /* 0x00000000000079c5 */ /* 0x000fcc0000000000 */
        /* <DEDUP_REMOVED lines=24> */
.L_x_2686:
[----:B------:R-:W-:Y:S01]  /*5450*/  BAR.SYNC.DEFER_BLOCKING 0xe, 0x100 ;  /* 0x0384000000007b1d */ /* 0x000fe20000010000 */
[C---:B------:R-:W-:Y:S01]  /*5460*/  IMAD R5, R18.reuse, 0x40, R191 ;  /* 0x0000004012057824 */ /* 0x040fe200078e02bf */
[----:B------:R-:W-:Y:S01]  /*5470*/  ISETP.GT.AND P3, PT, R3, R4, PT ;  /* 0x000000040300720c */ /* 0x000fe20003f64270 */
[----:B------:R-:W-:Y:S02]  /*5480*/  VIADD R18, R18, 0x1 ;  /* 0x0000000112127836 */ /* 0x000fe40000000000 */
[----:B------:R-:W-:Y:S02]  /*5490*/  IMAD R5, R5, 0x4, R2 ;  /* 0x0000000405057824 */ /* 0x000fe400078e0202 */
[----:B------:R-:W-:Y:S01]  /*54a0*/  VIADD R3, R3, 0xffffffff ;  /* 0xffffffff03037836 */ /* 0x000fe20000000000 */
[----:B------:R-:W-:-:S04]  /*54b0*/  ISETP.NE.AND P2, PT, R18, 0x2, PT ;  /* 0x000000021200780c */ /* 0x000fc80003f45270 */
[----:B------:R-:W-:Y:S02]  /*54c0*/  SEL R12, RZ, 0x1, P2 ;  /* 0x00000001ff0c7807 */ /* 0x000fe40001000000 */
[----:B------:R-:W-:Y:S02]  /*54d0*/  SEL R18, R18, RZ, P2 ;  /* 0x000000ff12127207 */ /* 0x000fe40001000000 */
[----:B------:R-:W-:Y:S01]  /*54e0*/  LOP3.LUT R19, R19, R12, RZ, 0x3c, !PT ;  /* 0x0000000c13137212 */ /* 0x000fe200078e3cff */
[----:B01----:R-:W0:Y:S04]  /*54f0*/  LDS R0, [R5+0x28800] ;  /* 0x0288000005007984 */ /* 0x003e280000000800 */
        /* <DEDUP_REMOVED lines=131> */
.L_x_2681:
[----:B------:R-:W-:Y:S01]  /*5d30*/  IMAD R0, R18, 0x8, R2 ;  /* 0x0000000812007824 */ /* 0x000fe200078e0202 */
[----:B------:R-:W-:-:S04]  /*5d40*/  SHF.L.U32 R5, R19, 0x1f, RZ ;  /* 0x0000001f13057819 */ /* 0x000fc800000006ff */
[----:B------:R0:W1:Y:S01]  /*5d50*/  SYNCS.PHASECHK.TRANS64.TRYWAIT P2, [R0+URZ+0x28c50], R5 ;  /* 0x028c5005000075a7 */ /* 0x000062000804017f */
[----:B------:R-:W-:Y:S05]  /*5d60*/  @!P0 BRA `(.L_x_2682) ;  /* 0x0000000000048947 */ /* 0x000fea0003800000 */
[----:B------:R-:W-:Y:S01]  /*5d70*/  BPT.TRAP 0x1 ;  /* 0x000000040000795c */ /* 0x000fe20000300000 */
.L_x_2682:
[----:B------:R-:W-:Y:S04]  /*5d80*/  BSSY B1, `(.L_x_2683) ;  /* 0x0000004000017945 */ /* 0x000fe80003800000 */
[----:B-1----:R-:W-:Y:S05]  /*5d90*/  @P2 BRA `(.L_x_2684) ;  /* 0x0000000000082947 */ /* 0x002fea0003800000 */
[----:B------:R-:W1:Y:S02]  /*5da0*/  SYNCS.PHASECHK.TRANS64.TRYWAIT P2, [R0+URZ+0x28c50], R5 ;  /* 0x028c5005000075a7 */ /* 0x000e64000804017f */
[----:B-1----:R-:W-:Y:S05]  /*5db0*/  @!P2 BRA `(.L_x_2685) ;  /* 0x0000019800f4a947 */ /* 0x002fea0003800000 */
.L_x_2684:
[----:B------:R-:W-:Y:S05]  /*5dc0*/  BSYNC B1 ;  /* 0x0000000000017941 */ /* 0x000fea0003800000 */
.L_x_2683:
[----:B------:R-:W-:Y:S01]  /*5dd0*/  IMAD R12, R18, 0x1000, R23 ;  /* 0x00001000120c7824 */ /* 0x000fe200078e0217 */
[----:B------:R-:W-:Y:S01]  /*5de0*/  R2UR UR4, R10 ;  /* 0x000000000a0472ca */ /* 0x000fe200000e0000 */
[----:B------:R-:W-:Y:S01]  /*5df0*/  IMAD.MOV.U32 R13, RZ, RZ, 0x40000040 ;  /* 0x40000040ff0d7424 */ /* 0x000fe200078e00ff */
[----:B------:R-:W-:Y:S01]  /*5e00*/  R2UR UR5, R11 ;  /* 0x000000000b0572ca */ /* 0x000fe200000e0000 */
[----:B------:R-:W-:Y:S01]  /*5e10*/  WARPGROUP.ARRIVE ;  /* 0x00000000000079c5 */ /* 0x000fe20000000000 */
[C---:B------:R-:W-:Y:S01]  /*5e20*/  R2UR UR6, R12.reuse ;  /* 0x000000000c0672ca */ /* 0x040fe200000e0000 */
[----:B------:R-:W-:Y:S01]  /*5e30*/  VIADD R20, R12, 0x80 ;  /* 0x000000800c147836 */ /* 0x000fe20000000000 */
[----:B------:R-:W-:Y:S01]  /*5e40*/  R2UR UR7, R13 ;  /* 0x000000000d0772ca */ /* 0x000fe200000e0000 */
[----:B------:R-:W-:Y:S02]  /*5e50*/  IMAD.MOV.U32 R21, RZ, RZ, 0x40000040 ;  /* 0x40000040ff157424 */ /* 0x000fe400078e00ff */
[----:B------:R-:W-:-:S02]  /*5e60*/  IMAD.MOV.U32 R13, RZ, RZ, 0x40000040 ;  /* 0x40000040ff0d7424 */ /* 0x000fc400078e00ff */
[----:B01----:R-:W-:-:S05]  /*5e70*/  @!P1 VIADD R0, R0, 0x28c60 ;  /* 0x00028c6000009836 */ /* 0x003fca0000000000 */
[----:B------:R-:W-:-:S03]  /*5e80*/  @!P1 PRMT R0, RZ, 0x654, R0 ;  /* 0x00000654ff009816 */ /* 0x000fc60000000000 */
[----:B------:R-:W-:Y:S01]  /*5e90*/  HGMMA.64x256x16.F32.BF16 R24, gdesc[UR4].tnspB, R24, gsb0 ;  /* 0x43e00000041879f0 */ /* 0x000fe20008001818 */
[----:B------:R-:W-:Y:S02]  /*5ea0*/  R2UR UR4, R8 ;  /* 0x00000000080472ca */ /* 0x000fe400000e0000 */
[----:B------:R-:W-:Y:S02]  /*5eb0*/  R2UR UR5, R9 ;  /* 0x00000000090572ca */ /* 0x000fe400000e0000 */
[----:B------:R-:W-:Y:S01]  /*5ec0*/  R2UR UR6, R20 ;  /* 0x00000000140672ca */ /* 0x000fe200000e0000 */
[C---:B------:R-:W-:Y:S01]  /*5ed0*/  VIADD R20, R12.reuse, 0x100 ;  /* 0x000001000c147836 */ /* 0x040fe20000000000 */
[----:B------:R-:W-:Y:S01]  /*5ee0*/  R2UR UR7, R21 ;  /* 0x00000000150772ca */ /* 0x000fe200000e0000 */
[----:B------:R-:W-:Y:S02]  /*5ef0*/  IMAD.MOV.U32 R21, RZ, RZ, 0x40000040 ;  /* 0x40000040ff157424 */ /* 0x000fe400078e00ff */
        /* <DEDUP_REMOVED lines=24> */
.L_x_2680:
[----:B------:R-:W-:Y:S05]  /*6080*/  BSYNC B0 ;  /* 0x0000000000007941 */ /* 0x000fea0003800000 */
.L_x_2679:
        /* <DEDUP_REMOVED lines=9> */
[----:B01----:R-:W0:Y:S04]  /*6120*/  LDS R0, [R3+0x28800] ;  /* 0x0288000003007984 */ /* 0x003e280000000800 */
        /* <DEDUP_REMOVED lines=133> */
.L_x_2666:
        /* <DEDUP_REMOVED lines=24> */
.L_x_2689:
[----:B------:R-:W-:-:S13]  /*6b00*/  ISETP.NE.AND P0, PT, R7, 0x1, PT ;  /* 0x000000010700780c */ /* 0x000fda0003f05270 */
[----:B------:R-:W0:Y:S02]  /*6b10*/  @P0 LDC.64 R4, c[0x0][0x9e8] ;  /* 0x00027a00ff040b82 */ /* 0x000e240000000a00 */
[----:B0-----:R-:W-:-:S05]  /*6b20*/  @P0 IMAD.HI.U32 R4, R3, R4, RZ ;  /* 0x0000000403040227 */ /* 0x001fca00078e00ff */
[----:B------:R-:W-:-:S07]  /*6b30*/  @P0 SHF.R.U32.HI R3, RZ, R5, R4 ;  /* 0x00000005ff030219 */ /* 0x000fce0000011604 */
.L_x_2690:
[----:B------:R-:W-:Y:S05]  /*6b40*/  BSYNC B0 ;  /* 0x0000000000007941 */ /* 0x000fea0003800000 */
.L_x_2688:
[----:B------:R-:W-:-:S05]  /*6b50*/  IMAD R3, R3, R7, R7 ;  /* 0x0000000703037224 */ /* 0x000fca00078e0207 */
[----:B------:R-:W-:-:S07]  /*6b60*/  VIMNMX R0, R0, R3, PT ;  /* 0x0000000300007248 */ /* 0x000fce0003fe0100 */
.L_x_2687:
        /* <DEDUP_REMOVED lines=8> */
[----:B------:R-:W-:Y:S01]  /*6bf0*/  VIMNMX R168, R168, R3, PT ;  /* 0x00000003a8a87248 */ /* 0x000fe20003fe0100 */
        /* <DEDUP_REMOVED lines=15> */
.L_x_2693:
[----:B------:R-:W-:-:S13]  /*6cf0*/  ISETP.NE.AND P0, PT, R7, 0x1, PT ;  /* 0x000000010700780c */ /* 0x000fda0003f05270 */
[----:B------:R-:W0:Y:S02]  /*6d00*/  @P0 LDC.64 R8, c[0x0][0x9e8] ;  /* 0x00027a00ff080b82 */ /* 0x000e240000000a00 */
[----:B0-----:R-:W-:-:S05]  /*6d10*/  @P0 IMAD.HI.U32 R6, R0, R8, RZ ;  /* 0x0000000800060227 */ /* 0x001fca00078e00ff */
[----:B------:R-:W-:-:S07]  /*6d20*/  @P0 SHF.R.U32.HI R0, RZ, R9, R6 ;  /* 0x00000009ff000219 */ /* 0x000fce0000011606 */
.L_x_2694:
[----:B------:R-:W-:Y:S05]  /*6d30*/  BSYNC B0 ;  /* 0x0000000000007941 */ /* 0x000fea0003800000 */
.L_x_2692:
[----:B------:R-:W-:-:S05]  /*6d40*/  IMAD R3, R0, R7, RZ ;  /* 0x0000000700037224 */ /* 0x000fca00078e02ff */
[----:B------:R-:W-:-:S07]  /*6d50*/  VIMNMX R4, R4, R3, !PT ;  /* 0x0000000304047248 */ /* 0x000fce0007fe0100 */
.L_x_2691:
        /* <DEDUP_REMOVED lines=86> */
[----:B------:R-:W-:-:S04]  /*72c0*/  LOP3.LUT R3, R3, 0x3fff, RZ, 0xc0, !PT ;  /* 0x00003fff03037812 */ /* 0x000fc800078ec0ff */
[----:B------:R-:W-:Y:S01]  /*72d0*/  LOP3.LUT R190, R3, 0x2000000, RZ, 0xfc, !PT ;  /* 0x0200000003be7812 */ /* 0x000fe200078efcff */
        /* <DEDUP_REMOVED lines=16> */
[----:B-1--45:R-:W-:Y:S05]  /*73e0*/  CALL.ABS.NOINC R14 ;  /* 0x000000000e007343 */ /* 0x032fea0003c00000 */
.L_x_2696:
[----:B------:R-:W-:Y:S05]  /*73f0*/  BSYNC B6 ;  /* 0x0000000000067941 */ /* 0x000fea0003800000 */
.L_x_2695:
        /* <DEDUP_REMOVED lines=12> */
.L_x_2700:
[----:B-1----:R1:W2:Y:S02]  /*74c0*/  SYNCS.PHASECHK.TRANS64.TRYWAIT P0, [R2+URZ+0x28c00], R3 ;  /* 0x028c0003020075a7 */ /* 0x0022a4000800017f */
[----:B--2---:R-:W-:Y:S05]  /*74d0*/  @!P0 NANOSLEEP.SYNCS 0x989680 ;  /* 0x009896800000895d */ /* 0x004fea0003900000 */
[----:B------:R-:W2:Y:S02]  /*74e0*/  @!P0 SYNCS.PHASECHK.TRANS64 P0, [R2+URZ+0x28c00], R3 ;  /* 0x028c0003020085a7 */ /* 0x000ea4000800007f */
[----:B--2---:R-:W-:Y:S05]  /*74f0*/  @!P0 BRA `(.L_x_2700) ;  /* 0xfffffffc00f08947 */ /* 0x004fea000383ffff */
.L_x_2699:
[----:B------:R-:W-:Y:S05]  /*7500*/  BSYNC B0 ;  /* 0x0000000000007941 */ /* 0x000fea0003800000 */
.L_x_2698:
[----:B------:R-:W-:Y:S05]  /*7510*/  BRA `(.L_x_2701) ;  /* 0x0000002c00687947 */ /* 0x000fea0003800000 */
.L_x_2697:
[----:B------:R-:W-:Y:S01]  /*7520*/  VIADD R3, R2, 0x20400 ;  /* 0x0002040002037836 */ /* 0x000fe20000000000 */
[----:B-----5:R-:W-:Y:S01]  /*7530*/  SHF.R.S32.HI R0, RZ, 0x1f, R37 ;  /* 0x0000001fff007819 */ /* 0x020fe20000011425 */
[----:B------:R-:W-:Y:S01]  /*7540*/  ULDC.64 UR4, c[0x0][0x3f8] ;  /* 0x0000fe0000047ab9 */ /* 0x000fe20000000a00 */
[----:B------:R-:W-:Y:S01]  /*7550*/  ULDC.64 UR6, c[0x0][0x408] ;  /* 0x0001020000067ab9 */ /* 0x000fe20000000a00 */
[----:B----4-:R-:W-:Y:S01]  /*7560*/  IMAD.WIDE.U32 R24, R37, UR4, RZ ;  /* 0x0000000425187c25 */ /* 0x010fe2000f8e00ff */
[----:B------:R-:W-:Y:S01]  /*7570*/  LOP3.LUT P0, RZ, R3, 0x3ff, RZ, 0xc0, !PT ;  /* 0x000003ff03ff7812 */ /* 0x000fe2000780c0ff */
[----:B------:R-:W-:Y:S02]  /*7580*/  BSSY B6, `(.L_x_2702) ;  /* 0x0000019000067945 */ /* 0x000fe40003800000 */
[C---:B------:R-:W-:Y:S02]  /*7590*/  IMAD R4, R0.reuse, UR4, RZ ;  /* 0x0000000400047c24 */ /* 0x040fe4000f8e02ff */
[----:B------:R-:W-:-:S02]  /*75a0*/  IMAD R0, R0, UR6, RZ ;  /* 0x0000000600007c24 */ /* 0x000fc4000f8e02ff */
[C---:B------:R-:W-:Y:S02]  /*75b0*/  IMAD R29, R37.reuse, UR5, R4 ;  /* 0x00000005251d7c24 */ /* 0x040fe4000f8e0204 */
[C---:B------:R-:W-:Y:S02]  /*75c0*/  IMAD R31, R37.reuse, UR7, R0 ;  /* 0x00000007251f7c24 */ /* 0x040fe4000f8e0200 */
[----:B------:R-:W-:-:S04]  /*75d0*/  IMAD.WIDE.U32 R26, R37, UR6, RZ ;  /* 0x00000006251a7c25 */ /* 0x000fc8000f8e00ff */
[----:B------:R-:W-:Y:S02]  /*75e0*/  IMAD.IADD R29, R29, 0x1, R25 ;  /* 0x000000011d1d7824 */ /* 0x000fe400078e0219 */
[----:B------:R-:W-:Y:S01]  /*75f0*/  IMAD.IADD R31, R31, 0x1, R27 ;  /* 0x000000011f1f7824 */ /* 0x000fe200078e021b */
        /* <DEDUP_REMOVED lines=17> */
.L_x_2703:
[----:B------:R-:W-:Y:S05]  /*7710*/  BSYNC B6 ;  /* 0x0000000000067941 */ /* 0x000fea0003800000 */
.L_x_2702:
[----:B------:R-:W-:Y:S01]  /*7720*/  ULDC.U8 UR4, c[0x0][0x410] ;  /* 0x0001040000047ab9 */ /* 0x000fe20000000000 */
[----:B------:R-:W-:Y:S01]  /*7730*/  BSSY B0, `(.L_x_2704) ;  /* 0x00002b0000007945 */ /* 0x000fe20003800000 */
[----:B------:R-:W-:Y:S01]  /*7740*/  ISETP.NE.AND P0, PT, RZ, UR4, PT ;  /* 0x00000004ff007c0c */ /* 0x000fe2000bf05270 */
[----:B------:R-:W-:-:S12]  /*7750*/  IMAD.IADD R34, R185, 0x1, R192 ;  /* 0x00000001b9227824 */ /* 0x000fd800078e02c0 */
[----:B------:R-:W-:Y:S05]  /*7760*/  @!P0 BRA `(.L_x_2705) ;  /* 0x00000014008c8947 */ /* 0x000fea0003800000 */
[----:B------:R-:W0:Y:S01]  /*7770*/  LDC R37, c[0x0][0x448] ;  /* 0x00011200ff257b82 */ /* 0x000e220000000800 */
[----:B------:R-:W-:Y:S01]  /*7780*/  IMAD R3, R225, 0x20, R34 ;  /* 0x00000020e1037824 */ /* 0x000fe200078e0222 */
[----:B------:R-:W-:Y:S01]  /*7790*/  ULDC.64 UR4, c[0x0][0x3f8] ;  /* 0x0000fe0000047ab9 */ /* 0x000fe20000000a00 */
[----:B------:R-:W-:Y:S01]  /*77a0*/  ULDC.64 UR6, c[0x0][0x408] ;  /* 0x0001020000067ab9 */ /* 0x000fe20000000a00 */
[----:B------:R-:W-:Y:S02]  /*77b0*/  IMAD.MOV.U32 R6, RZ, RZ, R24 ;  /* 0x000000ffff067224 */ /* 0x000fe400078e0018 */
[----:B------:R-:W-:Y:S02]  /*77c0*/  IMAD.MOV.U32 R7, RZ, RZ, R29 ;  /* 0x000000ffff077224 */ /* 0x000fe400078e001d */
[----:B------:R-:W-:Y:S02]  /*77d0*/  IMAD.MOV.U32 R8, RZ, RZ, R26 ;  /* 0x000000ffff087224 */ /* 0x000fe400078e001a */
[----:B------:R-:W-:Y:S01]  /*77e0*/  IMAD.MOV.U32 R9, RZ, RZ, R31 ;  /* 0x000000ffff097224 */ /* 0x000fe200078e001f */
[----:B0-----:R-:W-:-:S13]  /*77f0*/  ISETP.NE.AND P0, PT, R37, 0x1, PT ;  /* 0x000000012500780c */ /* 0x001fda0003f05270 */
[----:B------:R-:W0:Y:S08]  /*7800*/  @P0 LDC R0, c[0x0][0x44c] ;  /* 0x00011300ff000b82 */ /* 0x000e300000000800 */
[----:B------:R-:W1:Y:S01]  /*7810*/  @P0 LDC R5, c[0x0][0x450] ;  /* 0x00011400ff050b82 */ /* 0x000e620000000800 */
[----:B0-----:R-:W-:-:S05]  /*7820*/  @P0 IMAD.HI.U32 R0, R3, R0, RZ ;  /* 0x0000000003000227 */ /* 0x001fca00078e00ff */
[----:B-1----:R-:W-:-:S04]  /*7830*/  @P0 SHF.R.U32.HI R3, RZ, R5, R0 ;  /* 0x00000005ff030219 */ /* 0x002fc80000011600 */
[----:B------:R-:W-:Y:S01]  /*7840*/  SHF.R.S32.HI R0, RZ, 0x1f, R3 ;  /* 0x0000001fff007819 */ /* 0x000fe20000011403 */
[----:B------:R-:W-:-:S04]  /*7850*/  IMAD.WIDE.U32 R6, R3, UR4, R6 ;  /* 0x0000000403067c25 */ /* 0x000fc8000f8e0006 */
[C---:B------:R-:W-:Y:S02]  /*7860*/  IMAD R4, R0.reuse, UR4, RZ ;  /* 0x0000000400047c24 */ /* 0x040fe4000f8e02ff */
[----:B------:R-:W-:Y:S02]  /*7870*/  IMAD R0, R0, UR6, RZ ;  /* 0x0000000600007c24 */ /* 0x000fe4000f8e02ff */
[C---:B------:R-:W-:Y:S01]  /*7880*/  IMAD R5, R3.reuse, UR5, R4 ;  /* 0x0000000503057c24 */ /* 0x040fe2000f8e0204 */
[----:B------:R-:W-:Y:S01]  /*7890*/  ULDC.64 UR4, c[0x0][0x3e8] ;  /* 0x0000fa0000047ab9 */ /* 0x000fe20000000a00 */
[C---:B------:R-:W-:Y:S01]  /*78a0*/  IMAD.WIDE.U32 R8, R3.reuse, UR6, R8 ;  /* 0x0000000603087c25 */ /* 0x040fe2000f8e0008 */
[----:B------:R-:W-:Y:S01]  /*78b0*/  LEA R4, P0, R6, UR4, 0x1 ;  /* 0x0000000406047c11 */ /* 0x000fe2000f8008ff */
[----:B------:R-:W-:Y:S02]  /*78c0*/  UMOV UR4, 0xffffffff ;  /* 0xffffffff00047882 */ /* 0x000fe40000000000 */
[----:B------:R-:W-:Y:S01]  /*78d0*/  IMAD R3, R3, UR7, R0 ;  /* 0x0000000703037c24 */ /* 0x000fe2000f8e0200 */
[----:B------:R-:W-:Y:S01]  /*78e0*/  ULDC.64 UR6, c[0x0][0x400] ;  /* 0x0001000000067ab9 */ /* 0x000fe20000000a00 */
[----:B------:R-:W-:Y:S01]  /*78f0*/  IMAD.IADD R5, R7, 0x1, R5 ;  /* 0x0000000107057824 */ /* 0x000fe200078e0205 */
[----:B------:R-:W-:Y:S01]  /*7900*/  LEA R7, P1, R8, UR6, 0x1 ;  /* 0x0000000608077c11 */ /* 0x000fe2000f8208ff */
[----:B------:R-:W-:-:S03]  /*7910*/  IMAD.IADD R3, R9, 0x1, R3 ;  /* 0x0000000109037824 */ /* 0x000fc600078e0203 */
[----:B------:R-:W-:Y:S02]  /*7920*/  LEA.HI.X R6, R6, UR5, R5, 0x1, P0 ;  /* 0x0000000506067c11 */ /* 0x000fe400080f0c05 */
[----:B------:R-:W-:Y:S01]  /*7930*/  LEA.HI.X R8, R8, UR7, R3, 0x1, P1 ;  /* 0x0000000708087c11 */ /* 0x000fe200088f0c03 */
[----:B------:R-:W-:Y:S06]  /*7940*/  BRA.DIV UR4, `(.L_x_2706) ;  /* 0x0000018204247947 */ /* 0x000fec000b800000 */
[----:B------:R0:W1:Y:S04]  /*7950*/  SHFL.IDX PT, R3, R6, RZ, 0x1c1f ;  /* 0x001c1fff06037589 */ /* 0x00006800000e0000 */
[----:B------:R0:W2:Y:S04]  /*7960*/  SHFL.IDX PT, R0, R4, RZ, 0x1c1f ;  /* 0x001c1fff04007589 */ /* 0x0000a800000e0000 */
[----:B------:R0:W3:Y:S04]  /*7970*/  SHFL.IDX PT, R5, R8, RZ, 0x1c1f ;  /* 0x001c1fff08057589 */ /* 0x0000e800000e0000 */
[----:B------:R0:W4:Y:S02]  /*7980*/  SHFL.IDX PT, R14, R7, RZ, 0x1c1f ;  /* 0x001c1fff070e7589 */ /* 0x00012400000e0000 */
.L_x_3036:
[----:B------:R-:W-:Y:S01]  /*7990*/  IMAD R37, R22, R37, RZ ;  /* 0x0000002516257224 */ /* 0x000fe200078e02ff */
[----:B------:R-:W-:Y:S01]  /*79a0*/  BSSY B1, `(.L_x_2707) ;  /* 0x000001d000017945 */ /* 0x000fe20003800000 */
[----:B------:R-:W-:Y:S02]  /*79b0*/  CS2R R30, SRZ ;  /* 0x00000000001e7805 */ /* 0x000fe4000001ff00 */
[----:B------:R-:W-:Y:S02]  /*79c0*/  CS2R R20, SRZ ;  /* 0x0000000000147805 */ /* 0x000fe4000001ff00 */
[----:B------:R-:W-:Y:S02]  /*79d0*/  CS2R R28, SRZ ;  /* 0x00000000001c7805 */ /* 0x000fe4000001ff00 */
[----:B------:R-:W-:Y:S02]  /*79e0*/  ISETP.GE.AND P0, PT, R34, R37, PT ;  /* 0x000000252200720c */ /* 0x000fe40003f06270 */
[----:B------:R-:W-:-:S11]  /*79f0*/  CS2R R24, SRZ ;  /* 0x0000000000187805 */ /* 0x000fd6000001ff00 */
[----:B------:R-:W-:Y:S05]  /*7a00*/  @P0 BRA `(.L_x_2708) ;  /* 0x0000000000580947 */ /* 0x000fea0003800000 */
[----:B------:R-:W-:Y:S01]  /*7a10*/  ULDC UR4, c[0x0][0x3f4] ;  /* 0x0000fd0000047ab9 */ /* 0x000fe20000000800 */
[----:B--2---:R-:W-:Y:S01]  /*7a20*/  IMAD.MOV.U32 R10, RZ, RZ, R0 ;  /* 0x000000ffff0a7224 */ /* 0x004fe200078e0000 */
[----:B------:R-:W-:Y:S01]  /*7a30*/  ISETP.GE.AND P3, PT, R199, UR4, PT ;  /* 0x00000004c7007c0c */ /* 0x000fe2000bf66270 */
[----:B-1----:R-:W-:Y:S01]  /*7a40*/  IMAD.MOV.U32 R11, RZ, RZ, R3 ;  /* 0x000000ffff0b7224 */ /* 0x002fe200078e0003 */
[----:B------:R-:W-:Y:S01]  /*7a50*/  ISETP.GE.AND P2, PT, R188, UR4, PT ;  /* 0x00000004bc007c0c */ /* 0x000fe2000bf46270 */
[----:B---3--:R-:W-:Y:S01]  /*7a60*/  IMAD.MOV.U32 R15, RZ, RZ, R5 ;  /* 0x000000ffff0f7224 */ /* 0x008fe200078e0005 */
[----:B------:R-:W-:-:S09]  /*7a70*/  CS2R R28, SRZ ;  /* 0x00000000001c7805 */ /* 0x000fd2000001ff00 */
[C---:B------:R-:W-:Y:S01]  /*7a80*/  @!P3 IMAD.SHL.U32 R33, R199.reuse, 0x2, RZ ;  /* 0x00000002c721b824 */ /* 0x040fe200078e00ff */
[----:B------:R-:W-:Y:S02]  /*7a90*/  @!P3 SHF.L.U64.HI R20, R199, 0x1, R226 ;  /* 0x00000001c714b819 */ /* 0x000fe400000102e2 */
[----:B------:R-:W-:Y:S02]  /*7aa0*/  CS2R R30, SRZ ;  /* 0x00000000001e7805 */ /* 0x000fe4000001ff00 */
[----:B------:R-:W-:Y:S01]  /*7ab0*/  CS2R R24, SRZ ;  /* 0x0000000000187805 */ /* 0x000fe2000001ff00 */
[----:B------:R-:W-:Y:S01]  /*7ac0*/  @!P2 IMAD.WIDE R10, R188, 0x2, R10 ;  /* 0x00000002bc0aa825 */ /* 0x000fe200078e020a */
[-C--:B------:R-:W-:Y:S02]  /*7ad0*/  @!P3 IADD3 R26, P0, R0, R33.reuse, RZ ;  /* 0x00000021001ab210 */ /* 0x080fe40007f1e0ff */
[----:B----4-:R-:W-:Y:S01]  /*7ae0*/  @!P3 IADD3 R32, P1, R14, R33, RZ ;  /* 0x000000210e20b210 */ /* 0x010fe20007f3e0ff */
[----:B------:R-:W-:Y:S01]  /*7af0*/  @!P2 IMAD.WIDE R12, R188, 0x2, R14 ;  /* 0x00000002bc0ca825 */ /* 0x000fe200078e020e */
[----:B------:R1:W5:Y:S03]  /*7b00*/  @!P2 LD.E.64 R28, desc[UR42][R10.64] ;  /* 0x0000002a0a1ca980 */ /* 0x000366000c101b00 */
[--C-:B------:R-:W-:Y:S01]  /*7b10*/  @!P3 IMAD.X R27, R3, 0x1, R20.reuse, P0 ;  /* 0x00000001031bb824 */ /* 0x100fe200000e0614 */
[----:B------:R1:W5:Y:S01]  /*7b20*/  @!P2 LD.E.64 R30, desc[UR42][R12.64] ;  /* 0x0000002a0c1ea980 */ /* 0x000362000c101b00 */
[----:B------:R-:W-:Y:S01]  /*7b30*/  @!P3 IMAD.X R33, R5, 0x1, R20, P1 ;  /* 0x000000010521b824 */ /* 0x000fe200008e0614 */
[----:B------:R-:W-:-:S02]  /*7b40*/  CS2R R20, SRZ ;  /* 0x0000000000147805 */ /* 0x000fc4000001ff00 */
[----:B------:R1:W5:Y:S04]  /*7b50*/  @!P3 LD.E.64 R24, desc[UR42][R26.64] ;  /* 0x0000002a1a18b980 */ /* 0x000368000c101b00 */
[----:B------:R1:W5:Y:S02]  /*7b60*/  @!P3 LD.E.64 R20, desc[UR42][R32.64] ;  /* 0x0000002a2014b980 */ /* 0x000364000c101b00 */
.L_x_2708:
[----:B------:R-:W-:Y:S05]  /*7b70*/  BSYNC B1 ;  /* 0x0000000000017941 */ /* 0x000fea0003800000 */
.L_x_2707:
[----:B--2--5:R-:W-:Y:S01]  /*7b80*/  IMAD.MOV.U32 R0, RZ, RZ, R30 ;  /* 0x000000ffff007224 */ /* 0x024fe200078e001e */
[----:B------:R-:W-:Y:S01]  /*7b90*/  UMOV UR4, 0xffffffff ;  /* 0xffffffff00047882 */ /* 0x000fe20000000000 */
[----:B-1----:R-:W-:Y:S01]  /*7ba0*/  IMAD.MOV.U32 R3, RZ, RZ, R31 ;  /* 0x000000ffff037224 */ /* 0x002fe200078e001f */
[----:B------:R-:W-:Y:S01]  /*7bb0*/  CS2R R26, SRZ ;  /* 0x00000000001a7805 */ /* 0x000fe2000001ff00 */
[----:B---3--:R-:W-:Y:S02]  /*7bc0*/  IMAD.MOV.U32 R5, RZ, RZ, R20 ;  /* 0x000000ffff057224 */ /* 0x008fe400078e0014 */
[----:B------:R-:W-:Y:S01]  /*7bd0*/  IMAD.MOV.U32 R9, RZ, RZ, R21 ;  /* 0x000000ffff097224 */ /* 0x000fe200078e0015 */
[----:B------:R-:W-:Y:S01]  /*7be0*/  PRMT R36, R0, 0x5410, R3 ;  /* 0x0000541000247816 */ /* 0x000fe20000000003 */
[----:B------:R-:W-:Y:S02]  /*7bf0*/  IMAD.MOV.U32 R0, RZ, RZ, R28 ;  /* 0x000000ffff007224 */ /* 0x000fe400078e001c */
[----:B------:R-:W-:Y:S01]  /*7c00*/  IMAD.MOV.U32 R3, RZ, RZ, R29 ;  /* 0x000000ffff037224 */ /* 0x000fe200078e001d */
[----:B------:R-:W-:Y:S01]  /*7c10*/  PRMT R40, R5, 0x5410, R9 ;  /* 0x0000541005287816 */ /* 0x000fe20000000009 */
[----:B------:R-:W-:Y:S01]  /*7c20*/  IMAD.MOV.U32 R5, RZ, RZ, R24 ;  /* 0x000000ffff057224 */ /* 0x000fe200078e0018 */
[----:B------:R-:W-:Y:S01]  /*7c30*/  PRMT R39, R39, 0x5410, R0 ;  /* 0x0000541027277816 */ /* 0x000fe20000000000 */
[----:B------:R-:W-:-:S03]  /*7c40*/  IMAD.MOV.U32 R9, RZ, RZ, R25 ;  /* 0x000000ffff097224 */ /* 0x000fc600078e0019 */
[----:B------:R-:W-:Y:S02]  /*7c50*/  PRMT R42, R42, 0x5410, R5 ;  /* 0x000054102a2a7816 */ /* 0x000fe40000000005 */
[----:B------:R-:W-:Y:S01]  /*7c60*/  PRMT R41, R9, 0x5410, R3 ;  /* 0x0000541009297816 */ /* 0x000fe20000000003 */
[----:B------:R-:W-:Y:S06]  /*7c70*/  BRA.DIV UR4, `(.L_x_2709) ;  /* 0x0000017e04c87947 */ /* 0x000fec000b800000 */
[----:B------:R1:W2:Y:S04]  /*7c80*/  SHFL.IDX PT, R3, R6, 0x1, 0x1c1f ;  /* 0x003c1f0006037f89 */ /* 0x0002a800000e0000 */
[----:B------:R1:W3:Y:S04]  /*7c90*/  SHFL.IDX PT, R0, R4, 0x1, 0x1c1f ;  /* 0x003c1f0004007f89 */ /* 0x0002e800000e0000 */
[----:B------:R1:W0:Y:S04]  /*7ca0*/  SHFL.IDX PT, R5, R8, 0x1, 0x1c1f ;  /* 0x003c1f0008057f89 */ /* 0x00022800000e0000 */
[----:B----4-:R1:W4:Y:S02]  /*7cb0*/  SHFL.IDX PT, R14, R7, 0x1, 0x1c1f ;  /* 0x003c1f00070e7f89 */ /* 0x01032400000e0000 */
.L_x_3042:
[----:B01----:R-:W-:Y:S01]  /*7cc0*/  VIADD R4, R34, 0x20 ;  /* 0x0000002022047836 */ /* 0x003fe20000000000 */
[----:B------:R-:W-:Y:S01]  /*7cd0*/  LEA.HI R6, R219, R219, RZ, 0x1 ;  /* 0x000000dbdb067211 */ /* 0x000fe200078f08ff */
[----:B------:R-:W-:Y:S01]  /*7ce0*/  BSSY B1, `(.L_x_2710) ;  /* 0x0000020000017945 */ /* 0x000fe20003800000 */
[----:B------:R-:W-:Y:S01]  /*7cf0*/  IMAD.SHL.U32 R34, R193, 0x40, RZ ;  /* 0x00000040c1227824 */ /* 0x000fe200078e00ff */
[----:B------:R-:W-:Y:S02]  /*7d00*/  CS2R R8, SRZ ;  /* 0x0000000000087805 */ /* 0x000fe4000001ff00 */
[----:B------:R-:W-:Y:S02]  /*7d10*/  ISETP.GE.AND P0, PT, R4, R37, PT ;  /* 0x000000250400720c */ /* 0x000fe40003f06270 */
[----:B------:R-:W-:Y:S02]  /*7d20*/  CS2R R12, SRZ ;  /* 0x00000000000c7805 */ /* 0x000fe4000001ff00 */
[----:B------:R-:W-:-:S02]  /*7d30*/  LOP3.LUT R6, R6, 0xfffffffe, RZ, 0xc0, !PT ;  /* 0xfffffffe06067812 */ /* 0x000fc400078ec0ff */
[----:B------:R-:W-:-:S03]  /*7d40*/  CS2R R10, SRZ ;  /* 0x00000000000a7805 */ /* 0x000fc6000001ff00 */
[----:B------:R-:W-:-:S05]  /*7d50*/  IMAD.IADD R6, R219, 0x1, -R6 ;  /* 0x00000001db067824 */ /* 0x000fca00078e0a06 */
[----:B------:R-:W-:Y:S01]  /*7d60*/  SHF.L.U32 R35, R6, 0x1f, RZ ;  /* 0x0000001f06237819 */ /* 0x000fe200000006ff */
[----:B------:R-:W-:Y:S06]  /*7d70*/  @P0 BRA `(.L_x_2711) ;  /* 0x0000000000580947 */ /* 0x000fec0003800000 */
[----:B------:R-:W-:Y:S01]  /*7d80*/  ULDC UR4, c[0x0][0x3f4] ;  /* 0x0000fd0000047ab9 */ /* 0x000fe20000000800 */
[----:B---3--:R-:W-:Y:S01]  /*7d90*/  IMAD.MOV.U32 R6, RZ, RZ, R0 ;  /* 0x000000ffff067224 */ /* 0x008fe200078e0000 */
[----:B------:R-:W-:Y:S01]  /*7da0*/  ISETP.GE.AND P3, PT, R199, UR4, PT ;  /* 0x00000004c7007c0c */ /* 0x000fe2000bf66270 */
[----:B--2---:R-:W-:Y:S01]  /*7db0*/  IMAD.MOV.U32 R7, RZ, RZ, R3 ;  /* 0x000000ffff077224 */ /* 0x004fe200078e0003 */
[----:B------:R-:W-:Y:S01]  /*7dc0*/  ISETP.GE.AND P2, PT, R188, UR4, PT ;  /* 0x00000004bc007c0c */ /* 0x000fe2000bf46270 */
[----:B------:R-:W-:Y:S01]  /*7dd0*/  IMAD.MOV.U32 R15, RZ, RZ, R5 ;  /* 0x000000ffff0f7224 */ /* 0x000fe200078e0005 */
        /* <DEDUP_REMOVED lines=16> */
.L_x_2711:
[----:B------:R-:W-:Y:S05]  /*7ee0*/  BSYNC B1 ;  /* 0x0000000000017941 */ /* 0x000fea0003800000 */
.L_x_2710:
[----:B------:R-:W1:Y:S01]  /*7ef0*/  SYNCS.PHASECHK.TRANS64.TRYWAIT P0, [R2+URZ+0x28c00], R35 ;  /* 0x028c0023020075a7 */ /* 0x000e62000800017f */
[----:B--2---:R-:W-:Y:S01]  /*7f00*/  LOP3.LUT R3, R34, 0x1c0, RZ, 0xc0, !PT ;  /* 0x000001c022037812 */ /* 0x004fe200078ec0ff */
[----:B0----5:R-:W-:Y:S01]  /*7f10*/  IMAD.MOV.U32 R4, RZ, RZ, R26 ;  /* 0x000000ffff047224 */ /* 0x021fe200078e001a */
[----:B------:R-:W-:Y:S01]  /*7f20*/  VIADDMNMX R38, R37, -R192, 0x40, PT ;  /* 0x0000004025267446 */ /* 0x000fe200038009c0 */
[----:B------:R-:W-:Y:S01]  /*7f30*/  IMAD.MOV.U32 R5, RZ, RZ, R9 ;  /* 0x000000ffff057224 */ /* 0x000fe200078e0009 */
[----:B---3--:R-:W-:Y:S01]  /*7f40*/  LOP3.LUT R0, R3, 0x18, R16, 0xf8, !PT ;  /* 0x0000001803007812 */ /* 0x008fe200078ef810 */
[----:B------:R-:W-:Y:S01]  /*7f50*/  IMAD.MOV.U32 R6, RZ, RZ, R12 ;  /* 0x000000ffff067224 */ /* 0x000fe200078e000c */
[----:B------:R-:W-:Y:S01]  /*7f60*/  SHF.R.U32.HI R3, RZ, 0x3, R3 ;  /* 0x00000003ff037819 */ /* 0x000fe20000011603 */
[----:B------:R-:W-:Y:S01]  /*7f70*/  BSSY B1, `(.L_x_2712) ;  /* 0x0000014000017945 */ /* 0x000fe20003800000 */
[----:B------:R-:W-:Y:S01]  /*7f80*/  PRMT R42, R4, 0x7610, R42 ;  /* 0x00007610042a7816 */ /* 0x000fe2000000002a */
[----:B------:R-:W-:Y:S01]  /*7f90*/  IMAD.MOV.U32 R4, RZ, RZ, R8 ;  /* 0x000000ffff047224 */ /* 0x000fe200078e0008 */
[----:B------:R-:W-:Y:S01]  /*7fa0*/  LOP3.LUT R0, R0, R3, RZ, 0x3c, !PT ;  /* 0x0000000300007212 */ /* 0x000fe200078e3cff */
[----:B------:R-:W-:Y:S01]  /*7fb0*/  IMAD.MOV.U32 R3, RZ, RZ, R27 ;  /* 0x000000ffff037224 */ /* 0x000fe200078e001b */
[----:B------:R-:W-:-:S02]  /*7fc0*/  PRMT R45, R45, 0x5410, R6 ;  /* 0x000054102d2d7816 */ /* 0x000fc40000000006 */
[----:B------:R-:W-:Y:S01]  /*7fd0*/  PRMT R44, R44, 0x5410, R4 ;  /* 0x000054102c2c7816 */ /* 0x000fe20000000004 */
[----:B------:R-:W-:Y:S01]  /*7fe0*/  IMAD.MOV.U32 R4, RZ, RZ, R10 ;  /* 0x000000ffff047224 */ /* 0x000fe200078e000a */
[----:B------:R-:W-:Y:S01]  /*7ff0*/  PRMT R43, R5, 0x5410, R3 ;  /* 0x00005410052b7816 */ /* 0x000fe20000000003 */
[----:B------:R-:W-:Y:S01]  /*8000*/  IMAD R3, R203, 0x200, R0 ;  /* 0x00000200cb037824 */ /* 0x000fe200078e0200 */
[----:B------:R-:W-:Y:S01]  /*8010*/  LOP3.LUT P2, RZ, R193, 0x4, RZ, 0xc0, !PT ;  /* 0x00000004c1ff7812 */ /* 0x000fe2000784c0ff */
[----:B------:R-:W-:Y:S01]  /*8020*/  IMAD.MOV.U32 R0, RZ, RZ, R13 ;  /* 0x000000ffff007224 */ /* 0x000fe200078e000d */
[----:B------:R-:W-:Y:S01]  /*8030*/  PRMT R45, R4, 0x7610, R45 ;  /* 0x00007610042d7816 */ /* 0x000fe2000000002d */
[----:B------:R-:W-:Y:S01]  /*8040*/  IMAD R3, R3, 0x2, R2 ;  /* 0x0000000203037824 */ /* 0x000fe200078e0202 */
[----:B------:R-:W-:Y:S01]  /*8050*/  ISETP.GE.AND P1, PT, R185, R38, PT ;  /* 0x00000026b900720c */ /* 0x000fe20003f26270 */
[----:B------:R-:W-:Y:S01]  /*8060*/  IMAD.MOV.U32 R5, RZ, RZ, R11 ;  /* 0x000000ffff057224 */ /* 0x000fe200078e000b */
[----:B------:R-:W-:Y:S01]  /*8070*/  PRMT R44, R0, 0x7610, R44 ;  /* 0x00007610002c7816 */ /* 0x000fe2000000002c */
[----:B------:R-:W-:-:S02]  /*8080*/  VIADD R4, R3, 0x20400 ;  /* 0x0002040003047836 */ /* 0x000fc40000000000 */
[----:B------:R-:W-:Y:S01]  /*8090*/  VIADD R0, R3, 0x20440 ;  /* 0x0002044003007836 */ /* 0x000fe20000000000 */
[----:B-1----:R-:W-:Y:S07]  /*80a0*/  @!P0 BRA `(.L_x_2713) ;  /* 0x0000017c002c8947 */ /* 0x002fee0003800000 */
.L_x_3043:
[----:B------:R-:W-:Y:S05]  /*80b0*/  BSYNC B1 ;  /* 0x0000000000017941 */ /* 0x000fea0003800000 */
.L_x_2712:
[----:B------:R-:W-:Y:S01]  /*80c0*/  BSSY B1, `(.L_x_2714) ;  /* 0x0000067000017945 */ /* 0x000fe20003800000 */
[----:B------:R-:W-:Y:S01]  /*80d0*/  PRMT R46, R46, 0x5410, R5 ;  /* 0x000054102e2e7816 */ /* 0x000fe20000000005 */
[----:B------:R-:W-:Y:S02]  /*80e0*/  @P2 VIADD R0, R4, 0xffffffc0 ;  /* 0xffffffc004002836 */ /* 0x000fe40000000000 */
[----:B------:R-:W-:Y:S05]  /*80f0*/  @P1 BRA `(.L_x_2715) ;  /* 0x00000004008c1947 */ /* 0x000fea0003800000 */
[----:B------:R-:W1:Y:S01]  /*8100*/  LDC R4, c[0x0][0x3f4] ;  /* 0x0000fd00ff047b82 */ /* 0x000e620000000800 */
[----:B------:R-:W-:Y:S01]  /*8110*/  BSSY B2, `(.L_x_2716) ;  /* 0x0000032000027945 */ /* 0x000fe20003800000 */
[-C--:B-1----:R-:W-:Y:S02]  /*8120*/  ISETP.GE.AND P0, PT, R188, R4.reuse, PT ;  /* 0x00000004bc00720c */ /* 0x082fe40003f06270 */
[----:B------:R-:W-:-:S11]  /*8130*/  ISETP.GE.AND P1, PT, R199, R4, PT ;  /* 0x00000004c700720c */ /* 0x000fd60003f26270 */
[----:B------:R-:W-:Y:S05]  /*8140*/  @P0 BRA `(.L_x_2717) ;  /* 0x0000000000b80947 */ /* 0x000fea0003800000 */
[----:B------:R-:W1:Y:S01]  /*8150*/  LDS.128 R4, [R3+0x20400] ;  /* 0x0204000003047984 */ /* 0x000e620000000c00 */
[----:B----4-:R-:W-:Y:S02]  /*8160*/  SHF.R.U64 R14, R28, 0x10, R29 ;  /* 0x000000101c0e7819 */ /* 0x010fe4000000121d */
[----:B------:R-:W-:Y:S02]  /*8170*/  SHF.R.U32.HI R34, RZ, 0x10, R31 ;  /* 0x00000010ff227819 */ /* 0x000fe4000001161f */
[----:B------:R-:W-:Y:S02]  /*8180*/  SHF.R.U32.HI R28, RZ, 0x10, R29 ;  /* 0x00000010ff1c7819 */ /* 0x000fe4000001161d */
[----:B------:R-:W-:Y:S02]  /*8190*/  SHF.R.U64 R33, R30, 0x10, R31 ;  /* 0x000000101e217819 */ /* 0x000fe4000000121f */
[----:B------:R-:W-:Y:S02]  /*81a0*/  PRMT R34, R36, 0x5432, R34 ;  /* 0x0000543224227816 */ /* 0x000fe40000000022 */
[----:B------:R-:W-:-:S02]  /*81b0*/  PRMT R31, R41, 0x5432, R28 ;  /* 0x00005432291f7816 */ /* 0x000fc4000000001c */
[----:B------:R-:W-:Y:S01]  /*81c0*/  PRMT R30, R39, 0x5432, R14 ;  /* 0x00005432271e7816 */ /* 0x000fe2000000000e */
[C---:B0-----:R-:W-:Y:S01]  /*81d0*/  IMAD.U32 R35, R34.reuse, 0x10000, RZ ;  /* 0x0001000022237824 */ /* 0x041fe200078e00ff */
[----:B------:R-:W-:Y:S01]  /*81e0*/  LOP3.LUT R34, R34, 0xffff0000, RZ, 0xc0, !PT ;  /* 0xffff000022227812 */ /* 0x000fe200078ec0ff */
[C---:B------:R-:W-:Y:S01]  /*81f0*/  IMAD.U32 R32, R31.reuse, 0x10000, RZ ;  /* 0x000100001f207824 */ /* 0x040fe200078e00ff */
[----:B------:R-:W-:Y:S02]  /*8200*/  PRMT R33, R36, 0x5410, R33 ;  /* 0x0000541024217816 */ /* 0x000fe40000000021 */
[----:B------:R-:W-:Y:S02]  /*8210*/  LOP3.LUT R31, R31, 0xffff0000, RZ, 0xc0, !PT ;  /* 0xffff00001f1f7812 */ /* 0x000fe400078ec0ff */
[C---:B-1----:R-:W-:Y:S01]  /*8220*/  LOP3.LUT R15, R6.reuse, 0xffff0000, RZ, 0xc0, !PT ;  /* 0xffff0000060f7812 */ /* 0x042fe200078ec0ff */
[----:B------:R-:W-:Y:S01]  /*8230*/  IMAD.U32 R14, R6, 0x10000, RZ ;  /* 0x00010000060e7824 */ /* 0x000fe200078e00ff */
[C---:B------:R-:W-:Y:S01]  /*8240*/  LOP3.LUT R29, R7.reuse, 0xffff0000, RZ, 0xc0, !PT ;  /* 0xffff0000071d7812 */ /* 0x040fe200078ec0ff */
[----:B------:R-:W-:-:S02]  /*8250*/  IMAD.U32 R28, R7, 0x10000, RZ ;  /* 0x00010000071c7824 */ /* 0x000fc400078e00ff */
[CC--:B------:R-:W-:Y:S01]  /*8260*/  FMUL.FTZ R37, R15.reuse, R35.reuse ;  /* 0x000000230f257220 */ /* 0x0c0fe20000410000 */
[----:B------:R-:W-:Y:S01]  /*8270*/  FMUL.FTZ R36, R15, R32 ;  /* 0x000000200f247220 */ /* 0x000fe20000410000 */
[----:B------:R-:W-:Y:S01]  /*8280*/  FMUL.FTZ R15, R29, R34 ;  /* 0x000000221d0f7220 */ /* 0x000fe20000410000 */
[----:B------:R-:W-:Y:S02]  /*8290*/  IMAD.U32 R6, R4, 0x10000, RZ ;  /* 0x0001000004067824 */ /* 0x000fe400078e00ff */
[C---:B------:R-:W-:Y:S01]  /*82a0*/  FFMA.FTZ R37, R14.reuse, R32, -R37 ;  /* 0x000000200e257223 */ /* 0x040fe20000010825 */
[----:B------:R-:W-:Y:S01]  /*82b0*/  FFMA.FTZ R36, R14, R35, R36 ;  /* 0x000000230e247223 */ /* 0x000fe20000010024 */
[-C--:B------:R-:W-:Y:S01]  /*82c0*/  FFMA.FTZ R35, R28, R31.reuse, -R15 ;  /* 0x0000001f1c237223 */ /* 0x080fe2000001080f */
[C---:B------:R-:W-:Y:S01]  /*82d0*/  IMAD.U32 R7, R5.reuse, 0x10000, RZ ;  /* 0x0001000005077824 */ /* 0x040fe200078e00ff */
[----:B------:R-:W-:Y:S01]  /*82e0*/  LOP3.LUT R4, R4, 0xffff0000, RZ, 0xc0, !PT ;  /* 0xffff000004047812 */ /* 0x000fe200078ec0ff */
[C---:B------:R-:W-:Y:S01]  /*82f0*/  IMAD.U32 R15, R30.reuse, 0x10000, RZ ;  /* 0x000100001e0f7824 */ /* 0x040fe200078e00ff */
[----:B------:R-:W-:Y:S01]  /*8300*/  LOP3.LUT R5, R5, 0xffff0000, RZ, 0xc0, !PT ;  /* 0xffff000005057812 */ /* 0x000fe200078ec0ff */
[----:B------:R-:W-:Y:S01]  /*8310*/  FMUL.FTZ R39, R29, R31 ;  /* 0x0000001f1d277220 */ /* 0x000fe20000410000 */
[C---:B------:R-:W-:Y:S01]  /*8320*/  LOP3.LUT R14, R33.reuse, 0xffff0000, RZ, 0xc0, !PT ;  /* 0xffff0000210e7812 */ /* 0x040fe200078ec0ff */
[----:B------:R-:W-:Y:S01]  /*8330*/  IMAD.U32 R29, R33, 0x10000, RZ ;  /* 0x00010000211d7824 */ /* 0x000fe200078e00ff */
[----:B------:R-:W-:Y:S01]  /*8340*/  LOP3.LUT R30, R30, 0xffff0000, RZ, 0xc0, !PT ;  /* 0xffff00001e1e7812 */ /* 0x000fe200078ec0ff */
[----:B------:R-:W-:Y:S01]  /*8350*/  FFMA.FTZ R34, R28, R34, R39 ;  /* 0x000000221c227223 */ /* 0x000fe20000010027 */
[C---:B------:R-:W-:Y:S01]  /*8360*/  FMUL.FTZ R28, R4.reuse, R15 ;  /* 0x0000000f041c7220 */ /* 0x040fe20000410000 */
[-C--:B------:R-:W-:Y:S01]  /*8370*/  FMUL.FTZ R31, R4, R29.reuse ;  /* 0x0000001d041f7220 */ /* 0x080fe20000410000 */
[C---:B------:R-:W-:Y:S01]  /*8380*/  FMUL.FTZ R32, R5.reuse, R14 ;  /* 0x0000000e05207220 */ /* 0x040fe20000410000 */
[-C--:B------:R-:W-:Y:S01]  /*8390*/  FMUL.FTZ R33, R5, R30.reuse ;  /* 0x0000001e05217220 */ /* 0x080fe20000410000 */
[C---:B------:R-:W-:Y:S01]  /*83a0*/  FFMA.FTZ R29, R6.reuse, R29, R28 ;  /* 0x0000001d061d7223 */ /* 0x040fe2000001001c */
[----:B------:R-:W-:Y:S01]  /*83b0*/  FFMA.FTZ R4, R6, R15, -R31 ;  /* 0x0000000f06047223 */ /* 0x000fe2000001081f */
[C---:B------:R-:W-:Y:S01]  /*83c0*/  FFMA.FTZ R5, R7.reuse, R30, -R32 ;  /* 0x0000001e07057223 */ /* 0x040fe20000010820 */
[----:B------:R-:W-:Y:S01]  /*83d0*/  FFMA.FTZ R14, R7, R14, R33 ;  /* 0x0000000e070e7223 */ /* 0x000fe20000010021 */
[----:B------:R-:W-:-:S02]  /*83e0*/  F2FP.BF16.F32.PACK_AB R6, R36, R37 ;  /* 0x000000252406723e */ /* 0x000fc400000010ff */
[----:B------:R-:W-:Y:S02]  /*83f0*/  F2FP.BF16.F32.PACK_AB R7, R34, R35 ;  /* 0x000000232207723e */ /* 0x000fe400000010ff */
[----:B------:R-:W-:Y:S02]  /*8400*/  F2FP.BF16.F32.PACK_AB R4, R29, R4 ;  /* 0x000000041d04723e */ /* 0x000fe400000010ff */
[----:B------:R-:W-:-:S05]  /*8410*/  F2FP.BF16.F32.PACK_AB R5, R14, R5 ;  /* 0x000000050e05723e */ /* 0x000fca00000010ff */
[----:B------:R1:W-:Y:S02]  /*8420*/  STS.128 [R3+0x20400], R4 ;  /* 0x0204000403007388 */ /* 0x0003e40000000c00 */
.L_x_2717:
[----:B------:R-:W-:Y:S05]  /*8430*/  BSYNC B2 ;  /* 0x0000000000027941 */ /* 0x000fea0003800000 */
.L_x_2716:
[----:B------:R-:W-:Y:S05]  /*8440*/  @P1 BRA `(.L_x_2715) ;  /* 0x0000000000b81947 */ /* 0x000fea0003800000 */
[----:B-1----:R-:W1:Y:S01]  /*8450*/  LDS.128 R4, [R0] ;  /* 0x0000000000047984 */ /* 0x002e620000000c00 */
[----:B------:R-:W-:Y:S02]  /*8460*/  SHF.R.U64 R24, R24, 0x10, R25 ;  /* 0x0000001018187819 */ /* 0x000fe40000001219 */
[----:B------:R-:W-:Y:S02]  /*8470*/  SHF.R.U32.HI R30, RZ, 0x10, R21 ;  /* 0x00000010ff1e7819 */ /* 0x000fe40000011615 */
[----:B------:R-:W-:Y:S02]  /*8480*/  SHF.R.U32.HI R25, RZ, 0x10, R25 ;  /* 0x00000010ff197819 */ /* 0x000fe40000011619 */
[----:B------:R-:W-:Y:S02]  /*8490*/  PRMT R30, R40, 0x5432, R30 ;  /* 0x00005432281e7816 */ /* 0x000fe4000000001e */
[----:B------:R-:W-:Y:S02]  /*84a0*/  PRMT R25, R41, 0x5410, R25 ;  /* 0x0000541029197816 */ /* 0x000fe40000000019 */
[----:B------:R-:W-:Y:S01]  /*84b0*/  SHF.R.U64 R29, R20, 0x10, R21 ;  /* 0x00000010141d7819 */ /* 0x000fe20000001215 */
[C---:B------:R-:W-:Y:S01]  /*84c0*/  IMAD.U32 R31, R30.reuse, 0x10000, RZ ;  /* 0x000100001e1f7824 */ /* 0x040fe200078e00ff */
[----:B------:R-:W-:Y:S01]  /*84d0*/  LOP3.LUT R30, R30, 0xffff0000, RZ, 0xc0, !PT ;  /* 0xffff00001e1e7812 */ /* 0x000fe200078ec0ff */
[C---:B------:R-:W-:Y:S01]  /*84e0*/  IMAD.U32 R28, R25.reuse, 0x10000, RZ ;  /* 0x00010000191c7824 */ /* 0x040fe200078e00ff */
[----:B------:R-:W-:-:S02]  /*84f0*/  LOP3.LUT R25, R25, 0xffff0000, RZ, 0xc0, !PT ;  /* 0xffff000019197812 */ /* 0x000fc400078ec0ff */
[----:B------:R-:W-:Y:S02]  /*8500*/  PRMT R24, R42, 0x5432, R24 ;  /* 0x000054322a187816 */ /* 0x000fe40000000018 */
[----:B------:R-:W-:Y:S02]  /*8510*/  PRMT R29, R40, 0x5410, R29 ;  /* 0x00005410281d7816 */ /* 0x000fe4000000001d */
[C---:B-1----:R-:W-:Y:S01]  /*8520*/  LOP3.LUT R15, R6.reuse, 0xffff0000, RZ, 0xc0, !PT ;  /* 0xffff0000060f7812 */ /* 0x042fe200078ec0ff */
[----:B----4-:R-:W-:Y:S01]  /*8530*/  IMAD.U32 R14, R6, 0x10000, RZ ;  /* 0x00010000060e7824 */ /* 0x010fe200078e00ff */
[C---:B------:R-:W-:Y:S01]  /*8540*/  LOP3.LUT R21, R7.reuse, 0xffff0000, RZ, 0xc0, !PT ;  /* 0xffff000007157812 */ /* 0x040fe200078ec0ff */
[----:B------:R-:W-:Y:S02]  /*8550*/  IMAD.U32 R20, R7, 0x10000, RZ ;  /* 0x0001000007147824 */ /* 0x000fe400078e00ff */
[C---:B------:R-:W-:Y:S01]  /*8560*/  FMUL.FTZ R33, R15.reuse, R31 ;  /* 0x0000001f0f217220 */ /* 0x040fe20000410000 */
[----:B------:R-:W-:Y:S01]  /*8570*/  FMUL.FTZ R32, R15, R28 ;  /* 0x0000001c0f207220 */ /* 0x000fe20000410000 */
[----:B------:R-:W-:Y:S01]  /*8580*/  FMUL.FTZ R15, R21, R30 ;  /* 0x0000001e150f7220 */ /* 0x000fe20000410000 */
[----:B------:R-:W-:-:S02]  /*8590*/  IMAD.U32 R6, R4, 0x10000, RZ ;  /* 0x0001000004067824 */ /* 0x000fc400078e00ff */
[C---:B------:R-:W-:Y:S01]  /*85a0*/  FFMA.FTZ R33, R14.reuse, R28, -R33 ;  /* 0x0000001c0e217223 */ /* 0x040fe20000010821 */
[----:B------:R-:W-:Y:S01]  /*85b0*/  FFMA.FTZ R32, R14, R31, R32 ;  /* 0x0000001f0e207223 */ /* 0x000fe20000010020 */
[-C--:B------:R-:W-:Y:S01]  /*85c0*/  FFMA.FTZ R31, R20, R25.reuse, -R15 ;  /* 0x00000019141f7223 */ /* 0x080fe2000001080f */
[C---:B------:R-:W-:Y:S01]  /*85d0*/  IMAD.U32 R7, R5.reuse, 0x10000, RZ ;  /* 0x0001000005077824 */ /* 0x040fe200078e00ff */
[----:B------:R-:W-:Y:S01]  /*85e0*/  LOP3.LUT R4, R4, 0xffff0000, RZ, 0xc0, !PT ;  /* 0xffff000004047812 */ /* 0x000fe200078ec0ff */
[C---:B------:R-:W-:Y:S01]  /*85f0*/  IMAD.U32 R15, R24.reuse, 0x10000, RZ ;  /* 0x00010000180f7824 */ /* 0x040fe200078e00ff */
[----:B------:R-:W-:Y:S01]  /*8600*/  LOP3.LUT R5, R5, 0xffff0000, RZ, 0xc0, !PT ;  /* 0xffff000005057812 */ /* 0x000fe200078ec0ff */
[----:B0-----:R-:W-:Y:S01]  /*8610*/  FMUL.FTZ R35, R21, R25 ;  /* 0x0000001915237220 */ /* 0x001fe20000410000 */
        /* <DEDUP_REMOVED lines=16> */
[----:B------:R2:W-:Y:S02]  /*8720*/  STS.128 [R0], R4 ;  /* 0x0000000400007388 */ /* 0x0005e40000000c00 */
.L_x_2715:
[----:B------:R-:W-:Y:S05]  /*8730*/  BSYNC B1 ;  /* 0x0000000000017941 */ /* 0x000fea0003800000 */
.L_x_2714:
[----:B------:R-:W-:-:S13]  /*8740*/  ISETP.GE.AND P0, PT, R236, R38, PT ;  /* 0x00000026ec00720c */ /* 0x000fda0003f06270 */
[----:B------:R-:W-:Y:S05]  /*8750*/  @P0 BRA `(.L_x_2718) ;  /* 0x0000001800b40947 */ /* 0x000fea0003800000 */
[----:B-12---:R-:W1:Y:S01]  /*8760*/  LDC R4, c[0x0][0x3f4] ;  /* 0x0000fd00ff047b82 */ /* 0x006e620000000800 */
[----:B------:R-:W-:Y:S01]  /*8770*/  BSSY B1, `(.L_x_2719) ;  /* 0x0000032000017945 */ /* 0x000fe20003800000 */
[-C--:B-1----:R-:W-:Y:S02]  /*8780*/  ISETP.GE.AND P0, PT, R188, R4.reuse, PT ;  /* 0x00000004bc00720c */ /* 0x082fe40003f06270 */
[----:B------:R-:W-:-:S11]  /*8790*/  ISETP.GE.AND P1, PT, R199, R4, PT ;  /* 0x00000004c700720c */ /* 0x000fd60003f26270 */
[----:B------:R-:W-:Y:S05]  /*87a0*/  @P0 BRA `(.L_x_2720) ;  /* 0x0000000000b80947 */ /* 0x000fea0003800000 */
[----:B------:R-:W1:Y:S01]  /*87b0*/  LDS.128 R4, [R3+0x21400] ;  /* 0x0214000003047984 */ /* 0x000e620000000c00 */
[--C-:B------:R-:W-:Y:S02]  /*87c0*/  SHF.R.U64 R25, R26, 0x10, R27.reuse ;  /* 0x000000101a197819 */ /* 0x100fe4000000121b */
        /* <DEDUP_REMOVED lines=12> */
[----:B------:R-:W-:Y:S01]  /*8890*/  IMAD.U32 R12, R6, 0x10000, RZ ;  /* 0x00010000060c7824 */ /* 0x000fe200078e00ff */
[C---:B------:R-:W-:Y:S01]  /*88a0*/  LOP3.LUT R15, R7.reuse, 0xffff0000, RZ, 0xc0, !PT ;  /* 0xffff0000070f7812 */ /* 0x040fe200078ec0ff */
[----:B----4-:R-:W-:Y:S02]  /*88b0*/  IMAD.U32 R14, R7, 0x10000, RZ ;  /* 0x00010000070e7824 */ /* 0x010fe400078e00ff */
        /* <DEDUP_REMOVED lines=29> */
.L_x_2720:
[----:B------:R-:W-:Y:S05]  /*8a90*/  BSYNC B1 ;  /* 0x0000000000017941 */ /* 0x000fea0003800000 */
.L_x_2719:
[----:B------:R-:W-:Y:S05]  /*8aa0*/  @P1 BRA `(.L_x_2718) ;  /* 0x0000001400e01947 */ /* 0x000fea0003800000 */
[----:B-1----:R-:W1:Y:S01]  /*8ab0*/  LDS.128 R4, [R0+0x1000] ;  /* 0x0010000000047984 */ /* 0x002e620000000c00 */
[----:B------:R-:W-:Y:S02]  /*8ac0*/  SHF.R.U32.HI R15, RZ, 0x10, R9 ;  /* 0x00000010ff0f7819 */ /* 0x000fe40000011609 */
[----:B------:R-:W-:Y:S02]  /*8ad0*/  SHF.R.U32.HI R12, RZ, 0x10, R11 ;  /* 0x00000010ff0c7819 */ /* 0x000fe4000001160b */
[----:B------:R-:W-:Y:S02]  /*8ae0*/  PRMT R15, R43, 0x5410, R15 ;  /* 0x000054102b0f7816 */ /* 0x000fe4000000000f */
[----:B------:R-:W-:Y:S02]  /*8af0*/  PRMT R12, R46, 0x5432, R12 ;  /* 0x000054322e0c7816 */ /* 0x000fe4000000000c */
[----:B----4-:R-:W-:Y:S01]  /*8b00*/  SHF.R.U64 R14, R8, 0x10, R9 ;  /* 0x00000010080e7819 */ /* 0x010fe20000001209 */
[C---:B------:R-:W-:Y:S01]  /*8b10*/  IMAD.U32 R20, R15.reuse, 0x10000, RZ ;  /* 0x000100000f147824 */ /* 0x040fe200078e00ff */
[----:B------:R-:W-:Y:S01]  /*8b20*/  SHF.R.U64 R3, R10, 0x10, R11 ;  /* 0x000000100a037819 */ /* 0x000fe2000000120b */
[----:B------:R-:W-:Y:S01]  /*8b30*/  IMAD.U32 R13, R12, 0x10000, RZ ;  /* 0x000100000c0d7824 */ /* 0x000fe200078e00ff */
[----:B------:R-:W-:-:S02]  /*8b40*/  LOP3.LUT R15, R15, 0xffff0000, RZ, 0xc0, !PT ;  /* 0xffff00000f0f7812 */ /* 0x000fc400078ec0ff */
[----:B------:R-:W-:Y:S02]  /*8b50*/  LOP3.LUT R12, R12, 0xffff0000, RZ, 0xc0, !PT ;  /* 0xffff00000c0c7812 */ /* 0x000fe400078ec0ff */
[----:B------:R-:W-:Y:S02]  /*8b60*/  PRMT R11, R45, 0x5410, R3 ;  /* 0x000054102d0b7816 */ /* 0x000fe40000000003 */
[----:B------:R-:W-:Y:S02]  /*8b70*/  PRMT R14, R44, 0x5432, R14 ;  /* 0x000054322c0e7816 */ /* 0x000fe4000000000e */
[C---:B-1----:R-:W-:Y:S01]  /*8b80*/  LOP3.LUT R9, R6.reuse, 0xffff0000, RZ, 0xc0, !PT ;  /* 0xffff000006097812 */ /* 0x042fe200078ec0ff */
[C---:B------:R-:W-:Y:S01]  /*8b90*/  IMAD.U32 R10, R7.reuse, 0x10000, RZ ;  /* 0x00010000070a7824 */ /* 0x040fe200078e00ff */
[----:B------:R-:W-:Y:S01]  /*8ba0*/  LOP3.LUT R7, R7, 0xffff0000, RZ, 0xc0, !PT ;  /* 0xffff000007077812 */ /* 0x000fe200078ec0ff */
[----:B------:R-:W-:Y:S02]  /*8bb0*/  IMAD.U32 R8, R6, 0x10000, RZ ;  /* 0x0001000006087824 */ /* 0x000fe400078e00ff */
[C---:B------:R-:W-:Y:S01]  /*8bc0*/  FMUL.FTZ R21, R9.reuse, R20 ;  /* 0x0000001409157220 */ /* 0x040fe20000410000 */
[----:B------:R-:W-:Y:S01]  /*8bd0*/  FMUL.FTZ R9, R9, R13 ;  /* 0x0000000d09097220 */ /* 0x000fe20000410000 */
[----:B------:R-:W-:Y:S01]  /*8be0*/  FMUL.FTZ R25, R7, R15 ;  /* 0x0000000f07197220 */ /* 0x000fe20000410000 */
[----:B------:R-:W-:-:S02]  /*8bf0*/  IMAD.U32 R3, R4, 0x10000, RZ ;  /* 0x0001000004037824 */ /* 0x000fc400078e00ff */
[C---:B------:R-:W-:Y:S01]  /*8c00*/  FFMA.FTZ R21, R8.reuse, R13, -R21 ;  /* 0x0000000d08157223 */ /* 0x040fe20000010815 */
[----:B------:R-:W-:Y:S01]  /*8c10*/  FFMA.FTZ R20, R8, R20, R9 ;  /* 0x0000001408147223 */ /* 0x000fe20000010009 */
[-C--:B------:R-:W-:Y:S01]  /*8c20*/  FMUL.FTZ R9, R7, R12.reuse ;  /* 0x0000000c07097220 */ /* 0x080fe20000410000 */
[C---:B------:R-:W-:Y:S01]  /*8c30*/  IMAD.U32 R6, R5.reuse, 0x10000, RZ ;  /* 0x0001000005067824 */ /* 0x040fe200078e00ff */
[----:B------:R-:W-:Y:S01]  /*8c40*/  LOP3.LUT R4, R4, 0xffff0000, RZ, 0xc0, !PT ;  /* 0xffff000004047812 */ /* 0x000fe200078ec0ff */
[C---:B------:R-:W-:Y:S01]  /*8c50*/  IMAD.U32 R8, R14.reuse, 0x10000, RZ ;  /* 0x000100000e087824 */ /* 0x040fe200078e00ff */
[----:B------:R-:W-:Y:S01]  /*8c60*/  LOP3.LUT R5, R5, 0xffff0000, RZ, 0xc0, !PT ;  /* 0xffff000005057812 */ /* 0x000fe200078ec0ff */
[C---:B------:R-:W-:Y:S01]  /*8c70*/  IMAD.U32 R7, R11.reuse, 0x10000, RZ ;  /* 0x000100000b077824 */ /* 0x040fe200078e00ff */
[----:B------:R-:W-:Y:S01]  /*8c80*/  LOP3.LUT R14, R14, 0xffff0000, RZ, 0xc0, !PT ;  /* 0xffff00000e0e7812 */ /* 0x000fe200078ec0ff */
[C---:B------:R-:W-:Y:S01]  /*8c90*/  FFMA.FTZ R25, R10.reuse, R12, -R25 ;  /* 0x0000000c0a197223 */ /* 0x040fe20000010819 */
[----:B------:R-:W-:Y:S01]  /*8ca0*/  LOP3.LUT R11, R11, 0xffff0000, RZ, 0xc0, !PT ;  /* 0xffff00000b0b7812 */ /* 0x000fe200078ec0ff */
[----:B------:R-:W-:Y:S01]  /*8cb0*/  FFMA.FTZ R12, R10, R15, R9 ;  /* 0x0000000f0a0c7223 */ /* 0x000fe20000010009 */
[C---:B------:R-:W-:Y:S01]  /*8cc0*/  FMUL.FTZ R10, R4.reuse, R8 ;  /* 0x00000008040a7220 */ /* 0x040fe20000410000 */
[----:B------:R-:W-:Y:S01]  /*8cd0*/  FMUL.FTZ R9, R4, R7 ;  /* 0x0000000704097220 */ /* 0x000fe20000410000 */
[C---:B------:R-:W-:Y:S01]  /*8ce0*/  FMUL.FTZ R13, R5.reuse, R14 ;  /* 0x0000000e050d7220 */ /* 0x040fe20000410000 */
[----:B------:R-:W-:Y:S01]  /*8cf0*/  FMUL.FTZ R15, R5, R11 ;  /* 0x0000000b050f7220 */ /* 0x000fe20000410000 */
        /* <DEDUP_REMOVED lines=8> */
[----:B------:R3:W-:Y:S01]  /*8d80*/  STS.128 [R0+0x1000], R4 ;  /* 0x0010000400007388 */ /* 0x0007e20000000c00 */
[----:B------:R-:W-:Y:S05]  /*8d90*/  BRA `(.L_x_2718) ;  /* 0x0000001400247947 */ /* 0x000fea0003800000 */
.L_x_2705:
[----:B------:R-:W0:Y:S01]  /*8da0*/  LDC R21, c[0x0][0x448] ;  /* 0x00011200ff157b82 */ /* 0x000e220000000800 */
[----:B------:R-:W-:Y:S01]  /*8db0*/  IMAD R3, R225, 0x20, R34 ;  /* 0x00000020e1037824 */ /* 0x000fe200078e0222 */
[----:B------:R-:W-:Y:S01]  /*8dc0*/  ULDC.64 UR4, c[0x0][0x3f8] ;  /* 0x0000fe0000047ab9 */ /* 0x000fe20000000a00 */
[----:B------:R-:W-:Y:S01]  /*8dd0*/  ULDC.64 UR6, c[0x0][0x408] ;  /* 0x0001020000067ab9 */ /* 0x000fe20000000a00 */
[----:B------:R-:W-:Y:S02]  /*8de0*/  IMAD.MOV.U32 R8, RZ, RZ, R24 ;  /* 0x000000ffff087224 */ /* 0x000fe400078e0018 */
[----:B------:R-:W-:Y:S02]  /*8df0*/  IMAD.MOV.U32 R9, RZ, RZ, R29 ;  /* 0x000000ffff097224 */ /* 0x000fe400078e001d */
[----:B------:R-:W-:Y:S01]  /*8e00*/  IMAD.MOV.U32 R4, RZ, RZ, R26 ;  /* 0x000000ffff047224 */ /* 0x000fe200078e001a */
[----:B0-----:R-:W-:-:S13]  /*8e10*/  ISETP.NE.AND P0, PT, R21, 0x1, PT ;  /* 0x000000011500780c */ /* 0x001fda0003f05270 */
[----:B------:R-:W0:Y:S08]  /*8e20*/  @P0 LDC R0, c[0x0][0x44c] ;  /* 0x00011300ff000b82 */ /* 0x000e300000000800 */
[----:B------:R-:W1:Y:S01]  /*8e30*/  @P0 LDC R5, c[0x0][0x450] ;  /* 0x00011400ff050b82 */ /* 0x000e620000000800 */
[----:B0-----:R-:W-:-:S05]  /*8e40*/  @P0 IMAD.HI.U32 R0, R3, R0, RZ ;  /* 0x0000000003000227 */ /* 0x001fca00078e00ff */
[----:B-1----:R-:W-:Y:S01]  /*8e50*/  @P0 SHF.R.U32.HI R3, RZ, R5, R0 ;  /* 0x00000005ff030219 */ /* 0x002fe20000011600 */
[----:B------:R-:W-:-:S03]  /*8e60*/  IMAD.MOV.U32 R5, RZ, RZ, R31 ;  /* 0x000000ffff057224 */ /* 0x000fc600078e001f */
        /* <DEDUP_REMOVED lines=17> */
[----:B------:R-:W0:Y:S04]  /*8f80*/  SHFL.IDX PT, R3, R8, RZ, 0x1c1f ;  /* 0x001c1fff08037589 */ /* 0x000e2800000e0000 */
[----:B------:R-:W1:Y:S04]  /*8f90*/  SHFL.IDX PT, R0, R6, RZ, 0x1c1f ;  /* 0x001c1fff06007589 */ /* 0x000e6800000e0000 */
[----:B------:R2:W3:Y:S04]  /*8fa0*/  SHFL.IDX PT, R5, R7, RZ, 0x1c1f ;  /* 0x001c1fff07057589 */ /* 0x0004e800000e0000 */
[----:B------:R2:W4:Y:S01]  /*8fb0*/  SHFL.IDX PT, R14, R9, RZ, 0x1c1f ;  /* 0x001c1fff090e7589 */ /* 0x00052200000e0000 */
[----:B0-----:R-:W-:-:S02]  /*8fc0*/  IMAD.MOV.U32 R11, RZ, RZ, R3 ;  /* 0x000000ffff0b7224 */ /* 0x001fc400078e0003 */
[----:B-12---:R-:W-:-:S07]  /*8fd0*/  IMAD.MOV.U32 R10, RZ, RZ, R0 ;  /* 0x000000ffff0a7224 */ /* 0x006fce00078e0000 */
.L_x_3049:
[----:B------:R-:W-:Y:S01]  /*8fe0*/  IMAD R21, R22, R21, RZ ;  /* 0x0000001516157224 */ /* 0x000fe200078e02ff */
[----:B------:R-:W-:Y:S01]  /*8ff0*/  BSSY B1, `(.L_x_2722) ;  /* 0x000000f000017945 */ /* 0x000fe20003800000 */
[----:B---3--:R-:W-:Y:S01]  /*9000*/  IMAD.MOV.U32 R15, RZ, RZ, R5 ;  /* 0x000000ffff0f7224 */ /* 0x008fe200078e0005 */
[----:B------:R-:W-:Y:S02]  /*9010*/  CS2R R28, SRZ ;  /* 0x00000000001c7805 */ /* 0x000fe4000001ff00 */
[----:B------:R-:W-:Y:S02]  /*9020*/  CS2R R30, SRZ ;  /* 0x00000000001e7805 */ /* 0x000fe4000001ff00 */
[----:B------:R-:W-:Y:S02]  /*9030*/  ISETP.GE.AND P0, PT, R34, R21, PT ;  /* 0x000000152200720c */ /* 0x000fe40003f06270 */
[----:B------:R-:W-:Y:S02]  /*9040*/  CS2R R24, SRZ ;  /* 0x0000000000187805 */ /* 0x000fe4000001ff00 */
[----:B------:R-:W-:-:S09]  /*9050*/  CS2R R26, SRZ ;  /* 0x00000000001a7805 */ /* 0x000fd2000001ff00 */
[----:B------:R-:W-:Y:S05]  /*9060*/  @P0 BRA `(.L_x_2723) ;  /* 0x00000000001c0947 */ /* 0x000fea0003800000 */
[----:B------:R-:W-:Y:S02]  /*9070*/  ULDC UR4, c[0x0][0x3f4] ;  /* 0x0000fd0000047ab9 */ /* 0x000fe40000000800 */
[----:B------:R-:W-:-:S13]  /*9080*/  ISETP.GE.AND P0, PT, R16, UR4, PT ;  /* 0x0000000410007c0c */ /* 0x000fda000bf06270 */
[----:B------:R-:W-:Y:S05]  /*9090*/  @P0 BRA `(.L_x_2723) ;  /* 0x0000000000100947 */ /* 0x000fea0003800000 */
[----:B------:R-:W-:-:S04]  /*90a0*/  IMAD.WIDE R10, R16, 0x2, R10 ;  /* 0x00000002100a7825 */ /* 0x000fc800078e020a */
[----:B----4-:R-:W-:Y:S01]  /*90b0*/  IMAD.WIDE R14, R16, 0x2, R14 ;  /* 0x00000002100e7825 */ /* 0x010fe200078e020e */
[----:B------:R0:W5:Y:S04]  /*90c0*/  LD.E.128 R24, desc[UR42][R10.64] ;  /* 0x0000002a0a187980 */ /* 0x000168000c101d00 */
[----:B------:R0:W5:Y:S02]  /*90d0*/  LD.E.128 R28, desc[UR42][R14.64] ;  /* 0x0000002a0e1c7980 */ /* 0x000164000c101d00 */
.L_x_2723:
[----:B------:R-:W-:Y:S05]  /*90e0*/  BSYNC B1 ;  /* 0x0000000000017941 */ /* 0x000fea0003800000 */
.L_x_2722:
[----:B-----5:R-:W-:Y:S01]  /*90f0*/  IMAD.MOV.U32 R0, RZ, RZ, R28 ;  /* 0x000000ffff007224 */ /* 0x020fe200078e001c */
[----:B------:R-:W-:Y:S01]  /*9100*/  UMOV UR4, 0xffffffff ;  /* 0xffffffff00047882 */ /* 0x000fe20000000000 */
[----:B------:R-:W-:Y:S02]  /*9110*/  IMAD.MOV.U32 R3, RZ, RZ, R29 ;  /* 0x000000ffff037224 */ /* 0x000fe400078e001d */
[----:B------:R-:W-:Y:S02]  /*9120*/  IMAD.MOV.U32 R4, RZ, RZ, R30 ;  /* 0x000000ffff047224 */ /* 0x000fe400078e001e */
[----:B------:R-:W-:Y:S01]  /*9130*/  IMAD.MOV.U32 R5, RZ, RZ, R31 ;  /* 0x000000ffff057224 */ /* 0x000fe200078e001f */
[----:B------:R-:W-:Y:S01]  /*9140*/  PRMT R20, R0, 0x5410, R3 ;  /* 0x0000541000147816 */ /* 0x000fe20000000003 */
[----:B------:R-:W-:Y:S02]  /*9150*/  IMAD.MOV.U32 R0, RZ, RZ, R24 ;  /* 0x000000ffff007224 */ /* 0x000fe400078e0018 */
[----:B------:R-:W-:Y:S01]  /*9160*/  IMAD.MOV.U32 R3, RZ, RZ, R25 ;  /* 0x000000ffff037224 */ /* 0x000fe200078e0019 */
[----:B------:R-:W-:Y:S01]  /*9170*/  PRMT R40, R5, 0x5410, R4 ;  /* 0x0000541005287816 */ /* 0x000fe20000000004 */
[----:B------:R-:W-:-:S02]  /*9180*/  IMAD.MOV.U32 R4, RZ, RZ, R26 ;  /* 0x000000ffff047224 */ /* 0x000fc400078e001a */
[----:B------:R-:W-:Y:S01]  /*9190*/  IMAD.MOV.U32 R5, RZ, RZ, R27 ;  /* 0x000000ffff057224 */ /* 0x000fe200078e001b */
[----:B------:R-:W-:Y:S02]  /*91a0*/  PRMT R45, R45, 0x5410, R3 ;  /* 0x000054102d2d7816 */ /* 0x000fe40000000003 */
[----:B------:R-:W-:Y:S02]  /*91b0*/  PRMT R44, R4, 0x5410, R0 ;  /* 0x00005410042c7816 */ /* 0x000fe40000000000 */
[----:B------:R-:W-:Y:S02]  /*91c0*/  PRMT R48, R48, 0x5410, R5 ;  /* 0x0000541030307816 */ /* 0x000fe40000000005 */
[----:B------:R-:W-:Y:S01]  /*91d0*/  CS2R R4, SRZ ;  /* 0x0000000000047805 */ /* 0x000fe2000001ff00 */
[----:B------:R-:W-:Y:S06]  /*91e0*/  BRA.DIV UR4, `(.L_x_2724) ;  /* 0x0000016e04687947 */ /* 0x000fec000b800000 */
[----:B------:R-:W1:Y:S04]  /*91f0*/  SHFL.IDX PT, R3, R8, 0x1, 0x1c1f ;  /* 0x003c1f0008037f89 */ /* 0x000e6800000e0000 */
[----:B------:R-:W2:Y:S04]  /*9200*/  SHFL.IDX PT, R0, R6, 0x1, 0x1c1f ;  /* 0x003c1f0006007f89 */ /* 0x000ea800000e0000 */
[----:B------:R-:W3:Y:S04]  /*9210*/  SHFL.IDX PT, R7, R7, 0x1, 0x1c1f ;  /* 0x003c1f0007077f89 */ /* 0x000ee800000e0000 */
[----:B0---4-:R0:W4:Y:S01]  /*9220*/  SHFL.IDX PT, R14, R9, 0x1, 0x1c1f ;  /* 0x003c1f00090e7f89 */ /* 0x01112200000e0000 */
[----:B-1----:R-:W-:-:S02]  /*9230*/  IMAD.MOV.U32 R13, RZ, RZ, R3 ;  /* 0x000000ffff0d7224 */ /* 0x002fc400078e0003 */
[----:B0-2---:R-:W-:-:S07]  /*9240*/  IMAD.MOV.U32 R12, RZ, RZ, R0 ;  /* 0x000000ffff0c7224 */ /* 0x005fce00078e0000 */
.L_x_3055:
[----:B------:R-:W0:Y:S01]  /*9250*/  LDC R49, c[0x0][0x3f4] ;  /* 0x0000fd00ff317b82 */ /* 0x000e220000000800 */
[----:B------:R-:W-:Y:S01]  /*9260*/  VIADD R34, R34, 0x20 ;  /* 0x0000002022227836 */ /* 0x000fe20000000000 */
[----:B------:R-:W-:Y:S01]  /*9270*/  LEA.HI R0, R219, R219, RZ, 0x1 ;  /* 0x000000dbdb007211 */ /* 0x000fe200078f08ff */
[----:B------:R-:W-:Y:S01]  /*9280*/  BSSY B1, `(.L_x_2725) ;  /* 0x0000014000017945 */ /* 0x000fe20003800000 */
[----:B---3--:R-:W-:Y:S01]  /*9290*/  IMAD.MOV.U32 R15, RZ, RZ, R7 ;  /* 0x000000ffff0f7224 */ /* 0x008fe200078e0007 */
        /* <DEDUP_REMOVED lines=9> */
[----:B------:R-:W-:Y:S02]  /*9330*/  CS2R R6, SRZ ;  /* 0x0000000000067805 */ /* 0x000fe4000001ff00 */
[----:B------:R-:W-:Y:S02]  /*9340*/  ISETP.GE.AND P0, PT, R16, UR4, PT ;  /* 0x0000000410007c0c */ /* 0x000fe4000bf06270 */
[----:B------:R-:W-:Y:S02]  /*9350*/  CS2R R8, SRZ ;  /* 0x0000000000087805 */ /* 0x000fe4000001ff00 */
[----:B------:R-:W-:-:S09]  /*9360*/  CS2R R10, SRZ ;  /* 0x00000000000a7805 */ /* 0x000fd2000001ff00 */
[----:B------:R-:W-:Y:S05]  /*9370*/  @P0 BRA `(.L_x_2726) ;  /* 0x0000000000100947 */ /* 0x000fea0003800000 */
[----:B------:R-:W-:-:S04]  /*9380*/  IMAD.WIDE R12, R16, 0x2, R12 ;  /* 0x00000002100c7825 */ /* 0x000fc800078e020c */
[----:B----4-:R-:W-:Y:S01]  /*9390*/  IMAD.WIDE R14, R16, 0x2, R14 ;  /* 0x00000002100e7825 */ /* 0x010fe200078e020e */
[----:B------:R1:W5:Y:S04]  /*93a0*/  LD.E.128 R8, desc[UR42][R12.64] ;  /* 0x0000002a0c087980 */ /* 0x000368000c101d00 */
[----:B------:R1:W5:Y:S02]  /*93b0*/  LD.E.128 R4, desc[UR42][R14.64] ;  /* 0x0000002a0e047980 */ /* 0x000364000c101d00 */
.L_x_2726:
[----:B------:R-:W-:Y:S05]  /*93c0*/  BSYNC B1 ;  /* 0x0000000000017941 */ /* 0x000fea0003800000 */
.L_x_2725:
[----:B------:R-:W2:Y:S01]  /*93d0*/  SYNCS.PHASECHK.TRANS64.TRYWAIT P1, [R2+URZ+0x28c00], R3 ;  /* 0x028c0003020075a7 */ /* 0x000ea2000802017f */
[----:B------:R-:W-:Y:S01]  /*93e0*/  VIADDMNMX R0, R21, -R192, 0x40, PT ;  /* 0x0000004015007446 */ /* 0x000fe200038009c0 */
[----:B-1---5:R-:W-:Y:S01]  /*93f0*/  IMAD.MOV.U32 R12, RZ, RZ, R4 ;  /* 0x000000ffff0c7224 */ /* 0x022fe200078e0004 */
[----:B0-----:R-:W-:Y:S01]  /*9400*/  ISETP.GE.AND P0, PT, R16, R49, PT ;  /* 0x000000311000720c */ /* 0x001fe20003f06270 */
[----:B------:R-:W-:Y:S01]  /*9410*/  IMAD.MOV.U32 R13, RZ, RZ, R5 ;  /* 0x000000ffff0d7224 */ /* 0x000fe200078e0005 */
[----:B------:R-:W-:Y:S01]  /*9420*/  BSSY B1, `(.L_x_2727) ;  /* 0x0000010000017945 */ /* 0x000fe20003800000 */
[----:B----4-:R-:W-:Y:S01]  /*9430*/  IMAD.MOV.U32 R14, RZ, RZ, R9 ;  /* 0x000000ffff0e7224 */ /* 0x010fe200078e0009 */
[-C--:B------:R-:W-:Y:S01]  /*9440*/  ISETP.GE.OR P2, PT, R185, R0.reuse, P0 ;  /* 0x00000000b900720c */ /* 0x080fe20000746670 */
[----:B------:R-:W-:Y:S01]  /*9450*/  IMAD.MOV.U32 R53, RZ, RZ, R10 ;  /* 0x000000ffff357224 */ /* 0x000fe200078e000a */
[----:B------:R-:W-:Y:S01]  /*9460*/  PRMT R50, R50, 0x5410, R12 ;  /* 0x0000541032327816 */ /* 0x000fe2000000000c */
[----:B------:R-:W-:Y:S01]  /*9470*/  IMAD.MOV.U32 R12, RZ, RZ, R7 ;  /* 0x000000ffff0c7224 */ /* 0x000fe200078e0007 */
[----:B------:R-:W-:Y:S01]  /*9480*/  PRMT R51, R51, 0x5410, R13 ;  /* 0x0000541033337816 */ /* 0x000fe2000000000d */
[----:B------:R-:W-:Y:S01]  /*9490*/  IMAD.MOV.U32 R13, RZ, RZ, R8 ;  /* 0x000000ffff0d7224 */ /* 0x000fe200078e0008 */
[----:B------:R-:W-:Y:S01]  /*94a0*/  ISETP.GE.OR P0, PT, R236, R0, P0 ;  /* 0x00000000ec00720c */ /* 0x000fe20000706670 */
[----:B------:R-:W-:Y:S01]  /*94b0*/  IMAD.MOV.U32 R0, RZ, RZ, R6 ;  /* 0x000000ffff007224 */ /* 0x000fe200078e0006 */
[----:B------:R-:W-:Y:S01]  /*94c0*/  PRMT R50, R12, 0x7610, R50 ;  /* 0x000076100c327816 */ /* 0x000fe20000000032 */
[----:B------:R-:W-:Y:S01]  /*94d0*/  IMAD.MOV.U32 R54, RZ, RZ, R11 ;  /* 0x000000ffff367224 */ /* 0x000fe200078e000b */
[----:B------:R-:W-:-:S02]  /*94e0*/  PRMT R51, R13, 0x7610, R51 ;  /* 0x000076100d337816 */ /* 0x000fc40000000033 */
[----:B------:R-:W-:Y:S02]  /*94f0*/  PRMT R48, R0, 0x7610, R48 ;  /* 0x0000761000307816 */ /* 0x000fe40000000030 */
[----:B------:R-:W-:Y:S01]  /*9500*/  PRMT R52, R52, 0x5410, R14 ;  /* 0x0000541034347816 */ /* 0x000fe2000000000e */
[----:B--2---:R-:W-:Y:S06]  /*9510*/  @!P1 BRA `(.L_x_2728) ;  /* 0x0000016c00149947 */ /* 0x004fec0003800000 */
.L_x_3056:
[----:B------:R-:W-:Y:S05]  /*9520*/  BSYNC B1 ;  /* 0x0000000000017941 */ /* 0x000fea0003800000 */
.L_x_2727:
[----:B------:R-:W-:Y:S04]  /*9530*/  BSSY B1, `(.L_x_2729) ;  /* 0x000006a000017945 */ /* 0x000fe80003800000 */
[----:B------:R-:W-:Y:S05]  /*9540*/  @P2 BRA `(.L_x_2730) ;  /* 0x0000000400a02947 */ /* 0x000fea0003800000 */
[----:B------:R-:W-:Y:S01]  /*9550*/  IMAD.SHL.U32 R0, R193, 0x40, RZ ;  /* 0x00000040c1007824 */ /* 0x000fe200078e00ff */
[----:B------:R-:W-:Y:S01]  /*9560*/  SHF.R.U64 R39, R28, 0x10, R29 ;  /* 0x000000101c277819 */ /* 0x000fe2000000121d */
[----:B0-----:R-:W-:Y:S01]  /*9570*/  IMAD.IADD R3, R16, 0x1, R49 ;  /* 0x0000000110037824 */ /* 0x001fe200078e0231 */
[----:B------:R-:W-:Y:S02]  /*9580*/  SHF.R.U64 R42, R30, 0x10, R31 ;  /* 0x000000101e2a7819 */ /* 0x000fe4000000121f */
[----:B------:R-:W-:Y:S02]  /*9590*/  LOP3.LUT R12, R0, 0x1c0, RZ, 0xc0, !PT ;  /* 0x000001c0000c7812 */ /* 0x000fe400078ec0ff */
[----:B------:R-:W-:Y:S02]  /*95a0*/  PRMT R39, R20, 0x5410, R39 ;  /* 0x0000541014277816 */ /* 0x000fe40000000027 */
[----:B------:R-:W-:Y:S02]  /*95b0*/  LOP3.LUT R0, R12, 0x38, R16, 0xf8, !PT ;  /* 0x000000380c007812 */ /* 0x000fe400078ef810 */
[----:B------:R-:W-:-:S02]  /*95c0*/  SHF.R.U32.HI R13, RZ, 0x3, R12 ;  /* 0x00000003ff0d7819 */ /* 0x000fc4000001160c */
[----:B------:R-:W-:Y:S02]  /*95d0*/  LOP3.LUT R12, R12, 0x38, R3, 0xf8, !PT ;  /* 0x000000380c0c7812 */ /* 0x000fe400078ef803 */
[-C--:B------:R-:W-:Y:S02]  /*95e0*/  LOP3.LUT R0, R0, R13.reuse, RZ, 0x3c, !PT ;  /* 0x0000000d00007212 */ /* 0x080fe400078e3cff */
[----:B------:R-:W-:Y:S02]  /*95f0*/  LOP3.LUT R12, R12, R13, RZ, 0x3c, !PT ;  /* 0x0000000d0c0c7212 */ /* 0x000fe400078e3cff */
[--C-:B------:R-:W-:Y:S01]  /*9600*/  SHF.R.U32.HI R36, RZ, 0x10, R25.reuse ;  /* 0x00000010ff247819 */ /* 0x100fe20000011619 */
[----:B------:R-:W-:Y:S01]  /*9610*/  IMAD R3, R203, 0x200, R0 ;  /* 0x00000200cb037824 */ /* 0x000fe200078e0200 */
[----:B------:R-:W-:Y:S02]  /*9620*/  SHF.R.U64 R0, R24, 0x10, R25 ;  /* 0x0000001018007819 */ /* 0x000fe40000001219 */
[----:B------:R-:W-:Y:S01]  /*9630*/  SHF.R.U64 R37, R26, 0x10, R27 ;  /* 0x000000101a257819 */ /* 0x000fe2000000121b */
[----:B------:R-:W-:Y:S01]  /*9640*/  IMAD R46, R3, 0x2, R2 ;  /* 0x00000002032e7824 */ /* 0x000fe200078e0202 */
[----:B------:R-:W-:Y:S01]  /*9650*/  PRMT R30, R44, 0x5432, R0 ;  /* 0x000054322c1e7816 */ /* 0x000fe20000000000 */
[----:B------:R-:W-:Y:S01]  /*9660*/  IMAD R3, R203, 0x200, R12 ;  /* 0x00000200cb037824 */ /* 0x000fe200078e020c */
[----:B------:R-:W-:-:S02]  /*9670*/  SHF.R.U32.HI R41, RZ, 0x10, R29 ;  /* 0x00000010ff297819 */ /* 0x000fc4000001161d */
[----:B------:R-:W0:Y:S01]  /*9680*/  LDS.128 R12, [R46+0x20400] ;  /* 0x020400002e0c7984 */ /* 0x000e220000000c00 */
[----:B------:R-:W-:Y:S01]  /*9690*/  IMAD R47, R3, 0x2, R2 ;  /* 0x00000002032f7824 */ /* 0x000fe200078e0202 */
[----:B------:R-:W-:Y:S01]  /*96a0*/  SHF.R.U32.HI R43, RZ, 0x10, R31 ;  /* 0x00000010ff2b7819 */ /* 0x000fe2000001161f */
[----:B------:R-:W-:Y:S01]  /*96b0*/  IMAD.U32 R31, R30, 0x10000, RZ ;  /* 0x000100001e1f7824 */ /* 0x000fe200078e00ff */
[----:B------:R-:W-:Y:S02]  /*96c0*/  PRMT R36, R45, 0x5432, R36 ;  /* 0x000054322d247816 */ /* 0x000fe40000000024 */
[----:B------:R-:W1:Y:S01]  /*96d0*/  LDS.128 R32, [R47+0x20400] ;  /* 0x020400002f207984 */ /* 0x000e620000000c00 */
[----:B------:R-:W-:Y:S02]  /*96e0*/  PRMT R41, R20, 0x5432, R41 ;  /* 0x0000543214297816 */ /* 0x000fe40000000029 */
[C---:B------:R-:W-:Y:S02]  /*96f0*/  PRMT R42, R40.reuse, 0x5432, R42 ;  /* 0x00005432282a7816 */ /* 0x040fe4000000002a */
[----:B------:R-:W-:-:S02]  /*9700*/  PRMT R43, R40, 0x5410, R43 ;  /* 0x00005410282b7816 */ /* 0x000fc4000000002b */
[----:B------:R-:W-:Y:S02]  /*9710*/  LOP3.LUT R40, R39, 0xffff0000, RZ, 0xc0, !PT ;  /* 0xffff000027287812 */ /* 0x000fe400078ec0ff */
[----:B------:R-:W-:Y:S02]  /*9720*/  SHF.R.U32.HI R38, RZ, 0x10, R27 ;  /* 0x00000010ff267819 */ /* 0x000fe4000001161b */
[----:B------:R-:W-:Y:S02]  /*9730*/  LOP3.LUT R30, R30, 0xffff0000, RZ, 0xc0, !PT ;  /* 0xffff00001e1e7812 */ /* 0x000fe400078ec0ff */
[----:B------:R-:W-:Y:S02]  /*9740*/  PRMT R37, R44, 0x5410, R37 ;  /* 0x000054102c257816 */ /* 0x000fe40000000025 */
[----:B------:R-:W-:Y:S01]  /*9750*/  PRMT R38, R48, 0x5432, R38 ;  /* 0x0000543230267816 */ /* 0x000fe20000000026 */
[C---:B0-----:R-:W-:Y:S01]  /*9760*/  IMAD.U32 R0, R12.reuse, 0x10000, RZ ;  /* 0x000100000c007824 */ /* 0x041fe200078e00ff */
[----:B------:R-:W-:Y:S01]  /*9770*/  LOP3.LUT R3, R12, 0xffff0000, RZ, 0xc0, !PT ;  /* 0xffff00000c037812 */ /* 0x000fe200078ec0ff */
[C---:B------:R-:W-:Y:S01]  /*9780*/  IMAD.U32 R12, R13.reuse, 0x10000, RZ ;  /* 0x000100000d0c7824 */ /* 0x040fe200078e00ff */
[----:B------:R-:W-:Y:S01]  /*9790*/  LOP3.LUT R13, R13, 0xffff0000, RZ, 0xc0, !PT ;  /* 0xffff00000d0d7812 */ /* 0x000fe200078ec0ff */
[C---:B------:R-:W-:Y:S01]  /*97a0*/  IMAD.U32 R20, R14.reuse, 0x10000, RZ ;  /* 0x000100000e147824 */ /* 0x040fe200078e00ff */
[----:B------:R-:W-:Y:S01]  /*97b0*/  LOP3.LUT R14, R14, 0xffff0000, RZ, 0xc0, !PT ;  /* 0xffff00000e0e7812 */ /* 0x000fe200078ec0ff */
[C---:B-1----:R-:W-:Y:S01]  /*97c0*/  IMAD.U32 R24, R32.reuse, 0x10000, RZ ;  /* 0x0001000020187824 */ /* 0x042fe200078e00ff */
[----:B------:R-:W-:Y:S01]  /*97d0*/  LOP3.LUT R25, R32, 0xffff0000, RZ, 0xc0, !PT ;  /* 0xffff000020197812 */ /* 0x000fe200078ec0ff */
[C---:B------:R-:W-:Y:S01]  /*97e0*/  IMAD.U32 R26, R33.reuse, 0x10000, RZ ;  /* 0x00010000211a7824 */ /* 0x040fe200078e00ff */
[----:B------:R-:W-:Y:S01]  /*97f0*/  LOP3.LUT R32, R33, 0xffff0000, RZ, 0xc0, !PT ;  /* 0xffff000021207812 */ /* 0x000fe200078ec0ff */
[----:B------:R-:W-:-:S02]  /*9800*/  IMAD.U32 R33, R39, 0x10000, RZ ;  /* 0x0001000027217824 */ /* 0x000fc400078e00ff */
[----:B------:R-:W-:Y:S01]  /*9810*/  FMUL.FTZ R39, R24, R31 ;  /* 0x0000001f18277220 */ /* 0x000fe20000410000 */
[C---:B------:R-:W-:Y:S01]  /*9820*/  IMAD.U32 R27, R34.reuse, 0x10000, RZ ;  /* 0x00010000221b7824 */ /* 0x040fe200078e00ff */
[----:B------:R-:W-:Y:S01]  /*9830*/  LOP3.LUT R28, R34, 0xffff0000, RZ, 0xc0, !PT ;  /* 0xffff0000221c7812 */ /* 0x000fe200078ec0ff */
[----:B------:R-:W-:Y:S01]  /*9840*/  FMUL.FTZ R45, R24, R33 ;  /* 0x00000021182d7220 */ /* 0x000fe20000410000 */
[C---:B------:R-:W-:Y:S01]  /*9850*/  IMAD.U32 R29, R35.reuse, 0x10000, RZ ;  /* 0x00010000231d7824 */ /* 0x040fe200078e00ff */
[----:B------:R-:W-:Y:S01]  /*9860*/  LOP3.LUT R34, R35, 0xffff0000, RZ, 0xc0, !PT ;  /* 0xffff000023227812 */ /* 0x000fe200078ec0ff */
[----:B------:R-:W-:Y:S02]  /*9870*/  IMAD.U32 R35, R41, 0x10000, RZ ;  /* 0x0001000029237824 */ /* 0x000fe400078e00ff */
[C---:B------:R-:W-:Y:S01]  /*9880*/  FFMA.FTZ R45, R0.reuse, R31, -R45 ;  /* 0x0000001f002d7223 */ /* 0x040fe2000001082d */
[----:B------:R-:W-:Y:S01]  /*9890*/  FFMA.FTZ R39, R0, R33, R39 ;  /* 0x0000002100277223 */ /* 0x000fe20000010027 */
[----:B------:R-:W-:-:S02]  /*98a0*/  IMAD.U32 R31, R36, 0x10000, RZ ;  /* 0x00010000241f7824 */ /* 0x000fc400078e00ff */
[C---:B------:R-:W-:Y:S01]  /*98b0*/  FMUL.FTZ R0, R25.reuse, R30 ;  /* 0x0000001e19007220 */ /* 0x040fe20000410000 */
[-C--:B------:R-:W-:Y:S01]  /*98c0*/  FMUL.FTZ R24, R25, R40.reuse ;  /* 0x0000002819187220 */ /* 0x080fe20000410000 */
[C---:B------:R-:W-:Y:S01]  /*98d0*/  FMUL.FTZ R25, R26.reuse, R35 ;  /* 0x000000231a197220 */ /* 0x040fe20000410000 */
[----:B------:R-:W-:Y:S01]  /*98e0*/  LOP3.LUT R41, R41, 0xffff0000, RZ, 0xc0, !PT ;  /* 0xffff000029297812 */ /* 0x000fe200078ec0ff */
[-C--:B------:R-:W-:Y:S01]  /*98f0*/  FMUL.FTZ R26, R26, R31.reuse ;  /* 0x0000001f1a1a7220 */ /* 0x080fe20000410000 */
[----:B------:R-:W-:Y:S01]  /*9900*/  FFMA.FTZ R40, R3, R40, R0 ;  /* 0x0000002803287223 */ /* 0x000fe20000010000 */
[----:B------:R-:W-:Y:S01]  /*9910*/  LOP3.LUT R36, R36, 0xffff0000, RZ, 0xc0, !PT ;  /* 0xffff000024247812 */ /* 0x000fe200078ec0ff */
[----:B------:R-:W-:Y:S02]  /*9920*/  IMAD.U32 R0, R37, 0x10000, RZ ;  /* 0x0001000025007824 */ /* 0x000fe400078e00ff */
[C---:B------:R-:W-:Y:S01]  /*9930*/  FFMA.FTZ R25, R12.reuse, R31, -R25 ;  /* 0x0000001f0c197223 */ /* 0x040fe20000010819 */
[----:B------:R-:W-:Y:S01]  /*9940*/  FFMA.FTZ R26, R12, R35, R26 ;  /* 0x000000230c1a7223 */ /* 0x000fe2000001001a */
[----:B------:R-:W-:Y:S01]  /*9950*/  FFMA.FTZ R30, R3, R30, -R24 ;  /* 0x0000001e031e7223 */ /* 0x000fe20000010818 */
[----:B------:R-:W-:Y:S01]  /*9960*/  FMUL.FTZ R12, R32, R41 ;  /* 0x00000029200c7220 */ /* 0x000fe20000410000 */
[----:B------:R-:W-:-:S02]  /*9970*/  IMAD.U32 R3, R42, 0x10000, RZ ;  /* 0x000100002a037824 */ /* 0x000fc400078e00ff */
[----:B------:R-:W-:Y:S01]  /*9980*/  FMUL.FTZ R32, R32, R36 ;  /* 0x0000002420207220 */ /* 0x000fe20000410000 */
[----:B------:R-:W-:Y:S01]  /*9990*/  FMUL.FTZ R44, R27, R0 ;  /* 0x000000001b2c7220 */ /* 0x000fe20000410000 */
[----:B------:R-:W-:Y:S02]  /*99a0*/  IMAD.U32 R24, R43, 0x10000, RZ ;  /* 0x000100002b187824 */ /* 0x000fe400078e00ff */
[----:B------:R-:W-:Y:S01]  /*99b0*/  FFMA.FTZ R36, R13, R36, -R12 ;  /* 0x000000240d247223 */ /* 0x000fe2000001080c */
[----:B------:R-:W-:Y:S01]  /*99c0*/  FMUL.FTZ R31, R27, R3 ;  /* 0x000000031b1f7220 */ /* 0x000fe20000410000 */
[----:B------:R-:W-:Y:S01]  /*99d0*/  FFMA.FTZ R41, R13, R41, R32 ;  /* 0x000000290d297223 */ /* 0x000fe20000010020 */
[----:B------:R-:W-:Y:S01]  /*99e0*/  FFMA.FTZ R44, R20, R3, R44 ;  /* 0x00000003142c7223 */ /* 0x000fe2000001002c */
[----:B------:R-:W-:Y:S02]  /*99f0*/  IMAD.U32 R21, R15, 0x10000, RZ ;  /* 0x000100000f157824 */ /* 0x000fe400078e00ff */
[----:B------:R-:W-:Y:S01]  /*9a00*/  FMUL.FTZ R32, R29, R24 ;  /* 0x000000181d207220 */ /* 0x000fe20000410000 */
[----:B------:R-:W-:Y:S01]  /*9a10*/  IMAD.U32 R12, R38, 0x10000, RZ ;  /* 0x00010000260c7824 */ /* 0x000fe200078e00ff */
[----:B------:R-:W-:Y:S01]  /*9a20*/  LOP3.LUT R3, R42, 0xffff0000, RZ, 0xc0, !PT ;  /* 0xffff00002a037812 */ /* 0x000fe200078ec0ff */
[----:B------:R-:W-:Y:S01]  /*9a30*/  FFMA.FTZ R31, R20, R0, -R31 ;  /* 0x00000000141f7223 */ /* 0x000fe2000001081f */
[----:B------:R-:W-:Y:S01]  /*9a40*/  LOP3.LUT R43, R43, 0xffff0000, RZ, 0xc0, !PT ;  /* 0xffff00002b2b7812 */ /* 0x000fe200078ec0ff */
[-C--:B------:R-:W-:Y:S01]  /*9a50*/  FMUL.FTZ R0, R29, R12.reuse ;  /* 0x0000000c1d007220 */ /* 0x080fe20000410000 */
[----:B------:R-:W-:Y:S01]  /*9a60*/  LOP3.LUT R37, R37, 0xffff0000, RZ, 0xc0, !PT ;  /* 0xffff000025257812 */ /* 0x000fe200078ec0ff */
[----:B------:R-:W-:Y:S01]  /*9a70*/  FFMA.FTZ R32, R21, R12, -R32 ;  /* 0x0000000c15207223 */ /* 0x000fe20000010820 */
[----:B------:R-:W-:Y:S01]  /*9a80*/  LOP3.LUT R38, R38, 0xffff0000, RZ, 0xc0, !PT ;  /* 0xffff000026267812 */ /* 0x000fe200078ec0ff */
[----:B------:R-:W-:Y:S01]  /*9a90*/  FMUL.FTZ R13, R28, R3 ;  /* 0x000000031c0d7220 */ /* 0x000fe20000410000 */
[----:B------:R-:W-:Y:S01]  /*9aa0*/  LOP3.LUT R15, R15, 0xffff0000, RZ, 0xc0, !PT ;  /* 0xffff00000f0f7812 */ /* 0x000fe200078ec0ff */
[----:B------:R-:W-:Y:S01]  /*9ab0*/  FMUL.FTZ R12, R34, R43 ;  /* 0x0000002b220c7220 */ /* 0x000fe20000410000 */
[-C--:B------:R-:W-:Y:S01]  /*9ac0*/  FMUL.FTZ R28, R28, R37.reuse ;  /* 0x000000251c1c7220 */ /* 0x080fe20000410000 */
[----:B------:R-:W-:Y:S01]  /*9ad0*/  FMUL.FTZ R34, R34, R38 ;  /* 0x0000002622227220 */ /* 0x000fe20000410000 */
[----:B------:R-:W-:Y:S01]  /*9ae0*/  FFMA.FTZ R27, R21, R24, R0 ;  /* 0x00000018151b7223 */ /* 0x000fe20000010000 */
[C---:B------:R-:W-:Y:S01]  /*9af0*/  FFMA.FTZ R0, R14.reuse, R37, -R13 ;  /* 0x000000250e007223 */ /* 0x040fe2000001080d */
[C---:B------:R-:W-:Y:S01]  /*9b00*/  FFMA.FTZ R21, R15.reuse, R38, -R12 ;  /* 0x000000260f157223 */ /* 0x040fe2000001080c */
[----:B------:R-:W-:Y:S01]  /*9b10*/  FFMA.FTZ R3, R14, R3, R28 ;  /* 0x000000030e037223 */ /* 0x000fe2000001001c */
[----:B------:R-:W-:Y:S01]  /*9b20*/  FFMA.FTZ R34, R15, R43, R34 ;  /* 0x0000002b0f227223 */ /* 0x000fe20000010022 */
[----:B------:R-:W-:-:S02]  /*9b30*/  F2FP.BF16.F32.PACK_AB R13, R36, R25 ;  /* 0x00000019240d723e */ /* 0x000fc400000010ff */
[----:B------:R-:W-:Y:S02]  /*9b40*/  F2FP.BF16.F32.PACK_AB R12, R30, R45 ;  /* 0x0000002d1e0c723e */ /* 0x000fe400000010ff */
[----:B------:R-:W-:Y:S02]  /*9b50*/  F2FP.BF16.F32.PACK_AB R25, R41, R26 ;  /* 0x0000001a2919723e */ /* 0x000fe400000010ff */
[----:B------:R-:W-:Y:S02]  /*9b60*/  F2FP.BF16.F32.PACK_AB R14, R0, R31 ;  /* 0x0000001f000e723e */ /* 0x000fe400000010ff */
[----:B------:R-:W-:Y:S02]  /*9b70*/  F2FP.BF16.F32.PACK_AB R15, R21, R32 ;  /* 0x00000020150f723e */ /* 0x000fe400000010ff */
[----:B------:R-:W-:Y:S02]  /*9b80*/  F2FP.BF16.F32.PACK_AB R24, R40, R39 ;  /* 0x000000272818723e */ /* 0x000fe400000010ff */
[----:B------:R-:W-:Y:S01]  /*9b90*/  F2FP.BF16.F32.PACK_AB R26, R3, R44 ;  /* 0x0000002c031a723e */ /* 0x000fe200000010ff */
[----:B------:R1:W-:Y:S01]  /*9ba0*/  STS.128 [R46+0x20400], R12 ;  /* 0x0204000c2e007388 */ /* 0x0003e20000000c00 */
[----:B------:R-:W-:-:S05]  /*9bb0*/  F2FP.BF16.F32.PACK_AB R27, R34, R27 ;  /* 0x0000001b221b723e */ /* 0x000fca00000010ff */
[----:B------:R1:W-:Y:S02]  /*9bc0*/  STS.128 [R47+0x20400], R24 ;  /* 0x020400182f007388 */ /* 0x0003e40000000c00 */
.L_x_2730:
[----:B------:R-:W-:Y:S05]  /*9bd0*/  BSYNC B1 ;  /* 0x0000000000017941 */ /* 0x000fea0003800000 */
.L_x_2729:
[----:B------:R-:W-:Y:S02]  /*9be0*/  PRMT R20, R53, 0x7610, R20 ;  /* 0x0000761035147816 */ /* 0x000fe40000000014 */
[----:B------:R-:W-:Y:S01]  /*9bf0*/  PRMT R30, R54, 0x7610, R30 ;  /* 0x00007610361e7816 */ /* 0x000fe2000000001e */
[----:B------:R-:W-:Y:S06]  /*9c00*/  @P0 BRA `(.L_x_2718) ;  /* 0x0000000400880947 */ /* 0x000fec0003800000 */
[----:B------:R-:W-:Y:S01]  /*9c10*/  IMAD.IADD R49, R16, 0x1, R49 ;  /* 0x0000000110317824 */ /* 0x000fe200078e0231 */
[----:B0-----:R-:W-:Y:S01]  /*9c20*/  SHF.R.U32.HI R3, RZ, 0x3, R228 ;  /* 0x00000003ff037819 */ /* 0x001fe200000116e4 */
[----:B-1----:R-:W0:Y:S01]  /*9c30*/  LDS.128 R12, [R227+0x20400] ;  /* 0x02040000e30c7984 */ /* 0x002e220000000c00 */
[----:B------:R-:W-:Y:S02]  /*9c40*/  SHF.R.U64 R32, R4, 0x10, R5 ;  /* 0x0000001004207819 */ /* 0x000fe40000001205 */
[----:B------:R-:W-:Y:S02]  /*9c50*/  LOP3.LUT R0, R228, 0x38, R49, 0xf8, !PT ;  /* 0x00000038e4007812 */ /* 0x000fe400078ef831 */
[----:B------:R-:W-:Y:S02]  /*9c60*/  SHF.R.U64 R21, R8, 0x10, R9 ;  /* 0x0000001008157819 */ /* 0x000fe40000001209 */
[----:B------:R-:W-:Y:S02]  /*9c70*/  LOP3.LUT R0, R0, R3, RZ, 0x3c, !PT ;  /* 0x0000000300007212 */ /* 0x000fe400078e3cff */
[----:B------:R-:W-:-:S02]  /*9c80*/  PRMT R32, R50, 0x5432, R32 ;  /* 0x0000543232207816 */ /* 0x000fc40000000020 */
[----:B------:R-:W-:Y:S01]  /*9c90*/  PRMT R21, R51, 0x5410, R21 ;  /* 0x0000541033157816 */ /* 0x000fe20000000015 */
[----:B------:R-:W-:Y:S01]  /*9ca0*/  IMAD.IADD R3, R229, 0x1, R0 ;  /* 0x00000001e5037824 */ /* 0x000fe200078e0200 */
[----:B------:R-:W-:Y:S01]  /*9cb0*/  SHF.R.U32.HI R28, RZ, 0x10, R9 ;  /* 0x00000010ff1c7819 */ /* 0x000fe20000011609 */
[----:B------:R-:W-:Y:S01]  /*9cc0*/  IMAD.U32 R33, R32, 0x10000, RZ ;  /* 0x0001000020217824 */ /* 0x000fe200078e00ff */
[--C-:B------:R-:W-:Y:S01]  /*9cd0*/  SHF.R.U64 R29, R10, 0x10, R11.reuse ;  /* 0x000000100a1d7819 */ /* 0x100fe2000000120b */
[----:B------:R-:W-:Y:S01]  /*9ce0*/  IMAD R3, R3, 0x2, R2 ;  /* 0x0000000203037824 */ /* 0x000fe200078e0202 */
[----:B------:R-:W-:Y:S02]  /*9cf0*/  SHF.R.U32.HI R31, RZ, 0x10, R11 ;  /* 0x00000010ff1f7819 */ /* 0x000fe4000001160b */
[----:B------:R-:W-:Y:S02]  /*9d00*/  SHF.R.U32.HI R34, RZ, 0x10, R5 ;  /* 0x00000010ff227819 */ /* 0x000fe40000011605 */
[----:B------:R-:W1:Y:S01]  /*9d10*/  LDS.128 R24, [R3+0x20400] ;  /* 0x0204000003187984 */ /* 0x000e620000000c00 */
[----:B------:R-:W-:-:S02]  /*9d20*/  SHF.R.U32.HI R37, RZ, 0x10, R7 ;  /* 0x00000010ff257819 */ /* 0x000fc40000011607 */
[----:B------:R-:W-:Y:S02]  /*9d30*/  PRMT R34, R51, 0x5432, R34 ;  /* 0x0000543233227816 */ /* 0x000fe40000000022 */
[----:B------:R-:W-:Y:S02]  /*9d40*/  PRMT R37, R50, 0x5410, R37 ;  /* 0x0000541032257816 */ /* 0x000fe40000000025 */
[----:B------:R-:W-:Y:S01]  /*9d50*/  PRMT R31, R30, 0x5410, R31 ;  /* 0x000054101e1f7816 */ /* 0x000fe2000000001f */
[----:B------:R-:W-:Y:S01]  /*9d60*/  IMAD.U32 R36, R34, 0x10000, RZ ;  /* 0x0001000022247824 */ /* 0x000fe200078e00ff */
[----:B------:R-:W-:Y:S02]  /*9d70*/  PRMT R28, R52, 0x5432, R28 ;  /* 0x00005432341c7816 */ /* 0x000fe4000000001c */
[----:B------:R-:W-:Y:S02]  /*9d80*/  SHF.R.U64 R35, R6, 0x10, R7 ;  /* 0x0000001006237819 */ /* 0x000fe40000001207 */
[----:B------:R-:W-:Y:S01]  /*9d90*/  PRMT R29, R20, 0x5410, R29 ;  /* 0x00005410141d7816 */ /* 0x000fe2000000001d */
[----:B------:R-:W-:Y:S01]  /*9da0*/  IMAD.U32 R30, R28, 0x10000, RZ ;  /* 0x000100001c1e7824 */ /* 0x000fe200078e00ff */
[----:B------:R-:W-:Y:S01]  /*9db0*/  PRMT R35, R48, 0x5410, R35 ;  /* 0x0000541030237816 */ /* 0x000fe20000000023 */
[C---:B0-----:R-:W-:Y:S01]  /*9dc0*/  IMAD.U32 R0, R12.reuse, 0x10000, RZ ;  /* 0x000100000c007824 */ /* 0x041fe200078e00ff */
[----:B------:R-:W-:Y:S01]  /*9dd0*/  LOP3.LUT R4, R12, 0xffff0000, RZ, 0xc0, !PT ;  /* 0xffff00000c047812 */ /* 0x000fe200078ec0ff */
[C---:B------:R-:W-:Y:S01]  /*9de0*/  IMAD.U32 R6, R14.reuse, 0x10000, RZ ;  /* 0x000100000e067824 */ /* 0x040fe200078e00ff */
        /* <DEDUP_REMOVED lines=11> */
[----:B------:R-:W-:Y:S01]  /*9ea0*/  IMAD.U32 R20, R27, 0x10000, RZ ;  /* 0x000100001b147824 */ /* 0x000fe200078e00ff */
[----:B------:R-:W-:Y:S01]  /*9eb0*/  LOP3.LUT R15, R26, 0xffff0000, RZ, 0xc0, !PT ;  /* 0xffff00001a0f7812 */ /* 0x000fe200078ec0ff */
[-C--:B------:R-:W-:Y:S01]  /*9ec0*/  FMUL.FTZ R9, R9, R25.reuse ;  /* 0x0000001909097220 */ /* 0x080fe20000410000 */
[C---:B------:R-:W-:Y:S01]  /*9ed0*/  FFMA.FTZ R39, R0.reuse, R25, -R39 ;  /* 0x0000001900277223 */ /* 0x040fe20000010827 */
[----:B------:R-:W-:Y:S02]  /*9ee0*/  IMAD.U32 R25, R37, 0x10000, RZ ;  /* 0x0001000025197824 */ /* 0x000fe400078e00ff */
[----:B------:R-:W-:Y:S01]  /*9ef0*/  FMUL.FTZ R38, R11, R36 ;  /* 0x000000240b267220 */ /* 0x000fe20000410000 */
[----:B------:R-:W-:Y:S01]  /*9f00*/  FFMA.FTZ R33, R0, R33, R9 ;  /* 0x0000002100217223 */ /* 0x000fe20000010009 */
[----:B------:R-:W-:Y:S01]  /*9f10*/  IMAD.U32 R9, R31, 0x10000, RZ ;  /* 0x000100001f097824 */ /* 0x000fe200078e00ff */
[----:B------:R-:W-:Y:S01]  /*9f20*/  LOP3.LUT R21, R21, 0xffff0000, RZ, 0xc0, !PT ;  /* 0xffff000015157812 */ /* 0x000fe200078ec0ff */
[----:B------:R-:W-:Y:S01]  /*9f30*/  IMAD.U32 R13, R26, 0x10000, RZ ;  /* 0x000100001a0d7824 */ /* 0x000fe200078e00ff */
[----:B------:R-:W-:Y:S01]  /*9f40*/  LOP3.LUT R26, R27, 0xffff0000, RZ, 0xc0, !PT ;  /* 0xffff00001b1a7812 */ /* 0x000fe200078ec0ff */
[C---:B------:R-:W-:Y:S01]  /*9f50*/  FMUL.FTZ R27, R20.reuse, R25 ;  /* 0x00000019141b7220 */ /* 0x040fe20000410000 */
[-C--:B------:R-:W-:Y:S01]  /*9f60*/  FMUL.FTZ R20, R20, R9.reuse ;  /* 0x0000000914147220 */ /* 0x080fe20000410000 */
[-C--:B------:R-:W-:Y:S01]  /*9f70*/  FMUL.FTZ R0, R11, R30.reuse ;  /* 0x0000001e0b007220 */ /* 0x080fe20000410000 */
[----:B------:R-:W-:Y:S01]  /*9f80*/  FFMA.FTZ R38, R5, R30, -R38 ;  /* 0x0000001e05267223 */ /* 0x000fe20000010826 */
[----:B------:R-:W-:Y:S01]  /*9f90*/  LOP3.LUT R11, R32, 0xffff0000, RZ, 0xc0, !PT ;  /* 0xffff0000200b7812 */ /* 0x000fe200078ec0ff */
[C---:B------:R-:W-:Y:S01]  /*9fa0*/  FFMA.FTZ R30, R8.reuse, R9, -R27 ;  /* 0x00000009081e7223 */ /* 0x040fe2000001081b */
[----:B------:R-:W-:Y:S01]  /*9fb0*/  FFMA.FTZ R32, R8, R25, R20 ;  /* 0x0000001908207223 */ /* 0x000fe20000010014 */
[----:B------:R-:W-:Y:S01]  /*9fc0*/  FMUL.FTZ R27, R10, R21 ;  /* 0x000000150a1b7220 */ /* 0x000fe20000410000 */
[----:B------:R-:W-:-:S02]  /*9fd0*/  IMAD.U32 R8, R35, 0x10000, RZ ;  /* 0x0001000023087824 */ /* 0x000fc400078e00ff */
[----:B------:R-:W-:Y:S01]  /*9fe0*/  FFMA.FTZ R36, R5, R36, R0 ;  /* 0x0000002405247223 */ /* 0x000fe20000010000 */
[-C--:B------:R-:W-:Y:S01]  /*9ff0*/  FMUL.FTZ R25, R10, R11.reuse ;  /* 0x0000000b0a197220 */ /* 0x080fe20000410000 */
[----:B------:R-:W-:Y:S01]  /*a000*/  FFMA.FTZ R20, R4, R11, R27 ;  /* 0x0000000b04147223 */ /* 0x000fe2000001001b */
[----:B------:R-:W-:Y:S02]  /*a010*/  IMAD.U32 R0, R29, 0x10000, RZ ;  /* 0x000100001d007824 */ /* 0x000fe400078e00ff */
[C---:B------:R-:W-:Y:S01]  /*a020*/  FMUL.FTZ R11, R13.reuse, R8 ;  /* 0x000000080d0b7220 */ /* 0x040fe20000410000 */
[----:B------:R-:W-:Y:S01]  /*a030*/  LOP3.LUT R9, R34, 0xffff0000, RZ, 0xc0, !PT ;  /* 0xffff000022097812 */ /* 0x000fe200078ec0ff */
[----:B------:R-:W-:Y:S01]  /*a040*/  FFMA.FTZ R10, R4, R21, -R25 ;  /* 0x00000015040a7223 */ /* 0x000fe20000010819 */
[----:B------:R-:W-:Y:S01]  /*a050*/  LOP3.LUT R5, R28, 0xffff0000, RZ, 0xc0, !PT ;  /* 0xffff00001c057812 */ /* 0x000fe200078ec0ff */
[-C--:B------:R-:W-:Y:S01]  /*a060*/  FMUL.FTZ R13, R13, R0.reuse ;  /* 0x000000000d0d7220 */ /* 0x080fe20000410000 */
[----:B------:R-:W-:Y:S01]  /*a070*/  FFMA.FTZ R11, R6, R0, -R11 ;  /* 0x00000000060b7223 */ /* 0x000fe2000001080b */
[----:B------:R-:W-:Y:S01]  /*a080*/  LOP3.LUT R4, R35, 0xffff0000, RZ, 0xc0, !PT ;  /* 0xffff000023047812 */ /* 0x000fe200078ec0ff */
[----:B------:R-:W-:Y:S01]  /*a090*/  FMUL.FTZ R21, R24, R9 ;  /* 0x0000000918157220 */ /* 0x000fe20000410000 */
[----:B------:R-:W-:Y:S01]  /*a0a0*/  LOP3.LUT R0, R29, 0xffff0000, RZ, 0xc0, !PT ;  /* 0xffff00001d007812 */ /* 0x000fe200078ec0ff */
[----:B------:R-:W-:Y:S01]  /*a0b0*/  FFMA.FTZ R13, R6, R8, R13 ;  /* 0x00000008060d7223 */ /* 0x000fe2000001000d */
[----:B------:R-:W-:Y:S01]  /*a0c0*/  LOP3.LUT R37, R37, 0xffff0000, RZ, 0xc0, !PT ;  /* 0xffff000025257812 */ /* 0x000fe200078ec0ff */
[-C--:B------:R-:W-:Y:S01]  /*a0d0*/  FMUL.FTZ R24, R24, R5.reuse ;  /* 0x0000000518187220 */ /* 0x080fe20000410000 */
[----:B------:R-:W-:Y:S01]  /*a0e0*/  LOP3.LUT R31, R31, 0xffff0000, RZ, 0xc0, !PT ;  /* 0xffff00001f1f7812 */ /* 0x000fe200078ec0ff */
[C---:B------:R-:W-:Y:S01]  /*a0f0*/  FMUL.FTZ R6, R15.reuse, R4 ;  /* 0x000000040f067220 */ /* 0x040fe20000410000 */
[----:B------:R-:W-:Y:S01]  /*a100*/  FFMA.FTZ R5, R12, R5, -R21 ;  /* 0x000000050c057223 */ /* 0x000fe20000010815 */
[-C--:B------:R-:W-:Y:S01]  /*a110*/  FMUL.FTZ R15, R15, R0.reuse ;  /* 0x000000000f0f7220 */ /* 0x080fe20000410000 */
[C---:B------:R-:W-:Y:S01]  /*a120*/  FMUL.FTZ R21, R26.reuse, R37 ;  /* 0x000000251a157220 */ /* 0x040fe20000410000 */
[-C--:B------:R-:W-:Y:S01]  /*a130*/  FMUL.FTZ R26, R26, R31.reuse ;  /* 0x0000001f1a1a7220 */ /* 0x080fe20000410000 */
[C---:B------:R-:W-:Y:S01]  /*a140*/  FFMA.FTZ R6, R7.reuse, R0, -R6 ;  /* 0x0000000007067223 */ /* 0x040fe20000010806 */
[----:B------:R-:W-:Y:S01]  /*a150*/  FFMA.FTZ R0, R7, R4, R15 ;  /* 0x0000000407007223 */ /* 0x000fe2000001000f */
        /* <DEDUP_REMOVED lines=13> */
.L_x_2718:
[----:B------:R-:W-:Y:S05]  /*a230*/  BSYNC B0 ;  /* 0x0000000000007941 */ /* 0x000fea0003800000 */
.L_x_2704:
[----:B------:R-:W-:Y:S01]  /*a240*/  @!PT LDS RZ, [RZ] ;  /* 0x00000000fffff984 */ /* 0x000fe20000000800 */
[----:B------:R-:W-:Y:S01]  /*a250*/  @!PT LDS RZ, [RZ] ;  /* 0x00000000fffff984 */ /* 0x000fe20000000800 */
[----:B------:R-:W-:Y:S01]  /*a260*/  @!PT LDS RZ, [RZ] ;  /* 0x00000000fffff984 */ /* 0x000fe20000000800 */
[----:B------:R-:W-:Y:S01]  /*a270*/  @!PT LDS RZ, [RZ] ;  /* 0x00000000fffff984 */ /* 0x000fe20000000800 */
[----:B------:R5:W-:Y:S06]  /*a280*/  MEMBAR.ALL.CTA ;  /* 0x0000000000007992 */ /* 0x000bec0000008000 */
[----:B-----5:R-:W5:Y:S01]  /*a290*/  FENCE.VIEW.ASYNC.S ;  /* 0x00000000000073c6 */ /* 0x020f620000000000 */
[----:B------:R-:W-:Y:S05]  /*a2a0*/  WARPSYNC.ALL ;  /* 0x0000000000007948 */ /* 0x000fea0003800000 */
[----:B-----5:R-:W-:Y:S06]  /*a2b0*/  BAR.SYNC.DEFER_BLOCKING 0xd, 0x80 ;  /* 0x0342000000007b1d */ /* 0x020fec0000010000 */
.L_x_2701:
[----:B--23--:R-:W-:-:S05]  /*a2c0*/  IMAD.U32 R0, RZ, RZ, UR37 ;  /* 0x00000025ff007e24 */ /* 0x00cfca000f8e00ff */
[----:B------:R-:W-:-:S13]  /*a2d0*/  ISETP.NE.AND P0, PT, R0, 0x3, PT ;  /* 0x000000030000780c */ /* 0x000fda0003f05270 */
[----:B------:R-:W-:Y:S05]  /*a2e0*/  @!P0 BRA `(.L_x_2731) ;  /* 0x0000000000048947 */ /* 0x000fea0003800000 */
[----:B------:R-:W-:Y:S01]  /*a2f0*/  BPT.TRAP 0x1 ;  /* 0x000000040000795c */ /* 0x000fe20000300000 */
.L_x_2731:
[----:B-1--4-:R-:W-:Y:S01]  /*a300*/  IMAD R14, R18, 0x8, R2 ;  /* 0x00000008120e7824 */ /* 0x012fe200078e0202 */
[----:B------:R-:W-:-:S04]  /*a310*/  SHF.L.U32 R57, R19, 0x1f, RZ ;  /* 0x0000001f13397819 */ /* 0x000fc800000006ff */
[----:B------:R1:W2:Y:S01]  /*a320*/  SYNCS.PHASECHK.TRANS64.TRYWAIT P2, [R14+URZ+0x28c30], R57 ;  /* 0x028c30390e0075a7 */ /* 0x0002a2000804017f */
[----:B------:R-:W-:Y:S05]  /*a330*/  @!P0 BRA `(.L_x_2732) ;  /* 0x0000000000048947 */ /* 0x000fea0003800000 */
[----:B------:R-:W-:Y:S01]  /*a340*/  BPT.TRAP 0x1 ;  /* 0x000000040000795c */ /* 0x000fe20000300000 */
.L_x_2732:
[----:B------:R-:W3:Y:S02]  /*a350*/  S2R R0, SR_TID.X ;  /* 0x0000000000007919 */ /* 0x000ee40000002100 */
[----:B---3--:R-:W-:-:S04]  /*a360*/  LOP3.LUT R0, R0, 0x7f, RZ, 0xc0, !PT ;  /* 0x0000007f00007812 */ /* 0x008fc800078ec0ff */
[----:B------:R-:W-:Y:S01]  /*a370*/  ISETP.NE.AND P1, PT, R0, RZ, PT ;  /* 0x000000ff0000720c */ /* 0x000fe20003f25270 */
[----:B------:R-:W-:-:S05]  /*a380*/  VIADD R0, R2, 0x22400 ;  /* 0x0002240002007836 */ /* 0x000fca0000000000 */
[----:B------:R-:W-:Y:S01]  /*a390*/  SHF.R.U32.HI R0, RZ, 0x4, R0 ;  /* 0x00000004ff007819 */ /* 0x000fe20000011600 */
[----:B--2---:R-:W-:Y:S06]  /*a3a0*/  @P2 BRA `(.L_x_2733) ;  /* 0x0000000000082947 */ /* 0x004fec0003800000 */
[----:B------:R-:W2:Y:S02]  /*a3b0*/  SYNCS.PHASECHK.TRANS64.TRYWAIT P2, [R14+URZ+0x28c30], R57 ;  /* 0x028c30390e0075a7 */ /* 0x000ea4000804017f */
[----:B--2---:R-:W-:Y:S05]  /*a3c0*/  @!P2 BRA `(.L_x_2734) ;  /* 0x0000015c007ca947 */ /* 0x004fea0003800000 */
.L_x_2733:
[----:B------:R-:W-:Y:S01]  /*a3d0*/  LOP3.LUT R0, R0, 0x3fff, RZ, 0xc0, !PT ;  /* 0x00003fff00007812 */ /* 0x000fe200078ec0ff */
[----:B------:R-:W-:Y:S05]  /*a3e0*/  WARPSYNC.ALL ;  /* 0x0000000000007948 */ /* 0x000fea0003800000 */
[----:B------:R-:W-:Y:S01]  /*a3f0*/  LOP3.LUT R15, R0, 0x10000, RZ, 0xfc, !PT ;  /* 0x00010000000f7812 */ /* 0x000fe200078efcff */
[----:B------:R-:W-:Y:S01]  /*a400*/  VIADD R0, R2, 0x20400 ;  /* 0x0002040002007836 */ /* 0x000fe20000000000 */
[----:B0----5:R-:W-:-:S03]  /*a410*/  WARPGROUP.ARRIVE ;  /* 0x00000000000079c5 */ /* 0x021fc60000000000 */
[----:B------:R-:W-:Y:S01]  /*a420*/  IMAD R6, R18, 0x200, R15 ;  /* 0x0000020012067824 */ /* 0x000fe200078e020f */
[----:B------:R-:W-:Y:S01]  /*a430*/  ULDC.64 UR40, c[0x0][0x9e0] ;  /* 0x0002780000287ab9 */ /* 0x000fe20000000a00 */
[----:B------:R-:W-:Y:S01]  /*a440*/  IMAD.MOV.U32 R7, RZ, RZ, 0x40000040 ;  /* 0x40000040ff077424 */ /* 0x000fe200078e00ff */
[----:B------:R-:W-:Y:S01]  /*a450*/  SHF.R.U32.HI R0, RZ, 0x4, R0 ;  /* 0x00000004ff007819 */ /* 0x000fe20000011600 */
[----:B------:R-:W-:Y:S01]  /*a460*/  IMAD.MOV.U32 R5, RZ, RZ, 0x40000040 ;  /* 0x40000040ff057424 */ /* 0x000fe200078e00ff */
[C---:B------:R-:W-:Y:S01]  /*a470*/  R2UR UR6, R6.reuse ;  /* 0x00000000060672ca */ /* 0x040fe200000e0000 */
[----:B------:R-:W-:Y:S01]  /*a480*/  VIADD R8, R6, 0x2 ;  /* 0x0000000206087836 */ /* 0x000fe20000000000 */
[----:B------:R-:W-:Y:S01]  /*a490*/  LOP3.LUT R0, R0, 0x3fff, RZ, 0xc0, !PT ;  /* 0x00003fff00007812 */ /* 0x000fe200078ec0ff */
[----:B------:R-:W-:Y:S01]  /*a4a0*/  IMAD.MOV.U32 R9, RZ, RZ, 0x40000040 ;  /* 0x40000040ff097424 */ /* 0x000fe200078e00ff */
[----:B------:R-:W-:Y:S01]  /*a4b0*/  R2UR UR7, R7 ;  /* 0x00000000070772ca */ /* 0x000fe200000e0000 */
[----:B------:R-:W-:Y:S01]  /*a4c0*/  IMAD.MOV.U32 R11, RZ, RZ, 0x40000040 ;  /* 0x40000040ff0b7424 */ /* 0x000fe200078e00ff */
[----:B------:R-:W-:Y:S01]  /*a4d0*/  LOP3.LUT R4, R0, 0x10000, RZ, 0xfc, !PT ;  /* 0x0001000000047812 */ /* 0x000fe200078efcff */
[----:B------:R-:W-:Y:S01]  /*a4e0*/  VIADD R12, R6, 0x4 ;  /* 0x00000004060c7836 */ /* 0x000fe20000000000 */
[----:B------:R-:W-:Y:S01]  /*a4f0*/  R2UR UR5, R5 ;  /* 0x00000000050572ca */ /* 0x000fe200000e0000 */
[----:B------:R-:W-:Y:S01]  /*a500*/  IMAD.MOV.U32 R13, RZ, RZ, 0x40000040 ;  /* 0x40000040ff0d7424 */ /* 0x000fe200078e00ff */
[C---:B------:R-:W-:Y:S01]  /*a510*/  R2UR UR4, R4.reuse ;  /* 0x00000000040472ca */ /* 0x040fe200000e0000 */
[----:B------:R-:W-:Y:S01]  /*a520*/  VIADD R10, R4, 0x2 ;  /* 0x00000002040a7836 */ /* 0x000fe20000000000 */
[----:B------:R-:W0:Y:S01]  /*a530*/  LDC R0, c[0x0][0x448] ;  /* 0x00011200ff007b82 */ /* 0x000e220000000800 */
[----:B------:R-:W-:Y:S01]  /*a540*/  IMAD.MOV.U32 R7, RZ, RZ, 0x40000040 ;  /* 0x40000040ff077424 */ /* 0x000fe200078e00ff */
[----:B------:R-:W-:Y:S01]  /*a550*/  UISETP.GE.AND UP0, UPT, UR41, 0x1, UPT ;  /* 0x000000012900788c */ /* 0x000fe2000bf06270 */
[----:B------:R-:W-:-:S03]  /*a560*/  LEA R56, R168, 0xffffffc0, 0x6 ;  /* 0xffffffc0a8387811 */ /* 0x000fc600078e30ff */
[----:B------:R-:W-:Y:S01]  /*a570*/  UP2UR UR47, UPR, URZ, 0x1 ;  /* 0x000000013f2f7883 */ /* 0x000fe20008000000 */
[----:B------:R-:W-:Y:S02]  /*a580*/  IADD3 R20, -R184, R23, -R56 ;  /* 0x00000017b8147210 */ /* 0x000fe40007ffe938 */
[----:B------:R-:W-:Y:S02]  /*a590*/  PLOP3.LUT P3, PT, PT, PT, UP0, 0x40, 0x0 ;  /* 0x000000000000781c */ /* 0x000fe40003f6e808 */
[----:B------:R-:W-:Y:S01]  /*a5a0*/  HGMMA.64x64x16.F32.BF16 R24, gdesc[UR4], RZ, !UPT, gsb0 ;  /* 0x00e00000041879f0 */ /* 0x000fe2000c0018ff */
[----:B------:R-:W-:Y:S01]  /*a5b0*/  R2UR UR6, R8 ;  /* 0x00000000080672ca */ /* 0x000fe200000e0000 */
[----:B------:R-:W-:Y:S01]  /*a5c0*/  VIADD R8, R4, 0x4 ;  /* 0x0000000404087836 */ /* 0x000fe20000000000 */
[----:B------:R-:W-:Y:S01]  /*a5d0*/  R2UR UR7, R9 ;  /* 0x00000000090772ca */ /* 0x000fe200000e0000 */
[----:B------:R-:W-:Y:S01]  /*a5e0*/  IMAD.MOV.U32 R9, RZ, RZ, 0x40000040 ;  /* 0x40000040ff097424 */ /* 0x000fe200078e00ff */
[----:B------:R-:W-:-:S02]  /*a5f0*/  R2UR UR4, R10 ;  /* 0x000000000a0472ca */ /* 0x000fc400000e0000 */
[----:B------:R-:W-:Y:S02]  /*a600*/  R2UR UR5, R11 ;  /* 0x000000000b0572ca */ /* 0x000fe400000e0000 */
[----:B0-----:R-:W-:Y:S01]  /*a610*/  ISETP.NE.AND P2, PT, R0, 0x1, PT ;  /* 0x000000010000780c */ /* 0x001fe20003f45270 */
[----:B------:R-:W-:-:S12]  /*a620*/  IMAD.IADD R0, R201, 0x1, R192 ;  /* 0x00000001c9007824 */ /* 0x000fd800078e02c0 */
[----:B------:R-:W0:Y:S01]  /*a630*/  @P2 LDC R3, c[0x0][0x44c] ;  /* 0x00011300ff032b82 */ /* 0x000e220000000800 */
[----:B------:R-:W-:Y:S02]  /*a640*/  WARPGROUP.DEPBAR.LE gsb0, 0x0 ;  /* 0x00008000000079c5 */ /* 0x000fe40000010000 */
[----:B------:R-:W-:-:S06]  /*a650*/  WARPGROUP.ARRIVE ;  /* 0x00000000000079c5 */ /* 0x000fcc0000000000 */
[----:B------:R-:W-:Y:S01]  /*a660*/  HGMMA.64x64x16.F32.BF16 R24, gdesc[UR4], R24, gsb0 ;  /* 0x00e00000041879f0 */ /* 0x000fe20008001818 */
        /* <DEDUP_REMOVED lines=8> */
[----:B------:R-:W-:-:S10]  /*a6f0*/  WARPGROUP.ARRIVE ;  /* 0x00000000000079c5 */ /* 0x000fd40000000000 */
[----:B------:R-:W-:Y:S01]  /*a700*/  HGMMA.64x64x16.F32.BF16 R24, gdesc[UR4], R24, gsb0 ;  /* 0x00e00000041879f0 */ /* 0x000fe20008001818 */
[----:B------:R-:W-:Y:S01]  /*a710*/  R2UR UR6, R12 ;  /* 0x000000000c0672ca */ /* 0x000fe200000e0000 */
[----:B0-----:R-:W-:Y:S01]  /*a720*/  @P2 IMAD.HI.U32 R12, R0, R3, RZ ;  /* 0x00000003000c2227 */ /* 0x001fe200078e00ff */
[----:B------:R-:W-:Y:S02]  /*a730*/  R2UR UR7, R13 ;  /* 0x000000000d0772ca */ /* 0x000fe400000e0000 */
[----:B------:R-:W-:Y:S01]  /*a740*/  R2UR UR4, R6 ;  /* 0x00000000060472ca */ /* 0x000fe200000e0000 */
[----:B------:R-:W0:Y:S01]  /*a750*/  @P2 LDC R13, c[0x0][0x450] ;  /* 0x00011400ff0d2b82 */ /* 0x000e220000000800 */
[----:B------:R-:W-:Y:S01]  /*a760*/  R2UR UR5, R7 ;  /* 0x00000000070572ca */ /* 0x000fe200000e0000 */
[----:B------:R-:W-:Y:S02]  /*a770*/  IMAD.MOV.U32 R3, RZ, RZ, R0 ;  /* 0x000000ffff037224 */ /* 0x000fe400078e0000 */
[----:B------:R-:W-:-:S05]  /*a780*/  @!P1 VIADD R0, R14, 0x28c40 ;  /* 0x00028c400e009836 */ /* 0x000fca0000000000 */
[----:B------:R-:W-:Y:S02]  /*a790*/  @!P1 PRMT R0, RZ, 0x654, R0 ;  /* 0x00000654ff009816 */ /* 0x000fe40000000000 */
[----:B0-----:R-:W-:Y:S01]  /*a7a0*/  @P2 SHF.R.U32.HI R3, RZ, R13, R12 ;  /* 0x0000000dff032219 */ /* 0x001fe2000001160c */
[----:B------:R-:W-:-:S04]  /*a7b0*/  IMAD.MOV.U32 R13, RZ, RZ, -0x40 ;  /* 0xffffffc0ff0d7424 */ /* 0x000fc800078e00ff */
[----:B------:R-:W0:Y:S01]  /*a7c0*/  SHFL.IDX PT, R61, R3, RZ, 0x1c1f ;  /* 0x001c1fff033d7589 */ /* 0x000e2200000e0000 */
[----:B------:R-:W-:-:S04]  /*a7d0*/  IMAD R12, R168, R13, 0x41 ;  /* 0x00000041a80c7424 */ /* 0x000fc800078e020d */
[----:B------:R-:W-:Y:S01]  /*a7e0*/  VIADD R60, R12, 0xffffffff ;  /* 0xffffffff0c3c7836 */ /* 0x000fe20000000000 */
[----:B------:R-:W-:-:S05]  /*a7f0*/  IADD3 R13, -R184, R12, R23 ;  /* 0x0000000cb80d7210 */ /* 0x000fca0007ffe117 */
[----:B------:R-:W-:-:S04]  /*a800*/  IMAD.IADD R13, R13, 0x1, -R22 ;  /* 0x000000010d0d7824 */ /* 0x000fc800078e0a16 */
[----:B------:R-:W-:Y:S01]  /*a810*/  VIADD R59, R13, UR40 ;  /* 0x000000280d3b7c36 */ /* 0x000fe20008000000 */
[----:B------:R-:W-:Y:S02]  /*a820*/  WARPGROUP.DEPBAR.LE gsb0, 0x0 ;  /* 0x00008000000079c5 */ /* 0x000fe40000010000 */
[----:B------:R-:W-:-:S06]  /*a830*/  WARPGROUP.ARRIVE ;  /* 0x00000000000079c5 */ /* 0x000fcc0000000000 */
[----:B------:R-:W-:Y:S01]  /*a840*/  HGMMA.64x64x16.F32.BF16 R24, gdesc[UR4], R24, gsb0 ;  /* 0x00e00000041879f0 */ /* 0x000fe20008001818 */
[----:B------:R-:W-:Y:S02]  /*a850*/  ULDC UR4, c[0x0][0x9dc] ;  /* 0x0002770000047ab9 */ /* 0x000fe40000000800 */
[----:B------:R-:W-:Y:S01]  /*a860*/  IMAD.U32 R21, RZ, RZ, UR4 ;  /* 0x00000004ff157e24 */ /* 0x000fe2000f8e00ff */
[----:B------:R-:W-:Y:S02]  /*a870*/  WARPGROUP.DEPBAR.LE gsb0, 0x0 ;  /* 0x00008000000079c5 */ /* 0x000fe40000010000 */
[----:B------:R3:W-:Y:S02]  /*a880*/  @!P1 SYNCS.ARRIVE.TRANS64.RED.A1T0 RZ, [R0+URZ], RZ ;  /* 0x000000ff00ff99a7 */ /* 0x0007e4000810043f */
[----:B---3--:R-:W-:-:S05]  /*a890*/  LOP3.LUT R0, RZ, R21, RZ, 0x33, !PT ;  /* 0x00000015ff007212 */ /* 0x008fca00078e33ff */
[----:B------:R-:W-:Y:S01]  /*a8a0*/  IMAD.IADD R58, R13, 0x1, R0 ;  /* 0x000000010d3a7824 */ /* 0x000fe200078e0200 */
[----:B0-----:R-:W-:-:S03]  /*a8b0*/  VIADDMNMX R0, R61, R59, R20, PT ;  /* 0x0000003b3d007246 */ /* 0x001fc60003800114 */
[----:B------:R-:W-:Y:S01]  /*a8c0*/  IMAD.IADD R12, R58, 0x1, R61 ;  /* 0x000000013a0c7824 */ /* 0x000fe200078e023d */
[----:B------:R-:W-:Y:S06]  /*a8d0*/  @P3 BRA `(.L_x_2735) ;  /* 0x0000000000583947 */ /* 0x000fec0003800000 */
[----:B------:R-:W-:Y:S01]  /*a8e0*/  IADD3 R13, -R22, R23, R61 ;  /* 0x00000017160d7210 */ /* 0x000fe20007ffe13d */
[----:B------:R-:W-:Y:S03]  /*a8f0*/  BSSY B0, `(.L_x_2736) ;  /* 0x0000010000007945 */ /* 0x000fe60003800000 */
        /* <DEDUP_REMOVED lines=10> */
.L_x_2737:
[----:B------:R-:W-:-:S06]  /*a9a0*/  UISETP.NE.AND UP0, UPT, UR41, 0x1, UPT ;  /* 0x000000012900788c */ /* 0x000fcc000bf05270 */
[----:B------:R-:W-:-:S05]  /*a9b0*/  PLOP3.LUT P3, PT, PT, PT, UP0, 0x80, 0x0 ;  /* 0x000000000000781c */ /* 0x000fca0003f6f008 */
[----:B------:R-:W-:-:S08]  /*a9c0*/  @UP0 ULDC.64 UR4, c[0x0][0x9e8] ;  /* 0x00027a0000040ab9 */ /* 0x000fd00000000a00 */
[----:B------:R-:W-:-:S05]  /*a9d0*/  @P3 IMAD.HI.U32 R61, R13, UR4, RZ ;  /* 0x000000040d3d3c27 */ /* 0x000fca000f8e00ff */
[----:B------:R-:W-:-:S07]  /*a9e0*/  @P3 SHF.R.U32.HI R13, RZ, UR5, R61 ;  /* 0x00000005ff0d3c19 */ /* 0x000fce000801163d */
.L_x_2738:
[----:B------:R-:W-:Y:S05]  /*a9f0*/  BSYNC B0 ;  /* 0x0000000000007941 */ /* 0x000fea0003800000 */
.L_x_2736:
[----:B------:R-:W-:-:S04]  /*aa00*/  IMAD R13, R13, UR41, -R56 ;  /* 0x000000290d0d7c24 */ /* 0x000fc8000f8e0a38 */
[----:B------:R-:W-:-:S05]  /*aa10*/  IMAD.IADD R13, R13, 0x1, -R184 ;  /* 0x000000010d0d7824 */ /* 0x000fca00078e0ab8 */
[----:B------:R-:W-:Y:S02]  /*aa20*/  VIMNMX R12, R12, R13, !PT ;  /* 0x0000000d0c0c7248 */ /* 0x000fe40007fe0100 */
[----:B------:R-:W-:-:S07]  /*aa30*/  VIADDMNMX R0, R13, UR41, R0, PT ;  /* 0x000000290d007c46 */ /* 0x000fce000b800100 */
.L_x_2735:
[C---:B------:R-:W-:Y:S01]  /*aa40*/  ISETP.GE.AND P3, PT, R60.reuse, 0x2, PT ;  /* 0x000000023c00780c */ /* 0x040fe20003f66270 */
[----:B------:R-:W0:Y:S01]  /*aa50*/  SHFL.IDX PT, R3, R3, 0x1, 0x1c1f ;  /* 0x003c1f0003037f89 */ /* 0x000e2200000e0000 */
[----:B------:R-:W-:Y:S01]  /*aa60*/  ISETP.GE.AND P4, PT, R60, 0x9, PT ;  /* 0x000000093c00780c */ /* 0x000fe20003f86270 */
[----:B------:R-:W-:Y:S01]  /*aa70*/  UISETP.NE.AND UP0, UPT, UR47, URZ, UPT ;  /* 0x0000003f2f00728c */ /* 0x000fe2000bf05270 */
[C---:B------:R-:W-:Y:S02]  /*aa80*/  ISETP.GT.AND P6, PT, R12.reuse, 0x1, !P3 ;  /* 0x000000010c00780c */ /* 0x040fe40005fc4270 */
[----:B------:R-:W-:Y:S02]  /*aa90*/  ISETP.GT.AND P5, PT, R12, 0x8, !P4 ;  /* 0x000000080c00780c */ /* 0x000fe400067a4270 */
[C---:B------:R-:W-:Y:S02]  /*aaa0*/  ISETP.LT.OR P6, PT, R0.reuse, 0x2, P6 ;  /* 0x000000020000780c */ /* 0x040fe400037c1670 */
[----:B------:R-:W-:-:S02]  /*aab0*/  ISETP.LT.OR P5, PT, R0, 0x9, P5 ;  /* 0x000000090000780c */ /* 0x000fc40002fa1670 */
[----:B------:R-:W-:Y:S02]  /*aac0*/  FSEL R61, R25, -INF , !P6 ;  /* 0xff800000193d7808 */ /* 0x000fe40007000000 */
        /* <DEDUP_REMOVED lines=67> */
[----:B------:R-:W-:-:S04]  /*af00*/  ISETP.GT.AND P6, PT, R12, 0x39, !P6 ;  /* 0x000000390c00780c */ /* 0x000fc800077c4270 */
[----:B------:R-:W-:Y:S02]  /*af10*/  ISETP.LT.OR P6, PT, R0, 0x3a, P6 ;  /* 0x0000003a0000780c */ /* 0x000fe400037c1670 */
[----:B0-----:R-:W-:Y:S01]  /*af20*/  VIADDMNMX R0, R3, R59, R20, PT ;  /* 0x0000003b03007246 */ /* 0x001fe20003800114 */
[----:B------:R-:W-:Y:S01]  /*af30*/  IMAD.IADD R20, R58, 0x1, R3 ;  /* 0x000000013a147824 */ /* 0x000fe200078e0203 */
[----:B------:R-:W-:Y:S02]  /*af40*/  FSEL R53, R53, -INF , !P6 ;  /* 0xff80000035357808 */ /* 0x000fe40007000000 */
[----:B------:R-:W-:-:S13]  /*af50*/  PLOP3.LUT P6, PT, PT, PT, UP0, 0x40, 0x0 ;  /* 0x000000000000781c */ /* 0x000fda0003fce808 */
[----:B------:R-:W-:Y:S05]  /*af60*/  @P6 BRA `(.L_x_2739) ;  /* 0x0000000000606947 */ /* 0x000fea0003800000 */
        /* <DEDUP_REMOVED lines=13> */
.L_x_2741:
[----:B------:R-:W-:-:S06]  /*b040*/  UISETP.NE.AND UP0, UPT, UR41, 0x1, UPT ;  /* 0x000000012900788c */ /* 0x000fcc000bf05270 */
[----:B------:R-:W-:-:S05]  /*b050*/  PLOP3.LUT P6, PT, PT, PT, UP0, 0x80, 0x0 ;  /* 0x000000000000781c */ /* 0x000fca0003fcf008 */
[----:B------:R-:W-:-:S08]  /*b060*/  @UP0 ULDC.64 UR4, c[0x0][0x9e8] ;  /* 0x00027a0000040ab9 */ /* 0x000fd00000000a00 */
[----:B------:R-:W-:Y:S01]  /*b070*/  @P6 IMAD.HI.U32 R12, R3, UR4, RZ ;  /* 0x00000004030c6c27 */ /* 0x000fe2000f8e00ff */
[----:B------:R-:W-:-:S13]  /*b080*/  PLOP3.LUT P6, PT, PT, PT, UP0, 0x80, 0x0 ;  /* 0x000000000000781c */ /* 0x000fda0003fcf008 */
[----:B------:R-:W-:-:S07]  /*b090*/  @P6 SHF.R.U32.HI R3, RZ, UR5, R12 ;  /* 0x00000005ff036c19 */ /* 0x000fce000801160c */
.L_x_2742:
[----:B------:R-:W-:Y:S05]  /*b0a0*/  BSYNC B0 ;  /* 0x0000000000007941 */ /* 0x000fea0003800000 */
.L_x_2740:
[----:B------:R-:W-:-:S04]  /*b0b0*/  IMAD R3, R3, UR41, -R56 ;  /* 0x0000002903037c24 */ /* 0x000fc8000f8e0a38 */
[----:B------:R-:W-:-:S05]  /*b0c0*/  IMAD.IADD R3, R3, 0x1, -R184 ;  /* 0x0000000103037824 */ /* 0x000fca00078e0ab8 */
[----:B------:R-:W-:Y:S02]  /*b0d0*/  VIMNMX R20, R20, R3, !PT ;  /* 0x0000000314147248 */ /* 0x000fe40007fe0100 */
[----:B------:R-:W-:-:S07]  /*b0e0*/  VIADDMNMX R0, R3, UR41, R0, PT ;  /* 0x0000002903007c46 */ /* 0x000fce000b800100 */
.L_x_2739:
        /* <DEDUP_REMOVED lines=38> */
[----:B------:R-:W-:Y:S01]  /*b350*/  ISETP.GT.AND P4, PT, R20, 0x8, !P4 ;  /* 0x000000081400780c */ /* 0x000fe20006784270 */
[----:B------:R-:W0:Y:S01]  /*b360*/  SHFL.BFLY PT, R12, R25, 0x2, 0x1f ;  /* 0x0c401f00190c7f89 */ /* 0x000e2200000e0000 */
[C---:B------:R-:W-:Y:S02]  /*b370*/  ISETP.LT.OR P3, PT, R0.reuse, 0x1a, P3 ;  /* 0x0000001a0000780c */ /* 0x040fe40001f61670 */
[----:B------:R-:W-:Y:S02]  /*b380*/  ISETP.LT.OR P4, PT, R0, 0x9, P4 ;  /* 0x000000090000780c */ /* 0x000fe40002781670 */
[----:B------:R-:W-:Y:S02]  /*b390*/  FSEL R32, R39, -INF , !P3 ;  /* 0xff80000027207808 */ /* 0x000fe40005800000 */
[----:B------:R-:W-:Y:S02]  /*b3a0*/  ISETP.NE.AND P3, PT, R37, RZ, PT ;  /* 0x000000ff2500720c */ /* 0x000fe40003f65270 */
[----:B------:R-:W-:-:S02]  /*b3b0*/  FSEL R30, R30, -INF , !P4 ;  /* 0xff8000001e1e7808 */ /* 0x000fc40006000000 */
[----:B------:R-:W-:Y:S02]  /*b3c0*/  ISETP.GT.AND P3, PT, R20, 0x20, !P3 ;  /* 0x000000201400780c */ /* 0x000fe40005f64270 */
[----:B------:R-:W-:Y:S02]  /*b3d0*/  ISETP.NE.AND P4, PT, R44, RZ, PT ;  /* 0x000000ff2c00720c */ /* 0x000fe40003f85270 */
[----:B------:R-:W-:Y:S02]  /*b3e0*/  ISETP.LT.OR P3, PT, R0, 0x21, P3 ;  /* 0x000000210000780c */ /* 0x000fe40001f61670 */
[----:B------:R-:W-:Y:S01]  /*b3f0*/  ISETP.NE.AND P6, PT, R13, RZ, PT ;  /* 0x000000ff0d00720c */ /* 0x000fe20003fc5270 */
[----:B------:R-:W-:Y:S01]  /*b400*/  IMAD.U32 R13, RZ, RZ, UR4 ;  /* 0x00000004ff0d7e24 */ /* 0x000fe2000f8e00ff */
[----:B------:R-:W-:Y:S02]  /*b410*/  FSEL R42, R42, -INF , !P3 ;  /* 0xff8000002a2a7808 */ /* 0x000fe40005800000 */
[----:B------:R-:W-:-:S02]  /*b420*/  ISETP.NE.AND P3, PT, R40, RZ, PT ;  /* 0x000000ff2800720c */ /* 0x000fc40003f65270 */
[C---:B------:R-:W-:Y:S02]  /*b430*/  ISETP.GT.AND P5, PT, R20.reuse, 0x38, !P5 ;  /* 0x000000381400780c */ /* 0x040fe40006fa4270 */
[----:B------:R-:W-:Y:S02]  /*b440*/  ISETP.GT.AND P3, PT, R20, 0x21, !P3 ;  /* 0x000000211400780c */ /* 0x000fe40005f64270 */
[----:B0-----:R-:W-:Y:S02]  /*b450*/  FMNMX.FTZ R29, R25, R12, !PT ;  /* 0x0000000c191d7209 */ /* 0x001fe40007810000 */
[C---:B------:R-:W-:Y:S02]  /*b460*/  ISETP.LT.OR P3, PT, R0.reuse, 0x22, P3 ;  /* 0x000000220000780c */ /* 0x040fe40001f61670 */
[----:B------:R-:W-:Y:S01]  /*b470*/  ISETP.LT.OR P5, PT, R0, 0x39, P5 ;  /* 0x000000390000780c */ /* 0x000fe20002fa1670 */
[----:B------:R-:W0:Y:S01]  /*b480*/  SHFL.BFLY PT, R12, R29, 0x1, 0x1f ;  /* 0x0c201f001d0c7f89 */ /* 0x000e2200000e0000 */
[----:B------:R-:W-:-:S02]  /*b490*/  FSEL R36, R43, -INF , !P3 ;  /* 0xff8000002b247808 */ /* 0x000fc40005800000 */
[----:B------:R-:W-:Y:S02]  /*b4a0*/  ISETP.NE.AND P3, PT, R41, RZ, PT ;  /* 0x000000ff2900720c */ /* 0x000fe40003f65270 */
[----:B------:R-:W-:Y:S02]  /*b4b0*/  FSEL R54, R54, -INF , !P5 ;  /* 0xff80000036367808 */ /* 0x000fe40006800000 */
[----:B------:R-:W-:-:S04]  /*b4c0*/  ISETP.GT.AND P3, PT, R20, 0x28, !P3 ;  /* 0x000000281400780c */ /* 0x000fc80005f64270 */
[----:B------:R-:W-:-:S04]  /*b4d0*/  ISETP.LT.OR P3, PT, R0, 0x29, P3 ;  /* 0x000000290000780c */ /* 0x000fc80001f61670 */
[----:B------:R-:W-:Y:S02]  /*b4e0*/  FSEL R46, R46, -INF , !P3 ;  /* 0xff8000002e2e7808 */ /* 0x000fe40005800000 */
[----:B------:R-:W-:Y:S02]  /*b4f0*/  ISETP.GT.AND P3, PT, R20, 0x29, !P4 ;  /* 0x000000291400780c */ /* 0x000fe40006764270 */
[----:B------:R-:W-:Y:S02]  /*b500*/  ISETP.NE.AND P4, PT, R48, RZ, PT ;  /* 0x000000ff3000720c */ /* 0x000fe40003f85270 */
[----:B------:R-:W-:Y:S02]  /*b510*/  ISETP.LT.OR P3, PT, R0, 0x2a, P3 ;  /* 0x0000002a0000780c */ /* 0x000fe40001f61670 */
[----:B------:R-:W-:Y:S02]  /*b520*/  ISETP.GT.AND P4, PT, R20, 0x31, !P4 ;  /* 0x000000311400780c */ /* 0x000fe40006784270 */
[----:B------:R-:W-:-:S02]  /*b530*/  FSEL R40, R47, -INF , !P3 ;  /* 0xff8000002f287808 */ /* 0x000fc40005800000 */
[----:B------:R-:W-:Y:S02]  /*b540*/  ISETP.GT.AND P3, PT, R20, RZ, !P6 ;  /* 0x000000ff1400720c */ /* 0x000fe40007764270 */
[----:B0-----:R-:W-:Y:S02]  /*b550*/  FMNMX.FTZ R12, R29, R12, !PT ;  /* 0x0000000c1d0c7209 */ /* 0x001fe40007810000 */
[----:B------:R-:W-:Y:S02]  /*b560*/  ISETP.LT.OR P3, PT, R0, 0x1, P3 ;  /* 0x000000010000780c */ /* 0x000fe40001f61670 */
[----:B------:R-:W-:Y:S01]  /*b570*/  ISETP.NE.AND P6, PT, R52, RZ, PT ;  /* 0x000000ff3400720c */ /* 0x000fe20003fc5270 */
[----:B------:R-:W-:Y:S01]  /*b580*/  FMUL.FTZ R3, R12, R13 ;  /* 0x0000000d0c037220 */ /* 0x000fe20000410000 */
[----:B------:R-:W-:Y:S02]  /*b590*/  FSEL R26, R26, -INF , !P3 ;  /* 0xff8000001a1a7808 */ /* 0x000fe40005800000 */
[----:B------:R-:W-:-:S02]  /*b5a0*/  FSETP.NEU.FTZ.AND P3, PT, R12, -INF , PT ;  /* 0xff8000000c00780b */ /* 0x000fc40003f7d000 */
[----:B------:R-:W-:Y:S02]  /*b5b0*/  ISETP.LT.OR P4, PT, R0, 0x32, P4 ;  /* 0x000000320000780c */ /* 0x000fe40002781670 */
[----:B------:R-:W-:Y:S02]  /*b5c0*/  FSEL R48, R3, RZ, P3 ;  /* 0x000000ff03307208 */ /* 0x000fe40001800000 */
[----:B------:R-:W-:Y:S02]  /*b5d0*/  FMNMX.FTZ R3, R26, R27, !PT ;  /* 0x0000001b1a037209 */ /* 0x000fe40007810000 */
[----:B------:R-:W-:Y:S01]  /*b5e0*/  ISETP.NE.AND P3, PT, R62, RZ, PT ;  /* 0x000000ff3e00720c */ /* 0x000fe20003f65270 */
[--C-:B------:R-:W-:Y:S01]  /*b5f0*/  FFMA.FTZ R25, R61, R13, -R48.reuse ;  /* 0x0000000d3d197223 */ /* 0x100fe20000010830 */
[----:B------:R-:W-:Y:S01]  /*b600*/  FMNMX.FTZ R3, R30, R3, !PT ;  /* 0x000000031e037209 */ /* 0x000fe20007810000 */
[--C-:B------:R-:W-:Y:S01]  /*b610*/  FFMA.FTZ R31, R63, R13, -R48.reuse ;  /* 0x0000000d3f1f7223 */ /* 0x100fe20000010830 */
[----:B------:R-:W-:Y:S01]  /*b620*/  ISETP.GT.AND P3, PT, R20, 0x30, !P3 ;  /* 0x000000301400780c */ /* 0x000fe20005f64270 */
[----:B------:R-:W-:Y:S01]  /*b630*/  MUFU.EX2 R29, R25 ;  /* 0x00000019001d7308 */ /* 0x000fe20000000800 */
[----:B------:R-:W-:Y:S01]  /*b640*/  FMNMX.FTZ R3, R24, R3, !PT ;  /* 0x0000000318037209 */ /* 0x000fe20007810000 */
[-CC-:B------:R-:W-:Y:S01]  /*b650*/  FFMA.FTZ R35, R67, R13.reuse, -R48.reuse ;  /* 0x0000000d43237223 */ /* 0x180fe20000010830 */
[----:B------:R-:W-:Y:S01]  /*b660*/  ISETP.LT.OR P3, PT, R0, 0x31, P3 ;  /* 0x000000310000780c */ /* 0x000fe20001f61670 */
[--C-:B------:R-:W-:Y:S01]  /*b670*/  FFMA.FTZ R37, R69, R13, -R48.reuse ;  /* 0x0000000d45257223 */ /* 0x100fe20000010830 */
[----:B------:R-:W-:Y:S01]  /*b680*/  FMNMX.FTZ R3, R34, R3, !PT ;  /* 0x0000000322037209 */ /* 0x000fe20007810000 */
[--C-:B------:R-:W-:Y:S01]  /*b690*/  FFMA.FTZ R39, R71, R13, -R48.reuse ;  /* 0x0000000d47277223 */ /* 0x100fe20000010830 */
[----:B------:R-:W-:Y:S01]  /*b6a0*/  FSEL R50, R50, -INF , !P3 ;  /* 0xff80000032327808 */ /* 0x000fe20005800000 */
[----:B------:R-:W-:Y:S01]  /*b6b0*/  MUFU.EX2 R31, R31 ;  /* 0x0000001f001f7308 */ /* 0x000fe20000000800 */
[----:B------:R-:W-:Y:S01]  /*b6c0*/  FMNMX.FTZ R3, R28, R3, !PT ;  /* 0x000000031c037209 */ /* 0x000fe20007810000 */
[-CC-:B------:R-:W-:Y:S01]  /*b6d0*/  FFMA.FTZ R41, R73, R13.reuse, -R48.reuse ;  /* 0x0000000d49297223 */ /* 0x180fe20000010830 */
[----:B------:R-:W-:Y:S01]  /*b6e0*/  ISETP.GT.AND P6, PT, R20, 0x39, !P6 ;  /* 0x000000391400780c */ /* 0x000fe200077c4270 */
[--C-:B------:R-:W-:Y:S01]  /*b6f0*/  FFMA.FTZ R20, R33, R13, -R48.reuse ;  /* 0x0000000d21147223 */ /* 0x100fe20000010830 */
[----:B------:R-:W-:Y:S01]  /*b700*/  FMNMX.FTZ R3, R38, R3, !PT ;  /* 0x0000000326037209 */ /* 0x000fe20007810000 */
[--C-:B------:R-:W-:Y:S01]  /*b710*/  FFMA.FTZ R33, R65, R13, -R48.reuse ;  /* 0x0000000d41217223 */ /* 0x100fe20000010830 */
[----:B------:R-:W-:Y:S01]  /*b720*/  FSEL R44, R51, -INF , !P4 ;  /* 0xff800000332c7808 */ /* 0x000fe20006000000 */
[----:B------:R-:W-:Y:S01]  /*b730*/  MUFU.EX2 R164, R20 ;  /* 0x0000001400a47308 */ /* 0x000fe20000000800 */
[----:B------:R-:W-:Y:S01]  /*b740*/  FMNMX.FTZ R3, R32, R3, !PT ;  /* 0x0000000320037209 */ /* 0x000fe20007810000 */
[----:B------:R-:W-:Y:S01]  /*b750*/  FFMA.FTZ R43, R75, R13, -R48 ;  /* 0x0000000d4b2b7223 */ /* 0x000fe20000010830 */
[----:B------:R-:W-:-:S02]  /*b760*/  ISETP.LT.OR P6, PT, R0, 0x3a, P6 ;  /* 0x0000003a0000780c */ /* 0x000fc400037c1670 */
[----:B------:R-:W-:Y:S02]  /*b770*/  FMNMX.FTZ R3, R42, R3, !PT ;  /* 0x000000032a037209 */ /* 0x000fe40007810000 */
[----:B------:R-:W-:Y:S01]  /*b780*/  FSEL R0, R55, -INF , !P6 ;  /* 0xff80000037007808 */ /* 0x000fe20007000000 */
[----:B------:R0:W-:Y:S01]  /*b790*/  MUFU.EX2 R166, R33 ;  /* 0x0000002100a67308 */ /* 0x0001e20000000800 */
[----:B------:R-:W-:-:S04]  /*b7a0*/  FMNMX.FTZ R3, R36, R3, !PT ;  /* 0x0000000324037209 */ /* 0x000fc80007810000 */
[----:B------:R-:W-:-:S03]  /*b7b0*/  FMNMX.FTZ R3, R46, R3, !PT ;  /* 0x000000032e037209 */ /* 0x000fc60007810000 */
[----:B------:R3:W-:Y:S01]  /*b7c0*/  MUFU.EX2 R160, R37 ;  /* 0x0000002500a07308 */ /* 0x0007e20000000800 */
[----:B------:R-:W-:Y:S01]  /*b7d0*/  FMNMX.FTZ R3, R40, R3, !PT ;  /* 0x0000000328037209 */ /* 0x000fe20007810000 */
[----:B0-----:R-:W-:-:S03]  /*b7e0*/  FFMA.FTZ R33, R79, R13, -R48 ;  /* 0x0000000d4f217223 */ /* 0x001fc60000010830 */
[----:B------:R-:W-:-:S03]  /*b7f0*/  FMNMX.FTZ R3, R50, R3, !PT ;  /* 0x0000000332037209 */ /* 0x000fc60007810000 */
[----:B------:R-:W-:Y:S01]  /*b800*/  MUFU.EX2 R35, R35 ;  /* 0x0000002300237308 */ /* 0x000fe20000000800 */
[----:B------:R-:W-:Y:S01]  /*b810*/  FMNMX.FTZ R3, R44, R3, !PT ;  /* 0x000000032c037209 */ /* 0x000fe20007810000 */
[-CC-:B---3--:R-:W-:Y:S01]  /*b820*/  FFMA.FTZ R37, R45, R13.reuse, -R48.reuse ;  /* 0x0000000d2d257223 */ /* 0x188fe20000010830 */
[----:B------:R-:W-:Y:S02]  /*b830*/  FFMA.FTZ R45, R49, R13, -R48 ;  /* 0x0000000d312d7223 */ /* 0x000fe40000010830 */
[----:B------:R-:W-:-:S03]  /*b840*/  FMNMX.FTZ R3, R54, R3, !PT ;  /* 0x0000000336037209 */ /* 0x000fc60007810000 */
[----:B------:R-:W-:Y:S01]  /*b850*/  MUFU.EX2 R56, R45 ;  /* 0x0000002d00387308 */ /* 0x000fe20000000800 */
[----:B------:R-:W-:-:S05]  /*b860*/  FMNMX.FTZ R3, R0, R3, !PT ;  /* 0x0000000300037209 */ /* 0x000fca0007810000 */
[----:B------:R-:W0:Y:S02]  /*b870*/  SHFL.BFLY PT, R20, R3, 0x2, 0x1f ;  /* 0x0c401f0003147f89 */ /* 0x000e2400000e0000 */
[----:B------:R-:W-:Y:S08]  /*b880*/  MUFU.EX2 R39, R39 ;  /* 0x0000002700277308 */ /* 0x000ff00000000800 */
[----:B------:R3:W-:Y:S08]  /*b890*/  MUFU.EX2 R162, R41 ;  /* 0x0000002900a27308 */ /* 0x0007f00000000800 */
[----:B------:R-:W-:Y:S01]  /*b8a0*/  MUFU.EX2 R43, R43 ;  /* 0x0000002b002b7308 */ /* 0x000fe20000000800 */
[-CC-:B---3--:R-:W-:Y:S01]  /*b8b0*/  FFMA.FTZ R41, R81, R13.reuse, -R48.reuse ;  /* 0x0000000d51297223 */ /* 0x188fe20000010830 */
[----:B0-----:R-:W-:Y:S01]  /*b8c0*/  FMNMX.FTZ R25, R3, R20, !PT ;  /* 0x0000001403197209 */ /* 0x001fe20007810000 */
[----:B------:R-:W-:-:S05]  /*b8d0*/  FFMA.FTZ R3, R77, R13, -R48 ;  /* 0x0000000d4d037223 */ /* 0x000fca0000010830 */
[----:B------:R-:W-:Y:S01]  /*b8e0*/  MUFU.EX2 R33, R33 ;  /* 0x0000002100217308 */ /* 0x000fe20000000800 */
[----:B------:R-:W0:Y:S07]  /*b8f0*/  SHFL.BFLY PT, R20, R25, 0x1, 0x1f ;  /* 0x0c201f0019147f89 */ /* 0x000e2e00000e0000 */
[----:B------:R3:W-:Y:S08]  /*b900*/  MUFU.EX2 R156, R3 ;  /* 0x00000003009c7308 */ /* 0x0007f00000000800 */
[----:B------:R-:W4:Y:S08]  /*b910*/  MUFU.EX2 R52, R37 ;  /* 0x0000002500347308 */ /* 0x000f300000000800 */
[----:B------:R-:W5:Y:S01]  /*b920*/  MUFU.EX2 R41, R41 ;  /* 0x0000002900297308 */ /* 0x000f620000000800 */
[----:B0-----:R-:W-:Y:S01]  /*b930*/  FMNMX.FTZ R20, R25, R20, !PT ;  /* 0x0000001419147209 */ /* 0x001fe20007810000 */
[-CC-:B------:R-:W-:Y:S01]  /*b940*/  FFMA.FTZ R25, R83, R13.reuse, -R48.reuse ;  /* 0x0000000d53197223 */ /* 0x180fe20000010830 */
[----:B------:R-:W-:-:S02]  /*b950*/  FFMA.FTZ R48, R53, R13, -R48 ;  /* 0x0000000d35307223 */ /* 0x000fc40000010830 */
[C---:B------:R-:W-:Y:S01]  /*b960*/  FSETP.NEU.FTZ.AND P3, PT, R20.reuse, -INF , PT ;  /* 0xff8000001400780b */ /* 0x040fe20003f7d000 */
[----:B---3--:R-:W-:Y:S01]  /*b970*/  FMUL.FTZ R3, R20, R13 ;  /* 0x0000000d14037220 */ /* 0x008fe20000410000 */
[----:B----4-:R-:W-:Y:S01]  /*b980*/  F2FP.BF16.F32.PACK_AB R158, R52, R33 ;  /* 0x00000021349e723e */ /* 0x010fe200000010ff */
[----:B------:R-:W-:Y:S03]  /*b990*/  MUFU.EX2 R25, R25 ;  /* 0x0000001900197308 */ /* 0x000fe60000000800 */
[----:B------:R-:W-:Y:S02]  /*b9a0*/  FSEL R3, R3, RZ, P3 ;  /* 0x000000ff03037208 */ /* 0x000fe40001800000 */
[----:B-----5:R-:W-:-:S03]  /*b9b0*/  F2FP.BF16.F32.PACK_AB R152, R56, R41 ;  /* 0x000000293898723e */ /* 0x020fc600000010ff */
        /* <DEDUP_REMOVED lines=9> */
[-CC-:B------:R-:W-:Y:S01]  /*ba50*/  FFMA.FTZ R42, R42, R13.reuse, -R3.reuse ;  /* 0x0000000d2a2a7223 */ /* 0x180fe20000010803 */
[-CC-:B------:R-:W-:Y:S01]  /*ba60*/  FFMA.FTZ R36, R36, R13.reuse, -R3.reuse ;  /* 0x0000000d24247223 */ /* 0x180fe20000010803 */
[-CC-:B------:R-:W-:Y:S01]  /*ba70*/  FFMA.FTZ R46, R46, R13.reuse, -R3.reuse ;  /* 0x0000000d2e2e7223 */ /* 0x180fe20000010803 */
[-CC-:B------:R-:W-:Y:S01]  /*ba80*/  FFMA.FTZ R40, R40, R13.reuse, -R3.reuse ;  /* 0x0000000d28287223 */ /* 0x180fe20000010803 */
[-CC-:B------:R-:W-:Y:S01]  /*ba90*/  FFMA.FTZ R50, R50, R13.reuse, -R3.reuse ;  /* 0x0000000d32327223 */ /* 0x180fe20000010803 */
[----:B------:R-:W0:Y:S01]  /*baa0*/  MUFU.EX2 R27, R27 ;  /* 0x0000001b001b7308 */ /* 0x000e220000000800 */
[-CC-:B------:R-:W-:Y:S01]  /*bab0*/  FFMA.FTZ R44, R44, R13.reuse, -R3.reuse ;  /* 0x0000000d2c2c7223 */ /* 0x180fe20000010803 */
[-CC-:B------:R-:W-:Y:S01]  /*bac0*/  FFMA.FTZ R54, R54, R13.reuse, -R3.reuse ;  /* 0x0000000d36367223 */ /* 0x180fe20000010803 */
[----:B------:R-:W-:-:S05]  /*bad0*/  FFMA.FTZ R0, R0, R13, -R3 ;  /* 0x0000000d00007223 */ /* 0x000fca0000010803 */
[----:B------:R-:W3:Y:S08]  /*bae0*/  MUFU.EX2 R30, R30 ;  /* 0x0000001e001e7308 */ /* 0x000ef00000000800 */
[----:B------:R4:W5:Y:S01]  /*baf0*/  MUFU.EX2 R167, R24 ;  /* 0x0000001800a77308 */ /* 0x0009620000000800 */
[----:B0-----:R-:W-:Y:S01]  /*bb00*/  FADD.FTZ R45, R26, R27 ;  /* 0x0000001b1a2d7221 */ /* 0x001fe20000010000 */
[----:B------:R-:W-:-:S06]  /*bb10*/  F2FP.BF16.F32.PACK_AB R165, R27, R26 ;  /* 0x0000001a1ba5723e */ /* 0x000fcc00000010ff */
[----:B------:R-:W0:Y:S01]  /*bb20*/  MUFU.EX2 R34, R34 ;  /* 0x0000002200227308 */ /* 0x000e220000000800 */
[----:B----4-:R-:W-:Y:S01]  /*bb30*/  FADD.FTZ R24, R164, R29 ;  /* 0x0000001da4187221 */ /* 0x010fe20000010000 */
[----:B------:R-:W-:-:S03]  /*bb40*/  F2FP.BF16.F32.PACK_AB R164, R29, R164 ;  /* 0x000000a41da4723e */ /* 0x000fc600000010ff */
[----:B------:R-:W-:Y:S01]  /*bb50*/  FADD.FTZ R47, R31, R24 ;  /* 0x000000181f2f7221 */ /* 0x000fe20000010000 */
[----:B---3--:R-:W-:Y:S02]  /*bb60*/  FADD.FTZ R24, R30, R45 ;  /* 0x0000002d1e187221 */ /* 0x008fe40000010000 */
[----:B------:R3:W4:Y:S08]  /*bb70*/  MUFU.EX2 R161, R28 ;  /* 0x0000001c00a17308 */ /* 0x0007300000000800 */
[----:B------:R-:W1:Y:S01]  /*bb80*/  MUFU.EX2 R38, R38 ;  /* 0x0000002600267308 */ /* 0x000e620000000800 */
[C---:B---3--:R-:W-:Y:S01]  /*bb90*/  FADD.FTZ R28, R166.reuse, R47 ;  /* 0x0000002fa61c7221 */ /* 0x048fe20000010000 */
[----:B-----5:R-:W-:Y:S01]  /*bba0*/  FADD.FTZ R47, R167, R24 ;  /* 0x00000018a72f7221 */ /* 0x020fe20000010000 */
[----:B------:R-:W-:-:S02]  /*bbb0*/  F2FP.BF16.F32.PACK_AB R166, R166, R31 ;  /* 0x0000001fa6a6723e */ /* 0x000fc400000010ff */
[----:B------:R-:W-:Y:S01]  /*bbc0*/  FADD.FTZ R49, R35, R28 ;  /* 0x0000001c23317221 */ /* 0x000fe20000010000 */
[----:B0-----:R-:W-:Y:S01]  /*bbd0*/  FADD.FTZ R24, R34, R47 ;  /* 0x0000002f22187221 */ /* 0x001fe20000010000 */
[----:B------:R-:W-:Y:S01]  /*bbe0*/  F2FP.BF16.F32.PACK_AB R167, R167, R30 ;  /* 0x0000001ea7a7723e */ /* 0x000fe200000010ff */
[----:B------:R-:W0:Y:S01]  /*bbf0*/  MUFU.EX2 R163, R32 ;  /* 0x0000002000a37308 */ /* 0x000e220000000800 */
[C---:B------:R-:W-:Y:S01]  /*bc00*/  FADD.FTZ R28, R160.reuse, R49 ;  /* 0x00000031a01c7221 */ /* 0x040fe20000010000 */
[----:B----4-:R-:W-:Y:S01]  /*bc10*/  FADD.FTZ R3, R161, R24 ;  /* 0x00000018a1037221 */ /* 0x010fe20000010000 */
[----:B------:R-:W-:Y:S01]  /*bc20*/  F2FP.BF16.F32.PACK_AB R160, R160, R35 ;  /* 0x00000023a0a0723e */ /* 0x000fe200000010ff */
[----:B------:R3:W-:Y:S01]  /*bc30*/  STSM.16.M88.4 [R195+0x26800], R164 ;  /* 0x026800a4c3007844 */ /* 0x0007e20000000200 */
[----:B------:R-:W-:Y:S01]  /*bc40*/  FADD.FTZ R47, R39, R28 ;  /* 0x0000001c272f7221 */ /* 0x000fe20000010000 */
[----:B------:R-:W-:Y:S02]  /*bc50*/  F2FP.BF16.F32.PACK_AB R161, R161, R34 ;  /* 0x00000022a1a1723e */ /* 0x000fe400000010ff */
[----:B------:R-:W4:Y:S01]  /*bc60*/  MUFU.EX2 R42, R42 ;  /* 0x0000002a002a7308 */ /* 0x000f220000000800 */
[----:B-1----:R-:W-:Y:S01]  /*bc70*/  FADD.FTZ R24, R38, R3 ;  /* 0x0000000326187221 */ /* 0x002fe20000010000 */
[C---:B------:R-:W-:Y:S01]  /*bc80*/  FADD.FTZ R28, R162.reuse, R47 ;  /* 0x0000002fa21c7221 */ /* 0x040fe20000010000 */
[----:B------:R-:W-:-:S03]  /*bc90*/  F2FP.BF16.F32.PACK_AB R162, R162, R39 ;  /* 0x00000027a2a2723e */ /* 0x000fc600000010ff */
[----:B------:R-:W-:Y:S02]  /*bca0*/  FADD.FTZ R31, R43, R28 ;  /* 0x0000001c2b1f7221 */ /* 0x000fe40000010000 */
[----:B------:R-:W1:Y:S01]  /*bcb0*/  MUFU.EX2 R157, R36 ;  /* 0x00000024009d7308 */ /* 0x000e620000000800 */
[C---:B0-----:R-:W-:Y:S01]  /*bcc0*/  FADD.FTZ R29, R163.reuse, R24 ;  /* 0x00000018a31d7221 */ /* 0x041fe20000010000 */
[C---:B------:R-:W-:Y:S01]  /*bcd0*/  FADD.FTZ R28, R156.reuse, R31 ;  /* 0x0000001f9c1c7221 */ /* 0x040fe20000010000 */
[----:B------:R-:W-:Y:S02]  /*bce0*/  F2FP.BF16.F32.PACK_AB R163, R163, R38 ;  /* 0x00000026a3a3723e */ /* 0x000fe400000010ff */
[----:B------:R-:W-:-:S03]  /*bcf0*/  F2FP.BF16.F32.PACK_AB R156, R156, R43 ;  /* 0x0000002b9c9c723e */ /* 0x000fc600000010ff */
[----:B------:R-:W-:Y:S01]  /*bd00*/  MUFU.EX2 R46, R46 ;  /* 0x0000002e002e7308 */ /* 0x000fe20000000800 */
[----:B----4-:R-:W-:Y:S01]  /*bd10*/  FADD.FTZ R24, R42, R29 ;  /* 0x0000001d2a187221 */ /* 0x010fe20000010000 */
[----:B------:R-:W-:Y:S01]  /*bd20*/  FADD.FTZ R29, R33, R28 ;  /* 0x0000001c211d7221 */ /* 0x000fe20000010000 */
[----:B------:R3:W-:Y:S03]  /*bd30*/  STSM.16.M88.4 [R196], R160 ;  /* 0x000000a0c4007844 */ /* 0x0007e60000000200 */
[----:B------:R-:W-:Y:S02]  /*bd40*/  FADD.FTZ R52, R52, R29 ;  /* 0x0000001d34347221 */ /* 0x000fe40000010000 */
[----:B------:R-:W0:Y:S01]  /*bd50*/  MUFU.EX2 R37, R40 ;  /* 0x0000002800257308 */ /* 0x000e220000000800 */
[----:B-1----:R-:W-:Y:S01]  /*bd60*/  FADD.FTZ R27, R157, R24 ;  /* 0x000000189d1b7221 */ /* 0x002fe20000010000 */
[----:B------:R-:W-:Y:S01]  /*bd70*/  FADD.FTZ R41, R41, R52 ;  /* 0x0000003429297221 */ /* 0x000fe20000010000 */
[----:B------:R-:W-:-:S03]  /*bd80*/  F2FP.BF16.F32.PACK_AB R157, R157, R42 ;  /* 0x0000002a9d9d723e */ /* 0x000fc600000010ff */
[----:B------:R-:W-:Y:S02]  /*bd90*/  FADD.FTZ R56, R56, R41 ;  /* 0x0000002938387221 */ /* 0x000fe40000010000 */
[----:B------:R-:W-:Y:S08]  /*bda0*/  MUFU.EX2 R50, R50 ;  /* 0x0000003200327308 */ /* 0x000ff00000000800 */
[----:B------:R-:W1:Y:S01]  /*bdb0*/  MUFU.EX2 R45, R44 ;  /* 0x0000002c002d7308 */ /* 0x000e620000000800 */
[----:B0-----:R-:W-:-:S05]  /*bdc0*/  F2FP.BF16.F32.PACK_AB R159, R37, R46 ;  /* 0x0000002e259f723e */ /* 0x001fca00000010ff */
[----:B------:R3:W-:Y:S02]  /*bdd0*/  STSM.16.M88.4 [R198], R156 ;  /* 0x0000009cc6007844 */ /* 0x0007e40000000200 */
[----:B------:R-:W0:Y:S08]  /*bde0*/  MUFU.EX2 R48, R48 ;  /* 0x0000003000307308 */ /* 0x000e300000000800 */
[----:B------:R-:W-:Y:S01]  /*bdf0*/  MUFU.EX2 R54, R54 ;  /* 0x0000003600367308 */ /* 0x000fe20000000800 */
[----:B-1----:R-:W-:-:S07]  /*be00*/  F2FP.BF16.F32.PACK_AB R153, R45, R50 ;  /* 0x000000322d99723e */ /* 0x002fce00000010ff */
[----:B------:R1:W4:Y:S01]  /*be10*/  MUFU.EX2 R3, R0 ;  /* 0x0000000000037308 */ /* 0x0003220000000800 */
[----:B0-----:R-:W-:Y:S01]  /*be20*/  F2FP.BF16.F32.PACK_AB R154, R48, R25 ;  /* 0x00000019309a723e */ /* 0x001fe200000010ff */
[----:B------:R-:W-:Y:S01]  /*be30*/  FADD.FTZ R25, R25, R56 ;  /* 0x0000003819197221 */ /* 0x000fe20000010000 */
[----:B-1----:R-:W-:-:S04]  /*be40*/  FADD.FTZ R0, R46, R27 ;  /* 0x0000001b2e007221 */ /* 0x002fc80000010000 */
[----:B------:R-:W-:Y:S01]  /*be50*/  FADD.FTZ R37, R37, R0 ;  /* 0x0000000025257221 */ /* 0x000fe20000010000 */
[----:B------:R-:W-:-:S03]  /*be60*/  FADD.FTZ R0, R48, R25 ;  /* 0x0000001930007221 */ /* 0x000fc60000010000 */
[----:B------:R-:W-:Y:S01]  /*be70*/  FADD.FTZ R50, R50, R37 ;  /* 0x0000002532327221 */ /* 0x000fe20000010000 */
[----:B----4-:R-:W-:-:S03]  /*be80*/  F2FP.BF16.F32.PACK_AB R155, R3, R54 ;  /* 0x00000036039b723e */ /* 0x010fc600000010ff */
[----:B------:R-:W-:Y:S02]  /*be90*/  FADD.FTZ R45, R45, R50 ;  /* 0x000000322d2d7221 */ /* 0x000fe40000010000 */
[----:B------:R3:W-:Y:S02]  /*bea0*/  STSM.16.M88.4 [R197], R152 ;  /* 0x00000098c5007844 */ /* 0x0007e40000000200 */
[----:B------:R-:W-:-:S04]  /*beb0*/  FADD.FTZ R54, R54, R45 ;  /* 0x0000002d36367221 */ /* 0x000fc80000010000 */
[----:B------:R-:W-:Y:S01]  /*bec0*/  FADD.FTZ R3, R3, R54 ;  /* 0x0000003603037221 */ /* 0x000fe20000010000 */
[----:B------:R-:W-:Y:S06]  /*bed0*/  @!P0 BRA `(.L_x_2743) ;  /* 0x0000000000048947 */ /* 0x000fec0003800000 */
[----:B------:R-:W-:Y:S01]  /*bee0*/  BPT.TRAP 0x1 ;  /* 0x000000040000795c */ /* 0x000fe20000300000 */
.L_x_2743:
[----:B------:R0:W1:Y:S01]  /*bef0*/  SYNCS.PHASECHK.TRANS64.TRYWAIT P3, [R14+URZ+0x28c50], R57 ;  /* 0x028c50390e0075a7 */ /* 0x000062000806017f */
[----:B------:R-:W-:Y:S05]  /*bf00*/  @!P0 BRA `(.L_x_2744) ;  /* 0x0000000000048947 */ /* 0x000fea0003800000 */
[----:B------:R-:W-:Y:S01]  /*bf10*/  BPT.TRAP 0x1 ;  /* 0x000000040000795c */ /* 0x000fe20000300000 */
.L_x_2744:
[----:B------:R-:W-:Y:S01]  /*bf20*/  ULDC UR44, c[0x0][0x9e4] ;  /* 0x00027900002c7ab9 */ /* 0x000fe20000000800 */
[----:B------:R-:W-:Y:S01]  /*bf30*/  ULDC UR45, c[0x0][0x9dc] ;  /* 0x00027700002d7ab9 */ /* 0x000fe20000000800 */
[----:B------:R-:W-:Y:S01]  /*bf40*/  ULDC UR39, c[0x0][0x988] ;  /* 0x0002620000277ab9 */ /* 0x000fe20000000800 */
[----:B------:R-:W-:Y:S01]  /*bf50*/  ULDC UR46, c[0x0][0x9e0] ;  /* 0x00027800002e7ab9 */ /* 0x000fe20000000800 */
[----:B------:R-:W-:Y:S01]  /*bf60*/  BSSY B0, `(.L_x_2745) ;  /* 0x0000006000007945 */ /* 0x000fe20003800000 */
[----:B------:R-:W-:Y:S02]  /*bf70*/  IMAD R170, R18, 0x1000, R190 ;  /* 0x0000100012aa7824 */ /* 0x000fe400078e02be */
[----:B------:R-:W-:Y:S01]  /*bf80*/  IMAD.MOV.U32 R171, RZ, RZ, 0x40000040 ;  /* 0x40000040ffab7424 */ /* 0x000fe200078e00ff */
[----:B-1----:R-:W-:Y:S06]  /*bf90*/  @P3 BRA `(.L_x_2746) ;  /* 0x0000000000083947 */ /* 0x002fec0003800000 */
[----:B------:R-:W1:Y:S02]  /*bfa0*/  SYNCS.PHASECHK.TRANS64.TRYWAIT P3, [R14+URZ+0x28c50], R57 ;  /* 0x028c50390e0075a7 */ /* 0x000e64000806017f */
[----:B-1----:R-:W-:Y:S05]  /*bfb0*/  @!P3 BRA `(.L_x_2747) ;  /* 0x000001400094b947 */ /* 0x002fea0003800000 */
.L_x_2746:
[----:B------:R-:W-:Y:S05]  /*bfc0*/  BSYNC B0 ;  /* 0x0000000000007941 */ /* 0x000fea0003800000 */
.L_x_2745:
[----:B------:R-:W-:Y:S01]  /*bfd0*/  R2UR UR6, R170 ;  /* 0x00000000aa0672ca */ /* 0x000fe200000e0000 */
[----:B012---:R-:W-:Y:S01]  /*bfe0*/  WARPGROUP.ARRIVE ;  /* 0x00000000000079c5 */ /* 0x007fe20000000000 */
[----:B------:R-:W-:Y:S01]  /*bff0*/  R2UR UR7, R171 ;  /* 0x00000000ab0772ca */ /* 0x000fe200000e0000 */
[----:B------:R-:W-:Y:S01]  /*c000*/  IMAD.MOV.U32 R171, RZ, RZ, 0x40000040 ;  /* 0x40000040ffab7424 */ /* 0x000fe200078e00ff */
[----:B------:R-:W-:Y:S01]  /*c010*/  UISETP.NE.AND UP0, UPT, UR47, URZ, UPT ;  /* 0x0000003f2f00728c */ /* 0x000fe2000bf05270 */
[----:B------:R-:W-:-:S05]  /*c020*/  @!P1 VIADD R14, R14, 0x28c60 ;  /* 0x00028c600e0e9836 */ /* 0x000fca0000000000 */
[----:B------:R-:W-:Y:S02]  /*c030*/  @!P1 PRMT R14, RZ, 0x654, R14 ;  /* 0x00000654ff0e9816 */ /* 0x000fe4000000000e */
[----:B------:R-:W-:-:S03]  /*c040*/  PLOP3.LUT P3, PT, PT, PT, UP0, 0x40, 0x0 ;  /* 0x000000000000781c */ /* 0x000fc60003f6e808 */
[----:B------:R-:W-:Y:S03]  /*c050*/  HGMMA.64x256x16.F32.BF16 R24, R164, gdesc[UR4].tnspB, RZ, !UPT, gsb0 ;  /* 0x43e00004a4187df0 */ /* 0x000fe6000c0018ff */
[----:B------:R-:W-:Y:S02]  /*c060*/  WARPGROUP.DEPBAR.LE gsb0, 0x0 ;  /* 0x00008000000079c5 */ /* 0x000fe40000010000 */
[----:B---3--:R-:W-:Y:S01]  /*c070*/  VIADD R164, R170, 0x80 ;  /* 0x00000080aaa47836 */ /* 0x008fe20000000000 */
[----:B------:R-:W-:Y:S01]  /*c080*/  WARPGROUP.ARRIVE ;  /* 0x00000000000079c5 */ /* 0x000fe20000000000 */
[----:B------:R-:W-:-:S03]  /*c090*/  IMAD.MOV.U32 R165, RZ, RZ, 0x40000040 ;  /* 0x40000040ffa57424 */ /* 0x000fc600078e00ff */
[----:B------:R-:W-:Y:S02]  /*c0a0*/  R2UR UR6, R164 ;  /* 0x00000000a40672ca */ /* 0x000fe400000e0000 */
[----:B------:R-:W-:-:S15]  /*c0b0*/  R2UR UR7, R165 ;  /* 0x00000000a50772ca */ /* 0x000fde00000e0000 */
[----:B------:R-:W-:-:S01]  /*c0c0*/  NOP ;  /* 0x0000000000007918 */ /* 0x000fc20000000000 */
[----:B------:R-:W-:Y:S03]  /*c0d0*/  HGMMA.64x256x16.F32.BF16 R24, R160, gdesc[UR4].tnspB, R24, gsb0 ;  /* 0x43e00004a0187df0 */ /* 0x000fe60008001818 */
[----:B------:R-:W-:Y:S02]  /*c0e0*/  WARPGROUP.DEPBAR.LE gsb0, 0x0 ;  /* 0x00008000000079c5 */ /* 0x000fe40000010000 */
[C---:B------:R-:W-:Y:S01]  /*c0f0*/  VIADD R160, R170.reuse, 0x100 ;  /* 0x00000100aaa07836 */ /* 0x040fe20000000000 */
[----:B------:R-:W-:Y:S01]  /*c100*/  WARPGROUP.ARRIVE ;  /* 0x00000000000079c5 */ /* 0x000fe20000000000 */
[----:B------:R-:W-:Y:S02]  /*c110*/  IMAD.MOV.U32 R161, RZ, RZ, 0x40000040 ;  /* 0x40000040ffa17424 */ /* 0x000fe400078e00ff */
[----:B------:R-:W-:Y:S01]  /*c120*/  VIADD R170, R170, 0x180 ;  /* 0x00000180aaaa7836 */ /* 0x000fe20000000000 */
[----:B------:R-:W-:-:S02]  /*c130*/  R2UR UR6, R160 ;  /* 0x00000000a00672ca */ /* 0x000fc400000e0000 */
[----:B------:R-:W-:-:S15]  /*c140*/  R2UR UR7, R161 ;  /* 0x00000000a10772ca */ /* 0x000fde00000e0000 */
[----:B------:R-:W-:-:S01]  /*c150*/  NOP ;  /* 0x0000000000007918 */ /* 0x000fc20000000000 */
        /* <DEDUP_REMOVED lines=8> */
[----:B------:R-:W0:Y:S01]  /*c1e0*/  @P2 LDC R153, c[0x0][0x44c] ;  /* 0x00011300ff992b82 */ /* 0x000e220000000800 */
[----:B------:R-:W-:Y:S01]  /*c1f0*/  @!PT LDS RZ, [RZ] ;  /* 0x00000000fffff984 */ /* 0x000fe20000000800 */
[----:B------:R-:W-:Y:S01]  /*c200*/  @!PT LDS RZ, [RZ] ;  /* 0x00000000fffff984 */ /* 0x000fe20000000800 */
[----:B------:R-:W-:Y:S01]  /*c210*/  @!PT LDS RZ, [RZ] ;  /* 0x00000000fffff984 */ /* 0x000fe20000000800 */
[----:B------:R-:W-:Y:S01]  /*c220*/  @!PT LDS RZ, [RZ] ;  /* 0x00000000fffff984 */ /* 0x000fe20000000800 */
[----:B------:R1:W-:Y:S06]  /*c230*/  MEMBAR.ALL.CTA ;  /* 0x0000000000007992 */ /* 0x0003ec0000008000 */
[----:B-1----:R-:W1:Y:S01]  /*c240*/  FENCE.VIEW.ASYNC.S ;  /* 0x00000000000073c6 */ /* 0x002e620000000000 */
[----:B------:R-:W2:Y:S01]  /*c250*/  @P2 LDC R152, c[0x0][0x450] ;  /* 0x00011400ff982b82 */ /* 0x000ea20000000800 */
[----:B0-----:R-:W-:Y:S01]  /*c260*/  @P2 IMAD.HI.U32 R153, R192, R153, RZ ;  /* 0x00000099c0992227 */ /* 0x001fe200078e00ff */
[----:B-1----:R-:W-:-:S06]  /*c270*/  NOP ;  /* 0x0000000000007918 */ /* 0x002fcc0000000000 */
[----:B------:R-:W-:Y:S06]  /*c280*/  BAR.ARV 0xe, 0x100 ;  /* 0x0384000000007b1d */ /* 0x000fec0000002000 */
[----:B------:R0:W-:Y:S02]  /*c290*/  @!P1 SYNCS.ARRIVE.TRANS64.RED.A1T0 RZ, [R14+URZ], RZ ;  /* 0x000000ff0eff99a7 */ /* 0x0001e4000810043f */
[----:B0-----:R-:W-:Y:S01]  /*c2a0*/  IMAD.MOV.U32 R14, RZ, RZ, R192 ;  /* 0x000000ffff0e7224 */ /* 0x001fe200078e00c0 */
[----:B--2---:R-:W-:-:S04]  /*c2b0*/  @P2 SHF.R.U32.HI R14, RZ, R152, R153 ;  /* 0x00000098ff0e2219 */ /* 0x004fc80000011699 */
[----:B------:R-:W-:Y:S01]  /*c2c0*/  IADD3 R154, R14, R23, -R22 ;  /* 0x000000170e9a7210 */ /* 0x000fe20007ffe816 */
[----:B------:R-:W-:-:S04]  /*c2d0*/  VIADD R14, R168, 0xfffffffe ;  /* 0xfffffffea80e7836 */ /* 0x000fc80000000000 */
[----:B------:R-:W-:Y:S01]  /*c2e0*/  VIADD R152, R154, UR40 ;  /* 0x000000289a987c36 */ /* 0x000fe20008000000 */
[----:B------:R-:W-:Y:S06]  /*c2f0*/  @P3 BRA `(.L_x_2748) ;  /* 0x0000000000543947 */ /* 0x000fec0003800000 */
[C---:B------:R-:W-:Y:S01]  /*c300*/  ISETP.GT.AND P3, PT, R154.reuse, RZ, PT ;  /* 0x000000ff9a00720c */ /* 0x040fe20003f64270 */
[----:B------:R-:W-:Y:S01]  /*c310*/  BSSY B0, `(.L_x_2749) ;  /* 0x0000010000007945 */ /* 0x000fe20003800000 */
[----:B------:R-:W-:-:S11]  /*c320*/  VIADD R153, R154, 0xffffffff ;  /* 0xffffffff9a997836 */ /* 0x000fd60000000000 */
[----:B------:R-:W-:Y:S05]  /*c330*/  @P3 BRA `(.L_x_2750) ;  /* 0x0000000000203947 */ /* 0x000fea0003800000 */
[----:B------:R-:W-:Y:S01]  /*c340*/  UISETP.NE.AND UP0, UPT, UR41, 0x1, UPT ;  /* 0x000000012900788c */ /* 0x000fe2000bf05270 */
[----:B------:R-:W-:-:S05]  /*c350*/  IMAD.MOV R153, RZ, RZ, -R154 ;  /* 0x000000ffff997224 */ /* 0x000fca00078e0a9a */
[----:B------:R-:W-:-:S05]  /*c360*/  PLOP3.LUT P3, PT, PT, PT, UP0, 0x80, 0x0 ;  /* 0x000000000000781c */ /* 0x000fca0003f6f008 */
[----:B------:R-:W-:-:S08]  /*c370*/  @UP0 ULDC.64 UR4, c[0x0][0x9e8] ;  /* 0x00027a0000040ab9 */ /* 0x000fd00000000a00 */
[----:B------:R-:W-:-:S05]  /*c380*/  @P3 IMAD.HI.U32 R154, R153, UR4, RZ ;  /* 0x00000004999a3c27 */ /* 0x000fca000f8e00ff */
[----:B------:R-:W-:-:S04]  /*c390*/  @P3 SHF.R.U32.HI R153, RZ, UR5, R154 ;  /* 0x00000005ff993c19 */ /* 0x000fc8000801169a */
[----:B------:R-:W-:Y:S01]  /*c3a0*/  LOP3.LUT R153, RZ, R153, RZ, 0x33, !PT ;  /* 0x00000099ff997212 */ /* 0x000fe200078e33ff */
[----:B------:R-:W-:Y:S06]  /*c3b0*/  BRA `(.L_x_2751) ;  /* 0x0000000000147947 */ /* 0x000fec0003800000 */
.L_x_2750:
[----:B------:R-:W-:-:S06]  /*c3c0*/  UISETP.NE.AND UP0, UPT, UR41, 0x1, UPT ;  /* 0x000000012900788c */ /* 0x000fcc000bf05270 */
[----:B------:R-:W-:-:S05]  /*c3d0*/  PLOP3.LUT P3, PT, PT, PT, UP0, 0x80, 0x0 ;  /* 0x000000000000781c */ /* 0x000fca0003f6f008 */
[----:B------:R-:W-:-:S08]  /*c3e0*/  @UP0 ULDC.64 UR4, c[0x0][0x9e8] ;  /* 0x00027a0000040ab9 */ /* 0x000fd00000000a00 */
[----:B------:R-:W-:-:S05]  /*c3f0*/  @P3 IMAD.HI.U32 R154, R153, UR4, RZ ;  /* 0x00000004999a3c27 */ /* 0x000fca000f8e00ff */
[----:B------:R-:W-:-:S07]  /*c400*/  @P3 SHF.R.U32.HI R153, RZ, UR5, R154 ;  /* 0x00000005ff993c19 */ /* 0x000fce000801169a */
.L_x_2751:
[----:B------:R-:W-:Y:S05]  /*c410*/  BSYNC B0 ;  /* 0x0000000000007941 */ /* 0x000fea0003800000 */
.L_x_2749:
[----:B------:R-:W-:-:S04]  /*c420*/  IMAD.U32 R154, RZ, RZ, UR41 ;  /* 0x00000029ff9a7e24 */ /* 0x000fc8000f8e00ff */
[----:B------:R-:W-:-:S05]  /*c430*/  IMAD R153, R153, R154, UR41 ;  /* 0x0000002999997e24 */ /* 0x000fca000f8e029a */
[----:B------:R-:W-:-:S07]  /*c440*/  VIMNMX R152, R152, R153, PT ;  /* 0x0000009998987248 */ /* 0x000fce0003fe0100 */
.L_x_2748:
[----:B------:R-:W-:Y:S01]  /*c450*/  SHF.R.S32.HI R153, RZ, 0x1f, R152 ;  /* 0x0000001fff997819 */ /* 0x000fe20000011498 */
[----:B------:R-:W-:Y:S03]  /*c460*/  BSSY B1, `(.L_x_2752) ;  /* 0x0000253000017945 */ /* 0x000fe60003800000 */
[----:B------:R-:W-:-:S04]  /*c470*/  LEA.HI R153, R153, R152, RZ, 0x6 ;  /* 0x0000009899997211 */ /* 0x000fc800078f30ff */
[----:B------:R-:W-:-:S04]  /*c480*/  SHF.R.S32.HI R153, RZ, 0x6, R153 ;  /* 0x00000006ff997819 */ /* 0x000fc80000011499 */
[----:B------:R-:W-:-:S04]  /*c490*/  VIMNMX R210, R202, R153, !PT ;  /* 0x00000099cad27248 */ /* 0x000fc80007fe0100 */
[----:B------:R-:W-:-:S13]  /*c4a0*/  ISETP.GE.AND P3, PT, R14, R210, PT ;  /* 0x000000d20e00720c */ /* 0x000fda0003f66270 */
[----:B------:R-:W-:Y:S05]  /*c4b0*/  @!P3 BRA `(.L_x_2753) ;  /* 0x000000240034b947 */ /* 0x000fea0003800000 */
[----:B------:R-:W-:Y:S01]  /*c4c0*/  BSSY B0, `(.L_x_2754) ;  /* 0x0000249000007945 */ /* 0x000fe20003800000 */
.L_x_2773:
[----:B------:R-:W-:-:S05]  /*c4d0*/  VIADD R211, R18, 0x1 ;  /* 0x0000000112d37836 */ /* 0x000fca0000000000 */
[----:B------:R-:W-:-:S04]  /*c4e0*/  ISETP.NE.AND P3, PT, R211, 0x2, PT ;  /* 0x00000002d300780c */ /* 0x000fc80003f65270 */
[----:B------:R-:W-:Y:S02]  /*c4f0*/  SEL R152, RZ, 0x1, P3 ;  /* 0x00000001ff987807 */ /* 0x000fe40001800000 */
[----:B------:R-:W-:Y:S02]  /*c500*/  SEL R211, R211, RZ, P3 ;  /* 0x000000ffd3d37207 */ /* 0x000fe40001800000 */
[----:B------:R-:W-:Y:S01]  /*c510*/  LOP3.LUT R19, R19, R152, RZ, 0x3c, !PT ;  /* 0x0000009813137212 */ /* 0x000fe200078e3cff */
[----:B0-----:R-:W-:Y:S06]  /*c520*/  @!P0 BRA `(.L_x_2755) ;  /* 0x0000000000048947 */ /* 0x001fec0003800000 */
[----:B------:R-:W-:Y:S01]  /*c530*/  BPT.TRAP 0x1 ;  /* 0x000000040000795c */ /* 0x000fe20000300000 */
.L_x_2755:
[----:B------:R-:W-:Y:S01]  /*c540*/  IMAD R212, R211, 0x8, R2 ;  /* 0x00000008d3d47824 */ /* 0x000fe200078e0202 */
[----:B------:R-:W-:-:S04]  /*c550*/  SHF.L.U32 R213, R19, 0x1f, RZ ;  /* 0x0000001f13d57819 */ /* 0x000fc800000006ff */
[----:B------:R0:W1:Y:S01]  /*c560*/  SYNCS.PHASECHK.TRANS64.TRYWAIT P3, [R212+URZ+0x28c30], R213 ;  /* 0x028c30d5d40075a7 */ /* 0x000062000806017f */
[----:B------:R-:W-:Y:S05]  /*c570*/  @!P0 BRA `(.L_x_2756) ;  /* 0x0000000000048947 */ /* 0x000fea0003800000 */
[----:B------:R-:W-:Y:S01]  /*c580*/  BPT.TRAP 0x1 ;  /* 0x000000040000795c */ /* 0x000fe20000300000 */
.L_x_2756:
[----:B------:R-:W-:Y:S01]  /*c590*/  BSSY B2, `(.L_x_2757) ;  /* 0x0000006000027945 */ /* 0x000fe20003800000 */
[----:B------:R-:W-:Y:S02]  /*c5a0*/  IMAD R206, R211, 0x200, R15 ;  /* 0x00000200d3ce7824 */ /* 0x000fe400078e020f */
[----:B------:R-:W-:Y:S01]  /*c5b0*/  IMAD.MOV.U32 R207, RZ, RZ, 0x40000040 ;  /* 0x40000040ffcf7424 */ /* 0x000fe200078e00ff */
[----:B-1----:R-:W-:Y:S06]  /*c5c0*/  @P3 BRA `(.L_x_2758) ;  /* 0x0000000000083947 */ /* 0x002fec0003800000 */
[----:B------:R-:W1:Y:S02]  /*c5d0*/  SYNCS.PHASECHK.TRANS64.TRYWAIT P3, [R212+URZ+0x28c30], R213 ;  /* 0x028c30d5d40075a7 */ /* 0x000e64000806017f */
[----:B-1----:R-:W-:Y:S05]  /*c5e0*/  @!P3 BRA `(.L_x_2759) ;  /* 0x0000013c001cb947 */ /* 0x002fea0003800000 */
.L_x_2758:
[----:B------:R-:W-:Y:S05]  /*c5f0*/  BSYNC B2 ;  /* 0x0000000000027941 */ /* 0x000fea0003800000 */
.L_x_2757:
[C---:B------:R-:W-:Y:S01]  /*c600*/  R2UR UR6, R206.reuse ;  /* 0x00000000ce0672ca */ /* 0x040fe200000e0000 */
[----:B------:R-:W-:Y:S01]  /*c610*/  WARPGROUP.ARRIVE ;  /* 0x00000000000079c5 */ /* 0x000fe20000000000 */
[----:B------:R-:W-:Y:S01]  /*c620*/  R2UR UR7, R207 ;  /* 0x00000000cf0772ca */ /* 0x000fe200000e0000 */
[----:B------:R-:W-:Y:S01]  /*c630*/  VIADD R208, R206, 0x2 ;  /* 0x00000002ced07836 */ /* 0x000fe20000000000 */
[----:B------:R-:W-:Y:S01]  /*c640*/  R2UR UR4, R4 ;  /* 0x00000000040472ca */ /* 0x000fe200000e0000 */
[----:B------:R-:W-:Y:S01]  /*c650*/  IMAD.MOV.U32 R209, RZ, RZ, 0x40000040 ;  /* 0x40000040ffd17424 */ /* 0x000fe200078e00ff */
[----:B------:R-:W-:Y:S01]  /*c660*/  R2UR UR5, R5 ;  /* 0x00000000050572ca */ /* 0x000fe200000e0000 */
[----:B------:R-:W-:Y:S01]  /*c670*/  IMAD.MOV.U32 R207, RZ, RZ, 0x40000040 ;  /* 0x40000040ffcf7424 */ /* 0x000fe200078e00ff */
[----:B------:R-:W2:Y:S01]  /*c680*/  @P2 LDC R21, c[0x0][0x44c] ;  /* 0x00011300ff152b82 */ /* 0x000ea20000000800 */
[----:B------:R-:W-:Y:S01]  /*c690*/  IMAD.IADD R232, R201, 0x1, R192 ;  /* 0x00000001c9e87824 */ /* 0x000fe200078e02c0 */
[----:B------:R-:W-:-:S06]  /*c6a0*/  UISETP.NE.AND UP0, UPT, UR47, URZ, UPT ;  /* 0x0000003f2f00728c */ /* 0x000fcc000bf05270 */
[----:B------:R-:W3:Y:S01]  /*c6b0*/  @P2 LDC R13, c[0x0][0x450] ;  /* 0x00011400ff0d2b82 */ /* 0x000ee20000000800 */
[----:B------:R-:W-:Y:S02]  /*c6c0*/  PLOP3.LUT P3, PT, PT, PT, UP0, 0x40, 0x0 ;  /* 0x000000000000781c */ /* 0x000fe40003f6e808 */
[----:B------:R-:W-:Y:S01]  /*c6d0*/  HGMMA.64x64x16.F32.BF16 R152, gdesc[UR4], RZ, !UPT, gsb0 ;  /* 0x00e00000049879f0 */ /* 0x000fe2000c0018ff */
[----:B------:R-:W-:Y:S01]  /*c6e0*/  R2UR UR6, R208 ;  /* 0x00000000d00672ca */ /* 0x000fe200000e0000 */
[----:B------:R-:W-:Y:S01]  /*c6f0*/  VIADD R208, R206, 0x4 ;  /* 0x00000004ced07836 */ /* 0x000fe20000000000 */
[----:B------:R-:W-:Y:S01]  /*c700*/  R2UR UR7, R209 ;  /* 0x00000000d10772ca */ /* 0x000fe200000e0000 */
[----:B------:R-:W-:Y:S01]  /*c710*/  IMAD.MOV.U32 R209, RZ, RZ, 0x40000040 ;  /* 0x40000040ffd17424 */ /* 0x000fe200078e00ff */
[----:B------:R-:W-:Y:S01]  /*c720*/  R2UR UR4, R10 ;  /* 0x000000000a0472ca */ /* 0x000fe200000e0000 */
[----:B------:R-:W-:Y:S01]  /*c730*/  VIADD R206, R206, 0x6 ;  /* 0x00000006cece7836 */ /* 0x000fe20000000000 */
[----:B------:R-:W-:Y:S01]  /*c740*/  R2UR UR5, R11 ;  /* 0x000000000b0572ca */ /* 0x000fe200000e0000 */
[----:B--2---:R-:W-:-:S05]  /*c750*/  @P2 IMAD.HI.U32 R21, R232, R21, RZ ;  /* 0x00000015e8152227 */ /* 0x004fca00078e00ff */
[----:B---3--:R-:W-:Y:S01]  /*c760*/  @P2 SHF.R.U32.HI R232, RZ, R13, R21 ;  /* 0x0000000dffe82219 */ /* 0x008fe20000011615 */
[----:B------:R-:W-:Y:S02]  /*c770*/  @!P1 VIADD R13, R212, 0x28c40 ;  /* 0x00028c40d40d9836 */ /* 0x000fe40000000000 */
[----:B------:R-:W-:Y:S02]  /*c780*/  IMAD.U32 R21, RZ, RZ, UR45 ;  /* 0x0000002dff157e24 */ /* 0x000fe4000f8e00ff */
[----:B------:R-:W2:Y:S01]  /*c790*/  SHFL.IDX PT, R233, R232, RZ, 0x1c1f ;  /* 0x001c1fffe8e97589 */ /* 0x000ea200000e0000 */
[----:B------:R-:W-:Y:S02]  /*c7a0*/  @!P1 PRMT R13, RZ, 0x654, R13 ;  /* 0x00000654ff0d9816 */ /* 0x000fe4000000000d */
[----:B------:R-:W-:Y:S01]  /*c7b0*/  LOP3.LUT R231, RZ, R21, RZ, 0x33, !PT ;  /* 0x00000015ffe77212 */ /* 0x000fe200078e33ff */
        /* <DEDUP_REMOVED lines=13> */
[----:B------:R-:W-:Y:S01]  /*c890*/  R2UR UR5, R7 ;  /* 0x00000000070572ca */ /* 0x000fe200000e0000 */
[----:B------:R-:W-:Y:S02]  /*c8a0*/  WARPGROUP.DEPBAR.LE gsb0, 0x0 ;  /* 0x00008000000079c5 */ /* 0x000fe40000010000 */
[----:B------:R-:W-:-:S10]  /*c8b0*/  WARPGROUP.ARRIVE ;  /* 0x00000000000079c5 */ /* 0x000fd40000000000 */
[----:B------:R-:W-:Y:S03]  /*c8c0*/  HGMMA.64x64x16.F32.BF16 R152, gdesc[UR4], R152, gsb0 ;  /* 0x00e00000049879f0 */ /* 0x000fe60008001898 */
[----:B------:R-:W-:Y:S02]  /*c8d0*/  WARPGROUP.DEPBAR.LE gsb0, 0x0 ;  /* 0x00008000000079c5 */ /* 0x000fe40000010000 */
[----:B------:R3:W-:Y:S02]  /*c8e0*/  @!P1 SYNCS.ARRIVE.TRANS64.RED.A1T0 RZ, [R13+URZ], RZ ;  /* 0x000000ff0dff99a7 */ /* 0x0007e4000810043f */
[----:B---3--:R-:W-:-:S05]  /*c8f0*/  IMAD.SHL.U32 R13, R14, 0x40, RZ ;  /* 0x000000400e0d7824 */ /* 0x008fca00078e00ff */
[----:B------:R-:W-:-:S04]  /*c900*/  IADD3 R230, -R184, 0x1, -R13 ;  /* 0x00000001b8e67810 */ /* 0x000fc80007ffe90d */
[----:B------:R-:W-:-:S05]  /*c910*/  IADD3 R230, -R22, R230, R23 ;  /* 0x000000e616e67210 */ /* 0x000fca0007ffe117 */
[----:B------:R-:W-:Y:S02]  /*c920*/  IMAD.IADD R231, R231, 0x1, R230 ;  /* 0x00000001e7e77824 */ /* 0x000fe400078e02e6 */
[----:B------:R-:W-:Y:S02]  /*c930*/  VIADD R230, R230, UR46 ;  /* 0x0000002ee6e67c36 */ /* 0x000fe40008000000 */
[C---:B--2---:R-:W-:Y:S02]  /*c940*/  IMAD.IADD R208, R233.reuse, 0x1, R231 ;  /* 0x00000001e9d07824 */ /* 0x044fe400078e02e7 */
[----:B------:R-:W-:Y:S01]  /*c950*/  IMAD.IADD R209, R233, 0x1, R230 ;  /* 0x00000001e9d17824 */ /* 0x000fe200078e02e6 */
[----:B------:R-:W-:Y:S06]  /*c960*/  @P3 BRA `(.L_x_2760) ;  /* 0x0000000000583947 */ /* 0x000fec0003800000 */
[----:B------:R-:W-:Y:S01]  /*c970*/  IADD3 R233, -R22, R23, R233 ;  /* 0x0000001716e97210 */ /* 0x000fe20007ffe1e9 */
[----:B------:R-:W-:Y:S03]  /*c980*/  BSSY B2, `(.L_x_2761) ;  /* 0x0000010000027945 */ /* 0x000fe60003800000 */
[----:B------:R-:W-:-:S13]  /*c990*/  ISETP.GT.AND P3, PT, R233, -0x1, PT ;  /* 0xffffffffe900780c */ /* 0x000fda0003f64270 */
[----:B------:R-:W-:Y:S05]  /*c9a0*/  @P3 BRA `(.L_x_2762) ;  /* 0x0000000000203947 */ /* 0x000fea0003800000 */
[----:B------:R-:W-:Y:S01]  /*c9b0*/  IMAD.U32 R234, RZ, RZ, UR44 ;  /* 0x0000002cffea7e24 */ /* 0x000fe2000f8e00ff */
[----:B------:R-:W-:-:S04]  /*c9c0*/  LOP3.LUT R233, RZ, R233, RZ, 0x33, !PT ;  /* 0x000000e9ffe97212 */ /* 0x000fc800078e33ff */
[----:B------:R-:W-:-:S13]  /*c9d0*/  ISETP.NE.AND P3, PT, R234, 0x1, PT ;  /* 0x00000001ea00780c */ /* 0x000fda0003f65270 */
[----:B------:R-:W2:Y:S02]  /*c9e0*/  @P3 LDC.64 R206, c[0x0][0x9e8] ;  /* 0x00027a00ffce3b82 */ /* 0x000ea40000000a00 */
[----:B--2---:R-:W-:-:S05]  /*c9f0*/  @P3 IMAD.HI.U32 R206, R233, R206, RZ ;  /* 0x000000cee9ce3227 */ /* 0x004fca00078e00ff */
[----:B------:R-:W-:-:S04]  /*ca00*/  @P3 SHF.R.U32.HI R233, RZ, R207, R206 ;  /* 0x000000cfffe93219 */ /* 0x000fc800000116ce */
[----:B------:R-:W-:Y:S01]  /*ca10*/  LOP3.LUT R233, RZ, R233, RZ, 0x33, !PT ;  /* 0x000000e9ffe97212 */ /* 0x000fe200078e33ff */
[----:B------:R-:W-:Y:S06]  /*ca20*/  BRA `(.L_x_2763) ;  /* 0x0000000000147947 */ /* 0x000fec0003800000 */
.L_x_2762:
[----:B------:R-:W-:-:S05]  /*ca30*/  IMAD.U32 R234, RZ, RZ, UR44 ;  /* 0x0000002cffea7e24 */ /* 0x000fca000f8e00ff */
[----:B------:R-:W-:-:S13]  /*ca40*/  ISETP.NE.AND P3, PT, R234, 0x1, PT ;  /* 0x00000001ea00780c */ /* 0x000fda0003f65270 */
[----:B------:R-:W2:Y:S02]  /*ca50*/  @P3 LDC.64 R206, c[0x0][0x9e8] ;  /* 0x00027a00ffce3b82 */ /* 0x000ea40000000a00 */
[----:B--2---:R-:W-:-:S05]  /*ca60*/  @P3 IMAD.HI.U32 R206, R233, R206, RZ ;  /* 0x000000cee9ce3227 */ /* 0x004fca00078e00ff */
[----:B------:R-:W-:-:S07]  /*ca70*/  @P3 SHF.R.U32.HI R233, RZ, R207, R206 ;  /* 0x000000cfffe93219 */ /* 0x000fce00000116ce */
.L_x_2763:
[----:B------:R-:W-:Y:S05]  /*ca80*/  BSYNC B2 ;  /* 0x0000000000027941 */ /* 0x000fea0003800000 */
.L_x_2761:
[----:B------:R-:W-:-:S04]  /*ca90*/  IMAD R233, R233, R234, -R13 ;  /* 0x000000eae9e97224 */ /* 0x000fc800078e0a0d */
[----:B------:R-:W-:-:S05]  /*caa0*/  IMAD.IADD R233, R233, 0x1, -R184 ;  /* 0x00000001e9e97824 */ /* 0x000fca00078e0ab8 */
[----:B------:R-:W-:Y:S02]  /*cab0*/  VIMNMX R208, R208, R233, !PT ;  /* 0x000000e9d0d07248 */ /* 0x000fe40007fe0100 */
[----:B------:R-:W-:-:S07]  /*cac0*/  VIADDMNMX R209, R233, R234, R209, PT ;  /* 0x000000eae9d17246 */ /* 0x000fce00038001d1 */
.L_x_2760:
[----:B------:R-:W-:Y:S01]  /*cad0*/  ISETP.GT.AND P3, PT, R14, -0x1, PT ;  /* 0xffffffff0e00780c */ /* 0x000fe20003f64270 */
[----:B------:R-:W-:-:S03]  /*cae0*/  UISETP.NE.AND UP0, UPT, UR47, URZ, UPT ;  /* 0x0000003f2f00728c */ /* 0x000fc6000bf05270 */
[C---:B------:R-:W-:Y:S02]  /*caf0*/  ISETP.GT.AND P4, PT, R208.reuse, RZ, P3 ;  /* 0x000000ffd000720c */ /* 0x040fe40001f84270 */
[C---:B------:R-:W-:Y:S02]  /*cb00*/  ISETP.GT.AND P6, PT, R208.reuse, 0x8, P3 ;  /* 0x00000008d000780c */ /* 0x040fe40001fc4270 */
[C---:B------:R-:W-:Y:S02]  /*cb10*/  ISETP.LT.OR P5, PT, R209.reuse, 0x1, P4 ;  /* 0x00000001d100780c */ /* 0x040fe400027a1670 */
[----:B------:R-:W-:Y:S02]  /*cb20*/  ISETP.GT.AND P4, PT, R208, 0x1, P3 ;  /* 0x00000001d000780c */ /* 0x000fe40001f84270 */
[----:B------:R-:W-:Y:S02]  /*cb30*/  FSEL R206, R152, -INF , !P5 ;  /* 0xff80000098ce7808 */ /* 0x000fe40006800000 */
[----:B------:R-:W-:Y:S01]  /*cb40*/  ISETP.LT.OR P4, PT, R209, 0x2, P4 ;  /* 0x00000002d100780c */ /* 0x000fe20002781670 */
[----:B------:R-:W2:Y:S01]  /*cb50*/  SHFL.IDX PT, R152, R232, 0x1, 0x1c1f ;  /* 0x003c1f00e8987f89 */ /* 0x000ea200000e0000 */
[----:B------:R-:W-:-:S02]  /*cb60*/  ISETP.GT.AND P5, PT, R208, 0x9, P3 ;  /* 0x00000009d000780c */ /* 0x000fc40001fa4270 */
[----:B------:R-:W-:Y:S02]  /*cb70*/  FSEL R207, R153, -INF , !P4 ;  /* 0xff80000099cf7808 */ /* 0x000fe40006000000 */
[----:B------:R-:W-:Y:S02]  /*cb80*/  ISETP.GT.AND P4, PT, R208, 0x10, P3 ;  /* 0x00000010d000780c */ /* 0x000fe40001f84270 */
[C---:B------:R-:W-:Y:S02]  /*cb90*/  ISETP.LT.OR P6, PT, R209.reuse, 0x9, P6 ;  /* 0x00000009d100780c */ /* 0x040fe400037c1670 */
[C---:B------:R-:W-:Y:S02]  /*cba0*/  ISETP.LT.OR P4, PT, R209.reuse, 0x11, P4 ;  /* 0x00000011d100780c */ /* 0x040fe40002781670 */
[----:B------:R-:W-:Y:S02]  /*cbb0*/  ISETP.LT.OR P5, PT, R209, 0xa, P5 ;  /* 0x0000000ad100780c */ /* 0x000fe40002fa1670 */
[----:B------:R-:W-:-:S02]  /*cbc0*/  FSEL R160, R160, -INF , !P4 ;  /* 0xff800000a0a07808 */ /* 0x000fc40006000000 */
[----:B------:R-:W-:Y:S02]  /*cbd0*/  ISETP.GT.AND P4, PT, R208, 0x19, P3 ;  /* 0x00000019d000780c */ /* 0x000fe40001f84270 */
[----:B------:R-:W-:Y:S02]  /*cbe0*/  FSEL R156, R156, -INF , !P6 ;  /* 0xff8000009c9c7808 */ /* 0x000fe40007000000 */
[----:B------:R-:W-:Y:S02]  /*cbf0*/  ISETP.LT.OR P4, PT, R209, 0x1a, P4 ;  /* 0x0000001ad100780c */ /* 0x000fe40002781670 */
[----:B------:R-:W-:Y:S02]  /*cc00*/  FSEL R157, R157, -INF , !P5 ;  /* 0xff8000009d9d7808 */ /* 0x000fe40006800000 */
[----:B------:R-:W-:Y:S01]  /*cc10*/  ISETP.GT.AND P6, PT, R208, 0x11, P3 ;  /* 0x00000011d000780c */ /* 0x000fe20001fc4270 */
[--C-:B--2---:R-:W-:Y:S01]  /*cc20*/  IMAD.IADD R230, R230, 0x1, R152.reuse ;  /* 0x00000001e6e67824 */ /* 0x104fe200078e0298 */
[----:B------:R-:W-:Y:S01]  /*cc30*/  ISETP.GT.AND P5, PT, R208, 0x18, P3 ;  /* 0x00000018d000780c */ /* 0x000fe20001fa4270 */
[----:B------:R-:W-:Y:S01]  /*cc40*/  IMAD.IADD R231, R231, 0x1, R152 ;  /* 0x00000001e7e77824 */ /* 0x000fe200078e0298 */
[----:B------:R-:W-:-:S02]  /*cc50*/  FSEL R165, R165, -INF , !P4 ;  /* 0xff800000a5a57808 */ /* 0x000fc40006000000 */
[----:B------:R-:W-:Y:S02]  /*cc60*/  ISETP.GT.AND P4, PT, R208, 0x28, P3 ;  /* 0x00000028d000780c */ /* 0x000fe40001f84270 */
[C---:B------:R-:W-:Y:S02]  /*cc70*/  ISETP.LT.OR P6, PT, R209.reuse, 0x12, P6 ;  /* 0x00000012d100780c */ /* 0x040fe400037c1670 */
[C---:B------:R-:W-:Y:S02]  /*cc80*/  ISETP.LT.OR P5, PT, R209.reuse, 0x19, P5 ;  /* 0x00000019d100780c */ /* 0x040fe40002fa1670 */
[----:B------:R-:W-:Y:S02]  /*cc90*/  ISETP.LT.OR P4, PT, R209, 0x29, P4 ;  /* 0x00000029d100780c */ /* 0x000fe40002781670 */
[----:B------:R-:W-:Y:S02]  /*cca0*/  FSEL R161, R161, -INF , !P6 ;  /* 0xff800000a1a17808 */ /* 0x000fe40007000000 */
[----:B------:R-:W-:-:S02]  /*ccb0*/  FSEL R164, R164, -INF , !P5 ;  /* 0xff800000a4a47808 */ /* 0x000fc40006800000 */
[C---:B------:R-:W-:Y:S02]  /*ccc0*/  ISETP.GT.AND P6, PT, R208.reuse, 0x20, P3 ;  /* 0x00000020d000780c */ /* 0x040fe40001fc4270 */
[----:B------:R-:W-:Y:S02]  /*ccd0*/  ISETP.GT.AND P5, PT, R208, 0x21, P3 ;  /* 0x00000021d000780c */ /* 0x000fe40001fa4270 */
[----:B------:R-:W-:Y:S02]  /*cce0*/  FSEL R232, R172, -INF , !P4 ;  /* 0xff800000ace87808 */ /* 0x000fe40006000000 */
[----:B------:R-:W-:Y:S02]  /*ccf0*/  ISETP.GT.AND P4, PT, R208, 0x31, P3 ;  /* 0x00000031d000780c */ /* 0x000fe40001f84270 */
[C---:B------:R-:W-:Y:S02]  /*cd00*/  ISETP.LT.OR P6, PT, R209.reuse, 0x21, P6 ;  /* 0x00000021d100780c */ /* 0x040fe400037c1670 */
[----:B------:R-:W-:-:S02]  /*cd10*/  ISETP.LT.OR P5, PT, R209, 0x22, P5 ;  /* 0x00000022d100780c */ /* 0x000fc40002fa1670 */
[----:B------:R-:W-:Y:S02]  /*cd20*/  ISETP.LT.OR P4, PT, R209, 0x32, P4 ;  /* 0x00000032d100780c */ /* 0x000fe40002781670 */
[----:B------:R-:W-:Y:S02]  /*cd30*/  FSEL R168, R168, -INF , !P6 ;  /* 0xff800000a8a87808 */ /* 0x000fe40007000000 */
[----:B------:R-:W-:Y:S02]  /*cd40*/  FSEL R169, R169, -INF , !P5 ;  /* 0xff800000a9a97808 */ /* 0x000fe40006800000 */
[C---:B------:R-:W-:Y:S02]  /*cd50*/  ISETP.GT.AND P6, PT, R208.reuse, 0x29, P3 ;  /* 0x00000029d000780c */ /* 0x040fe40001fc4270 */
[----:B------:R-:W-:Y:S02]  /*cd60*/  ISETP.GT.AND P5, PT, R208, 0x30, P3 ;  /* 0x00000030d000780c */ /* 0x000fe40001fa4270 */
[----:B------:R-:W-:-:S02]  /*cd70*/  FSEL R177, R177, -INF , !P4 ;  /* 0xff800000b1b17808 */ /* 0x000fc40006000000 */
[----:B------:R-:W-:Y:S02]  /*cd80*/  PLOP3.LUT P4, PT, PT, PT, UP0, 0x40, 0x0 ;  /* 0x000000000000781c */ /* 0x000fe40003f8e808 */
[C---:B------:R-:W-:Y:S02]  /*cd90*/  ISETP.LT.OR P6, PT, R209.reuse, 0x2a, P6 ;  /* 0x0000002ad100780c */ /* 0x040fe400037c1670 */
[----:B------:R-:W-:Y:S02]  /*cda0*/  ISETP.LT.OR P5, PT, R209, 0x31, P5 ;  /* 0x00000031d100780c */ /* 0x000fe40002fa1670 */
[----:B------:R-:W-:Y:S02]  /*cdb0*/  FSEL R173, R173, -INF , !P6 ;  /* 0xff800000adad7808 */ /* 0x000fe40007000000 */
[----:B------:R-:W-:Y:S02]  /*cdc0*/  FSEL R176, R176, -INF , !P5 ;  /* 0xff800000b0b07808 */ /* 0x000fe40006800000 */
[----:B------:R-:W-:-:S02]  /*cdd0*/  ISETP.GT.AND P6, PT, R208, 0x38, P3 ;  /* 0x00000038d000780c */ /* 0x000fc40001fc4270 */
[----:B------:R-:W-:Y:S02]  /*cde0*/  ISETP.GT.AND P5, PT, R208, 0x39, P3 ;  /* 0x00000039d000780c */ /* 0x000fe40001fa4270 */
[C---:B------:R-:W-:Y:S02]  /*cdf0*/  ISETP.LT.OR P6, PT, R209.reuse, 0x39, P6 ;  /* 0x00000039d100780c */ /* 0x040fe400037c1670 */
[----:B------:R-:W-:Y:S02]  /*ce00*/  ISETP.LT.OR P5, PT, R209, 0x3a, P5 ;  /* 0x0000003ad100780c */ /* 0x000fe40002fa1670 */
[----:B------:R-:W-:Y:S02]  /*ce10*/  FSEL R180, R180, -INF , !P6 ;  /* 0xff800000b4b47808 */ /* 0x000fe40007000000 */
[----:B------:R-:W-:Y:S01]  /*ce20*/  FSEL R181, R181, -INF , !P5 ;  /* 0xff800000b5b57808 */ /* 0x000fe20006800000 */
[----:B------:R-:W-:Y:S08]  /*ce30*/  @P4 BRA `(.L_x_2764) ;  /* 0x0000000000584947 */ /* 0x000ff00003800000 */
        /* <DEDUP_REMOVED lines=12> */
.L_x_2766:
[----:B------:R-:W-:-:S05]  /*cf00*/  IMAD.U32 R208, RZ, RZ, UR44 ;  /* 0x0000002cffd07e24 */ /* 0x000fca000f8e00ff */
[----:B------:R-:W-:-:S13]  /*cf10*/  ISETP.NE.AND P4, PT, R208, 0x1, PT ;  /* 0x00000001d000780c */ /* 0x000fda0003f85270 */
[----:B------:R-:W2:Y:S02]  /*cf20*/  @P4 LDC.64 R152, c[0x0][0x9e8] ;  /* 0x00027a00ff984b82 */ /* 0x000ea40000000a00 */
[----:B--2---:R-:W-:-:S05]  /*cf30*/  @P4 IMAD.HI.U32 R152, R172, R152, RZ ;  /* 0x00000098ac984227 */ /* 0x004fca00078e00ff */
[----:B------:R-:W-:-:S07]  /*cf40*/  @P4 SHF.R.U32.HI R172, RZ, R153, R152 ;  /* 0x00000099ffac4219 */ /* 0x000fce0000011698 */
.L_x_2767:
[----:B------:R-:W-:Y:S05]  /*cf50*/  BSYNC B2 ;  /* 0x0000000000027941 */ /* 0x000fea0003800000 */
.L_x_2765:
[----:B------:R-:W-:-:S04]  /*cf60*/  IMAD R13, R172, R208, -R13 ;  /* 0x000000d0ac0d7224 */ /* 0x000fc800078e0a0d */
[----:B------:R-:W-:-:S05]  /*cf70*/  IMAD.IADD R13, R13, 0x1, -R184 ;  /* 0x000000010d0d7824 */ /* 0x000fca00078e0ab8 */
[----:B------:R-:W-:Y:S02]  /*cf80*/  VIMNMX R231, R231, R13, !PT ;  /* 0x0000000de7e77248 */ /* 0x000fe40007fe0100 */
[----:B------:R-:W-:-:S07]  /*cf90*/  VIADDMNMX R230, R13, R208, R230, PT ;  /* 0x000000d00de67246 */ /* 0x000fce00038001e6 */
.L_x_2764:
[----:B------:R-:W-:Y:S02]  /*cfa0*/  FMNMX.FTZ R13, R206, R12, !PT ;  /* 0x0000000cce0d7209 */ /* 0x000fe40007810000 */
[----:B------:R-:W-:Y:S02]  /*cfb0*/  ISETP.GT.AND P6, PT, R231, 0x9, P3 ;  /* 0x00000009e700780c */ /* 0x000fe40001fc4270 */
[----:B------:R-:W-:Y:S02]  /*cfc0*/  FMNMX.FTZ R13, R207, R13, !PT ;  /* 0x0000000dcf0d7209 */ /* 0x000fe40007810000 */
[----:B------:R-:W-:Y:S02]  /*cfd0*/  ISETP.LT.OR P6, PT, R230, 0xa, P6 ;  /* 0x0000000ae600780c */ /* 0x000fe400037c1670 */
[----:B------:R-:W-:Y:S02]  /*cfe0*/  FMNMX.FTZ R13, R156, R13, !PT ;  /* 0x0000000d9c0d7209 */ /* 0x000fe40007810000 */
[----:B------:R-:W-:-:S02]  /*cff0*/  FSEL R159, R159, -INF , !P6 ;  /* 0xff8000009f9f7808 */ /* 0x000fc40007000000 */
        /* <DEDUP_REMOVED lines=13> */
[C---:B------:R-:W-:Y:S02]  /*d0d0*/  ISETP.GT.AND P6, PT, R231.reuse, RZ, P3 ;  /* 0x000000ffe700720c */ /* 0x040fe40001fc4270 */
        /* <DEDUP_REMOVED lines=9> */
[----:B------:R-:W-:-:S02]  /*d170*/  FSEL R155, R155, -INF , !P5 ;  /* 0xff8000009b9b7808 */ /* 0x000fc40006800000 */
[----:B------:R-:W-:Y:S02]  /*d180*/  FMNMX.FTZ R13, R181, R13, !PT ;  /* 0x0000000db50d7209 */ /* 0x000fe40007810000 */
[C---:B------:R-:W-:Y:S02]  /*d190*/  ISETP.GT.AND P5, PT, R231.reuse, 0x10, P3 ;  /* 0x00000010e700780c */ /* 0x040fe40001fa4270 */
[----:B------:R-:W-:Y:S01]  /*d1a0*/  ISETP.GT.AND P6, PT, R231, 0x38, P3 ;  /* 0x00000038e700780c */ /* 0x000fe20001fc4270 */
[----:B------:R-:W2:Y:S01]  /*d1b0*/  SHFL.BFLY PT, R152, R13, 0x2, 0x1f ;  /* 0x0c401f000d987f89 */ /* 0x000ea200000e0000 */
[C---:B------:R-:W-:Y:S02]  /*d1c0*/  ISETP.LT.OR P5, PT, R230.reuse, 0x11, P5 ;  /* 0x00000011e600780c */ /* 0x040fe40002fa1670 */
[----:B------:R-:W-:Y:S02]  /*d1d0*/  ISETP.LT.OR P6, PT, R230, 0x39, P6 ;  /* 0x00000039e600780c */ /* 0x000fe400037c1670 */
[----:B------:R-:W-:-:S02]  /*d1e0*/  FSEL R162, R162, -INF , !P5 ;  /* 0xff800000a2a27808 */ /* 0x000fc40006800000 */
[----:B------:R-:W-:Y:S02]  /*d1f0*/  ISETP.GT.AND P5, PT, R231, 0x19, P3 ;  /* 0x00000019e700780c */ /* 0x000fe40001fa4270 */
[----:B------:R-:W-:Y:S02]  /*d200*/  FSEL R182, R182, -INF , !P6 ;  /* 0xff800000b6b67808 */ /* 0x000fe40007000000 */
[----:B------:R-:W-:-:S04]  /*d210*/  ISETP.LT.OR P5, PT, R230, 0x1a, P5 ;  /* 0x0000001ae600780c */ /* 0x000fc80002fa1670 */
[----:B------:R-:W-:Y:S02]  /*d220*/  FSEL R167, R167, -INF , !P5 ;  /* 0xff800000a7a77808 */ /* 0x000fe40006800000 */
[----:B------:R-:W-:-:S04]  /*d230*/  ISETP.GT.AND P5, PT, R231, 0x28, P3 ;  /* 0x00000028e700780c */ /* 0x000fc80001fa4270 */
[----:B------:R-:W-:Y:S02]  /*d240*/  ISETP.LT.OR P5, PT, R230, 0x29, P5 ;  /* 0x00000029e600780c */ /* 0x000fe40002fa1670 */
[----:B--2---:R-:W-:Y:S01]  /*d250*/  FMNMX.FTZ R152, R13, R152, !PT ;  /* 0x000000980d987209 */ /* 0x004fe20007810000 */
[----:B------:R-:W-:Y:S01]  /*d260*/  IMAD.U32 R13, RZ, RZ, UR39 ;  /* 0x00000027ff0d7e24 */ /* 0x000fe2000f8e00ff */
[----:B------:R-:W-:Y:S02]  /*d270*/  FSEL R174, R174, -INF , !P5 ;  /* 0xff800000aeae7808 */ /* 0x000fe40006800000 */
[----:B------:R-:W-:Y:S01]  /*d280*/  ISETP.GT.AND P5, PT, R231, 0x30, P3 ;  /* 0x00000030e700780c */ /* 0x000fe20001fa4270 */
[----:B------:R-:W2:Y:S03]  /*d290*/  SHFL.BFLY PT, R172, R152, 0x1, 0x1f ;  /* 0x0c201f0098ac7f89 */ /* 0x000ea600000e0000 */
[----:B------:R-:W-:-:S04]  /*d2a0*/  ISETP.LT.OR P5, PT, R230, 0x31, P5 ;  /* 0x00000031e600780c */ /* 0x000fc80002fa1670 */
[----:B------:R-:W-:Y:S02]  /*d2b0*/  FSEL R178, R178, -INF , !P5 ;  /* 0xff800000b2b27808 */ /* 0x000fe40006800000 */
[----:B--2---:R-:W-:-:S04]  /*d2c0*/  FMNMX.FTZ R172, R152, R172, !PT ;  /* 0x000000ac98ac7209 */ /* 0x004fc80007810000 */
[----:B------:R-:W-:-:S04]  /*d2d0*/  FSETP.NEU.FTZ.AND P4, PT, R172, -INF , PT ;  /* 0xff800000ac00780b */ /* 0x000fc80003f9d000 */
[----:B------:R-:W-:-:S05]  /*d2e0*/  FSEL R152, R172, RZ, P4 ;  /* 0x000000ffac987208 */ /* 0x000fca0002000000 */
[----:B------:R-:W-:Y:S01]  /*d2f0*/  FADD.FTZ R152, -R152, R12 ;  /* 0x0000000c98987221 */ /* 0x000fe20000010100 */
[----:B------:R-:W-:-:S05]  /*d300*/  FMUL.FTZ R12, R172, R13 ;  /* 0x0000000dac0c7220 */ /* 0x000fca0000410000 */
[----:B------:R-:W-:Y:S02]  /*d310*/  FSEL R12, R12, RZ, P4 ;  /* 0x000000ff0c0c7208 */ /* 0x000fe40002000000 */
[----:B------:R-:W-:-:S03]  /*d320*/  ISETP.GT.AND P4, PT, R231, 0x8, P3 ;  /* 0x00000008e700780c */ /* 0x000fc60001f84270 */
[-CC-:B------:R-:W-:Y:S01]  /*d330*/  FFMA.FTZ R206, R206, R13.reuse, -R12.reuse ;  /* 0x0000000dcece7223 */ /* 0x180fe2000001080c */
[----:B------:R-:W-:Y:S01]  /*d340*/  ISETP.LT.OR P4, PT, R230, 0x9, P4 ;  /* 0x00000009e600780c */ /* 0x000fe20002781670 */
[-CC-:B------:R-:W-:Y:S01]  /*d350*/  FFMA.FTZ R207, R207, R13.reuse, -R12.reuse ;  /* 0x0000000dcfcf7223 */ /* 0x180fe2000001080c */
[-CC-:B------:R-:W-:Y:S01]  /*d360*/  FFMA.FTZ R156, R156, R13.reuse, -R12.reuse ;  /* 0x0000000d9c9c7223 */ /* 0x180fe2000001080c */
[-CC-:B------:R-:W-:Y:S01]  /*d370*/  FFMA.FTZ R157, R157, R13.reuse, -R12.reuse ;  /* 0x0000000d9d9d7223 */ /* 0x180fe2000001080c */
[----:B------:R-:W-:Y:S01]  /*d380*/  FSEL R158, R158, -INF , !P4 ;  /* 0xff8000009e9e7808 */ /* 0x000fe20006000000 */
[-CC-:B------:R-:W-:Y:S01]  /*d390*/  FFMA.FTZ R160, R160, R13.reuse, -R12.reuse ;  /* 0x0000000da0a07223 */ /* 0x180fe2000001080c */
[----:B------:R-:W-:Y:S01]  /*d3a0*/  ISETP.GT.AND P4, PT, R231, 0x11, P3 ;  /* 0x00000011e700780c */ /* 0x000fe20001f84270 */
[-CC-:B------:R-:W-:Y:S01]  /*d3b0*/  FFMA.FTZ R161, R161, R13.reuse, -R12.reuse ;  /* 0x0000000da1a17223 */ /* 0x180fe2000001080c */
[-CC-:B------:R-:W-:Y:S01]  /*d3c0*/  FFMA.FTZ R164, R164, R13.reuse, -R12.reuse ;  /* 0x0000000da4a47223 */ /* 0x180fe2000001080c */
        /* <DEDUP_REMOVED lines=12> */
[-C--:B------:R-:W-:Y:S01]  /*d490*/  FFMA.FTZ R181, R181, R13.reuse, -R12 ;  /* 0x0000000db5b57223 */ /* 0x080fe2000001080c */
[----:B------:R-:W-:Y:S01]  /*d4a0*/  FMUL.FTZ R12, R152, R13 ;  /* 0x0000000d980c7220 */ /* 0x000fe20000410000 */
[----:B------:R-:W-:Y:S01]  /*d4b0*/  MUFU.EX2 R206, R206 ;  /* 0x000000ce00ce7308 */ /* 0x000fe20000000800 */
[----:B------:R-:W-:-:S02]  /*d4c0*/  FSEL R153, R170, -INF , !P4 ;  /* 0xff800000aa997808 */ /* 0x000fc40006000000 */
[----:B------:R-:W-:Y:S02]  /*d4d0*/  FMNMX.FTZ R170, R154, R20, !PT ;  /* 0x000000149aaa7209 */ /* 0x000fe40007810000 */
[----:B------:R-:W-:Y:S02]  /*d4e0*/  ISETP.GT.AND P4, PT, R231, 0x29, P3 ;  /* 0x00000029e700780c */ /* 0x000fe40001f84270 */
[----:B------:R-:W-:Y:S01]  /*d4f0*/  FMNMX.FTZ R170, R155, R170, !PT ;  /* 0x000000aa9baa7209 */ /* 0x000fe20007810000 */
[----:B------:R-:W2:Y:S01]  /*d500*/  MUFU.EX2 R12, R12 ;  /* 0x0000000c000c7308 */ /* 0x000ea20000000800 */
[----:B------:R-:W-:Y:S02]  /*d510*/  ISETP.LT.OR P4, PT, R230, 0x2a, P4 ;  /* 0x0000002ae600780c */ /* 0x000fe40002781670 */
[----:B------:R-:W-:Y:S02]  /*d520*/  FMNMX.FTZ R170, R158, R170, !PT ;  /* 0x000000aa9eaa7209 */ /* 0x000fe40007810000 */
[----:B------:R-:W-:-:S02]  /*d530*/  FSEL R175, R175, -INF , !P4 ;  /* 0xff800000afaf7808 */ /* 0x000fc40006000000 */
[----:B------:R-:W-:Y:S01]  /*d540*/  FMNMX.FTZ R170, R159, R170, !PT ;  /* 0x000000aa9faa7209 */ /* 0x000fe20007810000 */
[----:B------:R-:W3:Y:S01]  /*d550*/  MUFU.EX2 R152, R207 ;  /* 0x000000cf00987308 */ /* 0x000ee20000000800 */
[----:B------:R-:W-:Y:S02]  /*d560*/  ISETP.GT.AND P4, PT, R231, 0x31, P3 ;  /* 0x00000031e700780c */ /* 0x000fe40001f84270 */
[----:B------:R-:W-:Y:S02]  /*d570*/  FMNMX.FTZ R170, R162, R170, !PT ;  /* 0x000000aaa2aa7209 */ /* 0x000fe40007810000 */
[----:B------:R-:W-:Y:S02]  /*d580*/  ISETP.LT.OR P4, PT, R230, 0x32, P4 ;  /* 0x00000032e600780c */ /* 0x000fe40002781670 */
[----:B------:R-:W-:Y:S01]  /*d590*/  FMNMX.FTZ R170, R163, R170, !PT ;  /* 0x000000aaa3aa7209 */ /* 0x000fe20007810000 */
[----:B------:R-:W4:Y:S01]  /*d5a0*/  MUFU.EX2 R156, R156 ;  /* 0x0000009c009c7308 */ /* 0x000f220000000800 */
[----:B------:R-:W-:Y:S01]  /*d5b0*/  ISETP.GT.AND P3, PT, R231, 0x39, P3 ;  /* 0x00000039e700780c */ /* 0x000fe20001f64270 */
[----:B--2---:R-:W-:Y:S01]  /*d5c0*/  FFMA.FTZ R0, R12, R0, R206 ;  /* 0x000000000c007223 */ /* 0x004fe200000100ce */
[----:B------:R-:W-:Y:S01]  /*d5d0*/  FMNMX.FTZ R170, R166, R170, !PT ;  /* 0x000000aaa6aa7209 */ /* 0x000fe20007810000 */
[-C--:B------:R-:W-:Y:S01]  /*d5e0*/  FMUL.FTZ R24, R24, R12.reuse ;  /* 0x0000000c18187220 */ /* 0x080fe20000410000 */
[----:B------:R-:W-:Y:S01]  /*d5f0*/  FSEL R179, R179, -INF , !P4 ;  /* 0xff800000b3b37808 */ /* 0x000fe20006000000 */
[----:B------:R-:W-:Y:S01]  /*d600*/  FMUL.FTZ R25, R25, R12 ;  /* 0x0000000c19197220 */ /* 0x000fe20000410000 */
[----:B------:R-:W-:Y:S01]  /*d610*/  FMNMX.FTZ R170, R167, R170, !PT ;  /* 0x000000aaa7aa7209 */ /* 0x000fe20007810000 */
[----:B------:R-:W2:Y:S01]  /*d620*/  MUFU.EX2 R157, R157 ;  /* 0x0000009d009d7308 */ /* 0x000ea20000000800 */
[----:B------:R-:W-:Y:S01]  /*d630*/  ISETP.LT.OR P3, PT, R230, 0x3a, P3 ;  /* 0x0000003ae600780c */ /* 0x000fe20001f61670 */
[----:B---3--:R-:W-:Y:S01]  /*d640*/  FADD.FTZ R0, R152, R0 ;  /* 0x0000000098007221 */ /* 0x008fe20000010000 */
[----:B------:R-:W-:Y:S01]  /*d650*/  FMNMX.FTZ R170, R153, R170, !PT ;  /* 0x000000aa99aa7209 */ /* 0x000fe20007810000 */
[-C--:B------:R-:W-:Y:S01]  /*d660*/  FMUL.FTZ R28, R28, R12.reuse ;  /* 0x0000000c1c1c7220 */ /* 0x080fe20000410000 */
[----:B------:R-:W-:Y:S01]  /*d670*/  FSEL R183, R183, -INF , !P3 ;  /* 0xff800000b7b77808 */ /* 0x000fe20005800000 */
[----:B------:R-:W-:Y:S01]  /*d680*/  FMUL.FTZ R29, R29, R12 ;  /* 0x0000000c1d1d7220 */ /* 0x000fe20000410000 */
[----:B------:R-:W-:Y:S01]  /*d690*/  FMNMX.FTZ R170, R171, R170, !PT ;  /* 0x000000aaabaa7209 */ /* 0x000fe20007810000 */
[----:B------:R-:W3:Y:S01]  /*d6a0*/  MUFU.EX2 R160, R160 ;  /* 0x000000a000a07308 */ /* 0x000ee20000000800 */
[----:B------:R-:W-:Y:S01]  /*d6b0*/  F2FP.BF16.F32.PACK_AB R152, R152, R206 ;  /* 0x000000ce9898723e */ /* 0x000fe200000010ff */
[----:B----4-:R-:W-:Y:S01]  /*d6c0*/  FADD.FTZ R0, R156, R0 ;  /* 0x000000009c007221 */ /* 0x010fe20000010000 */
[----:B------:R-:W-:Y:S01]  /*d6d0*/  FMNMX.FTZ R170, R174, R170, !PT ;  /* 0x000000aaaeaa7209 */ /* 0x000fe20007810000 */
[-C--:B------:R-:W-:Y:S01]  /*d6e0*/  FMUL.FTZ R32, R32, R12.reuse ;  /* 0x0000000c20207220 */ /* 0x080fe20000410000 */
[-C--:B------:R-:W-:Y:S01]  /*d6f0*/  FMUL.FTZ R33, R33, R12.reuse ;  /* 0x0000000c21217220 */ /* 0x080fe20000410000 */
[----:B------:R-:W-:Y:S01]  /*d700*/  FMUL.FTZ R36, R36, R12 ;  /* 0x0000000c24247220 */ /* 0x000fe20000410000 */
[----:B------:R-:W-:Y:S01]  /*d710*/  FMNMX.FTZ R170, R175, R170, !PT ;  /* 0x000000aaafaa7209 */ /* 0x000fe20007810000 */
[----:B------:R-:W-:Y:S01]  /*d720*/  MUFU.EX2 R161, R161 ;  /* 0x000000a100a17308 */ /* 0x000fe20000000800 */
[----:B--2---:R-:W-:Y:S01]  /*d730*/  FADD.FTZ R0, R157, R0 ;  /* 0x000000009d007221 */ /* 0x004fe20000010000 */
[----:B------:R-:W-:Y:S01]  /*d740*/  FMUL.FTZ R37, R37, R12 ;  /* 0x0000000c25257220 */ /* 0x000fe20000410000 */
[----:B------:R-:W-:Y:S01]  /*d750*/  FMNMX.FTZ R170, R178, R170, !PT ;  /* 0x000000aab2aa7209 */ /* 0x000fe20007810000 */
[-C--:B------:R-:W-:Y:S01]  /*d760*/  FMUL.FTZ R40, R40, R12.reuse ;  /* 0x0000000c28287220 */ /* 0x080fe20000410000 */
[-C--:B------:R-:W-:Y:S01]  /*d770*/  FMUL.FTZ R41, R41, R12.reuse ;  /* 0x0000000c29297220 */ /* 0x080fe20000410000 */
[----:B------:R-:W-:Y:S01]  /*d780*/  FMUL.FTZ R44, R44, R12 ;  /* 0x0000000c2c2c7220 */ /* 0x000fe20000410000 */
[----:B------:R-:W-:Y:S01]  /*d790*/  FMNMX.FTZ R170, R179, R170, !PT ;  /* 0x000000aab3aa7209 */ /* 0x000fe20007810000 */
[----:B------:R-:W-:Y:S01]  /*d7a0*/  MUFU.EX2 R164, R164 ;  /* 0x000000a400a47308 */ /* 0x000fe20000000800 */
[----:B---3--:R-:W-:Y:S01]  /*d7b0*/  FADD.FTZ R0, R160, R0 ;  /* 0x00000000a0007221 */ /* 0x008fe20000010000 */
[----:B------:R-:W-:Y:S01]  /*d7c0*/  FMUL.FTZ R45, R45, R12 ;  /* 0x0000000c2d2d7220 */ /* 0x000fe20000410000 */
[----:B------:R-:W-:Y:S01]  /*d7d0*/  FMNMX.FTZ R170, R182, R170, !PT ;  /* 0x000000aab6aa7209 */ /* 0x000fe20007810000 */
[-C--:B------:R-:W-:Y:S01]  /*d7e0*/  FMUL.FTZ R48, R48, R12.reuse ;  /* 0x0000000c30307220 */ /* 0x080fe20000410000 */
[-C--:B------:R-:W-:Y:S01]  /*d7f0*/  FMUL.FTZ R49, R49, R12.reuse ;  /* 0x0000000c31317220 */ /* 0x080fe20000410000 */
[----:B------:R-:W-:Y:S01]  /*d800*/  FMUL.FTZ R52, R52, R12 ;  /* 0x0000000c34347220 */ /* 0x000fe20000410000 */
[----:B------:R-:W-:Y:S01]  /*d810*/  FMNMX.FTZ R170, R183, R170, !PT ;  /* 0x000000aab7aa7209 */ /* 0x000fe20007810000 */
[----:B------:R-:W2:Y:S01]  /*d820*/  MUFU.EX2 R165, R165 ;  /* 0x000000a500a57308 */ /* 0x000ea20000000800 */
[-C--:B------:R-:W-:Y:S01]  /*d830*/  FMUL.FTZ R53, R53, R12.reuse ;  /* 0x0000000c35357220 */ /* 0x080fe20000410000 */
[-C--:B------:R-:W-:Y:S01]  /*d840*/  FMUL.FTZ R56, R56, R12.reuse ;  /* 0x0000000c38387220 */ /* 0x080fe20000410000 */
[-C--:B------:R-:W-:Y:S01]  /*d850*/  FMUL.FTZ R57, R57, R12.reuse ;  /* 0x0000000c39397220 */ /* 0x080fe20000410000 */
[----:B------:R-:W3:Y:S01]  /*d860*/  SHFL.BFLY PT, R206, R170, 0x2, 0x1f ;  /* 0x0c401f00aace7f89 */ /* 0x000ee200000e0000 */
        /* <DEDUP_REMOVED lines=23> */
[----:B---3--:R-:W-:Y:S01]  /*d9e0*/  FMNMX.FTZ R170, R170, R206, !PT ;  /* 0x000000ceaaaa7209 */ /* 0x008fe20007810000 */
[-C--:B------:R-:W-:Y:S01]  /*d9f0*/  FMUL.FTZ R100, R100, R12.reuse ;  /* 0x0000000c64647220 */ /* 0x080fe20000410000 */
[-C--:B------:R-:W-:Y:S01]  /*da00*/  FMUL.FTZ R101, R101, R12.reuse ;  /* 0x0000000c65657220 */ /* 0x080fe20000410000 */
[-C--:B------:R-:W-:Y:S01]  /*da10*/  FMUL.FTZ R104, R104, R12.reuse ;  /* 0x0000000c68687220 */ /* 0x080fe20000410000 */
[----:B------:R-:W3:Y:S01]  /*da20*/  MUFU.EX2 R173, R173 ;  /* 0x000000ad00ad7308 */ /* 0x000ee20000000800 */
[----:B------:R-:W4:Y:S01]  /*da30*/  SHFL.BFLY PT, R206, R170, 0x1, 0x1f ;  /* 0x0c201f00aace7f89 */ /* 0x000f2200000e0000 */
        /* <DEDUP_REMOVED lines=23> */
[----:B----4-:R-:W-:Y:S01]  /*dbb0*/  FMNMX.FTZ R170, R170, R206, !PT ;  /* 0x000000ceaaaa7209 */ /* 0x010fe20007810000 */
[----:B------:R-:W-:-:S02]  /*dbc0*/  IMAD.MOV R206, RZ, RZ, -R194 ;  /* 0x000000ffffce7224 */ /* 0x000fc400078e0ac2 */
[-C--:B------:R-:W-:Y:S01]  /*dbd0*/  FMUL.FTZ R148, R148, R12.reuse ;  /* 0x0000000c94947220 */ /* 0x080fe20000410000 */
[----:B------:R-:W-:Y:S01]  /*dbe0*/  FMUL.FTZ R149, R149, R12 ;  /* 0x0000000c95957220 */ /* 0x000fe20000410000 */
[C---:B------:R-:W-:Y:S01]  /*dbf0*/  FSETP.NEU.FTZ.AND P4, PT, R170.reuse, -INF , PT ;  /* 0xff800000aa00780b */ /* 0x040fe20003f9d000 */
[----:B------:R-:W-:Y:S01]  /*dc00*/  FMUL.FTZ R209, R170, R13 ;  /* 0x0000000daad17220 */ /* 0x000fe20000410000 */
[----:B------:R-:W-:Y:S01]  /*dc10*/  ISETP.NE.AND P3, PT, R184, R206, PT ;  /* 0x000000ceb800720c */ /* 0x000fe20003f65270 */
[----:B------:R-:W-:Y:S01]  /*dc20*/  MUFU.EX2 R181, R181 ;  /* 0x000000b500b57308 */ /* 0x000fe20000000800 */
[----:B------:R-:W-:Y:S02]  /*dc30*/  FSEL R206, R170, RZ, P4 ;  /* 0x000000ffaace7208 */ /* 0x000fe40002000000 */
[----:B------:R-:W-:-:S03]  /*dc40*/  FSEL R209, R209, RZ, P4 ;  /* 0x000000ffd1d17208 */ /* 0x000fc60002000000 */
[----:B------:R-:W-:Y:S02]  /*dc50*/  FADD.FTZ R206, -R206, R20 ;  /* 0x00000014cece7221 */ /* 0x000fe40000010100 */
[-CC-:B------:R-:W-:Y:S01]  /*dc60*/  FFMA.FTZ R155, R155, R13.reuse, -R209.reuse ;  /* 0x0000000d9b9b7223 */ /* 0x180fe200000108d1 */
[-CC-:B------:R-:W-:Y:S01]  /*dc70*/  FFMA.FTZ R159, R159, R13.reuse, -R209.reuse ;  /* 0x0000000d9f9f7223 */ /* 0x180fe200000108d1 */
[-C--:B------:R-:W-:Y:S01]  /*dc80*/  FMUL.FTZ R20, R206, R13.reuse ;  /* 0x0000000dce147220 */ /* 0x080fe20000410000 */
[-C--:B------:R-:W-:Y:S01]  /*dc90*/  FFMA.FTZ R206, R158, R13.reuse, -R209 ;  /* 0x0000000d9ece7223 */ /* 0x080fe200000108d1 */
[----:B------:R-:W-:Y:S02]  /*dca0*/  @!P3 IMAD R18, R18, 0x40, R191 ;  /* 0x000000401212b824 */ /* 0x000fe400078e02bf */
[-CC-:B------:R-:W-:Y:S01]  /*dcb0*/  FFMA.FTZ R207, R162, R13.reuse, -R209.reuse ;  /* 0x0000000da2cf7223 */ /* 0x180fe200000108d1 */
[----:B------:R-:W-:Y:S01]  /*dcc0*/  FFMA.FTZ R208, R166, R13, -R209 ;  /* 0x0000000da6d07223 */ /* 0x000fe200000108d1 */
[----:B------:R-:W-:Y:S01]  /*dcd0*/  MUFU.EX2 R159, R159 ;  /* 0x0000009f009f7308 */ /* 0x000fe20000000800 */
[----:B------:R-:W-:-:S02]  /*dce0*/  @!P3 IMAD R18, R18, 0x4, R2 ;  /* 0x000000041212b824 */ /* 0x000fc400078e0202 */
[-CC-:B------:R-:W-:Y:S01]  /*dcf0*/  FFMA.FTZ R163, R163, R13.reuse, -R209.reuse ;  /* 0x0000000da3a37223 */ /* 0x180fe200000108d1 */
[-CC-:B------:R-:W-:Y:S01]  /*dd00*/  FFMA.FTZ R167, R167, R13.reuse, -R209.reuse ;  /* 0x0000000da7a77223 */ /* 0x180fe200000108d1 */
[-CC-:B------:R-:W-:Y:S01]  /*dd10*/  FFMA.FTZ R153, R153, R13.reuse, -R209.reuse ;  /* 0x0000000d99997223 */ /* 0x180fe200000108d1 */
[-CC-:B------:R-:W-:Y:S01]  /*dd20*/  FFMA.FTZ R171, R171, R13.reuse, -R209.reuse ;  /* 0x0000000dabab7223 */ /* 0x180fe200000108d1 */
[----:B------:R-:W-:Y:S01]  /*dd30*/  @!P3 STS [R18+0x28800], R12 ;  /* 0x0288000c1200b388 */ /* 0x000fe20000000800 */
[----:B--2---:R-:W-:Y:S01]  /*dd40*/  F2FP.BF16.F32.PACK_AB R158, R165, R164 ;  /* 0x000000a4a59e723e */ /* 0x004fe200000010ff */
[----:B------:R-:W2:Y:S01]  /*dd50*/  MUFU.EX2 R20, R20 ;  /* 0x0000001400147308 */ /* 0x000ea20000000800 */
[-CC-:B------:R-:W-:Y:S01]  /*dd60*/  FFMA.FTZ R174, R174, R13.reuse, -R209.reuse ;  /* 0x0000000daeae7223 */ /* 0x180fe200000108d1 */
[-CC-:B------:R-:W-:Y:S01]  /*dd70*/  FFMA.FTZ R175, R175, R13.reuse, -R209.reuse ;  /* 0x0000000dafaf7223 */ /* 0x180fe200000108d1 */
[-CC-:B------:R-:W-:Y:S01]  /*dd80*/  FFMA.FTZ R178, R178, R13.reuse, -R209.reuse ;  /* 0x0000000db2b27223 */ /* 0x180fe200000108d1 */
[-CC-:B------:R-:W-:Y:S01]  /*dd90*/  FFMA.FTZ R182, R182, R13.reuse, -R209.reuse ;  /* 0x0000000db6b67223 */ /* 0x180fe200000108d1 */
[-CC-:B------:R-:W-:Y:S01]  /*dda0*/  FFMA.FTZ R183, R183, R13.reuse, -R209.reuse ;  /* 0x0000000db7b77223 */ /* 0x180fe200000108d1 */
[-CC-:B------:R-:W-:Y:S01]  /*ddb0*/  FFMA.FTZ R179, R179, R13.reuse, -R209.reuse ;  /* 0x0000000db3b37223 */ /* 0x180fe200000108d1 */
[----:B---3--:R-:W-:Y:S01]  /*ddc0*/  F2FP.BF16.F32.PACK_AB R162, R173, R232 ;  /* 0x000000e8ada2723e */ /* 0x008fe200000010ff */
[----:B------:R-:W3:Y:S08]  /*ddd0*/  MUFU.EX2 R206, R206 ;  /* 0x000000ce00ce7308 */ /* 0x000ef00000000800 */
[----:B------:R-:W4:Y:S01]  /*dde0*/  MUFU.EX2 R166, R180 ;  /* 0x000000b400a67308 */ /* 0x000f220000000800 */
[----:B--2---:R2:W-:Y:S01]  /*ddf0*/  @!P3 STS [R18+0x28820], R20 ;  /* 0x028820141200b388 */ /* 0x0045e20000000800 */
        /* <DEDUP_REMOVED lines=9> */
[----:B--2---:R-:W-:Y:S01]  /*de90*/  FFMA.FTZ R18, R154, R13, -R209 ;  /* 0x0000000d9a127223 */ /* 0x004fe200000108d1 */
[----:B------:R-:W-:Y:S01]  /*dea0*/  F2FP.BF16.F32.PACK_AB R154, R157, R156 ;  /* 0x0000009c9d9a723e */ /* 0x000fe200000010ff */
[C---:B------:R-:W-:Y:S01]  /*deb0*/  FADD.FTZ R157, R161.reuse, R0 ;  /* 0x00000000a19d7221 */ /* 0x040fe20000010000 */
[----:B------:R-:W-:Y:S01]  /*dec0*/  F2FP.BF16.F32.PACK_AB R156, R161, R160 ;  /* 0x000000a0a19c723e */ /* 0x000fe200000010ff */
[----:B------:R-:W-:Y:S01]  /*ded0*/  FMUL.FTZ R42, R42, R20 ;  /* 0x000000142a2a7220 */ /* 0x000fe20000410000 */
[----:B------:R-:W-:Y:S01]  /*dee0*/  F2FP.BF16.F32.PACK_AB R160, R169, R168 ;  /* 0x000000a8a9a0723e */ /* 0x000fe200000010ff */
[----:B------:R-:W-:Y:S01]  /*def0*/  FADD.FTZ R0, R164, R157 ;  /* 0x0000009da4007221 */ /* 0x000fe20000010000 */
[----:B------:R-:W-:Y:S01]  /*df00*/  MUFU.EX2 R208, R208 ;  /* 0x000000d000d07308 */ /* 0x000fe20000000800 */
[----:B------:R-:W-:Y:S01]  /*df10*/  F2FP.BF16.F32.PACK_AB R164, R177, R176 ;  /* 0x000000b0b1a4723e */ /* 0x000fe200000010ff */
[-C--:B------:R-:W-:Y:S01]  /*df20*/  FMUL.FTZ R43, R43, R20.reuse ;  /* 0x000000142b2b7220 */ /* 0x080fe20000410000 */
[----:B------:R-:W-:Y:S01]  /*df30*/  FADD.FTZ R157, R165, R0 ;  /* 0x00000000a59d7221 */ /* 0x000fe20000010000 */
[-C--:B------:R-:W-:Y:S01]  /*df40*/  FMUL.FTZ R46, R46, R20.reuse ;  /* 0x000000142e2e7220 */ /* 0x080fe20000410000 */
[-C--:B------:R-:W-:Y:S01]  /*df50*/  FMUL.FTZ R47, R47, R20.reuse ;  /* 0x000000142f2f7220 */ /* 0x080fe20000410000 */
[-C--:B------:R-:W-:Y:S01]  /*df60*/  FMUL.FTZ R50, R50, R20.reuse ;  /* 0x0000001432327220 */ /* 0x080fe20000410000 */
[----:B------:R-:W-:Y:S01]  /*df70*/  FADD.FTZ R0, R168, R157 ;  /* 0x0000009da8007221 */ /* 0x000fe20000010000 */
[----:B------:R-:W-:Y:S01]  /*df80*/  MUFU.EX2 R167, R167 ;  /* 0x000000a700a77308 */ /* 0x000fe20000000800 */
[-C--:B------:R-:W-:Y:S01]  /*df90*/  FMUL.FTZ R51, R51, R20.reuse ;  /* 0x0000001433337220 */ /* 0x080fe20000410000 */
[-C--:B------:R-:W-:Y:S01]  /*dfa0*/  FMUL.FTZ R54, R54, R20.reuse ;  /* 0x0000001436367220 */ /* 0x080fe20000410000 */
[----:B------:R-:W-:Y:S01]  /*dfb0*/  FADD.FTZ R157, R169, R0 ;  /* 0x00000000a99d7221 */ /* 0x000fe20000010000 */
[-C--:B------:R-:W-:Y:S01]  /*dfc0*/  FMUL.FTZ R55, R55, R20.reuse ;  /* 0x0000001437377220 */ /* 0x080fe20000410000 */
[-C--:B------:R-:W-:Y:S01]  /*dfd0*/  FMUL.FTZ R58, R58, R20.reuse ;  /* 0x000000143a3a7220 */ /* 0x080fe20000410000 */
[-C--:B------:R-:W-:Y:S01]  /*dfe0*/  FMUL.FTZ R59, R59, R20.reuse ;  /* 0x000000143b3b7220 */ /* 0x080fe20000410000 */
[----:B------:R-:W-:Y:S01]  /*dff0*/  FADD.FTZ R0, R232, R157 ;  /* 0x0000009de8007221 */ /* 0x000fe20000010000 */
[----:B------:R3:W-:Y:S01]  /*e000*/  MUFU.EX2 R168, R155 ;  /* 0x0000009b00a87308 */ /* 0x0007e20000000800 */
[-C--:B------:R-:W-:Y:S01]  /*e010*/  FMUL.FTZ R62, R62, R20.reuse ;  /* 0x000000143e3e7220 */ /* 0x080fe20000410000 */
[-C--:B------:R-:W-:Y:S01]  /*e020*/  FMUL.FTZ R63, R63, R20.reuse ;  /* 0x000000143f3f7220 */ /* 0x080fe20000410000 */
[----:B------:R-:W-:Y:S01]  /*e030*/  FADD.FTZ R161, R173, R0 ;  /* 0x00000000ada17221 */ /* 0x000fe20000010000 */
[-C--:B------:R-:W-:Y:S01]  /*e040*/  FMUL.FTZ R66, R66, R20.reuse ;  /* 0x0000001442427220 */ /* 0x080fe20000410000 */
[-C--:B------:R-:W-:Y:S01]  /*e050*/  FMUL.FTZ R67, R67, R20.reuse ;  /* 0x0000001443437220 */ /* 0x080fe20000410000 */
[----:B------:R-:W-:Y:S01]  /*e060*/  FMUL.FTZ R70, R70, R20 ;  /* 0x0000001446467220 */ /* 0x000fe20000410000 */
[----:B------:R-:W-:Y:S01]  /*e070*/  FADD.FTZ R0, R176, R161 ;  /* 0x000000a1b0007221 */ /* 0x000fe20000010000 */
[----:B------:R-:W2:Y:S01]  /*e080*/  MUFU.EX2 R157, R18 ;  /* 0x00000012009d7308 */ /* 0x000ea20000000800 */
[----:B---3--:R-:W-:Y:S01]  /*e090*/  F2FP.BF16.F32.PACK_AB R155, R159, R206 ;  /* 0x000000ce9f9b723e */ /* 0x008fe200000010ff */
[-C--:B------:R-:W-:Y:S01]  /*e0a0*/  FMUL.FTZ R71, R71, R20.reuse ;  /* 0x0000001447477220 */ /* 0x080fe20000410000 */
[----:B------:R-:W-:Y:S01]  /*e0b0*/  FADD.FTZ R161, R177, R0 ;  /* 0x00000000b1a17221 */ /* 0x000fe20000010000 */
[-C--:B------:R-:W-:Y:S01]  /*e0c0*/  FMUL.FTZ R74, R74, R20.reuse ;  /* 0x000000144a4a7220 */ /* 0x080fe20000410000 */
[-C--:B------:R-:W-:Y:S01]  /*e0d0*/  FMUL.FTZ R75, R75, R20.reuse ;  /* 0x000000144b4b7220 */ /* 0x080fe20000410000 */
[----:B------:R-:W-:Y:S01]  /*e0e0*/  FMUL.FTZ R78, R78, R20 ;  /* 0x000000144e4e7220 */ /* 0x000fe20000410000 */
[----:B----4-:R-:W-:Y:S01]  /*e0f0*/  FADD.FTZ R0, R166, R161 ;  /* 0x000000a1a6007221 */ /* 0x010fe20000010000 */
[----:B------:R-:W3:Y:S01]  /*e100*/  MUFU.EX2 R18, R163 ;  /* 0x000000a300127308 */ /* 0x000ee20000000800 */
[----:B------:R-:W-:Y:S01]  /*e110*/  F2FP.BF16.F32.PACK_AB R166, R181, R166 ;  /* 0x000000a6b5a6723e */ /* 0x000fe200000010ff */
[-C--:B------:R-:W-:Y:S01]  /*e120*/  FMUL.FTZ R79, R79, R20.reuse ;  /* 0x000000144f4f7220 */ /* 0x080fe20000410000 */
[----:B------:R-:W-:Y:S01]  /*e130*/  FADD.FTZ R0, R181, R0 ;  /* 0x00000000b5007221 */ /* 0x000fe20000010000 */
[-C--:B------:R-:W-:Y:S01]  /*e140*/  FMUL.FTZ R82, R82, R20.reuse ;  /* 0x0000001452527220 */ /* 0x080fe20000410000 */
[-C--:B------:R-:W-:Y:S01]  /*e150*/  FMUL.FTZ R83, R83, R20.reuse ;  /* 0x0000001453537220 */ /* 0x080fe20000410000 */
[-C--:B------:R-:W-:Y:S01]  /*e160*/  FMUL.FTZ R86, R86, R20.reuse ;  /* 0x0000001456567220 */ /* 0x080fe20000410000 */
[-C--:B------:R-:W-:Y:S01]  /*e170*/  FMUL.FTZ R87, R87, R20.reuse ;  /* 0x0000001457577220 */ /* 0x080fe20000410000 */
[----:B------:R4:W5:Y:S01]  /*e180*/  MUFU.EX2 R161, R153 ;  /* 0x0000009900a17308 */ /* 0x0009620000000800 */
[----:B--2---:R-:W-:Y:S01]  /*e190*/  FFMA.FTZ R3, R20, R3, R157 ;  /* 0x0000000314037223 */ /* 0x004fe2000001009d */
[-C--:B------:R-:W-:Y:S01]  /*e1a0*/  FMUL.FTZ R90, R90, R20.reuse ;  /* 0x000000145a5a7220 */ /* 0x080fe20000410000 */
[-C--:B------:R-:W-:Y:S01]  /*e1b0*/  FMUL.FTZ R91, R91, R20.reuse ;  /* 0x000000145b5b7220 */ /* 0x080fe20000410000 */
[-C--:B------:R-:W-:Y:S01]  /*e1c0*/  FMUL.FTZ R94, R94, R20.reuse ;  /* 0x000000145e5e7220 */ /* 0x080fe20000410000 */
[----:B------:R-:W-:Y:S01]  /*e1d0*/  FADD.FTZ R3, R168, R3 ;  /* 0x00000003a8037221 */ /* 0x000fe20000010000 */
[-C--:B------:R-:W-:Y:S01]  /*e1e0*/  FMUL.FTZ R95, R95, R20.reuse ;  /* 0x000000145f5f7220 */ /* 0x080fe20000410000 */
[----:B------:R-:W-:Y:S01]  /*e1f0*/  FMUL.FTZ R98, R98, R20 ;  /* 0x0000001462627220 */ /* 0x000fe20000410000 */
[----:B------:R-:W2:Y:S01]  /*e200*/  MUFU.EX2 R176, R171 ;  /* 0x000000ab00b07308 */ /* 0x000ea20000000800 */
[----:B------:R-:W-:Y:S01]  /*e210*/  FADD.FTZ R230, R206, R3 ;  /* 0x00000003cee67221 */ /* 0x000fe20000010000 */
[----:B----4-:R-:W-:Y:S01]  /*e220*/  F2FP.BF16.F32.PACK_AB R153, R168, R157 ;  /* 0x0000009da899723e */ /* 0x010fe200000010ff */
[----:B------:R-:W-:Y:S01]  /*e230*/  BAR.SYNC.DEFER_BLOCKING 0xf, 0x100 ;  /* 0x03c4000000007b1d */ /* 0x000fe20000010000 */
[----:B---3--:R-:W-:Y:S01]  /*e240*/  F2FP.BF16.F32.PACK_AB R157, R18, R207 ;  /* 0x000000cf129d723e */ /* 0x008fe200000010ff */
[----:B------:R-:W-:Y:S01]  /*e250*/  FADD.FTZ R230, R159, R230 ;  /* 0x000000e69fe67221 */ /* 0x000fe20000010000 */
[----:B------:R-:W-:Y:S01]  /*e260*/  F2FP.BF16.F32.PACK_AB R159, R167, R208 ;  /* 0x000000d0a79f723e */ /* 0x000fe200000010ff */
[-C--:B------:R-:W-:Y:S01]  /*e270*/  FMUL.FTZ R99, R99, R20.reuse ;  /* 0x0000001463637220 */ /* 0x080fe20000410000 */
[-C--:B------:R-:W-:Y:S01]  /*e280*/  FMUL.FTZ R102, R102, R20.reuse ;  /* 0x0000001466667220 */ /* 0x080fe20000410000 */
[----:B------:R-:W-:Y:S01]  /*e290*/  FADD.FTZ R3, R207, R230 ;  /* 0x000000e6cf037221 */ /* 0x000fe20000010000 */
[----:B------:R3:W4:Y:S01]  /*e2a0*/  MUFU.EX2 R163, R174 ;  /* 0x000000ae00a37308 */ /* 0x0007220000000800 */
[-C--:B------:R-:W-:Y:S01]  /*e2b0*/  FMUL.FTZ R103, R103, R20.reuse ;  /* 0x0000001467677220 */ /* 0x080fe20000410000 */
[-C--:B------:R-:W-:Y:S01]  /*e2c0*/  FMUL.FTZ R106, R106, R20.reuse ;  /* 0x000000146a6a7220 */ /* 0x080fe20000410000 */
[----:B------:R-:W-:Y:S01]  /*e2d0*/  FADD.FTZ R3, R18, R3 ;  /* 0x0000000312037221 */ /* 0x000fe20000010000 */
        /* <DEDUP_REMOVED lines=9> */
[----:B------:R-:W-:Y:S01]  /*e370*/  FADD.FTZ R174, R167, R174 ;  /* 0x000000aea7ae7221 */ /* 0x000fe20000010000 */
[-C--:B------:R-:W-:Y:S01]  /*e380*/  FMUL.FTZ R122, R122, R20.reuse ;  /* 0x000000147a7a7220 */ /* 0x080fe20000410000 */
[-C--:B------:R-:W-:Y:S01]  /*e390*/  FMUL.FTZ R123, R123, R20.reuse ;  /* 0x000000147b7b7220 */ /* 0x080fe20000410000 */
[----:B------:R-:W3:Y:S01]  /*e3a0*/  MUFU.EX2 R165, R178 ;  /* 0x000000b200a57308 */ /* 0x000ee20000000800 */
[----:B-----5:R-:W-:Y:S01]  /*e3b0*/  FADD.FTZ R3, R161, R174 ;  /* 0x000000aea1037221 */ /* 0x020fe20000010000 */
[----:B--2---:R-:W-:Y:S01]  /*e3c0*/  F2FP.BF16.F32.PACK_AB R161, R176, R161 ;  /* 0x000000a1b0a1723e */ /* 0x004fe200000010ff */
[----:B------:R2:W-:Y:S01]  /*e3d0*/  STSM.16.M88.4 [R195+0x26800], R152 ;  /* 0x02680098c3007844 */ /* 0x0005e20000000200 */
[-C--:B------:R-:W-:Y:S01]  /*e3e0*/  FMUL.FTZ R126, R126, R20.reuse ;  /* 0x000000147e7e7220 */ /* 0x080fe20000410000 */
[----:B------:R-:W-:Y:S01]  /*e3f0*/  FADD.FTZ R168, R176, R3 ;  /* 0x00000003b0a87221 */ /* 0x000fe20000010000 */
[-C--:B------:R-:W-:Y:S01]  /*e400*/  FMUL.FTZ R127, R127, R20.reuse ;  /* 0x000000147f7f7220 */ /* 0x080fe20000410000 */
[----:B------:R2:W-:Y:S01]  /*e410*/  STSM.16.M88.4 [R196], R156 ;  /* 0x0000009cc4007844 */ /* 0x0005e20000000200 */
[----:B------:R-:W5:Y:S01]  /*e420*/  MUFU.EX2 R12, R179 ;  /* 0x000000b3000c7308 */ /* 0x000f620000000800 */
[----:B----4-:R-:W-:Y:S01]  /*e430*/  FADD.FTZ R3, R163, R168 ;  /* 0x000000a8a3037221 */ /* 0x010fe20000010000 */
[----:B0-----:R-:W-:Y:S01]  /*e440*/  F2FP.BF16.F32.PACK_AB R163, R180, R163 ;  /* 0x000000a3b4a3723e */ /* 0x001fe200000010ff */
[-C--:B------:R-:W-:Y:S01]  /*e450*/  FMUL.FTZ R130, R130, R20.reuse ;  /* 0x0000001482827220 */ /* 0x080fe20000410000 */
[-C--:B------:R-:W-:Y:S01]  /*e460*/  FMUL.FTZ R131, R131, R20.reuse ;  /* 0x0000001483837220 */ /* 0x080fe20000410000 */
[----:B------:R-:W-:Y:S01]  /*e470*/  FADD.FTZ R168, R180, R3 ;  /* 0x00000003b4a87221 */ /* 0x000fe20000010000 */
[-C--:B------:R-:W-:Y:S01]  /*e480*/  FMUL.FTZ R134, R134, R20.reuse ;  /* 0x0000001486867220 */ /* 0x080fe20000410000 */
[----:B------:R2:W-:Y:S01]  /*e490*/  STSM.16.M88.4 [R198], R160 ;  /* 0x000000a0c6007844 */ /* 0x0005e20000000200 */
        /* <DEDUP_REMOVED lines=9> */
[C---:B-----5:R-:W-:Y:S01]  /*e530*/  FADD.FTZ R3, R12.reuse, R3 ;  /* 0x000000030c037221 */ /* 0x060fe20000010000 */
[----:B------:R-:W-:Y:S01]  /*e540*/  F2FP.BF16.F32.PACK_AB R165, R12, R165 ;  /* 0x000000a50ca5723e */ /* 0x000fe200000010ff */
[-C--:B------:R-:W-:Y:S01]  /*e550*/  FMUL.FTZ R147, R147, R20.reuse ;  /* 0x0000001493937220 */ /* 0x080fe20000410000 */
[-C--:B------:R-:W-:Y:S01]  /*e560*/  FMUL.FTZ R150, R150, R20.reuse ;  /* 0x0000001496967220 */ /* 0x080fe20000410000 */
[----:B------:R-:W-:Y:S01]  /*e570*/  FMUL.FTZ R151, R151, R20 ;  /* 0x0000001497977220 */ /* 0x000fe20000410000 */
[----:B0-----:R-:W-:Y:S01]  /*e580*/  FADD.FTZ R18, R182, R3 ;  /* 0x00000003b6127221 */ /* 0x001fe20000010000 */
[----:B---3--:R-:W-:-:S03]  /*e590*/  F2FP.BF16.F32.PACK_AB R167, R183, R182 ;  /* 0x000000b6b7a7723e */ /* 0x008fc600000010ff */
[----:B------:R-:W-:Y:S02]  /*e5a0*/  FADD.FTZ R3, R183, R18 ;  /* 0x00000012b7037221 */ /* 0x000fe40000010000 */
[----:B------:R2:W-:Y:S01]  /*e5b0*/  STSM.16.M88.4 [R197], R164 ;  /* 0x000000a4c5007844 */ /* 0x0005e20000000200 */
[----:B------:R-:W-:Y:S05]  /*e5c0*/  @!P0 BRA `(.L_x_2768) ;  /* 0x0000000000048947 */ /* 0x000fea0003800000 */
[----:B------:R-:W-:Y:S01]  /*e5d0*/  BPT.TRAP 0x1 ;  /* 0x000000040000795c */ /* 0x000fe20000300000 */
.L_x_2768:
[----:B------:R0:W3:Y:S01]  /*e5e0*/  SYNCS.PHASECHK.TRANS64.TRYWAIT P3, [R212+URZ+0x28c50], R213 ;  /* 0x028c50d5d40075a7 */ /* 0x0000e2000806017f */
[----:B------:R-:W-:Y:S05]  /*e5f0*/  @!P0 BRA `(.L_x_2769) ;  /* 0x0000000000048947 */ /* 0x000fea0003800000 */
[----:B------:R-:W-:Y:S01]  /*e600*/  BPT.TRAP 0x1 ;  /* 0x000000040000795c */ /* 0x000fe20000300000 */
.L_x_2769:
[----:B------:R-:W-:Y:S04]  /*e610*/  BSSY B2, `(.L_x_2770) ;  /* 0x0000004000027945 */ /* 0x000fe80003800000 */
[----:B---3--:R-:W-:Y:S05]  /*e620*/  @P3 BRA `(.L_x_2771) ;  /* 0x0000000000083947 */ /* 0x008fea0003800000 */
[----:B------:R-:W3:Y:S02]  /*e630*/  SYNCS.PHASECHK.TRANS64.TRYWAIT P3, [R212+URZ+0x28c50], R213 ;  /* 0x028c50d5d40075a7 */ /* 0x000ee4000806017f */
[----:B---3--:R-:W-:Y:S05]  /*e640*/  @!P3 BRA `(.L_x_2772) ;  /* 0x0000011c0018b947 */ /* 0x008fea0003800000 */
.L_x_2771:
[----:B------:R-:W-:Y:S05]  /*e650*/  BSYNC B2 ;  /* 0x0000000000027941 */ /* 0x000fea0003800000 */
.L_x_2770:
[----:B------:R-:W-:Y:S01]  /*e660*/  IMAD R168, R211, 0x1000, R190 ;  /* 0x00001000d3a87824 */ /* 0x000fe200078e02be */
[----:B------:R-:W-:Y:S01]  /*e670*/  WARPGROUP.ARRIVE ;  /* 0x00000000000079c5 */ /* 0x000fe20000000000 */
[----:B------:R-:W-:Y:S01]  /*e680*/  IMAD.MOV.U32 R169, RZ, RZ, 0x40000040 ;  /* 0x40000040ffa97424 */ /* 0x000fe200078e00ff */
[----:B------:R-:W-:Y:S01]  /*e690*/  ISETP.GT.AND P3, PT, R14, R210, PT ;  /* 0x000000d20e00720c */ /* 0x000fe20003f64270 */
[----:B01-3--:R-:W-:Y:S01]  /*e6a0*/  @!P1 VIADD R212, R212, 0x28c60 ;  /* 0x00028c60d4d49836 */ /* 0x00bfe20000000000 */
[----:B------:R-:W-:Y:S01]  /*e6b0*/  R2UR UR6, R168 ;  /* 0x00000000a80672ca */ /* 0x000fe200000e0000 */
[----:B------:R-:W-:Y:S01]  /*e6c0*/  VIADD R14, R14, 0xffffffff ;  /* 0xffffffff0e0e7836 */ /* 0x000fe20000000000 */
[----:B------:R-:W-:Y:S01]  /*e6d0*/  R2UR UR7, R169 ;  /* 0x00000000a90772ca */ /* 0x000fe200000e0000 */
[----:B------:R-:W-:Y:S01]  /*e6e0*/  IMAD.MOV.U32 R169, RZ, RZ, 0x40000040 ;  /* 0x40000040ffa97424 */ /* 0x000fe200078e00ff */
[----:B------:R-:W-:Y:S01]  /*e6f0*/  @!P1 PRMT R212, RZ, 0x654, R212 ;  /* 0x00000654ffd49816 */ /* 0x000fe200000000d4 */
[----:B------:R-:W-:-:S02]  /*e700*/  IMAD.MOV.U32 R20, RZ, RZ, R170 ;  /* 0x000000ffff147224 */ /* 0x000fc400078e00aa */
[----:B------:R-:W-:Y:S02]  /*e710*/  IMAD.MOV.U32 R12, RZ, RZ, R172 ;  /* 0x000000ffff0c7224 */ /* 0x000fe400078e00ac */
[----:B------:R-:W-:-:S06]  /*e720*/  IMAD.MOV.U32 R18, RZ, RZ, R211 ;  /* 0x000000ffff127224 */ /* 0x000fcc00078e00d3 */
        /* <DEDUP_REMOVED lines=34> */
[----:B------:R-:W-:Y:S05]  /*e950*/  BSYNC B0 ;  /* 0x0000000000007941 */ /* 0x000fea0003800000 */
.L_x_2754:
[----:B------:R-:W-:Y:S02]  /*e960*/  IMAD.MOV.U32 R20, RZ, RZ, R170 ;  /* 0x000000ffff147224 */ /* 0x000fe400078e00aa */
[----:B------:R-:W-:Y:S02]  /*e970*/  IMAD.MOV.U32 R12, RZ, RZ, R172 ;  /* 0x000000ffff0c7224 */ /* 0x000fe400078e00ac */
[----:B------:R-:W-:-:S07]  /*e980*/  IMAD.MOV.U32 R18, RZ, RZ, R211 ;  /* 0x000000ffff127224 */ /* 0x000fce00078e00d3 */
.L_x_2753:
[----:B------:R-:W-:Y:S05]  /*e990*/  BSYNC B1 ;  /* 0x0000000000017941 */ /* 0x000fea0003800000 */
.L_x_2752:
[----:B------:R-:W1:Y:S01]  /*e9a0*/  LDC R152, c[0x0][0x448] ;  /* 0x00011200ff987b82 */ /* 0x000e620000000800 */
[----:B------:R-:W-:-:S07]  /*e9b0*/  IADD3 R155, R23, 0x1, -R22 ;  /* 0x00000001179b7810 */ /* 0x000fce0007ffe816 */
[----:B------:R-:W2:Y:S01]  /*e9c0*/  LDC R156, c[0x0][0x9e4] ;  /* 0x00027900ff9c7b82 */ /* 0x000ea20000000800 */
[----:B-1----:R-:W-:Y:S01]  /*e9d0*/  ISETP.NE.AND P5, PT, R152, 0x1, PT ;  /* 0x000000019800780c */ /* 0x002fe20003fa5270 */
[----:B------:R-:W-:Y:S01]  /*e9e0*/  VIADD R152, R192, 0x3f ;  /* 0x0000003fc0987836 */ /* 0x000fe20000000000 */
[----:B--2---:R-:W-:-:S11]  /*e9f0*/  ISETP.GE.AND P6, PT, R156, 0x1, PT ;  /* 0x000000019c00780c */ /* 0x004fd60003fc6270 */
[----:B------:R-:W1:Y:S08]  /*ea00*/  @P5 LDC R153, c[0x0][0x44c] ;  /* 0x00011300ff995b82 */ /* 0x000e700000000800 */
[----:B------:R-:W2:Y:S01]  /*ea10*/  @P5 LDC R154, c[0x0][0x450] ;  /* 0x00011400ff9a5b82 */ /* 0x000ea20000000800 */
[----:B-1----:R-:W-:-:S05]  /*ea20*/  @P5 IMAD.HI.U32 R153, R152, R153, RZ ;  /* 0x0000009998995227 */ /* 0x002fca00078e00ff */
[----:B--2---:R-:W-:-:S05]  /*ea30*/  @P5 SHF.R.U32.HI R152, RZ, R154, R153 ;  /* 0x0000009aff985219 */ /* 0x004fca0000011699 */
[----:B------:R-:W-:-:S04]  /*ea40*/  IMAD.IADD R152, R155, 0x1, R152 ;  /* 0x000000019b987824 */ /* 0x000fc800078e0298 */
[----:B------:R-:W-:Y:S01]  /*ea50*/  IMAD.IADD R154, R152, 0x1, -R21 ;  /* 0x00000001989a7824 */ /* 0x000fe200078e0a15 */
[----:B------:R-:W-:Y:S06]  /*ea60*/  @!P6 BRA `(.L_x_2774) ;  /* 0x000000000048e947 */ /* 0x000fec0003800000 */
[----:B------:R-:W-:Y:S01]  /*ea70*/  IMAD.MOV.U32 R21, RZ, RZ, R152 ;  /* 0x000000ffff157224 */ /* 0x000fe200078e0098 */
[----:B------:R-:W-:Y:S04]  /*ea80*/  BSSY B0, `(.L_x_2775) ;  /* 0x000000e000007945 */ /* 0x000fe80003800000 */
[----:B------:R-:W-:-:S13]  /*ea90*/  ISETP.GT.AND P2, PT, R21, -0x1, PT ;  /* 0xffffffff1500780c */ /* 0x000fda0003f44270 */
[----:B------:R-:W-:Y:S05]  /*eaa0*/  @P2 BRA `(.L_x_2776) ;  /* 0x00000000001c2947 */ /* 0x000fea0003800000 */
[----:B------:R-:W-:Y:S02]  /*eab0*/  ISETP.NE.AND P2, PT, R156, 0x1, PT ;  /* 0x000000019c00780c */ /* 0x000fe40003f45270 */
[----:B------:R-:W-:-:S11]  /*eac0*/  LOP3.LUT R21, RZ, R21, RZ, 0x33, !PT ;  /* 0x00000015ff157212 */ /* 0x000fd600078e33ff */
[----:B------:R-:W1:Y:S02]  /*ead0*/  @P2 LDC.64 R152, c[0x0][0x9e8] ;  /* 0x00027a00ff982b82 */ /* 0x000e640000000a00 */
[----:B-1----:R-:W-:-:S05]  /*eae0*/  @P2 IMAD.HI.U32 R152, R21, R152, RZ ;  /* 0x0000009815982227 */ /* 0x002fca00078e00ff */
[----:B------:R-:W-:-:S04]  /*eaf0*/  @P2 SHF.R.U32.HI R21, RZ, R153, R152 ;  /* 0x00000099ff152219 */ /* 0x000fc80000011698 */
[----:B------:R-:W-:Y:S01]  /*eb00*/  LOP3.LUT R21, RZ, R21, RZ, 0x33, !PT ;  /* 0x00000015ff157212 */ /* 0x000fe200078e33ff */
[----:B------:R-:W-:Y:S06]  /*eb10*/  BRA `(.L_x_2777) ;  /* 0x0000000000107947 */ /* 0x000fec0003800000 */
.L_x_2776:
[----:B------:R-:W-:-:S13]  /*eb20*/  ISETP.NE.AND P2, PT, R156, 0x1, PT ;  /* 0x000000019c00780c */ /* 0x000fda0003f45270 */
[----:B------:R-:W1:Y:S02]  /*eb30*/  @P2 LDC.64 R152, c[0x0][0x9e8] ;  /* 0x00027a00ff982b82 */ /* 0x000e640000000a00 */
[----:B-1----:R-:W-:-:S05]  /*eb40*/  @P2 IMAD.HI.U32 R152, R21, R152, RZ ;  /* 0x0000009815982227 */ /* 0x002fca00078e00ff */
[----:B------:R-:W-:-:S07]  /*eb50*/  @P2 SHF.R.U32.HI R21, RZ, R153, R152 ;  /* 0x00000099ff152219 */ /* 0x000fce0000011698 */
.L_x_2777:
[----:B------:R-:W-:Y:S05]  /*eb60*/  BSYNC B0 ;  /* 0x0000000000007941 */ /* 0x000fea0003800000 */
.L_x_2775:
[----:B------:R-:W-:-:S05]  /*eb70*/  IMAD R21, R21, R156, RZ ;  /* 0x0000009c15157224 */ /* 0x000fca00078e02ff */
[----:B------:R-:W-:-:S07]  /*eb80*/  VIMNMX R154, R154, R21, !PT ;  /* 0x000000159a9a7248 */ /* 0x000fce0007fe0100 */
.L_x_2774:
[----:B------:R-:W-:Y:S01]  /*eb90*/  VIADD R154, R154, 0x3f ;  /* 0x0000003f9a9a7836 */ /* 0x000fe20000000000 */
[----:B------:R-:W-:Y:S04]  /*eba0*/  BSSY B0, `(.L_x_2778) ;  /* 0x00001ad000007945 */ /* 0x000fe80003800000 */
[----:B------:R-:W-:-:S04]  /*ebb0*/  SHF.R.S32.HI R21, RZ, 0x1f, R154 ;  /* 0x0000001fff157819 */ /* 0x000fc8000001149a */
[----:B------:R-:W-:-:S04]  /*ebc0*/  LEA.HI R21, R21, R154, RZ, 0x6 ;  /* 0x0000009a15157211 */ /* 0x000fc800078f30ff */
[----:B------:R-:W-:-:S04]  /*ebd0*/  SHF.R.S32.HI R21, RZ, 0x6, R21 ;  /* 0x00000006ff157819 */ /* 0x000fc80000011415 */
[----:B------:R-:W-:-:S04]  /*ebe0*/  VIMNMX R21, R202, R21, !PT ;  /* 0x00000015ca157248 */ /* 0x000fc80007fe0100 */
[----:B------:R-:W-:-:S13]  /*ebf0*/  ISETP.GE.AND P2, PT, R14, R21, PT ;  /* 0x000000150e00720c */ /* 0x000fda0003f46270 */
[----:B------:R-:W-:Y:S05]  /*ec00*/  @!P2 BRA `(.L_x_2779) ;  /* 0x000000180098a947 */ /* 0x000fea0003800000 */
[----:B------:R-:W-:Y:S01]  /*ec10*/  BSSY B1, `(.L_x_2780) ;  /* 0x00001a4000017945 */ /* 0x000fe20003800000 */
[----:B------:R-:W-:Y:S02]  /*ec20*/  IMAD.MOV.U32 R208, RZ, RZ, R20 ;  /* 0x000000ffffd07224 */ /* 0x000fe400078e0014 */
[----:B------:R-:W-:Y:S02]  /*ec30*/  IMAD.MOV.U32 R209, RZ, RZ, R12 ;  /* 0x000000ffffd17224 */ /* 0x000fe400078e000c */
[----:B------:R-:W-:Y:S02]  /*ec40*/  IMAD.MOV.U32 R206, RZ, RZ, R14 ;  /* 0x000000ffffce7224 */ /* 0x000fe400078e000e */
[----:B------:R-:W-:-:S07]  /*ec50*/  IMAD.MOV.U32 R210, RZ, RZ, R18 ;  /* 0x000000ffffd27224 */ /* 0x000fce00078e0012 */
.L_x_2791:
[----:B------:R-:W-:Y:S02]  /*ec60*/  VIADD R18, R210, 0x1 ;  /* 0x00000001d2127836 */ /* 0x000fe40000000000 */
[----:B------:R-:W-:Y:S02]  /*ec70*/  IMAD.MOV.U32 R12, RZ, RZ, R206 ;  /* 0x000000ffff0c7224 */ /* 0x000fe400078e00ce */
[----:B------:R-:W-:Y:S01]  /*ec80*/  VIADD R206, R206, 0xffffffff ;  /* 0xffffffffcece7836 */ /* 0x000fe20000000000 */
[----:B------:R-:W-:Y:S02]  /*ec90*/  ISETP.NE.AND P3, PT, R18, 0x2, PT ;  /* 0x000000021200780c */ /* 0x000fe40003f65270 */
[----:B------:R-:W-:Y:S02]  /*eca0*/  ISETP.GT.AND P2, PT, R12, R21, PT ;  /* 0x000000150c00720c */ /* 0x000fe40003f44270 */
[----:B------:R-:W-:Y:S02]  /*ecb0*/  SEL R12, RZ, 0x1, P3 ;  /* 0x00000001ff0c7807 */ /* 0x000fe40001800000 */
[----:B------:R-:W-:-:S02]  /*ecc0*/  SEL R18, R18, RZ, P3 ;  /* 0x000000ff12127207 */ /* 0x000fc40001800000 */
[----:B------:R-:W-:Y:S01]  /*ecd0*/  LOP3.LUT R19, R19, R12, RZ, 0x3c, !PT ;  /* 0x0000000c13137212 */ /* 0x000fe200078e3cff */
[----:B-1----:R-:W-:Y:S06]  /*ece0*/  @!P0 BRA `(.L_x_2781) ;  /* 0x0000000000048947 */ /* 0x002fec0003800000 */
[----:B------:R-:W-:Y:S01]  /*ecf0*/  BPT.TRAP 0x1 ;  /* 0x000000040000795c */ /* 0x000fe20000300000 */
.L_x_2781:
[----:B------:R-:W-:Y:S01]  /*ed00*/  IMAD R14, R18, 0x8, R2 ;  /* 0x00000008120e7824 */ /* 0x000fe200078e0202 */
[----:B------:R-:W-:-:S04]  /*ed10*/  SHF.L.U32 R207, R19, 0x1f, RZ ;  /* 0x0000001f13cf7819 */ /* 0x000fc800000006ff */
[----:B------:R1:W2:Y:S01]  /*ed20*/  SYNCS.PHASECHK.TRANS64.TRYWAIT P3, [R14+URZ+0x28c30], R207 ;  /* 0x028c30cf0e0075a7 */ /* 0x0002a2000806017f */
[----:B------:R-:W-:Y:S05]  /*ed30*/  @!P0 BRA `(.L_x_2782) ;  /* 0x0000000000048947 */ /* 0x000fea0003800000 */
[----:B------:R-:W-:Y:S01]  /*ed40*/  BPT.TRAP 0x1 ;  /* 0x000000040000795c */ /* 0x000fe20000300000 */
.L_x_2782:
[----:B------:R-:W-:Y:S01]  /*ed50*/  BSSY B2, `(.L_x_2783) ;  /* 0x0000006000027945 */ /* 0x000fe20003800000 */
[----:B------:R-:W-:Y:S02]  /*ed60*/  IMAD R154, R18, 0x200, R15 ;  /* 0x00000200129a7824 */ /* 0x000fe400078e020f */
[----:B------:R-:W-:Y:S01]  /*ed70*/  IMAD.MOV.U32 R155, RZ, RZ, 0x40000040 ;  /* 0x40000040ff9b7424 */ /* 0x000fe200078e00ff */
[----:B--2---:R-:W-:Y:S06]  /*ed80*/  @P3 BRA `(.L_x_2784) ;  /* 0x0000000000083947 */ /* 0x004fec0003800000 */
[----:B------:R-:W2:Y:S02]  /*ed90*/  SYNCS.PHASECHK.TRANS64.TRYWAIT P3, [R14+URZ+0x28c30], R207 ;  /* 0x028c30cf0e0075a7 */ /* 0x000ea4000806017f */
[----:B--2---:R-:W-:Y:S05]  /*eda0*/  @!P3 BRA `(.L_x_2785) ;  /* 0x000001140054b947 */ /* 0x004fea0003800000 */
.L_x_2784:
[----:B------:R-:W-:Y:S05]  /*edb0*/  BSYNC B2 ;  /* 0x0000000000027941 */ /* 0x000fea0003800000 */
.L_x_2783:
[C---:B------:R-:W-:Y:S01]  /*edc0*/  R2UR UR6, R154.reuse ;  /* 0x000000009a0672ca */ /* 0x040fe200000e0000 */
[C---:B------:R-:W-:Y:S01]  /*edd0*/  VIADD R152, R154.reuse, 0x2 ;  /* 0x000000029a987836 */ /* 0x040fe20000000000 */
[----:B------:R-:W-:Y:S01]  /*ede0*/  R2UR UR7, R155 ;  /* 0x000000009b0772ca */ /* 0x000fe200000e0000 */
[----:B------:R-:W-:Y:S01]  /*edf0*/  VIADD R12, R154, 0x4 ;  /* 0x000000049a0c7836 */ /* 0x000fe20000000000 */
[----:B------:R-:W-:Y:S01]  /*ee00*/  R2UR UR4, R4 ;  /* 0x00000000040472ca */ /* 0x000fe200000e0000 */
[----:B------:R-:W-:Y:S01]  /*ee10*/  VIADD R154, R154, 0x6 ;  /* 0x000000069a9a7836 */ /* 0x000fe20000000000 */
[----:B------:R-:W-:Y:S01]  /*ee20*/  R2UR UR5, R5 ;  /* 0x00000000050572ca */ /* 0x000fe200000e0000 */
[----:B------:R-:W-:Y:S01]  /*ee30*/  IMAD.MOV.U32 R153, RZ, RZ, 0x40000040 ;  /* 0x40000040ff997424 */ /* 0x000fe200078e00ff */
[----:B------:R-:W-:Y:S01]  /*ee40*/  R2UR UR10, R152 ;  /* 0x00000000980a72ca */ /* 0x000fe200000e0000 */
[----:B------:R-:W-:Y:S01]  /*ee50*/  IMAD.MOV.U32 R155, RZ, RZ, 0x40000040 ;  /* 0x40000040ff9b7424 */ /* 0x000fe200078e00ff */
[----:B------:R-:W-:Y:S01]  /*ee60*/  R2UR UR18, R154 ;  /* 0x000000009a1272ca */ /* 0x000fe200000e0000 */
[----:B------:R-:W-:Y:S01]  /*ee70*/  IMAD.MOV.U32 R13, RZ, RZ, 0x40000040 ;  /* 0x40000040ff0d7424 */ /* 0x000fe200078e00ff */
[----:B------:R-:W-:-:S02]  /*ee80*/  R2UR UR11, R153 ;  /* 0x00000000990b72ca */ /* 0x000fc400000e0000 */
[----:B------:R-:W-:Y:S02]  /*ee90*/  R2UR UR19, R155 ;  /* 0x000000009b1372ca */ /* 0x000fe400000e0000 */
[----:B------:R-:W-:Y:S01]  /*eea0*/  WARPGROUP.ARRIVE ;  /* 0x00000000000079c5 */ /* 0x000fe20000000000 */
[----:B------:R-:W-:Y:S02]  /*eeb0*/  R2UR UR8, R10 ;  /* 0x000000000a0872ca */ /* 0x000fe400000e0000 */
[----:B------:R-:W-:Y:S02]  /*eec0*/  R2UR UR9, R11 ;  /* 0x000000000b0972ca */ /* 0x000fe400000e0000 */
[----:B------:R-:W-:Y:S01]  /*eed0*/  R2UR UR14, R12 ;  /* 0x000000000c0e72ca */ /* 0x000fe200000e0000 */
[----:B------:R-:W-:Y:S01]  /*eee0*/  HGMMA.64x64x16.F32.BF16 R152, gdesc[UR4], RZ, !UPT, gsb0 ;  /* 0x00e00000049879f0 */ /* 0x000fe2000c0018ff */
[----:B------:R-:W-:Y:S01]  /*eef0*/  R2UR UR15, R13 ;  /* 0x000000000d0f72ca */ /* 0x000fe200000e0000 */
[----:B------:R-:W-:Y:S01]  /*ef00*/  ULDC UR4, c[0x0][0x988] ;  /* 0x0002620000047ab9 */ /* 0x000fe20000000800 */
[----:B------:R-:W-:-:S02]  /*ef10*/  R2UR UR12, R8 ;  /* 0x00000000080c72ca */ /* 0x000fc400000e0000 */
        /* <DEDUP_REMOVED lines=29> */
[----:B------:R-:W3:Y:S02]  /*f0f0*/  SHFL.BFLY PT, R13, R12, 0x2, 0x1f ;  /* 0x0c401f000c0d7f89 */ /* 0x000ee400000e0000 */
[----:B---3--:R-:W-:-:S05]  /*f100*/  FMNMX.FTZ R12, R12, R13, !PT ;  /* 0x0000000d0c0c7209 */ /* 0x008fca0007810000 */
[----:B------:R-:W3:Y:S02]  /*f110*/  SHFL.BFLY PT, R13, R12, 0x1, 0x1f ;  /* 0x0c201f000c0d7f89 */ /* 0x000ee400000e0000 */
[----:B---3--:R-:W-:Y:S01]  /*f120*/  FMNMX.FTZ R12, R12, R13, !PT ;  /* 0x0000000d0c0c7209 */ /* 0x008fe20007810000 */
[----:B------:R-:W-:-:S04]  /*f130*/  IMAD.U32 R13, RZ, RZ, UR4 ;  /* 0x00000004ff0d7e24 */ /* 0x000fc8000f8e00ff */
[C---:B------:R-:W-:Y:S01]  /*f140*/  FADD.FTZ R209, -R12.reuse, R209 ;  /* 0x000000d10cd17221 */ /* 0x040fe20000010100 */
[----:B------:R-:W-:-:S03]  /*f150*/  FMUL.FTZ R20, R12, R13 ;  /* 0x0000000d0c147220 */ /* 0x000fc60000410000 */
        /* <DEDUP_REMOVED lines=17> */
[----:B------:R-:W-:Y:S01]  /*f270*/  @!P1 VIADD R20, R14, 0x28c40 ;  /* 0x00028c400e149836 */ /* 0x000fe20000000000 */
[----:B------:R-:W3:Y:S04]  /*f280*/  MUFU.EX2 R168, R211 ;  /* 0x000000d300a87308 */ /* 0x000ee80000000800 */
[----:B------:R-:W-:-:S04]  /*f290*/  @!P1 PRMT R20, RZ, 0x654, R20 ;  /* 0x00000654ff149816 */ /* 0x000fc80000000014 */
[----:B------:R4:W-:Y:S01]  /*f2a0*/  @!P1 SYNCS.ARRIVE.TRANS64.RED.A1T0 RZ, [R20+URZ], RZ ;  /* 0x000000ff14ff99a7 */ /* 0x0009e2000810043f */
[----:B------:R-:W5:Y:S01]  /*f2b0*/  MUFU.EX2 R152, R152 ;  /* 0x0000009800987308 */ /* 0x000f620000000800 */
[----:B----4-:R-:W-:-:S07]  /*f2c0*/  IMAD.MOV R20, RZ, RZ, -R194 ;  /* 0x000000ffff147224 */ /* 0x010fce00078e0ac2 */
[----:B------:R-:W4:Y:S01]  /*f2d0*/  MUFU.EX2 R153, R153 ;  /* 0x0000009900997308 */ /* 0x000f220000000800 */
[-C--:B---3--:R-:W-:Y:S01]  /*f2e0*/  FMUL.FTZ R24, R24, R168.reuse ;  /* 0x000000a818187220 */ /* 0x088fe20000410000 */
[-C--:B------:R-:W-:Y:S01]  /*f2f0*/  FMUL.FTZ R25, R25, R168.reuse ;  /* 0x000000a819197220 */ /* 0x080fe20000410000 */
[----:B------:R-:W-:Y:S01]  /*f300*/  FMUL.FTZ R28, R28, R168 ;  /* 0x000000a81c1c7220 */ /* 0x000fe20000410000 */
[----:B------:R-:W-:Y:S01]  /*f310*/  ISETP.NE.AND P3, PT, R184, R20, PT ;  /* 0x00000014b800720c */ /* 0x000fe20003f65270 */
[----:B------:R-:W-:Y:S01]  /*f320*/  FMUL.FTZ R29, R29, R168 ;  /* 0x000000a81d1d7220 */ /* 0x000fe20000410000 */
[----:B------:R-:W-:Y:S01]  /*f330*/  FMNMX.FTZ R20, R154, R208, !PT ;  /* 0x000000d09a147209 */ /* 0x000fe20007810000 */
[-C--:B------:R-:W-:Y:S01]  /*f340*/  FMUL.FTZ R32, R32, R168.reuse ;  /* 0x000000a820207220 */ /* 0x080fe20000410000 */
[----:B------:R-:W-:Y:S01]  /*f350*/  FMUL.FTZ R33, R33, R168 ;  /* 0x000000a821217220 */ /* 0x000fe20000410000 */
[----:B-----5:R-:W-:Y:S01]  /*f360*/  FFMA.FTZ R0, R168, R0, R152 ;  /* 0x00000000a8007223 */ /* 0x020fe20000010098 */
[-C--:B------:R-:W-:Y:S01]  /*f370*/  FMUL.FTZ R36, R36, R168.reuse ;  /* 0x000000a824247220 */ /* 0x080fe20000410000 */
[-C--:B------:R-:W-:Y:S01]  /*f380*/  FMUL.FTZ R37, R37, R168.reuse ;  /* 0x000000a825257220 */ /* 0x080fe20000410000 */
[-C--:B------:R-:W-:Y:S01]  /*f390*/  FMUL.FTZ R40, R40, R168.reuse ;  /* 0x000000a828287220 */ /* 0x080fe20000410000 */
[-C--:B------:R-:W-:Y:S01]  /*f3a0*/  FMUL.FTZ R41, R41, R168.reuse ;  /* 0x000000a829297220 */ /* 0x080fe20000410000 */
[-C--:B------:R-:W-:Y:S01]  /*f3b0*/  FMUL.FTZ R44, R44, R168.reuse ;  /* 0x000000a82c2c7220 */ /* 0x080fe20000410000 */
[-C--:B------:R-:W-:Y:S01]  /*f3c0*/  FMUL.FTZ R45, R45, R168.reuse ;  /* 0x000000a82d2d7220 */ /* 0x080fe20000410000 */
[----:B------:R-:W-:Y:S01]  /*f3d0*/  FMUL.FTZ R48, R48, R168 ;  /* 0x000000a830307220 */ /* 0x000fe20000410000 */
[----:B------:R-:W-:-:S02]  /*f3e0*/  @!P3 IMAD R211, R210, 0x40, R191 ;  /* 0x00000040d2d3b824 */ /* 0x000fc400078e02bf */
[C---:B----4-:R-:W-:Y:S01]  /*f3f0*/  FADD.FTZ R0, R153.reuse, R0 ;  /* 0x0000000099007221 */ /* 0x050fe20000010000 */
[----:B------:R-:W-:Y:S01]  /*f400*/  F2FP.BF16.F32.PACK_AB R152, R153, R152 ;  /* 0x000000989998723e */ /* 0x000fe200000010ff */
[----:B------:R-:W-:Y:S01]  /*f410*/  FMUL.FTZ R49, R49, R168 ;  /* 0x000000a831317220 */ /* 0x000fe20000410000 */
[----:B------:R-:W-:Y:S01]  /*f420*/  @!P3 IMAD R153, R211, 0x4, R2 ;  /* 0x00000004d399b824 */ /* 0x000fe200078e0202 */
        /* <DEDUP_REMOVED lines=65> */
[----:B------:R-:W-:Y:S01]  /*f840*/  @!P3 STS [R153+0x28800], R168 ;  /* 0x028800a89900b388 */ /* 0x000fe20000000800 */
[----:B------:R-:W3:Y:S03]  /*f850*/  MUFU.EX2 R156, R156 ;  /* 0x0000009c009c7308 */ /* 0x000ee60000000800 */
[----:B------:R-:W4:Y:S05]  /*f860*/  SHFL.BFLY PT, R168, R20, 0x2, 0x1f ;  /* 0x0c401f0014a87f89 */ /* 0x000f2a00000e0000 */
[----:B------:R-:W5:Y:S08]  /*f870*/  MUFU.EX2 R157, R157 ;  /* 0x0000009d009d7308 */ /* 0x000f700000000800 */
[----:B------:R-:W0:Y:S01]  /*f880*/  MUFU.EX2 R160, R160 ;  /* 0x000000a000a07308 */ /* 0x000e220000000800 */
[----:B---3--:R-:W-:-:S07]  /*f890*/  FADD.FTZ R0, R156, R0 ;  /* 0x000000009c007221 */ /* 0x008fce0000010000 */
[----:B------:R-:W-:Y:S01]  /*f8a0*/  MUFU.EX2 R161, R161 ;  /* 0x000000a100a17308 */ /* 0x000fe20000000800 */
[----:B-----5:R-:W-:Y:S01]  /*f8b0*/  FADD.FTZ R211, R157, R0 ;  /* 0x000000009dd37221 */ /* 0x020fe20000010000 */
[----:B----4-:R-:W-:-:S05]  /*f8c0*/  FMNMX.FTZ R20, R20, R168, !PT ;  /* 0x000000a814147209 */ /* 0x010fca0007810000 */
[----:B------:R-:W3:Y:S01]  /*f8d0*/  SHFL.BFLY PT, R168, R20, 0x1, 0x1f ;  /* 0x0c201f0014a87f89 */ /* 0x000ee200000e0000 */
[----:B------:R-:W-:Y:S01]  /*f8e0*/  MUFU.EX2 R164, R164 ;  /* 0x000000a400a47308 */ /* 0x000fe20000000800 */
[----:B0-----:R-:W-:-:S07]  /*f8f0*/  FADD.FTZ R0, R160, R211 ;  /* 0x000000d3a0007221 */ /* 0x001fce0000010000 */
[----:B------:R-:W-:Y:S08]  /*f900*/  MUFU.EX2 R165, R165 ;  /* 0x000000a500a57308 */ /* 0x000ff00000000800 */
[----:B------:R-:W-:Y:S01]  /*f910*/  MUFU.EX2 R209, R209 ;  /* 0x000000d100d17308 */ /* 0x000fe20000000800 */
[----:B---3--:R-:W-:-:S07]  /*f920*/  FMNMX.FTZ R20, R20, R168, !PT ;  /* 0x000000a814147209 */ /* 0x008fce0007810000 */
[----:B------:R-:W-:Y:S01]  /*f930*/  MUFU.EX2 R169, R169 ;  /* 0x000000a900a97308 */ /* 0x000fe20000000800 */
[----:B------:R-:W-:-:S04]  /*f940*/  FADD.FTZ R168, -R20, R208 ;  /* 0x000000d014a87221 */ /* 0x000fc80000010100 */
[----:B------:R-:W-:-:S03]  /*f950*/  FMUL.FTZ R168, R168, R13 ;  /* 0x0000000da8a87220 */ /* 0x000fc60000410000 */
[----:B------:R-:W-:Y:S08]  /*f960*/  MUFU.EX2 R172, R172 ;  /* 0x000000ac00ac7308 */ /* 0x000ff00000000800 */
[----:B------:R-:W0:Y:S08]  /*f970*/  MUFU.EX2 R168, R168 ;  /* 0x000000a800a87308 */ /* 0x000e300000000800 */
[----:B------:R-:W3:Y:S08]  /*f980*/  MUFU.EX2 R173, R173 ;  /* 0x000000ad00ad7308 */ /* 0x000ef00000000800 */
[----:B------:R-:W-:Y:S01]  /*f990*/  MUFU.EX2 R176, R176 ;  /* 0x000000b000b07308 */ /* 0x000fe20000000800 */
[----:B0-----:R0:W-:Y:S01]  /*f9a0*/  @!P3 STS [R153+0x28820], R168 ;  /* 0x028820a89900b388 */ /* 0x0011e20000000800 */
        /* <DEDUP_REMOVED lines=9> */
[-C--:B0-----:R-:W-:Y:S01]  /*fa40*/  FMUL.FTZ R153, R20, R13.reuse ;  /* 0x0000000d14997220 */ /* 0x081fe20000410000 */
        /* <DEDUP_REMOVED lines=37> */
[C---:B------:R-:W-:Y:S01]  /*fca0*/  FADD.FTZ R157, R161.reuse, R0 ;  /* 0x00000000a19d7221 */ /* 0x040fe20000010000 */
[----:B------:R-:W-:Y:S01]  /*fcb0*/  F2FP.BF16.F32.PACK_AB R156, R161, R160 ;  /* 0x000000a0a19c723e */ /* 0x000fe200000010ff */
[-C--:B------:R-:W-:Y:S01]  /*fcc0*/  FMUL.FTZ R75, R75, R168.reuse ;  /* 0x000000a84b4b7220 */ /* 0x080fe20000410000 */
[----:B------:R-:W-:Y:S01]  /*fcd0*/  F2FP.BF16.F32.PACK_AB R160, R169, R209 ;  /* 0x000000d1a9a0723e */ /* 0x000fe200000010ff */
[----:B------:R-:W-:Y:S01]  /*fce0*/  FADD.FTZ R0, R164, R157 ;  /* 0x0000009da4007221 */ /* 0x000fe20000010000 */
[-C--:B------:R-:W-:Y:S01]  /*fcf0*/  FMUL.FTZ R78, R78, R168.reuse ;  /* 0x000000a84e4e7220 */ /* 0x080fe20000410000 */
[----:B------:R0:W5:Y:S01]  /*fd00*/  MUFU.EX2 R181, R158 ;  /* 0x0000009e00b57308 */ /* 0x0001620000000800 */
[-C--:B------:R-:W-:Y:S01]  /*fd10*/  FMUL.FTZ R79, R79, R168.reuse ;  /* 0x000000a84f4f7220 */ /* 0x080fe20000410000 */
[----:B------:R-:W-:Y:S01]  /*fd20*/  FADD.FTZ R0, R165, R0 ;  /* 0x00000000a5007221 */ /* 0x000fe20000010000 */
[-C--:B------:R-:W-:Y:S01]  /*fd30*/  FMUL.FTZ R82, R82, R168.reuse ;  /* 0x000000a852527220 */ /* 0x080fe20000410000 */
[-C--:B------:R-:W-:Y:S01]  /*fd40*/  FMUL.FTZ R83, R83, R168.reuse ;  /* 0x000000a853537220 */ /* 0x080fe20000410000 */
[-C--:B------:R-:W-:Y:S01]  /*fd50*/  FMUL.FTZ R86, R86, R168.reuse ;  /* 0x000000a856567220 */ /* 0x080fe20000410000 */
[----:B------:R-:W-:Y:S01]  /*fd60*/  FADD.FTZ R0, R209, R0 ;  /* 0x00000000d1007221 */ /* 0x000fe20000010000 */
[----:B------:R-:W-:Y:S01]  /*fd70*/  FMUL.FTZ R87, R87, R168 ;  /* 0x000000a857577220 */ /* 0x000fe20000410000 */
[----:B------:R-:W1:Y:S01]  /*fd80*/  MUFU.EX2 R180, R180 ;  /* 0x000000b400b47308 */ /* 0x000e620000000800 */
[----:B0-----:R-:W-:Y:S01]  /*fd90*/  F2FP.BF16.F32.PACK_AB R158, R165, R164 ;  /* 0x000000a4a59e723e */ /* 0x001fe200000010ff */
[----:B------:R-:W-:Y:S01]  /*fda0*/  FADD.FTZ R157, R169, R0 ;  /* 0x00000000a99d7221 */ /* 0x000fe20000010000 */
[-C--:B------:R-:W-:Y:S01]  /*fdb0*/  FMUL.FTZ R90, R90, R168.reuse ;  /* 0x000000a85a5a7220 */ /* 0x080fe20000410000 */
[-C--:B------:R-:W-:Y:S01]  /*fdc0*/  FMUL.FTZ R91, R91, R168.reuse ;  /* 0x000000a85b5b7220 */ /* 0x080fe20000410000 */
[-C--:B------:R-:W-:Y:S01]  /*fdd0*/  FMUL.FTZ R94, R94, R168.reuse ;  /* 0x000000a85e5e7220 */ /* 0x080fe20000410000 */
[----:B------:R-:W-:Y:S01]  /*fde0*/  FADD.FTZ R0, R172, R157 ;  /* 0x0000009dac007221 */ /* 0x000fe20000010000 */
[-C--:B------:R-:W-:Y:S01]  /*fdf0*/  FMUL.FTZ R95, R95, R168.reuse ;  /* 0x000000a85f5f7220 */ /* 0x080fe20000410000 */
[----:B------:R-:W0:Y:S01]  /*fe00*/  MUFU.EX2 R159, R159 ;  /* 0x0000009f009f7308 */ /* 0x000e220000000800 */
[-C--:B------:R-:W-:Y:S01]  /*fe10*/  FMUL.FTZ R98, R98, R168.reuse ;  /* 0x000000a862627220 */ /* 0x080fe20000410000 */
[----:B---3--:R-:W-:Y:S01]  /*fe20*/  FADD.FTZ R157, R173, R0 ;  /* 0x00000000ad9d7221 */ /* 0x008fe20000010000 */
[----:B----4-:R-:W-:Y:S01]  /*fe30*/  FFMA.FTZ R0, R168, R3, R153 ;  /* 0x00000003a8007223 */ /* 0x010fe20000010099 */
[----:B------:R-:W-:Y:S01]  /*fe40*/  F2FP.BF16.F32.PACK_AB R153, R155, R153 ;  /* 0x000000999b99723e */ /* 0x000fe200000010ff */
[-C--:B------:R-:W-:Y:S01]  /*fe50*/  FMUL.FTZ R99, R99, R168.reuse ;  /* 0x000000a863637220 */ /* 0x080fe20000410000 */
[----:B------:R-:W-:Y:S01]  /*fe60*/  FADD.FTZ R164, R176, R157 ;  /* 0x0000009db0a47221 */ /* 0x000fe20000010000 */
[----:B------:R-:W-:Y:S01]  /*fe70*/  FADD.FTZ R0, R155, R0 ;  /* 0x000000009b007221 */ /* 0x000fe20000010000 */
[----:B------:R3:W-:Y:S01]  /*fe80*/  MUFU.EX2 R210, R162 ;  /* 0x000000a200d27308 */ /* 0x0007e20000000800 */
[----:B------:R-:W-:Y:S01]  /*fe90*/  FMUL.FTZ R102, R102, R168 ;  /* 0x000000a866667220 */ /* 0x000fe20000410000 */
[----:B------:R-:W-:Y:S01]  /*fea0*/  FADD.FTZ R3, R177, R164 ;  /* 0x000000a4b1037221 */ /* 0x000fe20000010000 */
[----:B-----5:R-:W-:Y:S01]  /*feb0*/  FADD.FTZ R0, R181, R0 ;  /* 0x00000000b5007221 */ /* 0x020fe20000010000 */
[----:B------:R-:W-:Y:S01]  /*fec0*/  F2FP.BF16.F32.PACK_AB R164, R177, R176 ;  /* 0x000000b0b1a4723e */ /* 0x000fe200000010ff */
[-C--:B------:R-:W-:Y:S01]  /*fed0*/  FMUL.FTZ R103, R103, R168.reuse ;  /* 0x000000a867677220 */ /* 0x080fe20000410000 */
[----:B-1----:R-:W-:Y:S01]  /*fee0*/  FADD.FTZ R157, R180, R3 ;  /* 0x00000003b49d7221 */ /* 0x002fe20000010000 */
[----:B------:R-:W-:Y:S01]  /*fef0*/  FMUL.FTZ R106, R106, R168 ;  /* 0x000000a86a6a7220 */ /* 0x000fe20000410000 */
[----:B------:R-:W1:Y:S01]  /*ff00*/  MUFU.EX2 R163, R163 ;  /* 0x000000a300a37308 */ /* 0x000e620000000800 */
[----:B0-----:R-:W-:Y:S01]  /*ff10*/  FADD.FTZ R3, R159, R0 ;  /* 0x000000009f037221 */ /* 0x001fe20000010000 */
[----:B---3--:R-:W-:Y:S01]  /*ff20*/  F2FP.BF16.F32.PACK_AB R162, R173, R172 ;  /* 0x000000acada2723e */ /* 0x008fe200000010ff */
[C---:B------:R-:W-:Y:S01]  /*ff30*/  FADD.FTZ R0, R166.reuse, R157 ;  /* 0x0000009da6007221 */ /* 0x040fe20000010000 */
[----:B------:R-:W-:Y:S01]  /*ff40*/  F2FP.BF16.F32.PACK_AB R155, R159, R181 ;  /* 0x000000b59f9b723e */ /* 0x000fe200000010ff */
[----:B------:R-:W-:Y:S01]  /*ff50*/  BAR.SYNC.DEFER_BLOCKING 0xf, 0x100 ;  /* 0x03c4000000007b1d */ /* 0x000fe20000010000 */
[----:B------:R-:W-:Y:S01]  /*ff60*/  F2FP.BF16.F32.PACK_AB R166, R166, R180 ;  /* 0x000000b4a6a6723e */ /* 0x000fe200000010ff */
        /* <DEDUP_REMOVED lines=9> */
[----:B------:R-:W-:Y:S01]  /*10000*/  FMUL.FTZ R123, R123, R168 ;  /* 0x000000a87b7b7220 */ /* 0x000fe20000410000 */
[----:B-1----:R-:W-:Y:S01]  /*10010*/  F2FP.BF16.F32.PACK_AB R157, R163, R210 ;  /* 0x000000d2a39d723e */ /* 0x002fe200000010ff */
        /* <DEDUP_REMOVED lines=11> */
[----:B------:R4:W-:Y:S01]  /*100d0*/  STSM.16.M88.4 [R195+0x26800], R152 ;  /* 0x02680098c3007844 */ /* 0x0009e20000000200 */
[-C--:B------:R-:W-:Y:S01]  /*100e0*/  FMUL.FTZ R143, R143, R168.reuse ;  /* 0x000000a88f8f7220 */ /* 0x080fe20000410000 */
[-C--:B------:R-:W-:Y:S01]  /*100f0*/  FMUL.FTZ R146, R146, R168.reuse ;  /* 0x000000a892927220 */ /* 0x080fe20000410000 */
[-C--:B------:R-:W-:Y:S01]  /*10100*/  FMUL.FTZ R147, R147, R168.reuse ;  /* 0x000000a893937220 */ /* 0x080fe20000410000 */
[-C--:B------:R-:W-:Y:S01]  /*10110*/  FMUL.FTZ R150, R150, R168.reuse ;  /* 0x000000a896967220 */ /* 0x080fe20000410000 */
[----:B------:R-:W-:Y:S01]  /*10120*/  FMUL.FTZ R151, R151, R168 ;  /* 0x000000a897977220 */ /* 0x000fe20000410000 */
[----:B------:R-:W5:Y:S01]  /*10130*/  MUFU.EX2 R171, R171 ;  /* 0x000000ab00ab7308 */ /* 0x000f620000000800 */
[----:B-1----:R-:W-:Y:S01]  /*10140*/  FADD.FTZ R170, R210, R3 ;  /* 0x00000003d2aa7221 */ /* 0x002fe20000010000 */
[----:B0-----:R-:W-:-:S03]  /*10150*/  F2FP.BF16.F32.PACK_AB R159, R167, R208 ;  /* 0x000000d0a79f723e */ /* 0x001fc600000010ff */
[----:B------:R-:W-:Y:S02]  /*10160*/  FADD.FTZ R3, R163, R170 ;  /* 0x000000aaa3037221 */ /* 0x000fe40000010000 */
[----:B------:R4:W-:Y:S01]  /*10170*/  STSM.16.M88.4 [R196], R156 ;  /* 0x0000009cc4007844 */ /* 0x0009e20000000200 */
[----:B------:R-:W0:Y:S01]  /*10180*/  MUFU.EX2 R174, R174 ;  /* 0x000000ae00ae7308 */ /* 0x000e220000000800 */
[----:B------:R-:W-:-:S04]  /*10190*/  FADD.FTZ R172, R208, R3 ;  /* 0x00000003d0ac7221 */ /* 0x000fc80000010000 */
[----:B------:R-:W-:-:S03]  /*101a0*/  FADD.FTZ R172, R167, R172 ;  /* 0x000000aca7ac7221 */ /* 0x000fc60000010000 */
[----:B------:R-:W1:Y:S01]  /*101b0*/  MUFU.EX2 R175, R175 ;  /* 0x000000af00af7308 */ /* 0x000e620000000800 */
[----:B---3--:R-:W-:Y:S01]  /*101c0*/  FADD.FTZ R172, R161, R172 ;  /* 0x000000aca1ac7221 */ /* 0x008fe20000010000 */
[----:B-----5:R-:W-:-:S03]  /*101d0*/  F2FP.BF16.F32.PACK_AB R161, R171, R161 ;  /* 0x000000a1aba1723e */ /* 0x020fc600000010ff */
[----:B------:R-:W-:-:S03]  /*101e0*/  FADD.FTZ R3, R171, R172 ;  /* 0x000000acab037221 */ /* 0x000fc60000010000 */
[----:B------:R-:W3:Y:S01]  /*101f0*/  MUFU.EX2 R165, R178 ;  /* 0x000000b200a57308 */ /* 0x000ee20000000800 */
[----:B0-----:R-:W-:-:S07]  /*10200*/  FADD.FTZ R172, R174, R3 ;  /* 0x00000003aeac7221 */ /* 0x001fce0000010000 */
[----:B------:R-:W0:Y:S01]  /*10210*/  MUFU.EX2 R170, R179 ;  /* 0x000000b300aa7308 */ /* 0x000e220000000800 */
[C---:B-1----:R-:W-:Y:S01]  /*10220*/  FADD.FTZ R172, R175.reuse, R172 ;  /* 0x000000acafac7221 */ /* 0x042fe20000010000 */
[----:B------:R-:W-:-:S05]  /*10230*/  F2FP.BF16.F32.PACK_AB R163, R175, R174 ;  /* 0x000000aeafa3723e */ /* 0x000fca00000010ff */
[----:B------:R4:W-:Y:S01]  /*10240*/  STSM.16.M88.4 [R198], R160 ;  /* 0x000000a0c6007844 */ /* 0x0009e20000000200 */
[----:B------:R-:W1:Y:S01]  /*10250*/  MUFU.EX2 R182, R182 ;  /* 0x000000b600b67308 */ /* 0x000e620000000800 */
[----:B---3--:R-:W-:-:S07]  /*10260*/  FADD.FTZ R3, R165, R172 ;  /* 0x000000aca5037221 */ /* 0x008fce0000010000 */
[----:B------:R-:W3:Y:S01]  /*10270*/  MUFU.EX2 R183, R183 ;  /* 0x000000b700b77308 */ /* 0x000ee20000000800 */
[C---:B0-----:R-:W-:Y:S01]  /*10280*/  FADD.FTZ R3, R170.reuse, R3 ;  /* 0x00000003aa037221 */ /* 0x041fe20000010000 */
[----:B------:R-:W-:-:S03]  /*10290*/  F2FP.BF16.F32.PACK_AB R165, R170, R165 ;  /* 0x000000a5aaa5723e */ /* 0x000fc600000010ff */
[----:B-1----:R-:W-:Y:S01]  /*102a0*/  FADD.FTZ R172, R182, R3 ;  /* 0x00000003b6ac7221 */ /* 0x002fe20000010000 */
[----:B---3--:R-:W-:-:S03]  /*102b0*/  F2FP.BF16.F32.PACK_AB R167, R183, R182 ;  /* 0x000000b6b7a7723e */ /* 0x008fc600000010ff */
[----:B------:R-:W-:Y:S02]  /*102c0*/  FADD.FTZ R3, R183, R172 ;  /* 0x000000acb7037221 */ /* 0x000fe40000010000 */
[----:B------:R4:W-:Y:S01]  /*102d0*/  STSM.16.M88.4 [R197], R164 ;  /* 0x000000a4c5007844 */ /* 0x0009e20000000200 */
[----:B------:R-:W-:Y:S05]  /*102e0*/  @!P0 BRA `(.L_x_2786) ;  /* 0x0000000000048947 */ /* 0x000fea0003800000 */
[----:B------:R-:W-:Y:S01]  /*102f0*/  BPT.TRAP 0x1 ;  /* 0x000000040000795c */ /* 0x000fe20000300000 */
.L_x_2786:
[----:B------:R0:W1:Y:S01]  /*10300*/  SYNCS.PHASECHK.TRANS64.TRYWAIT P3, [R14+URZ+0x28c50], R207 ;  /* 0x028c50cf0e0075a7 */ /* 0x000062000806017f */
[----:B------:R-:W-:Y:S05]  /*10310*/  @!P0 BRA `(.L_x_2787) ;  /* 0x0000000000048947 */ /* 0x000fea0003800000 */
[----:B------:R-:W-:Y:S01]  /*10320*/  BPT.TRAP 0x1 ;  /* 0x000000040000795c */ /* 0x000fe20000300000 */
.L_x_2787:
[----:B------:R-:W-:Y:S04]  /*10330*/  BSSY B2, `(.L_x_2788) ;  /* 0x0000004000027945 */ /* 0x000fe80003800000 */
[----:B-1----:R-:W-:Y:S05]  /*10340*/  @P3 BRA `(.L_x_2789) ;  /* 0x0000000000083947 */ /* 0x002fea0003800000 */
[----:B------:R-:W1:Y:S02]  /*10350*/  SYNCS.PHASECHK.TRANS64.TRYWAIT P3, [R14+URZ+0x28c50], R207 ;  /* 0x028c50cf0e0075a7 */ /* 0x000e64000806017f */
[----:B-1----:R-:W-:Y:S05]  /*10360*/  @!P3 BRA `(.L_x_2790) ;  /* 0x000000fc00f8b947 */ /* 0x002fea0003800000 */
.L_x_2789:
[----:B------:R-:W-:Y:S05]  /*10370*/  BSYNC B2 ;  /* 0x0000000000027941 */ /* 0x000fea0003800000 */
.L_x_2788:
[----:B------:R-:W-:Y:S01]  /*10380*/  IMAD R168, R18, 0x1000, R190 ;  /* 0x0000100012a87824 */ /* 0x000fe200078e02be */
[----:B------:R-:W-:Y:S01]  /*10390*/  WARPGROUP.ARRIVE ;  /* 0x00000000000079c5 */ /* 0x000fe20000000000 */
[----:B------:R-:W-:Y:S02]  /*103a0*/  IMAD.MOV.U32 R169, RZ, RZ, 0x40000040 ;  /* 0x40000040ffa97424 */ /* 0x000fe400078e00ff */
[----:B012---:R-:W-:Y:S01]  /*103b0*/  @!P1 VIADD R14, R14, 0x28c60 ;  /* 0x00028c600e0e9836 */ /* 0x007fe20000000000 */
[----:B------:R-:W-:Y:S01]  /*103c0*/  R2UR UR6, R168 ;  /* 0x00000000a80672ca */ /* 0x000fe200000e0000 */
[----:B------:R-:W-:Y:S01]  /*103d0*/  IMAD.MOV.U32 R208, RZ, RZ, R20 ;  /* 0x000000ffffd07224 */ /* 0x000fe200078e0014 */
[----:B------:R-:W-:Y:S01]  /*103e0*/  R2UR UR7, R169 ;  /* 0x00000000a90772ca */ /* 0x000fe200000e0000 */
[----:B------:R-:W-:Y:S01]  /*103f0*/  IMAD.MOV.U32 R169, RZ, RZ, 0x40000040 ;  /* 0x40000040ffa97424 */ /* 0x000fe200078e00ff */
[----:B------:R-:W-:Y:S01]  /*10400*/  @!P1 PRMT R14, RZ, 0x654, R14 ;  /* 0x00000654ff0e9816 */ /* 0x000fe2000000000e */
[----:B------:R-:W-:-:S02]  /*10410*/  IMAD.MOV.U32 R209, RZ, RZ, R12 ;  /* 0x000000ffffd17224 */ /* 0x000fc400078e000c */
[----:B------:R-:W-:-:S08]  /*10420*/  IMAD.MOV.U32 R210, RZ, RZ, R18 ;  /* 0x000000ffffd27224 */ /* 0x000fd000078e0012 */
[----:B------:R-:W-:Y:S03]  /*10430*/  HGMMA.64x256x16.F32.BF16 R24, R152, gdesc[UR4].tnspB, R24, gsb0 ;  /* 0x43e0000498187df0 */ /* 0x000fe60008001818 */
[----:B------:R-:W-:Y:S02]  /*10440*/  WARPGROUP.DEPBAR.LE gsb0, 0x0 ;  /* 0x00008000000079c5 */ /* 0x000fe40000010000 */
[----:B----4-:R-:W-:Y:S01]  /*10450*/  VIADD R152, R168, 0x80 ;  /* 0x00000080a8987836 */ /* 0x010fe20000000000 */
        /* <DEDUP_REMOVED lines=32> */
.L_x_2780:
[----:B-1----:R-:W-:-:S07]  /*10660*/  IMAD.MOV.U32 R14, RZ, RZ, R206 ;  /* 0x000000ffff0e7224 */ /* 0x002fce00078e00ce */
.L_x_2779:
[----:B------:R-:W-:Y:S05]  /*10670*/  BSYNC B0 ;  /* 0x0000000000007941 */ /* 0x000fea0003800000 */
.L_x_2778:
[----:B------:R-:W-:Y:S01]  /*10680*/  ISETP.GE.AND P2, PT, R14, R202, PT ;  /* 0x000000ca0e00720c */ /* 0x000fe20003f46270 */
[----:B------:R-:W-:-:S12]  /*10690*/  BSSY B0, `(.L_x_2792) ;  /* 0x000024f000007945 */ /* 0x000fd80003800000 */
[----:B------:R-:W-:Y:S05]  /*106a0*/  @!P2 BRA `(.L_x_2793) ;  /* 0x000000240034a947 */ /* 0x000fea0003800000 */
[----:B------:R-:W-:Y:S02]  /*106b0*/  IMAD.MOV.U32 R208, RZ, RZ, R20 ;  /* 0x000000ffffd07224 */ /* 0x000fe400078e0014 */
[----:B------:R-:W-:Y:S02]  /*106c0*/  IMAD.MOV.U32 R210, RZ, RZ, R12 ;  /* 0x000000ffffd27224 */ /* 0x000fe400078e000c */
[----:B------:R-:W-:-:S07]  /*106d0*/  IMAD.MOV.U32 R209, RZ, RZ, R18 ;  /* 0x000000ffffd17224 */ /* 0x000fce00078e0012 */
.L_x_2812:
[----:B------:R-:W-:-:S05]  /*106e0*/  VIADD R18, R209, 0x1 ;  /* 0x00000001d1127836 */ /* 0x000fca0000000000 */
[----:B------:R-:W-:-:S04]  /*106f0*/  ISETP.NE.AND P2, PT, R18, 0x2, PT ;  /* 0x000000021200780c */ /* 0x000fc80003f45270 */
[----:B------:R-:W-:Y:S02]  /*10700*/  SEL R12, RZ, 0x1, P2 ;  /* 0x00000001ff0c7807 */ /* 0x000fe40001000000 */
[----:B------:R-:W-:Y:S02]  /*10710*/  SEL R18, R18, RZ, P2 ;  /* 0x000000ff12127207 */ /* 0x000fe40001000000 */
[----:B------:R-:W-:Y:S01]  /*10720*/  LOP3.LUT R19, R19, R12, RZ, 0x3c, !PT ;  /* 0x0000000c13137212 */ /* 0x000fe200078e3cff */
[----:B-1--4-:R-:W-:Y:S06]  /*10730*/  @!P0 BRA `(.L_x_2794) ;  /* 0x0000000000048947 */ /* 0x012fec0003800000 */
[----:B------:R-:W-:Y:S01]  /*10740*/  BPT.TRAP 0x1 ;  /* 0x000000040000795c */ /* 0x000fe20000300000 */
.L_x_2794:
[----:B------:R-:W-:Y:S01]  /*10750*/  IMAD R206, R18, 0x8, R2 ;  /* 0x0000000812ce7824 */ /* 0x000fe200078e0202 */
[----:B------:R-:W-:-:S04]  /*10760*/  SHF.L.U32 R207, R19, 0x1f, RZ ;  /* 0x0000001f13cf7819 */ /* 0x000fc800000006ff */
[----:B------:R1:W2:Y:S01]  /*10770*/  SYNCS.PHASECHK.TRANS64.TRYWAIT P2, [R206+URZ+0x28c30], R207 ;  /* 0x028c30cfce0075a7 */ /* 0x0002a2000804017f */
[----:B------:R-:W-:Y:S05]  /*10780*/  @!P0 BRA `(.L_x_2795) ;  /* 0x0000000000048947 */ /* 0x000fea0003800000 */
[----:B------:R-:W-:Y:S01]  /*10790*/  BPT.TRAP 0x1 ;  /* 0x000000040000795c */ /* 0x000fe20000300000 */
.L_x_2795:
[----:B------:R-:W-:Y:S01]  /*107a0*/  BSSY B1, `(.L_x_2796) ;  /* 0x0000006000017945 */ /* 0x000fe20003800000 */
[----:B------:R-:W-:Y:S02]  /*107b0*/  IMAD R12, R18, 0x200, R15 ;  /* 0x00000200120c7824 */ /* 0x000fe400078e020f */
[----:B------:R-:W-:Y:S01]  /*107c0*/  IMAD.MOV.U32 R13, RZ, RZ, 0x40000040 ;  /* 0x40000040ff0d7424 */ /* 0x000fe200078e00ff */
[----:B--2---:R-:W-:Y:S06]  /*107d0*/  @P2 BRA `(.L_x_2797) ;  /* 0x0000000000082947 */ /* 0x004fec0003800000 */
[----:B------:R-:W2:Y:S02]  /*107e0*/  SYNCS.PHASECHK.TRANS64.TRYWAIT P2, [R206+URZ+0x28c30], R207 ;  /* 0x028c30cfce0075a7 */ /* 0x000ea4000804017f */
[----:B--2---:R-:W-:Y:S05]  /*107f0*/  @!P2 BRA `(.L_x_2798) ;  /* 0x000000f800e8a947 */ /* 0x004fea0003800000 */
.L_x_2797:
[----:B------:R-:W-:Y:S05]  /*10800*/  BSYNC B1 ;  /* 0x0000000000017941 */ /* 0x000fea0003800000 */
.L_x_2796:
[C---:B------:R-:W-:Y:S01]  /*10810*/  R2UR UR6, R12.reuse ;  /* 0x000000000c0672ca */ /* 0x040fe200000e0000 */
[----:B------:R-:W-:Y:S01]  /*10820*/  WARPGROUP.ARRIVE ;  /* 0x00000000000079c5 */ /* 0x000fe20000000000 */
[----:B------:R-:W-:Y:S01]  /*10830*/  R2UR UR7, R13 ;  /* 0x000000000d0772ca */ /* 0x000fe200000e0000 */
[----:B------:R-:W-:Y:S01]  /*10840*/  VIADD R20, R12, 0x2 ;  /* 0x000000020c147836 */ /* 0x000fe20000000000 */
[----:B------:R-:W-:Y:S01]  /*10850*/  R2UR UR4, R4 ;  /* 0x00000000040472ca */ /* 0x000fe200000e0000 */
[----:B------:R-:W-:Y:S01]  /*10860*/  IMAD.MOV.U32 R21, RZ, RZ, 0x40000040 ;  /* 0x40000040ff157424 */ /* 0x000fe200078e00ff */
[----:B------:R-:W-:Y:S01]  /*10870*/  R2UR UR5, R5 ;  /* 0x00000000050572ca */ /* 0x000fe200000e0000 */
[----:B------:R-:W-:Y:S02]  /*10880*/  IMAD.MOV.U32 R13, RZ, RZ, 0x40000040 ;  /* 0x40000040ff0d7424 */ /* 0x000fe400078e00ff */
[----:B------:R-:W-:-:S10]  /*10890*/  IMAD.IADD R230, R201, 0x1, R192 ;  /* 0x00000001c9e67824 */ /* 0x000fd400078e02c0 */
        /* <DEDUP_REMOVED lines=8> */
[----:B------:R-:W-:Y:S02]  /*10920*/  WARPGROUP.DEPBAR.LE gsb0, 0x0 ;  /* 0x00008000000079c5 */ /* 0x000fe40000010000 */
[----:B------:R-:W-:-:S10]  /*10930*/  WARPGROUP.ARRIVE ;  /* 0x00000000000079c5 */ /* 0x000fd40000000000 */
[----:B------:R-:W-:Y:S01]  /*10940*/  HGMMA.64x64x16.F32.BF16 R152, gdesc[UR4], R152, gsb0 ;  /* 0x00e00000049879f0 */ /* 0x000fe20008001898 */
[----:B------:R-:W-:Y:S01]  /*10950*/  R2UR UR6, R20 ;  /* 0x00000000140672ca */ /* 0x000fe200000e0000 */
[----:B------:R-:W-:Y:S01]  /*10960*/  IMAD.SHL.U32 R20, R14, 0x40, RZ ;  /* 0x000000400e147824 */ /* 0x000fe200078e00ff */
[----:B------:R-:W-:Y:S02]  /*10970*/  R2UR UR7, R21 ;  /* 0x00000000150772ca */ /* 0x000fe400000e0000 */
[----:B------:R-:W-:Y:S02]  /*10980*/  R2UR UR4, R8 ;  /* 0x00000000080472ca */ /* 0x000fe400000e0000 */
[----:B------:R-:W-:Y:S02]  /*10990*/  R2UR UR5, R9 ;  /* 0x00000000090572ca */ /* 0x000fe400000e0000 */
[----:B0-----:R-:W-:-:S04]  /*109a0*/  IADD3 R212, -R184, 0x1, -R20 ;  /* 0x00000001b8d47810 */ /* 0x001fc80007ffe914 */
[----:B------:R-:W-:Y:S01]  /*109b0*/  IADD3 R212, -R22, R212, R23 ;  /* 0x000000d416d47210 */ /* 0x000fe20007ffe117 */
[----:B------:R-:W-:Y:S02]  /*109c0*/  WARPGROUP.DEPBAR.LE gsb0, 0x0 ;  /* 0x00008000000079c5 */ /* 0x000fe40000010000 */
[----:B------:R-:W-:-:S06]  /*109d0*/  WARPGROUP.ARRIVE ;  /* 0x00000000000079c5 */ /* 0x000fcc0000000000 */
[----:B------:R-:W-:Y:S01]  /*109e0*/  HGMMA.64x64x16.F32.BF16 R152, gdesc[UR4], R152, gsb0 ;  /* 0x00e00000049879f0 */ /* 0x000fe20008001898 */
[----:B------:R-:W-:Y:S02]  /*109f0*/  R2UR UR6, R12 ;  /* 0x000000000c0672ca */ /* 0x000fe400000e0000 */
[----:B------:R-:W-:Y:S01]  /*10a00*/  R2UR UR7, R13 ;  /* 0x000000000d0772ca */ /* 0x000fe200000e0000 */
[----:B------:R-:W0:Y:S01]  /*10a10*/  @P5 LDC R12, c[0x0][0x450] ;  /* 0x00011400ff0c5b82 */ /* 0x000e220000000800 */
[----:B------:R-:W-:Y:S02]  /*10a20*/  R2UR UR4, R6 ;  /* 0x00000000060472ca */ /* 0x000fe400000e0000 */
[----:B------:R-:W-:-:S05]  /*10a30*/  R2UR UR5, R7 ;  /* 0x00000000070572ca */ /* 0x000fca00000e0000 */
[----:B------:R-:W3:Y:S02]  /*10a40*/  @P5 LDC R13, c[0x0][0x44c] ;  /* 0x00011300ff0d5b82 */ /* 0x000ee40000000800 */
[----:B---3--:R-:W-:-:S05]  /*10a50*/  @P5 IMAD.HI.U32 R13, R230, R13, RZ ;  /* 0x0000000de60d5227 */ /* 0x008fca00078e00ff */
[----:B0-----:R-:W-:Y:S01]  /*10a60*/  @P5 SHF.R.U32.HI R230, RZ, R12, R13 ;  /* 0x0000000cffe65219 */ /* 0x001fe2000001160d */
[----:B------:R-:W-:-:S04]  /*10a70*/  @!P1 VIADD R12, R206, 0x28c40 ;  /* 0x00028c40ce0c9836 */ /* 0x000fc80000000000 */
[----:B------:R-:W0:Y:S01]  /*10a80*/  SHFL.IDX PT, R231, R230, RZ, 0x1c1f ;  /* 0x001c1fffe6e77589 */ /* 0x000e2200000e0000 */
[----:B------:R-:W-:Y:S01]  /*10a90*/  @!P1 PRMT R12, RZ, 0x654, R12 ;  /* 0x00000654ff0c9816 */ /* 0x000fe2000000000c */
[----:B------:R-:W-:Y:S02]  /*10aa0*/  WARPGROUP.DEPBAR.LE gsb0, 0x0 ;  /* 0x00008000000079c5 */ /* 0x000fe40000010000 */
[----:B------:R-:W-:-:S06]  /*10ab0*/  WARPGROUP.ARRIVE ;  /* 0x00000000000079c5 */ /* 0x000fcc0000000000 */
[----:B------:R-:W-:Y:S01]  /*10ac0*/  HGMMA.64x64x16.F32.BF16 R152, gdesc[UR4], R152, gsb0 ;  /* 0x00e00000049879f0 */ /* 0x000fe20008001898 */
[----:B------:R-:W-:Y:S01]  /*10ad0*/  ULDC UR4, c[0x0][0x9dc] ;  /* 0x0002770000047ab9 */ /* 0x000fe20000000800 */
[----:B------:R-:W-:Y:S01]  /*10ae0*/  ULDC UR5, c[0x0][0x9e0] ;  /* 0x0002780000057ab9 */ /* 0x000fe20000000800 */
[----:B------:R-:W-:Y:S01]  /*10af0*/  ULOP3.LUT UR4, URZ, UR4, URZ, 0x33, !UPT ;  /* 0x000000043f047292 */ /* 0x000fe2000f8e333f */
[----:B------:R-:W-:-:S04]  /*10b00*/  VIADD R213, R212, UR5 ;  /* 0x00000005d4d57c36 */ /* 0x000fc80008000000 */
[----:B0-----:R-:W-:Y:S02]  /*10b10*/  IMAD.IADD R211, R213, 0x1, R231 ;  /* 0x00000001d5d37824 */ /* 0x001fe400078e02e7 */
[----:B------:R-:W-:-:S04]  /*10b20*/  VIADD R212, R212, UR4 ;  /* 0x00000004d4d47c36 */ /* 0x000fc80008000000 */
[----:B------:R-:W-:Y:S01]  /*10b30*/  IMAD.IADD R21, R212, 0x1, R231 ;  /* 0x00000001d4157824 */ /* 0x000fe200078e02e7 */
[----:B------:R-:W-:Y:S02]  /*10b40*/  WARPGROUP.DEPBAR.LE gsb0, 0x0 ;  /* 0x00008000000079c5 */ /* 0x000fe40000010000 */
[----:B------:R0:W-:Y:S01]  /*10b50*/  @!P1 SYNCS.ARRIVE.TRANS64.RED.A1T0 RZ, [R12+URZ], RZ ;  /* 0x000000ff0cff99a7 */ /* 0x0001e2000810043f */
[----:B------:R-:W-:Y:S05]  /*10b60*/  @!P6 BRA `(.L_x_2799) ;  /* 0x000000000060e947 */ /* 0x000fea0003800000 */
[----:B------:R-:W-:Y:S01]  /*10b70*/  IADD3 R231, -R22, R23, R231 ;  /* 0x0000001716e77210 */ /* 0x000fe20007ffe1e7 */
[----:B------:R-:W-:Y:S03]  /*10b80*/  BSSY B1, `(.L_x_2800) ;  /* 0x0000012000017945 */ /* 0x000fe60003800000 */
[----:B------:R-:W-:-:S13]  /*10b90*/  ISETP.GT.AND P2, PT, R231, -0x1, PT ;  /* 0xffffffffe700780c */ /* 0x000fda0003f44270 */
[----:B------:R-:W-:Y:S05]  /*10ba0*/  @P2 BRA `(.L_x_2801) ;  /* 0x0000000000242947 */ /* 0x000fea0003800000 */
[----:B------:R-:W-:Y:S01]  /*10bb0*/  ULDC UR4, c[0x0][0x9e4] ;  /* 0x0002790000047ab9 */ /* 0x000fe20000000800 */
[----:B------:R-:W-:Y:S01]  /*10bc0*/  LOP3.LUT R231, RZ, R231, RZ, 0x33, !PT ;  /* 0x000000e7ffe77212 */ /* 0x000fe200078e33ff */
[----:B------:R-:W-:-:S05]  /*10bd0*/  IMAD.U32 R232, RZ, RZ, UR4 ;  /* 0x00000004ffe87e24 */ /* 0x000fca000f8e00ff */
[----:B------:R-:W-:-:S13]  /*10be0*/  ISETP.NE.AND P2, PT, R232, 0x1, PT ;  /* 0x00000001e800780c */ /* 0x000fda0003f45270 */
[----:B0-----:R-:W0:Y:S02]  /*10bf0*/  @P2 LDC.64 R12, c[0x0][0x9e8] ;  /* 0x00027a00ff0c2b82 */ /* 0x001e240000000a00 */
[----:B0-----:R-:W-:-:S05]  /*10c00*/  @P2 IMAD.HI.U32 R12, R231, R12, RZ ;  /* 0x0000000ce70c2227 */ /* 0x001fca00078e00ff */
[----:B------:R-:W-:-:S04]  /*10c10*/  @P2 SHF.R.U32.HI R231, RZ, R13, R12 ;  /* 0x0000000dffe72219 */ /* 0x000fc8000001160c */
[----:B------:R-:W-:Y:S01]  /*10c20*/  LOP3.LUT R231, RZ, R231, RZ, 0x33, !PT ;  /* 0x000000e7ffe77212 */ /* 0x000fe200078e33ff */
[----:B------:R-:W-:Y:S06]  /*10c30*/  BRA `(.L_x_2802) ;  /* 0x0000000000187947 */ /* 0x000fec0003800000 */
.L_x_2801:
[----:B------:R-:W-:Y:S02]  /*10c40*/  ULDC UR4, c[0x0][0x9e4] ;  /* 0x0002790000047ab9 */ /* 0x000fe40000000800 */
[----:B------:R-:W-:-:S05]  /*10c50*/  IMAD.U32 R232, RZ, RZ, UR4 ;  /* 0x00000004ffe87e24 */ /* 0x000fca000f8e00ff */
[----:B------:R-:W-:-:S13]  /*10c60*/  ISETP.NE.AND P2, PT, R232, 0x1, PT ;  /* 0x00000001e800780c */ /* 0x000fda0003f45270 */
[----:B0-----:R-:W0:Y:S02]  /*10c70*/  @P2 LDC.64 R12, c[0x0][0x9e8] ;  /* 0x00027a00ff0c2b82 */ /* 0x001e240000000a00 */
[----:B0-----:R-:W-:-:S05]  /*10c80*/  @P2 IMAD.HI.U32 R12, R231, R12, RZ ;  /* 0x0000000ce70c2227 */ /* 0x001fca00078e00ff */
[----:B------:R-:W-:-:S07]  /*10c90*/  @P2 SHF.R.U32.HI R231, RZ, R13, R12 ;  /* 0x0000000dffe72219 */ /* 0x000fce000001160c */
.L_x_2802:
[----:B------:R-:W-:Y:S05]  /*10ca0*/  BSYNC B1 ;  /* 0x0000000000017941 */ /* 0x000fea0003800000 */
.L_x_2800:
[----:B------:R-:W-:-:S04]  /*10cb0*/  IMAD R231, R231, R232, -R20 ;  /* 0x000000e8e7e77224 */ /* 0x000fc800078e0a14 */
[----:B------:R-:W-:-:S05]  /*10cc0*/  IMAD.IADD R231, R231, 0x1, -R184 ;  /* 0x00000001e7e77824 */ /* 0x000fca00078e0ab8 */
[----:B------:R-:W-:Y:S02]  /*10cd0*/  VIMNMX R21, R21, R231, !PT ;  /* 0x000000e715157248 */ /* 0x000fe40007fe0100 */
[----:B------:R-:W-:-:S07]  /*10ce0*/  VIADDMNMX R211, R231, R232, R211, PT ;  /* 0x000000e8e7d37246 */ /* 0x000fce00038001d3 */
.L_x_2799:
[----:B------:R-:W-:Y:S01]  /*10cf0*/  ISETP.GT.AND P2, PT, R14, -0x1, PT ;  /* 0xffffffff0e00780c */ /* 0x000fe20003f44270 */
[----:B------:R-:W3:Y:S03]  /*10d00*/  SHFL.IDX PT, R230, R230, 0x1, 0x1c1f ;  /* 0x003c1f00e6e67f89 */ /* 0x000ee600000e0000 */
        /* <DEDUP_REMOVED lines=11> */
[--C-:B---3--:R-:W-:Y:S01]  /*10dc0*/  IMAD.IADD R213, R213, 0x1, R230.reuse ;  /* 0x00000001d5d57824 */ /* 0x108fe200078e02e6 */
        /* <DEDUP_REMOVED lines=52> */
.L_x_2805:
[----:B------:R-:W-:Y:S02]  /*11110*/  ULDC UR4, c[0x0][0x9e4] ;  /* 0x0002790000047ab9 */ /* 0x000fe40000000800 */
[----:B------:R-:W-:-:S05]  /*11120*/  IMAD.U32 R21, RZ, RZ, UR4 ;  /* 0x00000004ff157e24 */ /* 0x000fca000f8e00ff */
[----:B------:R-:W-:-:S13]  /*11130*/  ISETP.NE.AND P3, PT, R21, 0x1, PT ;  /* 0x000000011500780c */ /* 0x000fda0003f65270 */
[----:B0-----:R-:W0:Y:S02]  /*11140*/  @P3 LDC.64 R12, c[0x0][0x9e8] ;  /* 0x00027a00ff0c3b82 */ /* 0x001e240000000a00 */
[----:B0-----:R-:W-:-:S05]  /*11150*/  @P3 IMAD.HI.U32 R12, R230, R12, RZ ;  /* 0x0000000ce60c3227 */ /* 0x001fca00078e00ff */
[----:B------:R-:W-:-:S07]  /*11160*/  @P3 SHF.R.U32.HI R230, RZ, R13, R12 ;  /* 0x0000000dffe63219 */ /* 0x000fce000001160c */
.L_x_2806:
[----:B------:R-:W-:Y:S05]  /*11170*/  BSYNC B1 ;  /* 0x0000000000017941 */ /* 0x000fea0003800000 */
.L_x_2804:
[----:B------:R-:W-:-:S04]  /*11180*/  IMAD R20, R230, R21, -R20 ;  /* 0x00000015e6147224 */ /* 0x000fc800078e0a14 */
[----:B------:R-:W-:-:S05]  /*11190*/  IMAD.IADD R20, R20, 0x1, -R184 ;  /* 0x0000000114147824 */ /* 0x000fca00078e0ab8 */
[----:B------:R-:W-:Y:S02]  /*111a0*/  VIMNMX R212, R212, R20, !PT ;  /* 0x00000014d4d47248 */ /* 0x000fe40007fe0100 */
[----:B------:R-:W-:-:S07]  /*111b0*/  VIADDMNMX R213, R20, R21, R213, PT ;  /* 0x0000001514d57246 */ /* 0x000fce00038001d5 */
.L_x_2803:
[----:B0-----:R-:W-:Y:S01]  /*111c0*/  FMNMX.FTZ R12, R152, R210, !PT ;  /* 0x000000d2980c7209 */ /* 0x001fe20007810000 */
[----:B------:R-:W-:-:S03]  /*111d0*/  ULDC UR4, c[0x0][0x988] ;  /* 0x0002620000047ab9 */ /* 0x000fc60000000800 */
        /* <DEDUP_REMOVED lines=16> */
[----:B0-----:R-:W-:-:S05]  /*112e0*/  FMNMX.FTZ R12, R12, R13, !PT ;  /* 0x0000000d0c0c7209 */ /* 0x001fca0007810000 */
[----:B------:R-:W0:Y:S02]  /*112f0*/  SHFL.BFLY PT, R13, R12, 0x1, 0x1f ;  /* 0x0c201f000c0d7f89 */ /* 0x000e2400000e0000 */
[----:B0-----:R-:W-:Y:S01]  /*11300*/  FMNMX.FTZ R12, R12, R13, !PT ;  /* 0x0000000d0c0c7209 */ /* 0x001fe20007810000 */
[----:B------:R-:W-:-:S03]  /*11310*/  IMAD.U32 R13, RZ, RZ, UR4 ;  /* 0x00000004ff0d7e24 */ /* 0x000fc6000f8e00ff */
[C---:B------:R-:W-:Y:S01]  /*11320*/  FSETP.NEU.FTZ.AND P3, PT, R12.reuse, -INF , PT ;  /* 0xff8000000c00780b */ /* 0x040fe20003f7d000 */
[----:B------:R-:W-:-:S03]  /*11330*/  FMUL.FTZ R20, R12, R13 ;  /* 0x0000000d0c147220 */ /* 0x000fc60000410000 */
[----:B------:R-:W-:Y:S02]  /*11340*/  FSEL R21, R12, RZ, P3 ;  /* 0x000000ff0c157208 */ /* 0x000fe40001800000 */
[----:B------:R-:W-:Y:S02]  /*11350*/  FSEL R20, R20, RZ, P3 ;  /* 0x000000ff14147208 */ /* 0x000fe40001800000 */
[----:B------:R-:W-:Y:S01]  /*11360*/  ISETP.GT.AND P3, PT, R212, 0x1, P2 ;  /* 0x00000001d400780c */ /* 0x000fe20001764270 */
[----:B------:R-:W-:Y:S02]  /*11370*/  FADD.FTZ R21, -R21, R210 ;  /* 0x000000d215157221 */ /* 0x000fe40000010100 */
[-CC-:B------:R-:W-:Y:S01]  /*11380*/  FFMA.FTZ R152, R152, R13.reuse, -R20.reuse ;  /* 0x0000000d98987223 */ /* 0x180fe20000010814 */
[----:B------:R-:W-:Y:S01]  /*11390*/  ISETP.LT.OR P4, PT, R213, 0x2, P3 ;  /* 0x00000002d500780c */ /* 0x000fe20001f81670 */
[-C--:B------:R-:W-:Y:S01]  /*113a0*/  FMUL.FTZ R21, R21, R13.reuse ;  /* 0x0000000d15157220 */ /* 0x080fe20000410000 */
[-CC-:B------:R-:W-:Y:S01]  /*113b0*/  FFMA.FTZ R153, R153, R13.reuse, -R20.reuse ;  /* 0x0000000d99997223 */ /* 0x180fe20000010814 */
[----:B------:R-:W-:Y:S01]  /*113c0*/  ISETP.GT.AND P3, PT, R212, 0x8, P2 ;  /* 0x00000008d400780c */ /* 0x000fe20001764270 */
[-CC-:B------:R-:W-:Y:S01]  /*113d0*/  FFMA.FTZ R156, R156, R13.reuse, -R20.reuse ;  /* 0x0000000d9c9c7223 */ /* 0x180fe20000010814 */
[----:B------:R-:W-:Y:S01]  /*113e0*/  FSEL R155, R155, -INF , !P4 ;  /* 0xff8000009b9b7808 */ /* 0x000fe20006000000 */
[----:B------:R-:W-:Y:S01]  /*113f0*/  MUFU.EX2 R152, R152 ;  /* 0x0000009800987308 */ /* 0x000fe20000000800 */
[----:B------:R-:W-:Y:S01]  /*11400*/  ISETP.GT.AND P4, PT, R212, 0x9, P2 ;  /* 0x00000009d400780c */ /* 0x000fe20001784270 */
[-CC-:B------:R-:W-:Y:S01]  /*11410*/  FFMA.FTZ R157, R157, R13.reuse, -R20.reuse ;  /* 0x0000000d9d9d7223 */ /* 0x180fe20000010814 */
[C---:B------:R-:W-:Y:S01]  /*11420*/  ISETP.LT.OR P3, PT, R213.reuse, 0x9, P3 ;  /* 0x00000009d500780c */ /* 0x040fe20001f61670 */
[-CC-:B------:R-:W-:Y:S01]  /*11430*/  FFMA.FTZ R160, R160, R13.reuse, -R20.reuse ;  /* 0x0000000da0a07223 */ /* 0x180fe20000010814 */
[----:B------:R-:W-:Y:S01]  /*11440*/  ISETP.LT.OR P4, PT, R213, 0xa, P4 ;  /* 0x0000000ad500780c */ /* 0x000fe20002781670 */
[-CC-:B------:R-:W-:Y:S01]  /*11450*/  FFMA.FTZ R161, R161, R13.reuse, -R20.reuse ;  /* 0x0000000da1a17223 */ /* 0x180fe20000010814 */
[----:B------:R-:W-:Y:S01]  /*11460*/  FSEL R158, R158, -INF , !P3 ;  /* 0xff8000009e9e7808 */ /* 0x000fe20005800000 */
[----:B------:R-:W0:Y:S01]  /*11470*/  MUFU.EX2 R21, R21 ;  /* 0x0000001500157308 */ /* 0x000e220000000800 */
[----:B------:R-:W-:Y:S01]  /*11480*/  FSEL R159, R159, -INF , !P4 ;  /* 0xff8000009f9f7808 */ /* 0x000fe20006000000 */
[-CC-:B------:R-:W-:Y:S01]  /*11490*/  FFMA.FTZ R164, R164, R13.reuse, -R20.reuse ;  /* 0x0000000da4a47223 */ /* 0x180fe20000010814 */
[C---:B------:R-:W-:Y:S01]  /*114a0*/  ISETP.GT.AND P4, PT, R212.reuse, 0x11, P2 ;  /* 0x00000011d400780c */ /* 0x040fe20001784270 */
[-CC-:B------:R-:W-:Y:S01]  /*114b0*/  FFMA.FTZ R165, R165, R13.reuse, -R20.reuse ;  /* 0x0000000da5a57223 */ /* 0x180fe20000010814 */
[----:B------:R-:W-:Y:S01]  /*114c0*/  ISETP.GT.AND P3, PT, R212, 0x10, P2 ;  /* 0x00000010d400780c */ /* 0x000fe20001764270 */
[-CC-:B------:R-:W-:Y:S01]  /*114d0*/  FFMA.FTZ R168, R168, R13.reuse, -R20.reuse ;  /* 0x0000000da8a87223 */ /* 0x180fe20000010814 */
[----:B------:R-:W-:Y:S01]  /*114e0*/  ISETP.LT.OR P4, PT, R213, 0x12, P4 ;  /* 0x00000012d500780c */ /* 0x000fe20002781670 */
[----:B------:R-:W3:Y:S01]  /*114f0*/  MUFU.EX2 R153, R153 ;  /* 0x0000009900997308 */ /* 0x000ee20000000800 */
        /* <DEDUP_REMOVED lines=9> */
[----:B------:R-:W-:Y:S01]  /*11590*/  FFMA.FTZ R181, R181, R13, -R20 ;  /* 0x0000000db5b57223 */ /* 0x000fe20000010814 */
[----:B------:R-:W-:Y:S01]  /*115a0*/  ISETP.LT.OR P3, PT, R213, 0x11, P3 ;  /* 0x00000011d500780c */ /* 0x000fe20001f61670 */
[----:B0-----:R-:W-:Y:S01]  /*115b0*/  FFMA.FTZ R0, R21, R0, R152 ;  /* 0x0000000015007223 */ /* 0x001fe20000010098 */
[----:B------:R-:W-:Y:S01]  /*115c0*/  FSEL R167, R167, -INF , !P4 ;  /* 0xff800000a7a77808 */ /* 0x000fe20006000000 */
[----:B------:R-:W0:Y:S01]  /*115d0*/  MUFU.EX2 R156, R156 ;  /* 0x0000009c009c7308 */ /* 0x000e220000000800 */
[----:B------:R-:W-:Y:S01]  /*115e0*/  ISETP.GT.AND P4, PT, R212, 0x21, P2 ;  /* 0x00000021d400780c */ /* 0x000fe20001784270 */
[-C--:B------:R-:W-:Y:S01]  /*115f0*/  FMUL.FTZ R24, R24, R21.reuse ;  /* 0x0000001518187220 */ /* 0x080fe20000410000 */
[----:B------:R-:W-:Y:S01]  /*11600*/  FSEL R162, R162, -INF , !P3 ;  /* 0xff800000a2a27808 */ /* 0x000fe20005800000 */
[----:B---3--:R-:W-:Y:S01]  /*11610*/  FADD.FTZ R0, R153, R0 ;  /* 0x0000000099007221 */ /* 0x008fe20000010000 */
[----:B------:R-:W-:Y:S01]  /*11620*/  ISETP.LT.OR P4, PT, R213, 0x22, P4 ;  /* 0x00000022d500780c */ /* 0x000fe20002781670 */
[-C--:B------:R-:W-:Y:S01]  /*11630*/  FMUL.FTZ R25, R25, R21.reuse ;  /* 0x0000001519197220 */ /* 0x080fe20000410000 */
[----:B------:R-:W-:Y:S01]  /*11640*/  F2FP.BF16.F32.PACK_AB R152, R153, R152 ;  /* 0x000000989998723e */ /* 0x000fe200000010ff */
[----:B------:R-:W3:Y:S01]  /*11650*/  MUFU.EX2 R157, R157 ;  /* 0x0000009d009d7308 */ /* 0x000ee20000000800 */
[----:B------:R-:W-:Y:S01]  /*11660*/  FSEL R171, R171, -INF , !P4 ;  /* 0xff800000abab7808 */ /* 0x000fe20006000000 */
[-C--:B------:R-:W-:Y:S01]  /*11670*/  FMUL.FTZ R28, R28, R21.reuse ;  /* 0x000000151c1c7220 */ /* 0x080fe20000410000 */
[C---:B------:R-:W-:Y:S01]  /*11680*/  ISETP.GT.AND P4, PT, R212.reuse, 0x29, P2 ;  /* 0x00000029d400780c */ /* 0x040fe20001784270 */
[-C--:B------:R-:W-:Y:S01]  /*11690*/  FMUL.FTZ R29, R29, R21.reuse ;  /* 0x000000151d1d7220 */ /* 0x080fe20000410000 */
[----:B------:R-:W-:Y:S01]  /*116a0*/  ISETP.GT.AND P3, PT, R212, 0x18, P2 ;  /* 0x00000018d400780c */ /* 0x000fe20001764270 */
[-C--:B------:R-:W-:Y:S01]  /*116b0*/  FMUL.FTZ R32, R32, R21.reuse ;  /* 0x0000001520207220 */ /* 0x080fe20000410000 */
[C---:B------:R-:W-:Y:S01]  /*116c0*/  ISETP.LT.OR P4, PT, R213.reuse, 0x2a, P4 ;  /* 0x0000002ad500780c */ /* 0x040fe20002781670 */
[----:B------:R-:W4:Y:S01]  /*116d0*/  MUFU.EX2 R160, R160 ;  /* 0x000000a000a07308 */ /* 0x000f220000000800 */
[----:B------:R-:W-:Y:S01]  /*116e0*/  ISETP.LT.OR P3, PT, R213, 0x19, P3 ;  /* 0x00000019d500780c */ /* 0x000fe20001f61670 */
[----:B0-----:R-:W-:Y:S01]  /*116f0*/  FADD.FTZ R0, R156, R0 ;  /* 0x000000009c007221 */ /* 0x001fe20000010000 */
[----:B------:R-:W-:Y:S01]  /*11700*/  FSEL R175, R175, -INF , !P4 ;  /* 0xff800000afaf7808 */ /* 0x000fe20006000000 */
[-C--:B------:R-:W-:Y:S01]  /*11710*/  FMUL.FTZ R33, R33, R21.reuse ;  /* 0x0000001521217220 */ /* 0x080fe20000410000 */
[----:B------:R-:W-:Y:S01]  /*11720*/  ISETP.GT.AND P4, PT, R212, RZ, P2 ;  /* 0x000000ffd400720c */ /* 0x000fe20001784270 */
[-C--:B------:R-:W-:Y:S01]  /*11730*/  FMUL.FTZ R36, R36, R21.reuse ;  /* 0x0000001524247220 */ /* 0x080fe20000410000 */
[----:B------:R-:W-:Y:S01]  /*11740*/  FSEL R166, R166, -INF , !P3 ;  /* 0xff800000a6a67808 */ /* 0x000fe20005800000 */
[----:B------:R-:W0:Y:S01]  /*11750*/  MUFU.EX2 R161, R161 ;  /* 0x000000a100a17308 */ /* 0x000e220000000800 */
[----:B------:R-:W-:Y:S01]  /*11760*/  ISETP.LT.OR P4, PT, R213, 0x1, P4 ;  /* 0x00000001d500780c */ /* 0x000fe20002781670 */
[-C--:B------:R-:W-:Y:S01]  /*11770*/  FMUL.FTZ R37, R37, R21.reuse ;  /* 0x0000001525257220 */ /* 0x080fe20000410000 */
[----:B------:R-:W-:Y:S01]  /*11780*/  ISETP.GT.AND P3, PT, R212, 0x20, P2 ;  /* 0x00000020d400780c */ /* 0x000fe20001764270 */
[-C--:B------:R-:W-:Y:S01]  /*11790*/  FMUL.FTZ R40, R40, R21.reuse ;  /* 0x0000001528287220 */ /* 0x080fe20000410000 */
[----:B------:R-:W-:Y:S01]  /*117a0*/  FSEL R154, R154, -INF , !P4 ;  /* 0xff8000009a9a7808 */ /* 0x000fe20006000000 */
[-C--:B------:R-:W-:Y:S01]  /*117b0*/  FMUL.FTZ R41, R41, R21.reuse ;  /* 0x0000001529297220 */ /* 0x080fe20000410000 */
[----:B------:R-:W-:Y:S01]  /*117c0*/  ISETP.LT.OR P3, PT, R213, 0x21, P3 ;  /* 0x00000021d500780c */ /* 0x000fe20001f61670 */
[----:B------:R-:W-:Y:S01]  /*117d0*/  MUFU.EX2 R164, R164 ;  /* 0x000000a400a47308 */ /* 0x000fe20000000800 */
[----:B------:R-:W-:Y:S01]  /*117e0*/  FMNMX.FTZ R20, R154, R208, !PT ;  /* 0x000000d09a147209 */ /* 0x000fe20007810000 */
[-C--:B------:R-:W-:Y:S01]  /*117f0*/  FMUL.FTZ R44, R44, R21.reuse ;  /* 0x000000152c2c7220 */ /* 0x080fe20000410000 */
[----:B------:R-:W-:Y:S01]  /*11800*/  FSEL R170, R170, -INF , !P3 ;  /* 0xff800000aaaa7808 */ /* 0x000fe20005800000 */
[-C--:B------:R-:W-:Y:S01]  /*11810*/  FMUL.FTZ R45, R45, R21.reuse ;  /* 0x000000152d2d7220 */ /* 0x080fe20000410000 */
[----:B------:R-:W-:Y:S01]  /*11820*/  FMNMX.FTZ R153, R155, R20, !PT ;  /* 0x000000149b997209 */ /* 0x000fe20007810000 */
[----:B------:R-:W-:Y:S01]  /*11830*/  FMUL.FTZ R48, R48, R21 ;  /* 0x0000001530307220 */ /* 0x000fe20000410000 */
[----:B------:R-:W-:Y:S01]  /*11840*/  ISETP.GT.AND P3, PT, R212, 0x28, P2 ;  /* 0x00000028d400780c */ /* 0x000fe20001764270 */
[----:B------:R-:W-:Y:S01]  /*11850*/  MUFU.EX2 R165, R165 ;  /* 0x000000a500a57308 */ /* 0x000fe20000000800 */
[----:B------:R-:W-:Y:S01]  /*11860*/  FMNMX.FTZ R20, R158, R153, !PT ;  /* 0x000000999e147209 */ /* 0x000fe20007810000 */
[-C--:B------:R-:W-:Y:S01]  /*11870*/  FMUL.FTZ R49, R49, R21.reuse ;  /* 0x0000001531317220 */ /* 0x080fe20000410000 */
[----:B------:R-:W-:Y:S01]  /*11880*/  ISETP.LT.OR P3, PT, R213, 0x29, P3 ;  /* 0x00000029d500780c */ /* 0x000fe20001f61670 */
[-C--:B------:R-:W-:Y:S01]  /*11890*/  FMUL.FTZ R52, R52, R21.reuse ;  /* 0x0000001534347220 */ /* 0x080fe20000410000 */
[----:B------:R-:W-:Y:S01]  /*118a0*/  FMNMX.FTZ R153, R159, R20, !PT ;  /* 0x000000149f997209 */ /* 0x000fe20007810000 */
[----:B------:R-:W-:Y:S01]  /*118b0*/  FMUL.FTZ R53, R53, R21 ;  /* 0x0000001535357220 */ /* 0x000fe20000410000 */
[----:B------:R-:W-:Y:S01]  /*118c0*/  FSEL R174, R174, -INF , !P3 ;  /* 0xff800000aeae7808 */ /* 0x000fe20005800000 */
[----:B------:R-:W-:Y:S01]  /*118d0*/  MUFU.EX2 R169, R169 ;  /* 0x000000a900a97308 */ /* 0x000fe20000000800 */
[----:B------:R-:W-:Y:S01]  /*118e0*/  FMNMX.FTZ R20, R162, R153, !PT ;  /* 0x00000099a2147209 */ /* 0x000fe20007810000 */
[-C--:B------:R-:W-:Y:S01]  /*118f0*/  FMUL.FTZ R56, R56, R21.reuse ;  /* 0x0000001538387220 */ /* 0x080fe20000410000 */
[----:B------:R-:W-:Y:S01]  /*11900*/  ISETP.GT.AND P3, PT, R212, 0x30, P2 ;  /* 0x00000030d400780c */ /* 0x000fe20001764270 */
[-C--:B------:R-:W-:Y:S01]  /*11910*/  FMUL.FTZ R57, R57, R21.reuse ;  /* 0x0000001539397220 */ /* 0x080fe20000410000 */
[----:B------:R-:W-:Y:S01]  /*11920*/  FMNMX.FTZ R153, R163, R20, !PT ;  /* 0x00000014a3997209 */ /* 0x000fe20007810000 */
[----:B------:R-:W-:Y:S01]  /*11930*/  FMUL.FTZ R60, R60, R21 ;  /* 0x000000153c3c7220 */ /* 0x000fe20000410000 */
        /* <DEDUP_REMOVED lines=20> */
[----:B------:R-:W-:Y:S01]  /*11a80*/  ISETP.GT.AND P2, PT, R212, 0x39, P2 ;  /* 0x00000039d400780c */ /* 0x000fe20001744270 */
[-C--:B------:R-:W-:Y:S01]  /*11a90*/  FMUL.FTZ R76, R76, R21.reuse ;  /* 0x000000154c4c7220 */ /* 0x080fe20000410000 */
[----:B------:R-:W-:Y:S01]  /*11aa0*/  FMNMX.FTZ R153, R175, R20, !PT ;  /* 0x00000014af997209 */ /* 0x000fe20007810000 */
[-C--:B------:R-:W-:Y:S01]  /*11ab0*/  FMUL.FTZ R77, R77, R21.reuse ;  /* 0x000000154d4d7220 */ /* 0x080fe20000410000 */
[----:B------:R-:W-:Y:S01]  /*11ac0*/  ISETP.LT.OR P4, PT, R213, 0x39, P4 ;  /* 0x00000039d500780c */ /* 0x000fe20002781670 */
[----:B------:R-:W-:Y:S01]  /*11ad0*/  MUFU.EX2 R181, R181 ;  /* 0x000000b500b57308 */ /* 0x000fe20000000800 */
[----:B------:R-:W-:Y:S01]  /*11ae0*/  FSEL R179, R179, -INF , !P3 ;  /* 0xff800000b3b37808 */ /* 0x000fe20005800000 */
[----:B------:R-:W-:Y:S01]  /*11af0*/  FMUL.FTZ R80, R80, R21 ;  /* 0x0000001550507220 */ /* 0x000fe20000410000 */
[----:B------:R-:W-:Y:S01]  /*11b00*/  FMNMX.FTZ R20, R178, R153, !PT ;  /* 0x00000099b2147209 */ /* 0x000fe20007810000 */
[-C--:B------:R-:W-:Y:S01]  /*11b10*/  FMUL.FTZ R81, R81, R21.reuse ;  /* 0x0000001551517220 */ /* 0x080fe20000410000 */
[----:B------:R-:W-:Y:S01]  /*11b20*/  ISETP.LT.OR P2, PT, R213, 0x3a, P2 ;  /* 0x0000003ad500780c */ /* 0x000fe20001741670 */
[-C--:B------:R-:W-:Y:S01]  /*11b30*/  FMUL.FTZ R84, R84, R21.reuse ;  /* 0x0000001554547220 */ /* 0x080fe20000410000 */
[----:B------:R-:W-:Y:S01]  /*11b40*/  FSEL R182, R182, -INF , !P4 ;  /* 0xff800000b6b67808 */ /* 0x000fe20006000000 */
[-C--:B------:R-:W-:Y:S01]  /*11b50*/  FMUL.FTZ R85, R85, R21.reuse ;  /* 0x0000001555557220 */ /* 0x080fe20000410000 */
[----:B------:R-:W-:Y:S01]  /*11b60*/  FMNMX.FTZ R153, R179, R20, !PT ;  /* 0x00000014b3997209 */ /* 0x000fe20007810000 */
[-C--:B------:R-:W-:Y:S01]  /*11b70*/  FMUL.FTZ R88, R88, R21.reuse ;  /* 0x0000001558587220 */ /* 0x080fe20000410000 */
[----:B------:R-:W-:Y:S01]  /*11b80*/  FSEL R183, R183, -INF , !P2 ;  /* 0xff800000b7b77808 */ /* 0x000fe20005000000 */
        /* <DEDUP_REMOVED lines=8> */
[-C--:B------:R-:W-:Y:S01]  /*11c10*/  FMUL.FTZ R101, R101, R21.reuse ;  /* 0x0000001565657220 */ /* 0x080fe20000410000 */
[-C--:B------:R-:W-:Y:S01]  /*11c20*/  FMUL.FTZ R104, R104, R21.reuse ;  /* 0x0000001568687220 */ /* 0x080fe20000410000 */
[----:B------:R-:W5:Y:S01]  /*11c30*/  SHFL.BFLY PT, R153, R210, 0x2, 0x1f ;  /* 0x0c401f00d2997f89 */ /* 0x000f6200000e0000 */
        /* <DEDUP_REMOVED lines=23> */
[----:B-----5:R-:W-:-:S05]  /*11db0*/  FMNMX.FTZ R20, R210, R153, !PT ;  /* 0x00000099d2147209 */ /* 0x020fca0007810000 */
[----:B------:R-:W5:Y:S02]  /*11dc0*/  SHFL.BFLY PT, R153, R20, 0x1, 0x1f ;  /* 0x0c201f0014997f89 */ /* 0x000f6400000e0000 */
[----:B-----5:R-:W-:Y:S01]  /*11dd0*/  FMNMX.FTZ R20, R20, R153, !PT ;  /* 0x0000009914147209 */ /* 0x020fe20007810000 */
[----:B------:R-:W-:-:S03]  /*11de0*/  IMAD.MOV R153, RZ, RZ, -R194 ;  /* 0x000000ffff997224 */ /* 0x000fc600078e0ac2 */
[C---:B------:R-:W-:Y:S01]  /*11df0*/  FSETP.NEU.FTZ.AND P2, PT, R20.reuse, -INF , PT ;  /* 0xff8000001400780b */ /* 0x040fe20003f5d000 */
[----:B------:R-:W-:Y:S01]  /*11e00*/  FMUL.FTZ R213, R20, R13 ;  /* 0x0000000d14d57220 */ /* 0x000fe20000410000 */
[----:B------:R-:W-:Y:S02]  /*11e10*/  ISETP.NE.AND P3, PT, R184, R153, PT ;  /* 0x00000099b800720c */ /* 0x000fe40003f65270 */
[----:B------:R5:W1:Y:S02]  /*11e20*/  MUFU.EX2 R153, R168 ;  /* 0x000000a800997308 */ /* 0x000a640000000800 */
[----:B------:R-:W-:-:S05]  /*11e30*/  FSEL R213, R213, RZ, P2 ;  /* 0x000000ffd5d57208 */ /* 0x000fca0001000000 */
[-CC-:B------:R-:W-:Y:S01]  /*11e40*/  FFMA.FTZ R155, R155, R13.reuse, -R213.reuse ;  /* 0x0000000d9b9b7223 */ /* 0x180fe200000108d5 */
[-CC-:B------:R-:W-:Y:S01]  /*11e50*/  FFMA.FTZ R159, R159, R13.reuse, -R213.reuse ;  /* 0x0000000d9f9f7223 */ /* 0x180fe200000108d5 */
[----:B-----5:R-:W-:Y:S01]  /*11e60*/  FSEL R168, R20, RZ, P2 ;  /* 0x000000ff14a87208 */ /* 0x020fe20001000000 */
[-C--:B------:R-:W-:Y:S01]  /*11e70*/  FFMA.FTZ R210, R162, R13.reuse, -R213 ;  /* 0x0000000da2d27223 */ /* 0x080fe200000108d5 */
[----:B------:R-:W-:Y:S02]  /*11e80*/  @!P3 IMAD R212, R209, 0x40, R191 ;  /* 0x00000040d1d4b824 */ /* 0x000fe400078e02bf */
[-CC-:B------:R-:W-:Y:S01]  /*11e90*/  FFMA.FTZ R209, R158, R13.reuse, -R213.reuse ;  /* 0x0000000d9ed17223 */ /* 0x180fe200000108d5 */
[-CC-:B------:R-:W-:Y:S01]  /*11ea0*/  FFMA.FTZ R163, R163, R13.reuse, -R213.reuse ;  /* 0x0000000da3a37223 */ /* 0x180fe200000108d5 */
[----:B------:R-:W-:Y:S01]  /*11eb0*/  FADD.FTZ R168, -R168, R208 ;  /* 0x000000d0a8a87221 */ /* 0x000fe20000010100 */
        /* <DEDUP_REMOVED lines=10> */
[-C--:B------:R-:W-:Y:S01]  /*11f60*/  FFMA.FTZ R183, R183, R13.reuse, -R213 ;  /* 0x0000000db7b77223 */ /* 0x080fe200000108d5 */
[C---:B---3--:R-:W-:Y:S01]  /*11f70*/  FADD.FTZ R213, R157.reuse, R0 ;  /* 0x000000009dd57221 */ /* 0x048fe20000010000 */
[----:B------:R-:W-:Y:S01]  /*11f80*/  F2FP.BF16.F32.PACK_AB R154, R157, R156 ;  /* 0x0000009c9d9a723e */ /* 0x000fe200000010ff */
[----:B------:R-:W3:Y:S01]  /*11f90*/  MUFU.EX2 R162, R173 ;  /* 0x000000ad00a27308 */ /* 0x000ee20000000800 */
[----:B------:R-:W-:Y:S01]  /*11fa0*/  FMUL.FTZ R168, R168, R13 ;  /* 0x0000000da8a87220 */ /* 0x000fe20000410000 */
[----:B----4-:R-:W-:Y:S01]  /*11fb0*/  FADD.FTZ R0, R160, R213 ;  /* 0x000000d5a0007221 */ /* 0x010fe20000010000 */
[----:B0-----:R-:W-:Y:S01]  /*11fc0*/  F2FP.BF16.F32.PACK_AB R156, R161, R160 ;  /* 0x000000a0a19c723e */ /* 0x001fe200000010ff */
[----:B------:R-:W-:Y:S01]  /*11fd0*/  @!P3 IMAD R212, R212, 0x4, R2 ;  /* 0x00000004d4d4b824 */ /* 0x000fe200078e0202 */
[----:B-1----:R-:W-:Y:S01]  /*11fe0*/  F2FP.BF16.F32.PACK_AB R160, R169, R153 ;  /* 0x00000099a9a0723e */ /* 0x002fe200000010ff */
[----:B------:R-:W-:Y:S01]  /*11ff0*/  FADD.FTZ R157, R161, R0 ;  /* 0x00000000a19d7221 */ /* 0x000fe20000010000 */
[----:B------:R-:W-:Y:S01]  /*12000*/  F2FP.BF16.F32.PACK_AB R158, R165, R164 ;  /* 0x000000a4a59e723e */ /* 0x000fe200000010ff */
[----:B------:R-:W-:Y:S01]  /*12010*/  MUFU.EX2 R166, R180 ;  /* 0x000000b400a67308 */ /* 0x000fe20000000800 */
[----:B------:R-:W-:Y:S01]  /*12020*/  @!P3 STS [R212+0x28800], R21 ;  /* 0x02880015d400b388 */ /* 0x000fe20000000800 */
[----:B------:R-:W-:Y:S01]  /*12030*/  FADD.FTZ R0, R164, R157 ;  /* 0x0000009da4007221 */ /* 0x000fe20000010000 */
[----:B------:R-:W-:-:S03]  /*12040*/  F2FP.BF16.F32.PACK_AB R164, R177, R176 ;  /* 0x000000b0b1a4723e */ /* 0x000fc600000010ff */
[----:B------:R-:W-:Y:S02]  /*12050*/  FADD.FTZ R0, R165, R0 ;  /* 0x00000000a5007221 */ /* 0x000fe40000010000 */
[----:B------:R-:W0:Y:S02]  /*12060*/  MUFU.EX2 R168, R168 ;  /* 0x000000a800a87308 */ /* 0x000e240000000800 */
[----:B------:R-:W-:-:S04]  /*12070*/  FADD.FTZ R0, R153, R0 ;  /* 0x0000000099007221 */ /* 0x000fc80000010000 */
[----:B------:R-:W-:Y:S02]  /*12080*/  FADD.FTZ R157, R169, R0 ;  /* 0x00000000a99d7221 */ /* 0x000fe40000010000 */
[----:B------:R-:W1:Y:S02]  /*12090*/  MUFU.EX2 R153, R208 ;  /* 0x000000d000997308 */ /* 0x000e640000000800 */
[----:B------:R-:W-:-:S04]  /*120a0*/  FADD.FTZ R157, R172, R157 ;  /* 0x0000009dac9d7221 */ /* 0x000fc80000010000 */
[C---:B---3--:R-:W-:Y:S01]  /*120b0*/  FADD.FTZ R157, R162.reuse, R157 ;  /* 0x0000009da29d7221 */ /* 0x048fe20000010000 */
[----:B------:R-:W-:Y:S01]  /*120c0*/  F2FP.BF16.F32.PACK_AB R162, R162, R172 ;  /* 0x000000aca2a2723e */ /* 0x000fe200000010ff */
[----:B------:R-:W-:Y:S01]  /*120d0*/  MUFU.EX2 R209, R209 ;  /* 0x000000d100d17308 */ /* 0x000fe20000000800 */
[----:B0-----:R0:W-:Y:S01]  /*120e0*/  @!P3 STS [R212+0x28820], R168 ;  /* 0x028820a8d400b388 */ /* 0x0011e20000000800 */
[----:B------:R-:W-:Y:S01]  /*120f0*/  FADD.FTZ R0, R176, R157 ;  /* 0x0000009db0007221 */ /* 0x000fe20000010000 */
[-C--:B------:R-:W-:Y:S01]  /*12100*/  FMUL.FTZ R26, R26, R168.reuse ;  /* 0x000000a81a1a7220 */ /* 0x080fe20000410000 */
[-C--:B------:R-:W-:Y:S01]  /*12110*/  FMUL.FTZ R27, R27, R168.reuse ;  /* 0x000000a81b1b7220 */ /* 0x080fe20000410000 */
[-C--:B------:R-:W-:Y:S01]  /*12120*/  FMUL.FTZ R30, R30, R168.reuse ;  /* 0x000000a81e1e7220 */ /* 0x080fe20000410000 */
[----:B------:R-:W-:Y:S01]  /*12130*/  FADD.FTZ R157, R177, R0 ;  /* 0x00000000b19d7221 */ /* 0x000fe20000010000 */
[----:B------:R-:W-:Y:S01]  /*12140*/  FMUL.FTZ R31, R31, R168 ;  /* 0x000000a81f1f7220 */ /* 0x000fe20000410000 */
[----:B------:R-:W3:Y:S01]  /*12150*/  MUFU.EX2 R172, R155 ;  /* 0x0000009b00ac7308 */ /* 0x000ee20000000800 */
[----:B-1----:R-:W-:Y:S01]  /*12160*/  FFMA.FTZ R3, R168, R3, R153 ;  /* 0x00000003a8037223 */ /* 0x002fe20000010099 */
[----:B------:R-:W-:Y:S01]  /*12170*/  FADD.FTZ R0, R166, R157 ;  /* 0x0000009da6007221 */ /* 0x000fe20000010000 */
[----:B------:R-:W-:Y:S01]  /*12180*/  F2FP.BF16.F32.PACK_AB R166, R181, R166 ;  /* 0x000000a6b5a6723e */ /* 0x000fe200000010ff */
[-C--:B------:R-:W-:Y:S01]  /*12190*/  FMUL.FTZ R34, R34, R168.reuse ;  /* 0x000000a822227220 */ /* 0x080fe20000410000 */
[-C--:B------:R-:W-:Y:S01]  /*121a0*/  FMUL.FTZ R35, R35, R168.reuse ;  /* 0x000000a823237220 */ /* 0x080fe20000410000 */
[----:B------:R-:W-:Y:S01]  /*121b0*/  FADD.FTZ R0, R181, R0 ;  /* 0x00000000b5007221 */ /* 0x000fe20000010000 */
        /* <DEDUP_REMOVED lines=10> */
[----:B---3--:R-:W-:Y:S01]  /*12260*/  F2FP.BF16.F32.PACK_AB R153, R172, R153 ;  /* 0x00000099ac99723e */ /* 0x008fe200000010ff */
[-C--:B------:R-:W-:Y:S01]  /*12270*/  FMUL.FTZ R54, R54, R168.reuse ;  /* 0x000000a836367220 */ /* 0x080fe20000410000 */
[-C--:B------:R-:W-:Y:S01]  /*12280*/  FMUL.FTZ R55, R55, R168.reuse ;  /* 0x000000a837377220 */ /* 0x080fe20000410000 */
[-C--:B------:R-:W-:Y:S01]  /*12290*/  FMUL.FTZ R58, R58, R168.reuse ;  /* 0x000000a83a3a7220 */ /* 0x080fe20000410000 */
[-C--:B------:R-:W-:Y:S01]  /*122a0*/  FMUL.FTZ R59, R59, R168.reuse ;  /* 0x000000a83b3b7220 */ /* 0x080fe20000410000 */
[-C--:B------:R-:W-:Y:S01]  /*122b0*/  FMUL.FTZ R62, R62, R168.reuse ;  /* 0x000000a83e3e7220 */ /* 0x080fe20000410000 */
[-C--:B------:R-:W-:Y:S01]  /*122c0*/  FMUL.FTZ R63, R63, R168.reuse ;  /* 0x000000a83f3f7220 */ /* 0x080fe20000410000 */
[----:B------:R-:W3:Y:S01]  /*122d0*/  MUFU.EX2 R180, R163 ;  /* 0x000000a300b47308 */ /* 0x000ee20000000800 */
[----:B-1----:R-:W-:Y:S01]  /*122e0*/  F2FP.BF16.F32.PACK_AB R155, R176, R209 ;  /* 0x000000d1b09b723e */ /* 0x002fe200000010ff */
[----:B------:R-:W-:Y:S01]  /*122f0*/  BAR.SYNC.DEFER_BLOCKING 0xf, 0x100 ;  /* 0x03c4000000007b1d */ /* 0x000fe20000010000 */
        /* <DEDUP_REMOVED lines=14> */
[----:B-1----:R-:W-:Y:S01]  /*123e0*/  FADD.FTZ R170, R172, R3 ;  /* 0x00000003acaa7221 */ /* 0x002fe20000010000 */
[-C--:B------:R-:W-:Y:S01]  /*123f0*/  FMUL.FTZ R90, R90, R168.reuse ;  /* 0x000000a85a5a7220 */ /* 0x080fe20000410000 */
[-C--:B------:R-:W-:Y:S01]  /*12400*/  FMUL.FTZ R91, R91, R168.reuse ;  /* 0x000000a85b5b7220 */ /* 0x080fe20000410000 */
[-C--:B------:R-:W-:Y:S01]  /*12410*/  FMUL.FTZ R94, R94, R168.reuse ;  /* 0x000000a85e5e7220 */ /* 0x080fe20000410000 */
[----:B------:R-:W-:Y:S01]  /*12420*/  FADD.FTZ R3, R209, R170 ;  /* 0x000000aad1037221 */ /* 0x000fe20000010000 */
[-C--:B------:R-:W-:Y:S01]  /*12430*/  FMUL.FTZ R95, R95, R168.reuse ;  /* 0x000000a85f5f7220 */ /* 0x080fe20000410000 */
[-C--:B------:R-:W-:Y:S01]  /*12440*/  FMUL.FTZ R98, R98, R168.reuse ;  /* 0x000000a862627220 */ /* 0x080fe20000410000 */
[----:B------:R-:W1:Y:S01]  /*12450*/  MUFU.EX2 R208, R167 ;  /* 0x000000a700d07308 */ /* 0x000e620000000800 */
[----:B0-----:R-:W-:Y:S01]  /*12460*/  FADD.FTZ R212, R176, R3 ;  /* 0x00000003b0d47221 */ /* 0x001fe20000010000 */
[----:B------:R0:W-:Y:S01]  /*12470*/  STSM.16.M88.4 [R195+0x26800], R152 ;  /* 0x02680098c3007844 */ /* 0x0001e20000000200 */
[-C--:B------:R-:W-:Y:S01]  /*12480*/  FMUL.FTZ R99, R99, R168.reuse ;  /* 0x000000a863637220 */ /* 0x080fe20000410000 */
[-C--:B------:R-:W-:Y:S01]  /*12490*/  FMUL.FTZ R102, R102, R168.reuse ;  /* 0x000000a866667220 */ /* 0x080fe20000410000 */
[----:B----4-:R-:W-:Y:S01]  /*124a0*/  FADD.FTZ R3, R157, R212 ;  /* 0x000000d49d037221 */ /* 0x010fe20000010000 */
[----:B---3--:R-:W-:Y:S01]  /*124b0*/  F2FP.BF16.F32.PACK_AB R157, R180, R157 ;  /* 0x0000009db49d723e */ /* 0x008fe200000010ff */
[-C--:B------:R-:W-:Y:S01]  /*124c0*/  FMUL.FTZ R103, R103, R168.reuse ;  /* 0x000000a867677220 */ /* 0x080fe20000410000 */
[----:B------:R-:W3:Y:S01]  /*124d0*/  MUFU.EX2 R210, R171 ;  /* 0x000000ab00d27308 */ /* 0x000ee20000000800 */
        /* <DEDUP_REMOVED lines=16> */
[----:B----4-:R-:W-:Y:S01]  /*125e0*/  FADD.FTZ R174, R180, R3 ;  /* 0x00000003b4ae7221 */ /* 0x010fe20000010000 */
[-C--:B------:R-:W-:Y:S01]  /*125f0*/  FMUL.FTZ R134, R134, R168.reuse ;  /* 0x000000a886867220 */ /* 0x080fe20000410000 */
[-C--:B------:R-:W-:Y:S01]  /*12600*/  FMUL.FTZ R135, R135, R168.reuse ;  /* 0x000000a887877220 */ /* 0x080fe20000410000 */
[-C--:B------:R-:W-:Y:S01]  /*12610*/  FMUL.FTZ R138, R138, R168.reuse ;  /* 0x000000a88a8a7220 */ /* 0x080fe20000410000 */
[----:B-----5:R-:W-:Y:S01]  /*12620*/  FADD.FTZ R3, R159, R174 ;  /* 0x000000ae9f037221 */ /* 0x020fe20000010000 */
[C---:B-1----:R-:W-:Y:S01]  /*12630*/  F2FP.BF16.F32.PACK_AB R159, R208.reuse, R159 ;  /* 0x0000009fd09f723e */ /* 0x042fe200000010ff */
[-C--:B------:R-:W-:Y:S01]  /*12640*/  FMUL.FTZ R139, R139, R168.reuse ;  /* 0x000000a88b8b7220 */ /* 0x080fe20000410000 */
[----:B------:R-:W1:Y:S01]  /*12650*/  MUFU.EX2 R165, R178 ;  /* 0x000000b200a57308 */ /* 0x000e620000000800 */
[----:B------:R-:W-:Y:S01]  /*12660*/  FADD.FTZ R212, R208, R3 ;  /* 0x00000003d0d47221 */ /* 0x000fe20000010000 */
[-C--:B------:R-:W-:Y:S01]  /*12670*/  FMUL.FTZ R142, R142, R168.reuse ;  /* 0x000000a88e8e7220 */ /* 0x080fe20000410000 */
[----:B------:R4:W-:Y:S01]  /*12680*/  STSM.16.M88.4 [R196], R156 ;  /* 0x0000009cc4007844 */ /* 0x0009e20000000200 */
[-C--:B------:R-:W-:Y:S01]  /*12690*/  FMUL.FTZ R143, R143, R168.reuse ;  /* 0x000000a88f8f7220 */ /* 0x080fe20000410000 */
[----:B------:R-:W-:Y:S01]  /*126a0*/  FADD.FTZ R3, R161, R212 ;  /* 0x000000d4a1037221 */ /* 0x000fe20000010000 */
[----:B---3--:R-:W-:Y:S01]  /*126b0*/  F2FP.BF16.F32.PACK_AB R161, R210, R161 ;  /* 0x000000a1d2a1723e */ /* 0x008fe200000010ff */
[-C--:B------:R-:W-:Y:S01]  /*126c0*/  FMUL.FTZ R146, R146, R168.reuse ;  /* 0x000000a892927220 */ /* 0x080fe20000410000 */
[----:B------:R-:W3:Y:S01]  /*126d0*/  MUFU.EX2 R174, R179 ;  /* 0x000000b300ae7308 */ /* 0x000ee20000000800 */
[----:B------:R-:W-:Y:S01]  /*126e0*/  FADD.FTZ R172, R210, R3 ;  /* 0x00000003d2ac7221 */ /* 0x000fe20000010000 */
[-C--:B------:R-:W-:Y:S01]  /*126f0*/  FMUL.FTZ R147, R147, R168.reuse ;  /* 0x000000a893937220 */ /* 0x080fe20000410000 */
[-C--:B------:R-:W-:Y:S01]  /*12700*/  FMUL.FTZ R150, R150, R168.reuse ;  /* 0x000000a896967220 */ /* 0x080fe20000410000 */
[----:B------:R-:W-:Y:S01]  /*12710*/  FMUL.FTZ R151, R151, R168 ;  /* 0x000000a897977220 */ /* 0x000fe20000410000 */
[----:B--2---:R-:W-:Y:S01]  /*12720*/  FADD.FTZ R3, R163, R172 ;  /* 0x000000aca3037221 */ /* 0x004fe20000010000 */
[----:B0-----:R-:W-:-:S02]  /*12730*/  F2FP.BF16.F32.PACK_AB R163, R170, R163 ;  /* 0x000000a3aaa3723e */ /* 0x001fc400000010ff */
[----:B------:R-:W0:Y:S01]  /*12740*/  MUFU.EX2 R167, R182 ;  /* 0x000000b600a77308 */ /* 0x000e220000000800 */
[----:B------:R-:W-:Y:S02]  /*12750*/  FADD.FTZ R176, R170, R3 ;  /* 0x00000003aab07221 */ /* 0x000fe40000010000 */
[----:B------:R4:W-:Y:S02]  /*12760*/  STSM.16.M88.4 [R198], R160 ;  /* 0x000000a0c6007844 */ /* 0x0009e40000000200 */
[----:B-1----:R-:W-:-:S03]  /*12770*/  FADD.FTZ R3, R165, R176 ;  /* 0x000000b0a5037221 */ /* 0x002fc60000010000 */
[----:B------:R-:W1:Y:S01]  /*12780*/  MUFU.EX2 R172, R183 ;  /* 0x000000b700ac7308 */ /* 0x000e620000000800 */
[C---:B---3--:R-:W-:Y:S01]  /*12790*/  FADD.FTZ R176, R174.reuse, R3 ;  /* 0x00000003aeb07221 */ /* 0x048fe20000010000 */
[----:B------:R-:W-:-:S03]  /*127a0*/  F2FP.BF16.F32.PACK_AB R165, R174, R165 ;  /* 0x000000a5aea5723e */ /* 0x000fc600000010ff */
[----:B0-----:R-:W-:Y:S01]  /*127b0*/  FADD.FTZ R3, R167, R176 ;  /* 0x000000b0a7037221 */ /* 0x001fe20000010000 */
[----:B-1----:R-:W-:-:S03]  /*127c0*/  F2FP.BF16.F32.PACK_AB R167, R172, R167 ;  /* 0x000000a7aca7723e */ /* 0x002fc600000010ff */
[----:B------:R-:W-:Y:S02]  /*127d0*/  FADD.FTZ R3, R172, R3 ;  /* 0x00000003ac037221 */ /* 0x000fe40000010000 */
[----:B------:R4:W-:Y:S01]  /*127e0*/  STSM.16.M88.4 [R197], R164 ;  /* 0x000000a4c5007844 */ /* 0x0009e20000000200 */
[----:B------:R-:W-:Y:S05]  /*127f0*/  @!P0 BRA `(.L_x_2807) ;  /* 0x0000000000048947 */ /* 0x000fea0003800000 */
[----:B------:R-:W-:Y:S01]  /*12800*/  BPT.TRAP 0x1 ;  /* 0x000000040000795c */ /* 0x000fe20000300000 */
.L_x_2807:
[----:B------:R0:W1:Y:S01]  /*12810*/  SYNCS.PHASECHK.TRANS64.TRYWAIT P2, [R206+URZ+0x28c50], R207 ;  /* 0x028c50cfce0075a7 */ /* 0x000062000804017f */
[----:B------:R-:W-:Y:S05]  /*12820*/  @!P0 BRA `(.L_x_2808) ;  /* 0x0000000000048947 */ /* 0x000fea0003800000 */
[----:B------:R-:W-:Y:S01]  /*12830*/  BPT.TRAP 0x1 ;  /* 0x000000040000795c */ /* 0x000fe20000300000 */
.L_x_2808:
[----:B------:R-:W-:Y:S04]  /*12840*/  BSSY B1, `(.L_x_2809) ;  /* 0x0000004000017945 */ /* 0x000fe80003800000 */
[----:B-1----:R-:W-:Y:S05]  /*12850*/  @P2 BRA `(.L_x_2810) ;  /* 0x0000000000082947 */ /* 0x002fea0003800000 */
[----:B------:R-:W1:Y:S02]  /*12860*/  SYNCS.PHASECHK.TRANS64.TRYWAIT P2, [R206+URZ+0x28c50], R207 ;  /* 0x028c50cfce0075a7 */ /* 0x000e64000804017f */
[----:B-1----:R-:W-:Y:S05]  /*12870*/  @!P2 BRA `(.L_x_2811) ;  /* 0x000000d800dca947 */ /* 0x002fea0003800000 */
.L_x_2810:
[----:B------:R-:W-:Y:S05]  /*12880*/  BSYNC B1 ;  /* 0x0000000000017941 */ /* 0x000fea0003800000 */
.L_x_2809:
[----:B------:R-:W-:Y:S01]  /*12890*/  IMAD R168, R18, 0x1000, R190 ;  /* 0x0000100012a87824 */ /* 0x000fe200078e02be */
[----:B------:R-:W-:Y:S01]  /*128a0*/  WARPGROUP.ARRIVE ;  /* 0x00000000000079c5 */ /* 0x000fe20000000000 */
[----:B------:R-:W-:Y:S01]  /*128b0*/  IMAD.MOV.U32 R169, RZ, RZ, 0x40000040 ;  /* 0x40000040ffa97424 */ /* 0x000fe200078e00ff */
[----:B------:R-:W-:Y:S01]  /*128c0*/  ISETP.GT.AND P2, PT, R14, R202, PT ;  /* 0x000000ca0e00720c */ /* 0x000fe20003f44270 */
[----:B01----:R-:W-:Y:S01]  /*128d0*/  @!P1 VIADD R206, R206, 0x28c60 ;  /* 0x00028c60cece9836 */ /* 0x003fe20000000000 */
        /* <DEDUP_REMOVED lines=10> */
[----:B------:R-:W-:Y:S01]  /*12980*/  VIADD R152, R168, 0x80 ;  /* 0x00000080a8987836 */ /* 0x000fe20000000000 */
        /* <DEDUP_REMOVED lines=31> */
.L_x_2793:
[----:B------:R-:W-:Y:S05]  /*12b80*/  BSYNC B0 ;  /* 0x0000000000007941 */ /* 0x000fea0003800000 */
.L_x_2792:
[----:B------:R-:W2:Y:S01]  /*12b90*/  SHFL.BFLY PT, R5, R0, 0x2, 0x1f ;  /* 0x0c401f0000057f89 */ /* 0x000ea200000e0000 */
[----:B------:R-:W-:Y:S02]  /*12ba0*/  VIADD R22, R18, 0x1 ;  /* 0x0000000112167836 */ /* 0x000fe40000000000 */
[----:B------:R-:W-:Y:S01]  /*12bb0*/  VIADD R219, R219, 0x1 ;  /* 0x00000001dbdb7836 */ /* 0x000fe20000000000 */
[----:B------:R-:W3:Y:S01]  /*12bc0*/  SHFL.BFLY PT, R6, R3, 0x2, 0x1f ;  /* 0x0c401f0003067f89 */ /* 0x000ee200000e0000 */
[----:B------:R-:W-:Y:S08]  /*12bd0*/  BAR.ARV 0x8, 0x100 ;  /* 0x0204000000007b1d */ /* 0x000ff00000002000 */
[----:B------:R-:W-:Y:S01]  /*12be0*/  BAR.SYNC.DEFER_BLOCKING 0xf, 0x100 ;  /* 0x03c4000000007b1d */ /* 0x000fe20000010000 */
[----:B------:R-:W-:Y:S01]  /*12bf0*/  ISETP.NE.AND P1, PT, R22, 0x2, PT ;  /* 0x000000021600780c */ /* 0x000fe20003f25270 */
[----:B--2---:R-:W-:Y:S01]  /*12c00*/  FADD.FTZ R5, R5, R0 ;  /* 0x0000000005057221 */ /* 0x004fe20000010000 */
[----:B---3--:R-:W-:-:S04]  /*12c10*/  FADD.FTZ R6, R6, R3 ;  /* 0x0000000306067221 */ /* 0x008fc80000010000 */
[----:B------:R-:W2:Y:S01]  /*12c20*/  SHFL.BFLY PT, R4, R5, 0x1, 0x1f ;  /* 0x0c201f0005047f89 */ /* 0x000ea200000e0000 */
[----:B------:R-:W-:-:S03]  /*12c30*/  IMAD.MOV.U32 R3, RZ, RZ, RZ ;  /* 0x000000ffff037224 */ /* 0x000fc600078e00ff */
[----:B------:R-:W3:Y:S01]  /*12c40*/  SHFL.BFLY PT, R7, R6, 0x1, 0x1f ;  /* 0x0c201f0006077f89 */ /* 0x000ee200000e0000 */
[----:B--2---:R-:W-:Y:S01]  /*12c50*/  FADD.FTZ R9, R5, R4 ;  /* 0x0000000405097221 */ /* 0x004fe20000010000 */
[----:B------:R-:W-:Y:S02]  /*12c60*/  IMAD.MOV.U32 R4, RZ, RZ, RZ ;  /* 0x000000ffff047224 */ /* 0x000fe400078e00ff */
[----:B---3--:R-:W-:Y:S02]  /*12c70*/  FADD.FTZ R0, R6, R7 ;  /* 0x0000000706007221 */ /* 0x008fe40000010000 */
[----:B------:R-:W-:Y:S01]  /*12c80*/  FSETP.NE.FTZ.AND P2, PT, R9, RZ, PT ;  /* 0x000000ff0900720b */ /* 0x000fe20003f55000 */
[----:B------:R-:W-:Y:S01]  /*12c90*/  IMAD.MOV R7, RZ, RZ, -R194 ;  /* 0x000000ffff077224 */ /* 0x000fe200078e0ac2 */
[----:B------:R-:W-:Y:S02]  /*12ca0*/  SEL R6, RZ, 0x1, P1 ;  /* 0x00000001ff067807 */ /* 0x000fe40000800000 */
[----:B------:R-:W-:-:S02]  /*12cb0*/  FSETP.NE.FTZ.AND P3, PT, R0, RZ, PT ;  /* 0x000000ff0000720b */ /* 0x000fc40003f75000 */
[----:B------:R-:W-:Y:S02]  /*12cc0*/  ISETP.NE.AND P0, PT, R184, R7, PT ;  /* 0x00000007b800720c */ /* 0x000fe40003f05270 */
[----:B------:R-:W-:-:S05]  /*12cd0*/  LOP3.LUT R19, R19, R6, RZ, 0x3c, !PT ;  /* 0x0000000613137212 */ /* 0x000fca00078e3cff */
[----:B------:R-:W2:Y:S04]  /*12ce0*/  @P2 MUFU.RCP R3, R9 ;  /* 0x0000000900032308 */ /* 0x000ea80000001000 */
[C---:B------:R-:W-:Y:S02]  /*12cf0*/  @P3 FMUL.FTZ R23, R13.reuse, 0.69314718246459960938 ;  /* 0x3f3172180d173820 */ /* 0x040fe40000410000 */
[----:B------:R-:W-:Y:S02]  /*12d00*/  @!P0 IMAD R5, R18, 0x40, R191 ;  /* 0x0000004012058824 */ /* 0x000fe400078e02bf */
[----:B------:R-:W-:Y:S01]  /*12d10*/  @P2 FMUL.FTZ R18, R13, 0.69314718246459960938 ;  /* 0x3f3172180d122820 */ /* 0x000fe20000410000 */
[----:B------:R-:W3:Y:S01]  /*12d20*/  @P3 MUFU.RCP R4, R0 ;  /* 0x0000000000043308 */ /* 0x000ee20000001000 */
[----:B------:R-:W-:-:S07]  /*12d30*/  @!P0 IMAD R5, R5, 0x4, R2 ;  /* 0x0000000405058824 */ /* 0x000fce00078e0202 */
[----:B------:R-:W5:Y:S01]  /*12d40*/  @P2 MUFU.LG2 R2, R9 ;  /* 0x0000000900022308 */ /* 0x000f620000000c00 */
[-C--:B--2---:R-:W-:Y:S01]  /*12d50*/  FMUL.FTZ R178, R24, R3.reuse ;  /* 0x0000000318b27220 */ /* 0x084fe20000410000 */
[----:B------:R2:W-:Y:S01]  /*12d60*/  @!P0 STS [R5+0x28800], R3 ;  /* 0x0288000305008388 */ /* 0x0005e20000000800 */
[-C--:B------:R-:W-:Y:S01]  /*12d70*/  FMUL.FTZ R176, R25, R3.reuse ;  /* 0x0000000319b07220 */ /* 0x080fe20000410000 */
[-C--:B------:R-:W-:Y:S01]  /*12d80*/  FMUL.FTZ R177, R28, R3.reuse ;  /* 0x000000031cb17220 */ /* 0x080fe20000410000 */
[-C--:B------:R-:W-:Y:S01]  /*12d90*/  FMUL.FTZ R175, R32, R3.reuse ;  /* 0x0000000320af7220 */ /* 0x080fe20000410000 */
[-C--:B------:R-:W-:Y:S01]  /*12da0*/  FMUL.FTZ R6, R29, R3.reuse ;  /* 0x000000031d067220 */ /* 0x080fe20000410000 */
[-C--:B------:R-:W-:Y:S01]  /*12db0*/  FMUL.FTZ R173, R33, R3.reuse ;  /* 0x0000000321ad7220 */ /* 0x080fe20000410000 */
[----:B------:R-:W0:Y:S01]  /*12dc0*/  @P3 MUFU.LG2 R24, R0 ;  /* 0x0000000000183308 */ /* 0x000e220000000c00 */
[----:B---3--:R3:W-:Y:S01]  /*12dd0*/  @!P0 STS [R5+0x28820], R4 ;  /* 0x0288200405008388 */ /* 0x0087e20000000800 */
[-C--:B------:R-:W-:Y:S01]  /*12de0*/  FMUL.FTZ R174, R36, R3.reuse ;  /* 0x0000000324ae7220 */ /* 0x080fe20000410000 */
[-C--:B------:R-:W-:Y:S01]  /*12df0*/  FMUL.FTZ R171, R37, R3.reuse ;  /* 0x0000000325ab7220 */ /* 0x080fe20000410000 */
[-C--:B------:R-:W-:Y:S01]  /*12e00*/  FMUL.FTZ R172, R40, R3.reuse ;  /* 0x0000000328ac7220 */ /* 0x080fe20000410000 */
[-C--:B------:R-:W-:Y:S01]  /*12e10*/  FMUL.FTZ R8, R41, R3.reuse ;  /* 0x0000000329087220 */ /* 0x080fe20000410000 */
[-C--:B------:R-:W-:Y:S01]  /*12e20*/  FMUL.FTZ R170, R44, R3.reuse ;  /* 0x000000032caa7220 */ /* 0x080fe20000410000 */
[-C--:B------:R-:W-:Y:S01]  /*12e30*/  FMUL.FTZ R10, R45, R3.reuse ;  /* 0x000000032d0a7220 */ /* 0x080fe20000410000 */
[-C--:B------:R-:W-:Y:S01]  /*12e40*/  FMUL.FTZ R169, R48, R3.reuse ;  /* 0x0000000330a97220 */ /* 0x080fe20000410000 */
[----:B-----5:R-:W-:Y:S01]  /*12e50*/  @P2 FMUL.FTZ R25, R2, 0.69314718246459960938 ;  /* 0x3f31721802192820 */ /* 0x020fe20000410000 */
[-C--:B----4-:R-:W-:Y:S01]  /*12e60*/  FMUL.FTZ R166, R49, R3.reuse ;  /* 0x0000000331a67220 */ /* 0x090fe20000410000 */
        /* <DEDUP_REMOVED lines=53> */
[----:B--2---:R-:W-:Y:S02]  /*131c0*/  IMAD.MOV.U32 R3, RZ, RZ, -0x800000 ;  /* 0xff800000ff037424 */ /* 0x004fe400078e00ff */
[-C--:B------:R-:W-:Y:S01]  /*131d0*/  FMUL.FTZ R11, R46, R4.reuse ;  /* 0x000000042e0b7220 */ /* 0x080fe20000410000 */
[-C--:B------:R-:W-:Y:S01]  /*131e0*/  FMUL.FTZ R13, R50, R4.reuse ;  /* 0x00000004320d7220 */ /* 0x080fe20000410000 */
[-C--:B------:R-:W-:Y:S01]  /*131f0*/  FMUL.FTZ R15, R54, R4.reuse ;  /* 0x00000004360f7220 */ /* 0x080fe20000410000 */
[-C--:B------:R-:W-:Y:S01]  /*13200*/  FMUL.FTZ R21, R58, R4.reuse ;  /* 0x000000043a157220 */ /* 0x080fe20000410000 */
[----:B------:R-:W-:Y:S01]  /*13210*/  FMUL.FTZ R29, R66, R4 ;  /* 0x00000004421d7220 */ /* 0x000fe20000410000 */
[----:B------:R-:W-:Y:S01]  /*13220*/  @P2 FFMA.FTZ R32, R18, R12, R25 ;  /* 0x0000000c12202223 */ /* 0x000fe20000010019 */
[----:B------:R-:W-:Y:S01]  /*13230*/  PLOP3.LUT P0, PT, PT, PT, PT, 0x8, 0x0 ;  /* 0x000000000000781c */ /* 0x000fe20003f0e170 */
        /* <DEDUP_REMOVED lines=61> */
.L_x_2675:
[----:B------:R-:W-:Y:S05]  /*13610*/  BSYNC B7 ;  /* 0x0000000000077941 */ /* 0x000fea0003800000 */
.L_x_2665:
[----:B------:R-:W0:Y:S08]  /*13620*/  S2UR UR5, SR_CgaCtaId ;  /* 0x00000000000579c3 */ /* 0x000e300000008800 */
[----:B------:R-:W-:Y:S06]  /*13630*/  BAR.SYNC.DEFER_BLOCKING 0x5, 0x180 ;  /* 0x0146000000007b1d */ /* 0x000fec0000010000 */
[----:B------:R-:W-:Y:S01]  /*13640*/  UMOV UR4, 0x400 ;  /* 0x0000040000047882 */ /* 0x000fe20000000000 */
[----:B------:R-:W-:Y:S01]  /*13650*/  BSSY B0, `(.L_x_2813) ;  /* 0x00002e6000007945 */ /* 0x000fe20003800000 */
[----:B0-----:R-:W-:-:S06]  /*13660*/  ULEA UR4, UR5, UR4, 0x18 ;  /* 0x0000000405047291 */ /* 0x001fcc000f8ec03f */
[----:B------:R-:W-:-:S05]  /*13670*/  IMAD.U32 R2, RZ, RZ, UR4 ;  /* 0x00000004ff027e24 */ /* 0x000fca000f8e00ff */
[----:B----4-:R0:W2:Y:S01]  /*13680*/  LDS.128 R24, [R2+0x28cd0] ;  /* 0x028cd00002187984 */ /* 0x0100a20000000c00 */
[----:B------:R-:W-:Y:S06]  /*13690*/  BAR.ARV 0x4, 0x180 ;  /* 0x0106000000007b1d */ /* 0x000fec0000002000 */
[----:B------:R-:W-:Y:S05]  /*136a0*/  @P0 BRA `(.L_x_2814) ;  /* 0x00000020000c0947 */ /* 0x000fea0003800000 */
[----:B------:R-:W3:Y:S01]  /*136b0*/  S2R R23, SR_SWINHI ;  /* 0x0000000000177919 */ /* 0x000ee20000002f00 */
        /* <DEDUP_REMOVED lines=18> */
[----:B---3-5:R-:W-:-:S02]  /*137e0*/  MOV R37, R23 ;  /* 0x0000001700257202 */ /* 0x028fc40000000f00 */
[----:B------:R-:W-:Y:S02]  /*137f0*/  F2FP.BF16.F32.PACK_AB R81, R83, R82 ;  /* 0x000000525351723e */ /* 0x000fe400000010ff */
[----:B------:R-:W-:Y:S01]  /*13800*/  F2FP.BF16.F32.PACK_AB R88, R89, R88 ;  /* 0x000000585958723e */ /* 0x000fe200000010ff */
[----:B------:R-:W-:Y:S01]  /*13810*/  IMAD.WIDE R118, R235, 0x2, R36 ;  /* 0x00000002eb767825 */ /* 0x000fe200078e0224 */
[----:B------:R-:W-:Y:S02]  /*13820*/  F2FP.BF16.F32.PACK_AB R82, R85, R84 ;  /* 0x000000545552723e */ /* 0x000fe400000010ff */
[----:B------:R-:W-:Y:S02]  /*13830*/  F2FP.BF16.F32.PACK_AB R83, R87, R86 ;  /* 0x000000565753723e */ /* 0x000fe400000010ff */
[C---:B------:R-:W-:Y:S02]  /*13840*/  IADD3 R41, P1, R118.reuse, 0x20, RZ ;  /* 0x0000002076297810 */ /* 0x040fe40007f3e0ff */
[----:B------:R-:W-:-:S02]  /*13850*/  IADD3 R45, P0, R118, 0x40, RZ ;  /* 0x00000040762d7810 */ /* 0x000fc40007f1e0ff */
[----:B------:R-:W-:Y:S02]  /*13860*/  LOP3.LUT R40, R41, 0x380, RZ, 0xc0, !PT ;  /* 0x0000038029287812 */ /* 0x000fe400078ec0ff */
[C---:B------:R-:W-:Y:S02]  /*13870*/  IADD3 R57, P6, R118.reuse, 0x2020, RZ ;  /* 0x0000202076397810 */ /* 0x040fe40007fde0ff */
[C---:B------:R-:W-:Y:S02]  /*13880*/  IADD3 R49, P4, R118.reuse, 0x60, RZ ;  /* 0x0000006076317810 */ /* 0x040fe40007f9e0ff */
[----:B------:R-:W-:Y:S02]  /*13890*/  IADD3 R53, P3, R118, 0x2000, RZ ;  /* 0x0000200076357810 */ /* 0x000fe40007f7e0ff */
[----:B------:R-:W-:Y:S02]  /*138a0*/  SHF.R.U64 R40, R40, 0x3, RZ ;  /* 0x0000000328287819 */ /* 0x000fe400000012ff */
[----:B------:R-:W-:-:S02]  /*138b0*/  LOP3.LUT R44, R45, 0x380, RZ, 0xc0, !PT ;  /* 0x000003802d2c7812 */ /* 0x000fc400078ec0ff */
[----:B------:R-:W-:Y:S02]  /*138c0*/  LOP3.LUT R56, R57, 0x380, RZ, 0xc0, !PT ;  /* 0x0000038039387812 */ /* 0x000fe400078ec0ff */
[----:B------:R-:W-:Y:S02]  /*138d0*/  LOP3.LUT R48, R49, 0x380, RZ, 0xc0, !PT ;  /* 0x0000038031307812 */ /* 0x000fe400078ec0ff */
[----:B------:R-:W-:Y:S02]  /*138e0*/  LOP3.LUT R52, R53, 0x380, RZ, 0xc0, !PT ;  /* 0x0000038035347812 */ /* 0x000fe400078ec0ff */
[----:B------:R-:W-:Y:S01]  /*138f0*/  LOP3.LUT R40, R40, R41, RZ, 0x3c, !PT ;  /* 0x0000002928287212 */ /* 0x000fe200078e3cff */
[----:B------:R-:W-:Y:S01]  /*13900*/  IMAD.X R41, RZ, RZ, R119, P1 ;  /* 0x000000ffff297224 */ /* 0x000fe200008e0677 */
[----:B------:R-:W-:Y:S02]  /*13910*/  SHF.R.U64 R44, R44, 0x3, RZ ;  /* 0x000000032c2c7819 */ /* 0x000fe400000012ff */
[----:B------:R-:W-:-:S02]  /*13920*/  IADD3 R65, P2, R118, 0x2060, RZ ;  /* 0x0000206076417810 */ /* 0x000fc40007f5e0ff */
[----:B------:R-:W-:Y:S02]  /*13930*/  SHF.R.U64 R56, R56, 0x3, RZ ;  /* 0x0000000338387819 */ /* 0x000fe400000012ff */
[----:B------:R-:W-:Y:S02]  /*13940*/  IADD3 R69, P1, R118, 0x4000, RZ ;  /* 0x0000400076457810 */ /* 0x000fe40007f3e0ff */
[----:B------:R-:W-:Y:S02]  /*13950*/  SHF.R.U64 R48, R48, 0x3, RZ ;  /* 0x0000000330307819 */ /* 0x000fe400000012ff */
[----:B------:R-:W-:Y:S02]  /*13960*/  IADD3 R61, P5, R118, 0x2040, RZ ;  /* 0x00002040763d7810 */ /* 0x000fe40007fbe0ff */
[----:B------:R-:W-:Y:S02]  /*13970*/  SHF.R.U64 R52, R52, 0x3, RZ ;  /* 0x0000000334347819 */ /* 0x000fe400000012ff */
[----:B------:R-:W-:Y:S01]  /*13980*/  LOP3.LUT R44, R44, R45, RZ, 0x3c, !PT ;  /* 0x0000002d2c2c7212 */ /* 0x000fe200078e3cff */
[----:B------:R-:W-:Y:S01]  /*13990*/  IMAD.X R45, RZ, RZ, R119, P0 ;  /* 0x000000ffff2d7224 */ /* 0x000fe200000e0677 */
[----:B------:R-:W-:-:S02]  /*139a0*/  LOP3.LUT R64, R65, 0x380, RZ, 0xc0, !PT ;  /* 0x0000038041407812 */ /* 0x000fc400078ec0ff */
[----:B------:R-:W-:Y:S01]  /*139b0*/  LOP3.LUT R56, R56, R57, RZ, 0x3c, !PT ;  /* 0x0000003938387212 */ /* 0x000fe200078e3cff */
[--C-:B------:R-:W-:Y:S01]  /*139c0*/  IMAD.X R57, RZ, RZ, R119.reuse, P6 ;  /* 0x000000ffff397224 */ /* 0x100fe200030e0677 */
[----:B------:R-:W-:Y:S02]  /*139d0*/  LOP3.LUT R68, R69, 0x380, RZ, 0xc0, !PT ;  /* 0x0000038045447812 */ /* 0x000fe400078ec0ff */
[----:B------:R-:W-:Y:S01]  /*139e0*/  LOP3.LUT R48, R48, R49, RZ, 0x3c, !PT ;  /* 0x0000003130307212 */ /* 0x000fe200078e3cff */
[--C-:B------:R-:W-:Y:S01]  /*139f0*/  IMAD.X R49, RZ, RZ, R119.reuse, P4 ;  /* 0x000000ffff317224 */ /* 0x100fe200020e0677 */
[----:B------:R-:W-:Y:S02]  /*13a00*/  LOP3.LUT R60, R61, 0x380, RZ, 0xc0, !PT ;  /* 0x000003803d3c7812 */ /* 0x000fe400078ec0ff */
[----:B------:R-:W-:Y:S01]  /*13a10*/  LOP3.LUT R52, R52, R53, RZ, 0x3c, !PT ;  /* 0x0000003534347212 */ /* 0x000fe200078e3cff */
[----:B------:R-:W-:Y:S01]  /*13a20*/  IMAD.X R53, RZ, RZ, R119, P3 ;  /* 0x000000ffff357224 */ /* 0x000fe200018e0677 */
[----:B------:R-:W-:-:S02]  /*13a30*/  IADD3 R73, P0, R118, 0x4020, RZ ;  /* 0x0000402076497810 */ /* 0x000fc40007f1e0ff */
[----:B------:R-:W-:Y:S02]  /*13a40*/  IADD3 R179, P6, R118, 0x6000, RZ ;  /* 0x0000600076b37810 */ /* 0x000fe40007fde0ff */
[----:B------:R-:W-:Y:S02]  /*13a50*/  SHF.R.U64 R64, R64, 0x3, RZ ;  /* 0x0000000340407819 */ /* 0x000fe400000012ff */
[C---:B------:R-:W-:Y:S01]  /*13a60*/  IADD3 R99, P4, R118.reuse, 0x4040, RZ ;  /* 0x0000404076637810 */ /* 0x040fe20007f9e0ff */
[----:B------:R-:W-:Y:S01]  /*13a70*/  IMAD.X R107, RZ, RZ, R119, P6 ;  /* 0x000000ffff6b7224 */ /* 0x000fe200030e0677 */
[----:B------:R-:W-:Y:S02]  /*13a80*/  IADD3 R103, P3, R118, 0x4060, RZ ;  /* 0x0000406076677810 */ /* 0x000fe40007f7e0ff */
[----:B------:R-:W-:Y:S02]  /*13a90*/  SHF.R.U64 R68, R68, 0x3, RZ ;  /* 0x0000000344447819 */ /* 0x000fe400000012ff */
[----:B------:R-:W-:-:S02]  /*13aa0*/  LOP3.LUT R23, R118, 0x380, RZ, 0xc0, !PT ;  /* 0x0000038076177812 */ /* 0x000fc400078ec0ff */
[----:B------:R-:W-:Y:S02]  /*13ab0*/  SHF.R.U64 R60, R60, 0x3, RZ ;  /* 0x000000033c3c7819 */ /* 0x000fe400000012ff */
[----:B------:R-:W-:Y:S02]  /*13ac0*/  LOP3.LUT R72, R73, 0x380, RZ, 0xc0, !PT ;  /* 0x0000038049487812 */ /* 0x000fe400078ec0ff */
[----:B------:R-:W-:Y:S02]  /*13ad0*/  LOP3.LUT R4, R179, 0x380, RZ, 0xc0, !PT ;  /* 0x00000380b3047812 */ /* 0x000fe400078ec0ff */
[----:B------:R-:W-:Y:S01]  /*13ae0*/  LOP3.LUT R64, R64, R65, RZ, 0x3c, !PT ;  /* 0x0000004140407212 */ /* 0x000fe200078e3cff */
[----:B------:R-:W-:Y:S01]  /*13af0*/  IMAD.X R65, RZ, RZ, R119, P2 ;  /* 0x000000ffff417224 */ /* 0x000fe200010e0677 */
[----:B------:R-:W-:Y:S02]  /*13b00*/  LOP3.LUT R98, R99, 0x380, RZ, 0xc0, !PT ;  /* 0x0000038063627812 */ /* 0x000fe400078ec0ff */
[----:B------:R-:W-:-:S02]  /*13b10*/  LOP3.LUT R102, R103, 0x380, RZ, 0xc0, !PT ;  /* 0x0000038067667812 */ /* 0x000fc400078ec0ff */
[----:B------:R-:W-:Y:S01]  /*13b20*/  LOP3.LUT R68, R68, R69, RZ, 0x3c, !PT ;  /* 0x0000004544447212 */ /* 0x000fe200078e3cff */
[--C-:B------:R-:W-:Y:S01]  /*13b30*/  IMAD.X R69, RZ, RZ, R119.reuse, P1 ;  /* 0x000000ffff457224 */ /* 0x100fe200008e0677 */
[----:B------:R-:W-:Y:S02]  /*13b40*/  SHF.R.U64 R23, R23, 0x3, RZ ;  /* 0x0000000317177819 */ /* 0x000fe400000012ff */
[----:B------:R-:W-:Y:S01]  /*13b50*/  LOP3.LUT R60, R60, R61, RZ, 0x3c, !PT ;  /* 0x0000003d3c3c7212 */ /* 0x000fe200078e3cff */
[----:B------:R-:W-:Y:S01]  /*13b60*/  IMAD.X R61, RZ, RZ, R119, P5 ;  /* 0x000000ffff3d7224 */ /* 0x000fe200028e0677 */
[----:B------:R-:W-:Y:S02]  /*13b70*/  SHF.R.U64 R72, R72, 0x3, RZ ;  /* 0x0000000348487819 */ /* 0x000fe400000012ff */
[----:B------:R-:W-:Y:S02]  /*13b80*/  IADD3 R22, P2, R118, 0x6040, RZ ;  /* 0x0000604076167810 */ /* 0x000fe40007f5e0ff */
[----:B------:R-:W-:-:S02]  /*13b90*/  SHF.R.U64 R4, R4, 0x3, RZ ;  /* 0x0000000304047819 */ /* 0x000fc400000012ff */
[----:B------:R-:W-:Y:S01]  /*13ba0*/  IADD3 R20, P1, R118, 0x6060, RZ ;  /* 0x0000606076147810 */ /* 0x000fe20007f3e0ff */
[--C-:B------:R-:W-:Y:S01]  /*13bb0*/  IMAD.X R115, RZ, RZ, R119.reuse, P2 ;  /* 0x000000ffff737224 */ /* 0x100fe200010e0677 */
[----:B------:R-:W-:Y:S02]  /*13bc0*/  SHF.R.U64 R98, R98, 0x3, RZ ;  /* 0x0000000362627819 */ /* 0x000fe400000012ff */
[----:B------:R-:W-:Y:S02]  /*13bd0*/  SHF.R.U64 R102, R102, 0x3, RZ ;  /* 0x0000000366667819 */ /* 0x000fe400000012ff */
[----:B------:R-:W-:Y:S02]  /*13be0*/  IADD3 R12, P5, R118, 0x6020, RZ ;  /* 0x00006020760c7810 */ /* 0x000fe40007fbe0ff */
[----:B------:R-:W-:Y:S01]  /*13bf0*/  LOP3.LUT R118, R23, R118, RZ, 0x3c, !PT ;  /* 0x0000007617767212 */ /* 0x000fe200078e3cff */
[--C-:B------:R-:W-:Y:S01]  /*13c00*/  IMAD.X R23, RZ, RZ, R119.reuse, P1 ;  /* 0x000000ffff177224 */ /* 0x100fe200008e0677 */
[----:B------:R-:W-:Y:S01]  /*13c10*/  LOP3.LUT R72, R72, R73, RZ, 0x3c, !PT ;  /* 0x0000004948487212 */ /* 0x000fe200078e3cff */
[--C-:B------:R-:W-:Y:S01]  /*13c20*/  IMAD.X R73, RZ, RZ, R119.reuse, P0 ;  /* 0x000000ffff497224 */ /* 0x100fe200000e0677 */
[----:B------:R-:W-:Y:S01]  /*13c30*/  LOP3.LUT R106, R4, R179, RZ, 0x3c, !PT ;  /* 0x000000b3046a7212 */ /* 0x000fe200078e3cff */
[----:B------:R-:W-:Y:S01]  /*13c40*/  IMAD.X R111, RZ, RZ, R119, P5 ;  /* 0x000000ffff6f7224 */ /* 0x000fe200028e0677 */
[----:B------:R-:W-:-:S02]  /*13c50*/  LOP3.LUT R0, R22, 0x380, RZ, 0xc0, !PT ;  /* 0x0000038016007812 */ /* 0x000fc400078ec0ff */
[----:B------:R-:W-:Y:S02]  /*13c60*/  LOP3.LUT R179, R20, 0x380, RZ, 0xc0, !PT ;  /* 0x0000038014b37812 */ /* 0x000fe400078ec0ff */
[----:B------:R-:W-:Y:S01]  /*13c70*/  LOP3.LUT R98, R98, R99, RZ, 0x3c, !PT ;  /* 0x0000006362627212 */ /* 0x000fe200078e3cff */
[--C-:B------:R-:W-:Y:S01]  /*13c80*/  IMAD.X R99, RZ, RZ, R119.reuse, P4 ;  /* 0x000000ffff637224 */ /* 0x100fe200020e0677 */
[----:B------:R-:W-:Y:S01]  /*13c90*/  LOP3.LUT R102, R102, R103, RZ, 0x3c, !PT ;  /* 0x0000006766667212 */ /* 0x000fe200078e3cff */
[----:B------:R-:W-:Y:S01]  /*13ca0*/  IMAD.X R103, RZ, RZ, R119, P3 ;  /* 0x000000ffff677224 */ /* 0x000fe200018e0677 */
[----:B------:R-:W-:Y:S02]  /*13cb0*/  ISETP.NE.U32.AND P0, PT, RZ, UR4, PT ;  /* 0x00000004ff007c0c */ /* 0x000fe4000bf05070 */
[----:B------:R-:W-:Y:S02]  /*13cc0*/  MOV R118, R118 ;  /* 0x0000007600767202 */ /* 0x000fe40000000f00 */
[----:B------:R-:W-:Y:S01]  /*13cd0*/  F2FP.BF16.F32.PACK_AB R4, R176, R178 ;  /* 0x000000b2b004723e */ /* 0x000fe200000010ff */
[----:B------:R-:W-:Y:S01]  /*13ce0*/  BAR.SYNC.DEFER_BLOCKING 0x1, 0x100 ;  /* 0x0044000000007b1d */ /* 0x000fe20000010000 */
[----:B------:R-:W-:-:S02]  /*13cf0*/  LOP3.LUT R119, R12, 0x380, RZ, 0xc0, !PT ;  /* 0x000003800c777812 */ /* 0x000fc400078ec0ff */
[----:B------:R-:W-:Y:S02]  /*13d00*/  SHF.R.U64 R177, R0, 0x3, RZ ;  /* 0x0000000300b17819 */ /* 0x000fe400000012ff */
[----:B------:R-:W-:Y:S02]  /*13d10*/  SHF.R.U64 R179, R179, 0x3, RZ ;  /* 0x00000003b3b37819 */ /* 0x000fe400000012ff */
[----:B------:R-:W-:Y:S01]  /*13d20*/  ISETP.NE.AND.EX P0, PT, RZ, UR5, PT, P0 ;  /* 0x00000005ff007c0c */ /* 0x000fe2000bf05300 */
[----:B------:R-:W-:Y:S01]  /*13d30*/  ULDC.64 UR4, c[0x0][0xc08] ;  /* 0x0003020000047ab9 */ /* 0x000fe20000000a00 */
[----:B------:R-:W-:Y:S02]  /*13d40*/  SHF.R.U64 R119, R119, 0x3, RZ ;  /* 0x0000000377777819 */ /* 0x000fe400000012ff */
[----:B------:R-:W-:Y:S02]  /*13d50*/  LOP3.LUT R114, R177, R22, RZ, 0x3c, !PT ;  /* 0x00000016b1727212 */ /* 0x000fe400078e3cff */
[----:B------:R-:W-:-:S02]  /*13d60*/  LOP3.LUT R22, R179, R20, RZ, 0x3c, !PT ;  /* 0x00000014b3167212 */ /* 0x000fc400078e3cff */
[----:B------:R-:W-:Y:S02]  /*13d70*/  ISETP.NE.U32.AND P6, PT, RZ, UR4, PT ;  /* 0x00000004ff007c0c */ /* 0x000fe4000bfc5070 */
[----:B------:R-:W-:Y:S02]  /*13d80*/  MOV R41, R40 ;  /* 0x0000002800297202 */ /* 0x000fe40000000f00 */
[----:B------:R-:W-:Y:S02]  /*13d90*/  LOP3.LUT R110, R119, R12, RZ, 0x3c, !PT ;  /* 0x0000000c776e7212 */ /* 0x000fe400078e3cff */
[----:B------:R-:W-:Y:S02]  /*13da0*/  MOV R44, R44 ;  /* 0x0000002c002c7202 */ /* 0x000fe40000000f00 */
[----:B------:R-:W-:Y:S01]  /*13db0*/  MOV R48, R48 ;  /* 0x0000003000307202 */ /* 0x000fe20000000f00 */
[----:B------:R3:W-:Y:S01]  /*13dc0*/  STSM.16.M88.4 [R118], R4 ;  /* 0x0000000476007844 */ /* 0x0007e20000000200 */
[----:B------:R-:W-:-:S02]  /*13dd0*/  F2FP.BF16.F32.PACK_AB R12, R166, R169 ;  /* 0x000000a9a60c723e */ /* 0x000fc400000010ff */
[----:B------:R-:W-:Y:S02]  /*13de0*/  ISETP.NE.AND.EX P6, PT, RZ, UR5, PT, P6 ;  /* 0x00000005ff007c0c */ /* 0x000fe4000bfc5360 */
[----:B------:R-:W-:Y:S02]  /*13df0*/  MOV R52, R52 ;  /* 0x0000003400347202 */ /* 0x000fe40000000f00 */
[----:B------:R-:W-:Y:S02]  /*13e00*/  F2FP.BF16.F32.PACK_AB R20, R163, R165 ;  /* 0x000000a5a314723e */ /* 0x000fe400000010ff */
[----:B------:R-:W-:Y:S02]  /*13e10*/  MOV R56, R56 ;  /* 0x0000003800387202 */ /* 0x000fe40000000f00 */
[----:B------:R-:W-:Y:S02]  /*13e20*/  MOV R60, R60 ;  /* 0x0000003c003c7202 */ /* 0x000fe40000000f00 */
[----:B------:R-:W-:-:S02]  /*13e30*/  MOV R64, R64 ;  /* 0x0000004000407202 */ /* 0x000fc40000000f00 */
[----:B------:R-:W-:Y:S02]  /*13e40*/  F2FP.BF16.F32.PACK_AB R89, R91, R90 ;  /* 0x0000005a5b59723e */ /* 0x000fe400000010ff */
[----:B---3--:R-:W-:Y:S02]  /*13e50*/  F2FP.BF16.F32.PACK_AB R4, R173, R175 ;  /* 0x000000afad04723e */ /* 0x008fe400000010ff */
[----:B------:R-:W-:Y:S02]  /*13e60*/  F2FP.BF16.F32.PACK_AB R5, R35, R34 ;  /* 0x000000222305723e */ /* 0x000fe400000010ff */
[----:B------:R-:W-:Y:S02]  /*13e70*/  F2FP.BF16.F32.PACK_AB R6, R171, R174 ;  /* 0x000000aeab06723e */ /* 0x000fe400000010ff */
[----:B------:R-:W-:Y:S02]  /*13e80*/  F2FP.BF16.F32.PACK_AB R7, R39, R38 ;  /* 0x000000262707723e */ /* 0x000fe400000010ff */
[----:B------:R-:W-:-:S02]  /*13e90*/  MOV R34, R22 ;  /* 0x0000001600227202 */ /* 0x000fc40000000f00 */
[----:B------:R-:W-:Y:S01]  /*13ea0*/  F2FP.BF16.F32.PACK_AB R22, R161, R164 ;  /* 0x000000a4a116723e */ /* 0x000fe200000010ff */
[----:B------:R3:W-:Y:S01]  /*13eb0*/  STSM.16.M88.4 [R41], R4 ;  /* 0x0000000429007844 */ /* 0x0007e20000000200 */
[----:B------:R-:W-:Y:S02]  /*13ec0*/  F2FP.BF16.F32.PACK_AB R23, R63, R62 ;  /* 0x0000003e3f17723e */ /* 0x000fe400000010ff */
[----:B------:R-:W-:Y:S01]  /*13ed0*/  MOV R68, R68 ;  /* 0x0000004400447202 */ /* 0x000fe20000000f00 */
[----:B------:R-:W-:Y:S01]  /*13ee0*/  STSM.16.M88.4 [R44], R8 ;  /* 0x000000082c007844 */ /* 0x000fe20000000200 */
[----:B--2---:R-:W-:Y:S02]  /*13ef0*/  MOV R24, R98 ;  /* 0x0000006200187202 */ /* 0x004fe40000000f00 */
[----:B------:R-:W-:Y:S01]  /*13f00*/  F2FP.BF16.F32.PACK_AB R90, R93, R92 ;  /* 0x0000005c5d5a723e */ /* 0x000fe200000010ff */
[----:B------:R-:W-:Y:S01]  /*13f10*/  STSM.16.M88.4 [R48], R12 ;  /* 0x0000000c30007844 */ /* 0x000fe20000000200 */
[----:B------:R-:W-:-:S02]  /*13f20*/  F2FP.BF16.F32.PACK_AB R91, R95, R94 ;  /* 0x0000005e5f5b723e */ /* 0x000fc400000010ff */
[----:B------:R-:W-:Y:S01]  /*13f30*/  F2FP.BF16.F32.PACK_AB R96, R97, R96 ;  /* 0x000000606160723e */ /* 0x000fe200000010ff */
[----:B------:R-:W-:Y:S01]  /*13f40*/  STSM.16.M88.4 [R52], R20 ;  /* 0x0000001434007844 */ /* 0x000fe20000000200 */
[----:B------:R-:W-:Y:S02]  /*13f50*/  MOV R72, R72 ;  /* 0x0000004800487202 */ /* 0x000fe40000000f00 */
[----:B------:R-:W-:Y:S01]  /*13f60*/  MOV R40, R106 ;  /* 0x0000006a00287202 */ /* 0x000fe20000000f00 */
[----:B------:R-:W-:Y:S01]  /*13f70*/  STSM.16.M88.4 [R56], R28 ;  /* 0x0000001c38007844 */ /* 0x000fe20000000200 */
[----:B---3--:R-:W-:Y:S02]  /*13f80*/  F2FP.BF16.F32.PACK_AB R4, R156, R159 ;  /* 0x0000009f9c04723e */ /* 0x008fe400000010ff */
[----:B------:R-:W-:Y:S02]  /*13f90*/  F2FP.BF16.F32.PACK_AB R5, R75, R74 ;  /* 0x0000004a4b05723e */ /* 0x000fe400000010ff */
[----:B------:R-:W-:-:S02]  /*13fa0*/  F2FP.BF16.F32.PACK_AB R6, R77, R157 ;  /* 0x0000009d4d06723e */ /* 0x000fc400000010ff */
[----:B------:R-:W-:Y:S02]  /*13fb0*/  F2FP.BF16.F32.PACK_AB R7, R79, R78 ;  /* 0x0000004e4f07723e */ /* 0x000fe400000010ff */
[----:B------:R-:W-:Y:S02]  /*13fc0*/  F2FP.BF16.F32.PACK_AB R97, R42, R33 ;  /* 0x000000212a61723e */ /* 0x000fe400000010ff */
[----:B------:R-:W-:Y:S01]  /*13fd0*/  F2FP.BF16.F32.PACK_AB R98, R101, R100 ;  /* 0x000000646562723e */ /* 0x000fe200000010ff */
[----:B------:R2:W-:Y:S01]  /*13fe0*/  STSM.16.M88.4 [R60], R4 ;  /* 0x000000043c007844 */ /* 0x0005e20000000200 */
[----:B------:R-:W-:Y:S02]  /*13ff0*/  F2FP.BF16.F32.PACK_AB R99, R50, R46 ;  /* 0x0000002e3263723e */ /* 0x000fe400000010ff */
[----:B------:R-:W-:Y:S01]  /*14000*/  F2FP.BF16.F32.PACK_AB R104, R105, R104 ;  /* 0x000000686968723e */ /* 0x000fe200000010ff */
[----:B------:R-:W-:Y:S01]  /*14010*/  STSM.16.M88.4 [R64], R80 ;  /* 0x0000005040007844 */ /* 0x000fe20000000200 */
[----:B------:R-:W-:-:S02]  /*14020*/  MOV R0, R114 ;  /* 0x0000007200007202 */ /* 0x000fc40000000f00 */
[----:B------:R-:W-:Y:S01]  /*14030*/  F2FP.BF16.F32.PACK_AB R105, R58, R54 ;  /* 0x000000363a69723e */ /* 0x000fe200000010ff */
[----:B------:R-:W-:Y:S01]  /*14040*/  STSM.16.M88.4 [R68], R88 ;  /* 0x0000005844007844 */ /* 0x000fe20000000200 */
[----:B------:R-:W-:Y:S02]  /*14050*/  F2FP.BF16.F32.PACK_AB R106, R109, R108 ;  /* 0x0000006c6d6a723e */ /* 0x000fe400000010ff */
[----:B------:R-:W-:Y:S01]  /*14060*/  F2FP.BF16.F32.PACK_AB R107, R76, R66 ;  /* 0x000000424c6b723e */ /* 0x000fe200000010ff */
[----:B------:R-:W-:Y:S01]  /*14070*/  STSM.16.M88.4 [R72], R96 ;  /* 0x0000006048007844 */ /* 0x000fe20000000200 */
[----:B------:R-:W-:Y:S02]  /*14080*/  F2FP.BF16.F32.PACK_AB R112, R113, R112 ;  /* 0x000000707170723e */ /* 0x000fe400000010ff */
[----:B------:R-:W-:Y:S01]  /*14090*/  F2FP.BF16.F32.PACK_AB R120, R121, R120 ;  /* 0x000000787978723e */ /* 0x000fe200000010ff */
[----:B------:R3:W-:Y:S01]  /*140a0*/  STSM.16.M88.4 [R24], R104 ;  /* 0x0000006818007844 */ /* 0x0007e20000000200 */
[----:B------:R-:W-:Y:S01]  /*140b0*/  MOV R102, R102 ;  /* 0x0000006600667202 */ /* 0x000fe20000000f00 */
[----:B--2---:R-:W2:Y:S01]  /*140c0*/  LDC.64 R4, c[0x0][0xc00] ;  /* 0x00030000ff047b82 */ /* 0x004ea20000000a00 */
[----:B------:R-:W-:-:S02]  /*140d0*/  F2FP.BF16.F32.PACK_AB R113, R153, R152 ;  /* 0x000000989971723e */ /* 0x000fc400000010ff */
[----:B------:R-:W-:Y:S02]  /*140e0*/  F2FP.BF16.F32.PACK_AB R114, R117, R116 ;  /* 0x000000747572723e */ /* 0x000fe400000010ff */
[----:B------:R-:W-:Y:S02]  /*140f0*/  F2FP.BF16.F32.PACK_AB R115, R155, R154 ;  /* 0x0000009a9b73723e */ /* 0x000fe400000010ff */
[----:B------:R-:W-:Y:S01]  /*14100*/  F2FP.BF16.F32.PACK_AB R121, R123, R122 ;  /* 0x0000007a7b79723e */ /* 0x000fe200000010ff */
[----:B------:R-:W4:Y:S01]  /*14110*/  @P6 LDC.64 R6, c[0x0][0xc08] ;  /* 0x00030200ff066b82 */ /* 0x000f220000000a00 */
[----:B------:R-:W-:Y:S01]  /*14120*/  F2FP.BF16.F32.PACK_AB R128, R129, R128 ;  /* 0x000000808180723e */ /* 0x000fe200000010ff */
[----:B------:R-:W-:Y:S01]  /*14130*/  STSM.16.M88.4 [R102], R112 ;  /* 0x0000007066007844 */ /* 0x000fe20000000200 */
[----:B------:R-:W-:Y:S02]  /*14140*/  F2FP.BF16.F32.PACK_AB R122, R125, R124 ;  /* 0x0000007c7d7a723e */ /* 0x000fe400000010ff */
[----:B------:R-:W-:-:S02]  /*14150*/  F2FP.BF16.F32.PACK_AB R123, R127, R126 ;  /* 0x0000007e7f7b723e */ /* 0x000fc400000010ff */
[----:B------:R-:W-:Y:S02]  /*14160*/  F2FP.BF16.F32.PACK_AB R136, R137, R136 ;  /* 0x000000888988723e */ /* 0x000fe400000010ff */
[----:B------:R-:W-:Y:S01]  /*14170*/  F2FP.BF16.F32.PACK_AB R144, R145, R144 ;  /* 0x000000909190723e */ /* 0x000fe200000010ff */
[----:B------:R-:W-:Y:S01]  /*14180*/  STSM.16.M88.4 [R40], R120 ;  /* 0x0000007828007844 */ /* 0x000fe20000000200 */
[----:B------:R-:W-:Y:S01]  /*14190*/  F2FP.BF16.F32.PACK_AB R129, R131, R130 ;  /* 0x000000828381723e */ /* 0x000fe200000010ff */
[----:B------:R-:W-:Y:S01]  /*141a0*/  ULDC UR4, c[0x0][0xa88] ;  /* 0x0002a20000047ab9 */ /* 0x000fe20000000800 */
[----:B------:R-:W-:Y:S01]  /*141b0*/  MOV R110, R110 ;  /* 0x0000006e006e7202 */ /* 0x000fe20000000f00 */
[----:B---3--:R-:W-:Y:S01]  /*141c0*/  IMAD.MOV.U32 R24, RZ, RZ, RZ ;  /* 0x000000ffff187224 */ /* 0x008fe200078e00ff */
[----:B------:R-:W-:Y:S01]  /*141d0*/  F2FP.BF16.F32.PACK_AB R130, R133, R132 ;  /* 0x000000848582723e */ /* 0x000fe200000010ff */
[----:B--2---:R-:W-:Y:S01]  /*141e0*/  IMAD.WIDE R10, R205, 0x4, R4 ;  /* 0x00000004cd0a7825 */ /* 0x004fe200078e0204 */
[----:B------:R-:W-:-:S02]  /*141f0*/  F2FP.BF16.F32.PACK_AB R131, R135, R134 ;  /* 0x000000868783723e */ /* 0x000fc400000010ff */
[----:B------:R-:W-:Y:S02]  /*14200*/  F2FP.BF16.F32.PACK_AB R137, R139, R138 ;  /* 0x0000008a8b89723e */ /* 0x000fe400000010ff */
[----:B------:R-:W-:Y:S01]  /*14210*/  F2FP.BF16.F32.PACK_AB R138, R141, R140 ;  /* 0x0000008c8d8a723e */ /* 0x000fe200000010ff */
[----:B------:R-:W-:Y:S01]  /*14220*/  STSM.16.M88.4 [R110], R128 ;  /* 0x000000806e007844 */ /* 0x000fe20000000200 */
[----:B------:R-:W-:Y:S02]  /*14230*/  F2FP.BF16.F32.PACK_AB R139, R143, R142 ;  /* 0x0000008e8f8b723e */ /* 0x000fe400000010ff */
[----:B------:R-:W-:Y:S02]  /*14240*/  F2FP.BF16.F32.PACK_AB R145, R147, R146 ;  /* 0x000000929391723e */ /* 0x000fe400000010ff */
[----:B------:R-:W-:Y:S01]  /*14250*/  F2FP.BF16.F32.PACK_AB R146, R149, R148 ;  /* 0x000000949592723e */ /* 0x000fe200000010ff */
[----:B------:R2:W-:Y:S01]  /*14260*/  STSM.16.M88.4 [R0], R136 ;  /* 0x0000008800007844 */ /* 0x0005e20000000200 */
[----:B------:R-:W-:-:S05]  /*14270*/  F2FP.BF16.F32.PACK_AB R147, R151, R150 ;  /* 0x000000969793723e */ /* 0x000fca00000010ff */
[----:B------:R3:W-:Y:S01]  /*14280*/  STSM.16.M88.4 [R34], R144 ;  /* 0x0000009022007844 */ /* 0x0007e20000000200 */
[----:B------:R-:W-:Y:S01]  /*14290*/  BAR.SYNC.DEFER_BLOCKING 0x1, 0x100 ;  /* 0x0044000000007b1d */ /* 0x000fe20000010000 */
[----:B----4-:R-:W-:-:S04]  /*142a0*/  @P6 IMAD.WIDE R6, R205, 0x4, R6 ;  /* 0x00000004cd066825 */ /* 0x010fc800078e0206 */
[----:B--2---:R-:W-:Y:S01]  /*142b0*/  IMAD.U32 R0, RZ, RZ, UR4 ;  /* 0x00000004ff007e24 */ /* 0x004fe2000f8e00ff */
[----:B------:R2:W5:Y:S01]  /*142c0*/  @P0 LDG.E R24, desc[UR42][R10.64] ;  /* 0x0000002a0a180981 */ /* 0x000562000c1e1900 */
[----:B------:R-:W-:-:S04]  /*142d0*/  IMAD R5, R221, 0x40, R200 ;  /* 0x00000040dd057824 */ /* 0x000fc800078e02c8 */
        /* <DEDUP_REMOVED lines=22> */
[C---:B------:R-:W-:Y:S02]  /*14440*/  IADD3 R35, P5, R4.reuse, 0x5000, RZ ;  /* 0x0000500004237810 */ /* 0x040fe40007fbe0ff */
[----:B------:R-:W-:-:S02]  /*14450*/  IADD3 R37, P1, R4, 0x6000, RZ ;  /* 0x0000600004257810 */ /* 0x000fc40007f3e0ff */
[C---:B------:R-:W-:Y:S02]  /*14460*/  IADD3 R41, P2, R4.reuse, 0x7000, RZ ;  /* 0x0000700004297810 */ /* 0x040fe40007f5e0ff */
[C---:B------:R-:W-:Y:S02]  /*14470*/  IADD3 R45, P3, R4.reuse, 0x8000, RZ ;  /* 0x00008000042d7810 */ /* 0x040fe40007f7e0ff */
[----:B------:R-:W-:Y:S02]  /*14480*/  IADD3 R49, P4, R4, 0x9000, RZ ;  /* 0x0000900004317810 */ /* 0x000fe40007f9e0ff */
[----:B------:R-:W-:Y:S02]  /*14490*/  P2R R14, PR, RZ, 0x20 ;  /* 0x00000020ff0e7803 */ /* 0x000fe40000000000 */
[----:B---3--:R-:W-:Y:S02]  /*144a0*/  LOP3.LUT R34, R35, 0x380, RZ, 0xc0, !PT ;  /* 0x0000038023227812 */ /* 0x008fe400078ec0ff */
[----:B------:R-:W-:-:S02]  /*144b0*/  LOP3.LUT R36, R37, 0x380, RZ, 0xc0, !PT ;  /* 0x0000038025247812 */ /* 0x000fc400078ec0ff */
[----:B------:R-:W-:Y:S02]  /*144c0*/  LOP3.LUT R40, R41, 0x380, RZ, 0xc0, !PT ;  /* 0x0000038029287812 */ /* 0x000fe400078ec0ff */
[----:B------:R-:W-:Y:S02]  /*144d0*/  LOP3.LUT R44, R45, 0x380, RZ, 0xc0, !PT ;  /* 0x000003802d2c7812 */ /* 0x000fe400078ec0ff */
[----:B------:R-:W-:Y:S02]  /*144e0*/  LOP3.LUT R48, R49, 0x380, RZ, 0xc0, !PT ;  /* 0x0000038031307812 */ /* 0x000fe400078ec0ff */
[----:B------:R-:W-:Y:S02]  /*144f0*/  IADD3 R53, P5, R4, 0xa000, RZ ;  /* 0x0000a00004357810 */ /* 0x000fe40007fbe0ff */
[----:B------:R-:W-:Y:S02]  /*14500*/  SHF.R.U64 R34, R34, 0x3, RZ ;  /* 0x0000000322227819 */ /* 0x000fe400000012ff */
[----:B------:R-:W-:-:S02]  /*14510*/  SHF.R.U64 R36, R36, 0x3, RZ ;  /* 0x0000000324247819 */ /* 0x000fc400000012ff */
[----:B------:R-:W-:Y:S02]  /*14520*/  LOP3.LUT R52, R53, 0x380, RZ, 0xc0, !PT ;  /* 0x0000038035347812 */ /* 0x000fe400078ec0ff */
[----:B------:R-:W-:Y:S02]  /*14530*/  SHF.R.U64 R40, R40, 0x3, RZ ;  /* 0x0000000328287819 */ /* 0x000fe400000012ff */
[----:B------:R-:W-:Y:S02]  /*14540*/  SHF.R.U64 R44, R44, 0x3, RZ ;  /* 0x000000032c2c7819 */ /* 0x000fe400000012ff */
[----:B------:R-:W-:Y:S02]  /*14550*/  SHF.R.U64 R48, R48, 0x3, RZ ;  /* 0x0000000330307819 */ /* 0x000fe400000012ff */
[----:B------:R-:W-:Y:S02]  /*14560*/  LOP3.LUT R34, R34, R35, RZ, 0x3c, !PT ;  /* 0x0000002322227212 */ /* 0x000fe400078e3cff */
[----:B------:R-:W-:-:S02]  /*14570*/  LOP3.LUT R36, R36, R37, RZ, 0x3c, !PT ;  /* 0x0000002524247212 */ /* 0x000fc400078e3cff */
[----:B------:R-:W-:Y:S02]  /*14580*/  LOP3.LUT R40, R40, R41, RZ, 0x3c, !PT ;  /* 0x0000002928287212 */ /* 0x000fe400078e3cff */
[----:B------:R-:W-:Y:S02]  /*14590*/  LOP3.LUT R44, R44, R45, RZ, 0x3c, !PT ;  /* 0x0000002d2c2c7212 */ /* 0x000fe400078e3cff */
[----:B------:R-:W-:Y:S02]  /*145a0*/  LOP3.LUT R48, R48, R49, RZ, 0x3c, !PT ;  /* 0x0000003130307212 */ /* 0x000fe400078e3cff */
[----:B------:R-:W-:Y:S01]  /*145b0*/  SHF.R.U64 R52, R52, 0x3, RZ ;  /* 0x0000000334347819 */ /* 0x000fe200000012ff */
[----:B--2---:R-:W-:Y:S06]  /*145c0*/  @P6 BRA `(.L_x_2815) ;  /* 0x0000000000106947 */ /* 0x004fec0003800000 */
[----:B------:R-:W-:Y:S05]  /*145d0*/  @!P0 BRA `(.L_x_2815) ;  /* 0x00000000000c8947 */ /* 0x000fea0003800000 */
[----:B------:R-:W2:Y:S04]  /*145e0*/  LDG.E R7, desc[UR42][R10.64] ;  /* 0x0000002a0a077981 */ /* 0x000ea8000c1e1900 */
[----:B-----5:R-:W2:Y:S02]  /*145f0*/  LDG.E R0, desc[UR42][R10.64+0x4] ;  /* 0x0000042a0a007981 */ /* 0x020ea4000c1e1900 */
[----:B--2---:R-:W-:-:S07]  /*14600*/  IMAD.IADD R0, R0, 0x1, -R7 ;  /* 0x0000000100007824 */ /* 0x004fce00078e0a07 */
.L_x_2815:
[----:B------:R-:W2:Y:S01]  /*14610*/  SHFL.IDX PT, R6, R222, RZ, 0x1f ;  /* 0x00001fffde067589 */ /* 0x000ea200000e0000 */
[----:B------:R-:W-:Y:S01]  /*14620*/  ISETP.NE.AND P6, PT, R14, RZ, PT ;  /* 0x000000ff0e00720c */ /* 0x000fe20003fc5270 */
[--C-:B------:R-:W-:Y:S01]  /*14630*/  IMAD.X R49, RZ, RZ, R5.reuse, P4 ;  /* 0x000000ffff317224 */ /* 0x100fe200020e0605 */
[----:B------:R-:W-:Y:S01]  /*14640*/  LOP3.LUT R52, R52, R53, RZ, 0x3c, !PT ;  /* 0x0000003534347212 */ /* 0x000fe200078e3cff */
        /* <DEDUP_REMOVED lines=9> */
[----:B------:R-:W-:-:S02]  /*146e0*/  LOP3.LUT R7, R4, 0x380, RZ, 0xc0, !PT ;  /* 0x0000038004077812 */ /* 0x000fc400078ec0ff */
[----:B------:R-:W-:Y:S02]  /*146f0*/  IADD3 R11, P5, R4, 0xf000, RZ ;  /* 0x0000f000040b7810 */ /* 0x000fe40007fbe0ff */
[----:B------:R-:W-:Y:S02]  /*14700*/  LOP3.LUT R56, R57, 0x380, RZ, 0xc0, !PT ;  /* 0x0000038039387812 */ /* 0x000fe400078ec0ff */
[----:B------:R-:W-:Y:S01]  /*14710*/  LOP3.LUT R60, R61, 0x380, RZ, 0xc0, !PT ;  /* 0x000003803d3c7812 */ /* 0x000fe200078ec0ff */
[----:B------:R-:W-:Y:S01]  /*14720*/  IMAD.X R73, RZ, RZ, R5, P5 ;  /* 0x000000ffff497224 */ /* 0x000fe200028e0605 */
[----:B------:R-:W-:Y:S02]  /*14730*/  LOP3.LUT R64, R65, 0x380, RZ, 0xc0, !PT ;  /* 0x0000038041407812 */ /* 0x000fe400078ec0ff */
[----:B------:R-:W-:Y:S02]  /*14740*/  LOP3.LUT R68, R69, 0x380, RZ, 0xc0, !PT ;  /* 0x0000038045447812 */ /* 0x000fe400078ec0ff */
[----:B--2---:R-:W-:-:S02]  /*14750*/  ISETP.NE.AND P4, PT, R6, RZ, PT ;  /* 0x000000ff0600720c */ /* 0x004fc40003f85270 */
[----:B------:R-:W-:Y:S02]  /*14760*/  SHF.R.U64 R7, R7, 0x3, RZ ;  /* 0x0000000307077819 */ /* 0x000fe400000012ff */
[----:B------:R-:W-:Y:S02]  /*14770*/  LOP3.LUT R10, R11, 0x380, RZ, 0xc0, !PT ;  /* 0x000003800b0a7812 */ /* 0x000fe400078ec0ff */
[----:B------:R-:W-:Y:S02]  /*14780*/  SHF.R.U64 R56, R56, 0x3, RZ ;  /* 0x0000000338387819 */ /* 0x000fe400000012ff */
[----:B------:R-:W-:Y:S02]  /*14790*/  SHF.R.U64 R60, R60, 0x3, RZ ;  /* 0x000000033c3c7819 */ /* 0x000fe400000012ff */
[----:B------:R-:W-:Y:S02]  /*147a0*/  SHF.R.U64 R64, R64, 0x3, RZ ;  /* 0x0000000340407819 */ /* 0x000fe400000012ff */
[----:B------:R-:W-:-:S02]  /*147b0*/  SHF.R.U64 R68, R68, 0x3, RZ ;  /* 0x0000000344447819 */ /* 0x000fc400000012ff */
[----:B------:R-:W-:Y:S01]  /*147c0*/  LOP3.LUT R6, R7, R4, RZ, 0x3c, !PT ;  /* 0x0000000407067212 */ /* 0x000fe200078e3cff */
[----:B------:R-:W-:Y:S01]  /*147d0*/  IMAD.MOV.U32 R7, RZ, RZ, R5 ;  /* 0x000000ffff077224 */ /* 0x000fe200078e0005 */
[----:B------:R-:W-:Y:S02]  /*147e0*/  SHF.R.U64 R10, R10, 0x3, RZ ;  /* 0x000000030a0a7819 */ /* 0x000fe400000012ff */
[----:B------:R-:W-:Y:S02]  /*147f0*/  SHF.R.S32.HI R4, RZ, 0x1f, R205 ;  /* 0x0000001fff047819 */ /* 0x000fe400000114cd */
        /* <DEDUP_REMOVED lines=9> */
[----:B------:R-:W-:Y:S02]  /*14890*/  SHF.R.S32.HI R79, RZ, 0x1f, R204 ;  /* 0x0000001fff4f7819 */ /* 0x000fe400000114cc */
[----:B------:R-:W-:Y:S02]  /*148a0*/  SEL R81, R205, RZ, !P0 ;  /* 0x000000ffcd517207 */ /* 0x000fe40004000000 */
[----:B------:R-:W-:Y:S02]  /*148b0*/  SEL R78, R4, RZ, !P0 ;  /* 0x000000ff044e7207 */ /* 0x000fe40004000000 */
[----:B-----5:R-:W-:Y:S01]  /*148c0*/  SHF.R.S32.HI R77, RZ, 0x1f, R24 ;  /* 0x0000001fff4d7819 */ /* 0x020fe20000011418 */
[----:B------:R-:W-:Y:S06]  /*148d0*/  @P4 BRA `(.L_x_2816) ;  /* 0x0000000000b84947 */ /* 0x000fec0003800000 */
[----:B------:R-:W2:Y:S01]  /*148e0*/  LDC R31, c[0x0][0xbe8] ;  /* 0x0002fa00ff1f7b82 */ /* 0x000ea20000000800 */
[----:B------:R-:W-:Y:S01]  /*148f0*/  IMAD.IADD R33, R201, 0x1, R192 ;  /* 0x00000001c9217824 */ /* 0x000fe200078e02c0 */
        /* <DEDUP_REMOVED lines=9> */
[----:B------:R-:W-:Y:S02]  /*14990*/  IMAD.IADD R30, R191, 0x1, R192 ;  /* 0x00000001bf1e7824 */ /* 0x000fe400078e02c0 */
[----:B------:R-:W-:Y:S01]  /*149a0*/  IMAD.WIDE.U32 R4, R81, UR4, R4 ;  /* 0x0000000451047c25 */ /* 0x000fe2000f8e0004 */
[----:B--2---:R-:W-:-:S13]  /*149b0*/  ISETP.NE.AND P0, PT, R31, 0x1, PT ;  /* 0x000000011f00780c */ /* 0x004fda0003f05270 */
[----:B------:R-:W2:Y:S08]  /*149c0*/  @P0 LDC R10, c[0x0][0xbec] ;  /* 0x0002fb00ff0a0b82 */ /* 0x000eb00000000800 */
[----:B------:R-:W3:Y:S01]  /*149d0*/  @P0 LDC R23, c[0x0][0xbf0] ;  /* 0x0002fc00ff170b82 */ /* 0x000ee20000000800 */
[----:B--2---:R-:W-:-:S05]  /*149e0*/  @P0 IMAD.HI.U32 R10, R33, R10, RZ ;  /* 0x0000000a210a0227 */ /* 0x004fca00078e00ff */
[----:B---3--:R-:W-:Y:S01]  /*149f0*/  @P0 SHF.R.U32.HI R11, RZ, R23, R10 ;  /* 0x00000017ff0b0219 */ /* 0x008fe2000001160a */
[----:B------:R-:W-:-:S03]  /*14a00*/  IMAD R10, R78, UR4, RZ ;  /* 0x000000044e0a7c24 */ /* 0x000fc6000f8e02ff */
[--C-:B------:R-:W-:Y:S01]  /*14a10*/  SHF.R.S32.HI R23, RZ, 0x1f, R11.reuse ;  /* 0x0000001fff177819 */ /* 0x100fe2000001140b */
[----:B------:R-:W-:Y:S01]  /*14a20*/  IMAD.MOV R14, RZ, RZ, -R11 ;  /* 0x000000ffff0e7224 */ /* 0x000fe200078e0a0b */
[----:B------:R-:W-:-:S03]  /*14a30*/  IADD3 R4, P0, R11, R4, RZ ;  /* 0x000000040b047210 */ /* 0x000fc60007f1e0ff */
[----:B------:R-:W-:Y:S02]  /*14a40*/  IMAD R15, R31, R14, R33 ;  /* 0x0000000e1f0f7224 */ /* 0x000fe400078e0221 */
[----:B------:R-:W-:Y:S01]  /*14a50*/  IMAD R14, R81, UR5, R10 ;  /* 0x00000005510e7c24 */ /* 0x000fe2000f8e020a */
[----:B------:R-:W-:Y:S01]  /*14a60*/  ULDC.64 UR4, c[0x0][0xb88] ;  /* 0x0002e20000047ab9 */ /* 0x000fe20000000a00 */
[----:B------:R-:W-:Y:S01]  /*14a70*/  IMAD R31, R0, R31, RZ ;  /* 0x0000001f001f7224 */ /* 0x000fe200078e02ff */
[----:B------:R-:W-:Y:S02]  /*14a80*/  SHF.R.S32.HI R10, RZ, 0x1f, R15 ;  /* 0x0000001fff0a7819 */ /* 0x000fe4000001140f */
[----:B------:R-:W-:Y:S01]  /*14a90*/  IADD3.X R5, R23, R5, R14, P0, !PT ;  /* 0x0000000517057210 */ /* 0x000fe200007fe40e */
[----:B------:R-:W-:Y:S02]  /*14aa0*/  IMAD.MOV R23, RZ, RZ, -R194 ;  /* 0x000000ffff177224 */ /* 0x000fe400078e0ac2 */
[----:B------:R-:W-:-:S02]  /*14ab0*/  IMAD R10, R10, UR4, RZ ;  /* 0x000000040a0a7c24 */ /* 0x000fc4000f8e02ff */
[----:B------:R-:W-:-:S04]  /*14ac0*/  IMAD.WIDE.U32 R4, R15, UR4, R4 ;  /* 0x000000040f047c25 */ /* 0x000fc8000f8e0004 */
[----:B------:R-:W-:Y:S01]  /*14ad0*/  IMAD R15, R15, UR5, R10 ;  /* 0x000000050f0f7c24 */ /* 0x000fe2000f8e020a */
[----:B------:R-:W-:Y:S01]  /*14ae0*/  ULDC.64 UR4, c[0x0][0xb50] ;  /* 0x0002d40000047ab9 */ /* 0x000fe20000000a00 */
[----:B------:R-:W-:Y:S02]  /*14af0*/  VIADD R14, R30, 0x8 ;  /* 0x000000081e0e7836 */ /* 0x000fe40000000000 */
[----:B------:R-:W-:Y:S01]  /*14b00*/  IMAD.IADD R5, R5, 0x1, R15 ;  /* 0x0000000105057824 */ /* 0x000fe200078e020f */
[----:B------:R-:W-:-:S04]  /*14b10*/  LEA R15, P0, R4, UR4, 0x2 ;  /* 0x00000004040f7c11 */ /* 0x000fc8000f8010ff */
[----:B------:R-:W-:Y:S01]  /*14b20*/  LEA.HI.X R22, R4, UR5, R5, 0x2, P0 ;  /* 0x0000000504167c11 */ /* 0x000fe200080f1405 */
[----:B------:R-:W-:Y:S01]  /*14b30*/  SHFL.IDX PT, R10, R15, 0x1, 0x1c1f ;  /* 0x003c1f000f0a7f89 */ /* 0x000fe200000e0000 */
[----:B------:R-:W-:-:S03]  /*14b40*/  ISETP.NE.AND P0, PT, R184, R23, PT ;  /* 0x00000017b800720c */ /* 0x000fc60003f05270 */
[----:B------:R-:W-:Y:S01]  /*14b50*/  SHFL.IDX PT, R4, R15, RZ, 0x1c1f ;  /* 0x001c1fff0f047589 */ /* 0x000fe200000e0000 */
[-C--:B------:R-:W-:Y:S02]  /*14b60*/  ISETP.GE.OR P1, PT, R30, R31.reuse, P0 ;  /* 0x0000001f1e00720c */ /* 0x080fe40000726670 */
[----:B------:R-:W-:Y:S01]  /*14b70*/  ISETP.GE.OR P0, PT, R14, R31, P0 ;  /* 0x0000001f0e00720c */ /* 0x000fe20000706670 */
[----:B------:R-:W2:Y:S04]  /*14b80*/  SHFL.IDX PT, R5, R22, RZ, 0x1c1f ;  /* 0x001c1fff16057589 */ /* 0x000ea800000e0000 */
[----:B------:R-:W3:Y:S06]  /*14b90*/  SHFL.IDX PT, R11, R22, 0x1, 0x1c1f ;  /* 0x003c1f00160b7f89 */ /* 0x000eec00000e0000 */
[----:B--2---:R2:W-:Y:S04]  /*14ba0*/  @!P1 ST.E desc[UR42][R4.64], R32 ;  /* 0x0000002004009985 */ /* 0x0045e8000c10192a */
[----:B---3--:R2:W-:Y:S02]  /*14bb0*/  @!P0 ST.E desc[UR42][R10.64], R3 ;  /* 0x000000030a008985 */ /* 0x0085e4000c10192a */
.L_x_2816:
[----:B------:R-:W3:Y:S01]  /*14bc0*/  LDC R83, c[0x0][0xbe8] ;  /* 0x0002fa00ff537b82 */ /* 0x000ee20000000800 */
[----:B------:R-:W-:Y:S01]  /*14bd0*/  ULDC.64 UR4, c[0x0][0xaa0] ;  /* 0x0002a80000047ab9 */ /* 0x000fe20000000a00 */
[----:B--2---:R-:W5:Y:S01]  /*14be0*/  LD.E.128 R4, desc[UR42][R6.64] ;  /* 0x0000002a06047980 */ /* 0x004f62000c101d00 */
[----:B------:R-:W-:Y:S02]  /*14bf0*/  IMAD R3, R77, UR4, RZ ;  /* 0x000000044d037c24 */ /* 0x000fe4000f8e02ff */
[C---:B------:R-:W-:Y:S01]  /*14c00*/  IMAD.WIDE.U32 R76, R24.reuse, UR4, RZ ;  /* 0x00000004184c7c25 */ /* 0x040fe2000f8e00ff */
[----:B------:R-:W5:Y:S02]  /*14c10*/  LD.E.128 R8, desc[UR42][R8.64] ;  /* 0x0000002a08087980 */ /* 0x000f64000c101d00 */
[----:B------:R-:W2:Y:S01]  /*14c20*/  LDC R87, c[0x0][0xac8] ;  /* 0x0002b200ff577b82 */ /* 0x000ea20000000800 */
[----:B------:R-:W-:Y:S01]  /*14c30*/  IMAD R3, R24, UR5, R3 ;  /* 0x0000000518037c24 */ /* 0x000fe2000f8e0203 */
[----:B------:R-:W-:Y:S01]  /*14c40*/  ULDC.64 UR4, c[0x0][0xae8] ;  /* 0x0002ba0000047ab9 */ /* 0x000fe20000000a00 */
[----:B------:R-:W5:Y:S04]  /*14c50*/  LD.E.128 R12, desc[UR42][R12.64] ;  /* 0x0000002a0c0c7980 */ /* 0x000f68000c101d00 */
[----:B------:R-:W5:Y:S04]  /*14c60*/  LD.E.128 R20, desc[UR42][R20.64] ;  /* 0x0000002a14147980 */ /* 0x000f68000c101d00 */
[----:B------:R-:W5:Y:S04]  /*14c70*/  LD.E.128 R28, desc[UR42][R28.64] ;  /* 0x0000002a1c1c7980 */ /* 0x000f68000c101d00 */
[----:B------:R-:W5:Y:S01]  /*14c80*/  LD.E.128 R32, desc[UR42][R34.64] ;  /* 0x0000002a22207980 */ /* 0x000f62000c101d00 */
[----:B---3--:R-:W-:Y:S01]  /*14c90*/  ISETP.NE.AND P1, PT, R83, 0x1, PT ;  /* 0x000000015300780c */ /* 0x008fe20003f25270 */
[----:B------:R-:W-:-:S02]  /*14ca0*/  IMAD.IADD R77, R77, 0x1, R3 ;  /* 0x000000014d4d7824 */ /* 0x000fc400078e0203 */
[----:B------:R-:W-:Y:S01]  /*14cb0*/  IMAD R3, R79, UR4, RZ ;  /* 0x000000044f037c24 */ /* 0x000fe2000f8e02ff */
[----:B------:R-:W5:Y:S04]  /*14cc0*/  LD.E.128 R36, desc[UR42][R36.64] ;  /* 0x0000002a24247980 */ /* 0x000f68000c101d00 */
[----:B------:R-:W5:Y:S04]  /*14cd0*/  LD.E.128 R40, desc[UR42][R40.64] ;  /* 0x0000002a28287980 */ /* 0x000f68000c101d00 */
[----:B------:R-:W5:Y:S01]  /*14ce0*/  LD.E.128 R44, desc[UR42][R44.64] ;  /* 0x0000002a2c2c7980 */ /* 0x000f62000c101d00 */
[----:B------:R-:W3:Y:S01]  /*14cf0*/  @P1 LDC R85, c[0x0][0xbec] ;  /* 0x0002fb00ff551b82 */ /* 0x000ee20000000800 */
[----:B------:R-:W-:-:S02]  /*14d00*/  IMAD R3, R204, UR5, R3 ;  /* 0x00000005cc037c24 */ /* 0x000fc4000f8e0203 */
[----:B------:R-:W5:Y:S04]  /*14d10*/  LD.E.128 R48, desc[UR42][R48.64] ;  /* 0x0000002a30307980 */ /* 0x000f68000c101d00 */
[----:B------:R-:W5:Y:S01]  /*14d20*/  LD.E.128 R52, desc[UR42][R52.64] ;  /* 0x0000002a34347980 */ /* 0x000f62000c101d00 */
[----:B------:R-:W4:Y:S01]  /*14d30*/  @P1 LDC R89, c[0x0][0xbf0] ;  /* 0x0002fc00ff591b82 */ /* 0x000f220000000800 */
[----:B------:R-:W-:Y:S01]  /*14d40*/  IMAD.WIDE.U32 R76, R204, UR4, R76 ;  /* 0x00000004cc4c7c25 */ /* 0x000fe2000f8e004c */
[----:B------:R-:W-:Y:S01]  /*14d50*/  ULDC.64 UR4, c[0x0][0xaf0] ;  /* 0x0002bc0000047ab9 */ /* 0x000fe20000000a00 */
[----:B------:R-:W5:Y:S02]  /*14d60*/  LD.E.128 R56, desc[UR42][R56.64] ;  /* 0x0000002a38387980 */ /* 0x000f64000c101d00 */
[----:B------:R-:W-:-:S02]  /*14d70*/  IMAD.IADD R77, R77, 0x1, R3 ;  /* 0x000000014d4d7824 */ /* 0x000fc400078e0203 */
[----:B------:R-:W-:Y:S01]  /*14d80*/  IMAD R3, R220, 0x20, R221 ;  /* 0x00000020dc037824 */ /* 0x000fe200078e02dd */
[----:B------:R-:W5:Y:S01]  /*14d90*/  LD.E.128 R60, desc[UR42][R60.64] ;  /* 0x0000002a3c3c7980 */ /* 0x000f62000c101d00 */
[----:B------:R-:W-:Y:S02]  /*14da0*/  IMAD R24, R78, UR4, RZ ;  /* 0x000000044e187c24 */ /* 0x000fe4000f8e02ff */
[----:B------:R-:W-:Y:S01]  /*14db0*/  IMAD.IADD R80, R192, 0x1, R3 ;  /* 0x00000001c0507824 */ /* 0x000fe200078e0203 */
[----:B--2---:R-:W-:Y:S01]  /*14dc0*/  ISETP.GE.AND P0, PT, R218, R87, PT ;  /* 0x00000057da00720c */ /* 0x004fe20003f06270 */
[----:B------:R-:W-:Y:S01]  /*14dd0*/  IMAD R79, R81, UR5, R24 ;  /* 0x00000005514f7c24 */ /* 0x000fe2000f8e0218 */
[----:B------:R-:W5:Y:S01]  /*14de0*/  LD.E.128 R64, desc[UR42][R64.64] ;  /* 0x0000002a40407980 */ /* 0x000f62000c101d00 */
[----:B---3--:R-:W-:Y:S01]  /*14df0*/  @P1 IMAD.HI.U32 R24, R80, R85, RZ ;  /* 0x0000005550181227 */ /* 0x008fe200078e00ff */
[----:B------:R-:W-:Y:S02]  /*14e00*/  SEL R78, RZ, 0xffffffff, P0 ;  /* 0xffffffffff4e7807 */ /* 0x000fe40000000000 */
[----:B------:R-:W5:Y:S01]  /*14e10*/  LD.E.128 R68, desc[UR42][R68.64] ;  /* 0x0000002a44447980 */ /* 0x000f62000c101d00 */
[----:B------:R-:W-:Y:S01]  /*14e20*/  IMAD.MOV.U32 R3, RZ, RZ, R80 ;  /* 0x000000ffff037224 */ /* 0x000fe200078e0050 */
[----:B------:R-:W-:-:S02]  /*14e30*/  ISETP.GE.AND P0, PT, R217, R87, PT ;  /* 0x00000057d900720c */ /* 0x000fc40003f06270 */
[----:B------:R-:W5:Y:S01]  /*14e40*/  LD.E.128 R72, desc[UR42][R72.64] ;  /* 0x0000002a48487980 */ /* 0x000f62000c101d00 */
[----:B------:R-:W-:Y:S01]  /*14e50*/  IMAD.WIDE.U32 R76, R81, UR4, R76 ;  /* 0x00000004514c7c25 */ /* 0x000fe2000f8e004c */
[----:B----4-:R-:W-:Y:S01]  /*14e60*/  @P1 SHF.R.U32.HI R3, RZ, R89, R24 ;  /* 0x00000059ff031219 */ /* 0x010fe20000011618 */
[----:B------:R-:W-:Y:S01]  /*14e70*/  ULDC.64 UR4, c[0x0][0xae0] ;  /* 0x0002b80000047ab9 */ /* 0x000fe20000000a00 */
[-C--:B------:R-:W-:Y:S01]  /*14e80*/  ISETP.GE.AND P1, PT, R200, R87.reuse, PT ;  /* 0x00000057c800720c */ /* 0x080fe20003f26270 */
[----:B------:R-:W-:Y:S01]  /*14e90*/  IMAD.SHL.U32 R81, R78, 0x2, RZ ;  /* 0x000000024e517824 */ /* 0x000fe200078e00ff */
[----:B------:R-:W-:Y:S01]  /*14ea0*/  SEL R78, RZ, 0xffffffff, P0 ;  /* 0xffffffffff4e7807 */ /* 0x000fe20000000000 */
[----:B------:R-:W-:Y:S01]  /*14eb0*/  IMAD.IADD R77, R77, 0x1, R79 ;  /* 0x000000014d4d7824 */ /* 0x000fe200078e024f */
[----:B------:R-:W-:Y:S01]  /*14ec0*/  SEL R24, RZ, 0x1, P1 ;  /* 0x00000001ff187807 */ /* 0x000fe20000800000 */
[----:B------:R-:W-:Y:S01]  /*14ed0*/  IMAD.MOV R79, RZ, RZ, -R3 ;  /* 0x000000ffff4f7224 */ /* 0x000fe200078e0a03 */
[----:B------:R-:W-:Y:S01]  /*14ee0*/  ISETP.GE.AND P0, PT, R216, R87, PT ;  /* 0x00000057d800720c */ /* 0x000fe20003f06270 */
[----:B------:R-:W-:Y:S01]  /*14ef0*/  @!PT LDS RZ, [RZ] ;  /* 0x00000000fffff984 */ /* 0x000fe20000000800 */
[----:B------:R-:W-:Y:S01]  /*14f00*/  @!PT LDS RZ, [RZ] ;  /* 0x00000000fffff984 */ /* 0x000fe20000000800 */
[----:B------:R-:W-:Y:S01]  /*14f10*/  @!PT LDS RZ, [RZ] ;  /* 0x00000000fffff984 */ /* 0x000fe20000000800 */
[----:B------:R-:W-:Y:S01]  /*14f20*/  @!PT LDS RZ, [RZ] ;  /* 0x00000000fffff984 */ /* 0x000fe20000000800 */
[----:B------:R2:W-:Y:S06]  /*14f30*/  MEMBAR.ALL.CTA ;  /* 0x0000000000007992 */ /* 0x0005ec0000008000 */
[----:B--2---:R-:W2:Y:S01]  /*14f40*/  FENCE.VIEW.ASYNC.S ;  /* 0x00000000000073c6 */ /* 0x004ea20000000000 */
        /* <DEDUP_REMOVED lines=12> */
[----:B------:R-:W-:Y:S01]  /*15010*/  ISETP.GE.AND P0, PT, R214, R87, PT ;  /* 0x00000057d600720c */ /* 0x000fe20003f06270 */
[----:B------:R-:W-:Y:S01]  /*15020*/  IMAD R89, R0, R83, RZ ;  /* 0x0000005300597224 */ /* 0x000fe200078e02ff */
[----:B------:R-:W-:Y:S01]  /*15030*/  LOP3.LUT R24, R81, 0x8, R24, 0xe2, !PT ;  /* 0x0000000851187812 */ /* 0x000fe200078ee218 */
[----:B------:R-:W-:Y:S01]  /*15040*/  IMAD.SHL.U32 R85, R78, 0x10, RZ ;  /* 0x000000104e557824 */ /* 0x000fe200078e00ff */
[----:B------:R-:W-:Y:S01]  /*15050*/  SHF.R.S32.HI R78, RZ, 0x1f, R79 ;  /* 0x0000001fff4e7819 */ /* 0x000fe2000001144f */
[----:B------:R-:W-:Y:S01]  /*15060*/  IMAD R81, R3, UR5, R80 ;  /* 0x0000000503517c24 */ /* 0x000fe2000f8e0250 */
[----:B------:R-:W-:Y:S01]  /*15070*/  ULDC.64 UR4, c[0x0][0xad8] ;  /* 0x0002b60000047ab9 */ /* 0x000fe20000000a00 */
[----:B------:R-:W-:Y:S01]  /*15080*/  SEL R3, RZ, 0xffffffff, P0 ;  /* 0xffffffffff037807 */ /* 0x000fe20000000000 */
[----:B------:R-:W-:Y:S01]  /*15090*/  IMAD.IADD R192, R221, 0x1, R192 ;  /* 0x00000001ddc07824 */ /* 0x000fe200078e02c0 */
        /* <DEDUP_REMOVED lines=16> */
[----:B--2---:R2:W3:Y:S01]  /*151a0*/  SHFL.IDX PT, R78, R86, RZ, 0x181f ;  /* 0x00181fff564e7589 */ /* 0x0044e200000e0000 */
[----:B------:R-:W-:-:S02]  /*151b0*/  SEL R3, RZ, 0x40, P0 ;  /* 0x00000040ff037807 */ /* 0x000fc40000000000 */
[----:B------:R-:W-:Y:S02]  /*151c0*/  ISETP.GE.AND P0, PT, R223, R87, PT ;  /* 0x00000057df00720c */ /* 0x000fe40003f06270 */
[----:B------:R-:W-:Y:S02]  /*151d0*/  LEA.HI.X R88, R76, UR5, R77, 0x1, P2 ;  /* 0x000000054c587c11 */ /* 0x000fe400090f0c4d */
[----:B------:R-:W-:Y:S02]  /*151e0*/  PRMT R0, RZ, 0x654, R0 ;  /* 0x00000654ff007816 */ /* 0x000fe40000000000 */
[----:B------:R-:W-:Y:S01]  /*151f0*/  LOP3.LUT R3, R24, R3, RZ, 0xfc, !PT ;  /* 0x0000000318037212 */ /* 0x000fe200078efcff */
[----:B------:R2:W4:Y:S01]  /*15200*/  SHFL.IDX PT, R79, R88, RZ, 0x181f ;  /* 0x00181fff584f7589 */ /* 0x00052200000e0000 */
[----:B------:R-:W-:Y:S01]  /*15210*/  SEL R24, RZ, 0x80, P0 ;  /* 0x00000080ff187807 */ /* 0x000fe20000000000 */
[----:B------:R2:W-:Y:S01]  /*15220*/  SYNCS.ARRIVE.TRANS64.RED.A1T0 RZ, [R0+URZ], RZ ;  /* 0x000000ff00ff79a7 */ /* 0x0005e2000810043f */
[----:B------:R-:W-:-:S02]  /*15230*/  SHF.R.S32.HI R93, RZ, 0x1f, R216 ;  /* 0x0000001fff5d7819 */ /* 0x000fc400000114d8 */
[----:B------:R-:W-:Y:S02]  /*15240*/  LOP3.LUT R24, R3, R24, RZ, 0xfc, !PT ;  /* 0x0000001803187212 */ /* 0x000fe400078efcff */
[----:B------:R-:W-:Y:S02]  /*15250*/  SHF.R.S32.HI R94, RZ, 0x1f, R217 ;  /* 0x0000001fff5e7819 */ /* 0x000fe400000114d9 */
[----:B------:R-:W-:Y:S01]  /*15260*/  SHF.R.S32.HI R95, RZ, 0x1f, R218 ;  /* 0x0000001fff5f7819 */ /* 0x000fe200000114da */
[----:B--2---:R-:W-:Y:S06]  /*15270*/  @P1 BRA `(.L_x_2818) ;  /* 0x00000000007c1947 */ /* 0x004fec0003800000 */
[-C--:B------:R-:W-:Y:S02]  /*15280*/  ISETP.GE.AND P1, PT, R218, R87.reuse, PT ;  /* 0x00000057da00720c */ /* 0x080fe40003f26270 */
[-C--:B------:R-:W-:Y:S02]  /*15290*/  ISETP.GE.AND P0, PT, R200, R87.reuse, PT ;  /* 0x00000057c800720c */ /* 0x080fe40003f06270 */
[-C--:B------:R-:W-:Y:S02]  /*152a0*/  ISETP.GE.AND P5, PT, R217, R87.reuse, PT ;  /* 0x00000057d900720c */ /* 0x080fe40003fa6270 */
[----:B------:R-:W-:-:S07]  /*152b0*/  ISETP.GE.AND P3, PT, R216, R87, PT ;  /* 0x00000057d800720c */ /* 0x000fce0003f66270 */
[-C--:B---3--:R-:W-:Y:S02]  /*152c0*/  @!P1 LEA R80, P2, R218, R78.reuse, 0x1 ;  /* 0x0000004eda509211 */ /* 0x088fe400078408ff */
[----:B----4-:R-:W-:Y:S02]  /*152d0*/  @!P0 IMAD.WIDE R76, R200, 0x2, R78 ;  /* 0x00000002c84c8825 */ /* 0x010fe400078e024e */
[----:B------:R-:W-:Y:S02]  /*152e0*/  @!P1 LEA.HI.X R81, R218, R79, R95, 0x1, P2 ;  /* 0x0000004fda519211 */ /* 0x000fe400010f0c5f */
[-C--:B------:R-:W-:Y:S01]  /*152f0*/  ISETP.GE.AND P2, PT, R215, R87.reuse, PT ;  /* 0x00000057d700720c */ /* 0x080fe20003f46270 */
        /* <DEDUP_REMOVED lines=23> */
.L_x_2818:
[----:B------:R-:W-:Y:S05]  /*15470*/  BSYNC B1 ;  /* 0x0000000000017941 */ /* 0x000fea0003800000 */
.L_x_2817:
[----:B------:R-:W-:Y:S01]  /*15480*/  VIADD R0, R192, 0x20 ;  /* 0x00000020c0007836 */ /* 0x000fe20000000000 */
[----:B----45:R2:W4:Y:S04]  /*15490*/  SHFL.IDX PT, R7, R88, 0x1, 0x181f ;  /* 0x00381f0058077f89 */ /* 0x03052800000e0000 */
[----:B------:R-:W-:Y:S01]  /*154a0*/  ISETP.GE.AND P0, PT, R0, R89, PT ;  /* 0x000000590000720c */ /* 0x000fe20003f06270 */
[----:B------:R2:W0:-:S12]  /*154b0*/  SHFL.IDX PT, R6, R86, 0x1, 0x181f ;  /* 0x00381f0056067f89 */ /* 0x00041800000e0000 */
[----:B--2---:R-:W-:Y:S05]  /*154c0*/  @P0 BRA `(.L_x_2819) ;  /* 0x0000000c00f80947 */ /* 0x004fea0003800000 */
        /* <DEDUP_REMOVED lines=29> */
[----:B--2---:R-:W-:-:S04]  /*156a0*/  LEA R4, P0, R223, R6, 0x1 ;  /* 0x00000006df047211 */ /* 0x004fc800078008ff */
[----:B------:R-:W-:-:S05]  /*156b0*/  LEA.HI.X R5, R223, R7, R237, 0x1, P0 ;  /* 0x00000007df057211 */ /* 0x000fca00000f0ced */
[----:B------:R0:W-:Y:S01]  /*156c0*/  ST.E.128 desc[UR42][R4.64], R72 ;  /* 0x0000004804007985 */ /* 0x0001e2000c101d2a */
[----:B------:R-:W-:Y:S05]  /*156d0*/  BRA `(.L_x_2819) ;  /* 0x0000000c00747947 */ /* 0x000fea0003800000 */
.L_x_2814:
[----:B------:R-:W-:Y:S01]  /*156e0*/  ULDC.64 UR4, c[0x0][0xc00] ;  /* 0x0003000000047ab9 */ /* 0x000fe20000000a00 */
[----:B------:R-:W3:Y:S01]  /*156f0*/  LDC.64 R4, c[0x0][0xc00] ;  /* 0x00030000ff047b82 */ /* 0x000ee20000000a00 */
[----:B------:R-:W-:Y:S01]  /*15700*/  ISETP.NE.U32.AND P0, PT, RZ, UR4, PT ;  /* 0x00000004ff007c0c */ /* 0x000fe2000bf05070 */
[----:B------:R-:W-:-:S03]  /*15710*/  IMAD.MOV.U32 R3, RZ, RZ, RZ ;  /* 0x000000ffff037224 */ /* 0x000fc600078e00ff */
[----:B------:R-:W-:Y:S01]  /*15720*/  ISETP.NE.AND.EX P0, PT, RZ, UR5, PT, P0 ;  /* 0x00000005ff007c0c */ /* 0x000fe2000bf05300 */
[----:B------:R-:W-:Y:S02]  /*15730*/  ULDC.64 UR4, c[0x0][0xc08] ;  /* 0x0003020000047ab9 */ /* 0x000fe40000000a00 */
[----:B------:R-:W-:Y:S01]  /*15740*/  ISETP.NE.U32.AND P1, PT, RZ, UR4, PT ;  /* 0x00000004ff007c0c */ /* 0x000fe2000bf25070 */
[----:B------:R-:W4:Y:S01]  /*15750*/  S2R R8, SR_TID.X ;  /* 0x0000000000087919 */ /* 0x000f220000002100 */
[----:B------:R-:W0:Y:S02]  /*15760*/  LDC R23, c[0x0][0xbe8] ;  /* 0x0002fa00ff177b82 */ /* 0x000e240000000800 */
[----:B------:R-:W-:Y:S01]  /*15770*/  ISETP.NE.AND.EX P1, PT, RZ, UR5, PT, P1 ;  /* 0x00000005ff007c0c */ /* 0x000fe2000bf25310 */
[----:B---3--:R-:W-:-:S12]  /*15780*/  IMAD.WIDE R4, R205, 0x4, R4 ;  /* 0x00000004cd047825 */ /* 0x008fd800078e0204 */
[----:B------:R-:W3:Y:S01]  /*15790*/  @P1 LDC.64 R6, c[0x0][0xc08] ;  /* 0x00030200ff061b82 */ /* 0x000ee20000000a00 */
[----:B------:R-:W-:Y:S02]  /*157a0*/  ULDC UR4, c[0x0][0xa88] ;  /* 0x0002a20000047ab9 */ /* 0x000fe40000000800 */
[----:B------:R-:W-:Y:S01]  /*157b0*/  IMAD.U32 R0, RZ, RZ, UR4 ;  /* 0x00000004ff007e24 */ /* 0x000fe2000f8e00ff */
[----:B------:R0:W5:Y:S01]  /*157c0*/  @P0 LDG.E R3, desc[UR42][R4.64] ;  /* 0x0000002a04030981 */ /* 0x000162000c1e1900 */
[----:B----4-:R-:W-:Y:S02]  /*157d0*/  VIADD R8, R8, 0xffffff80 ;  /* 0xffffff8008087836 */ /* 0x010fe40000000000 */
[----:B---3--:R-:W-:-:S05]  /*157e0*/  @P1 IMAD.WIDE R6, R205, 0x4, R6 ;  /* 0x00000004cd061825 */ /* 0x008fca00078e0206 */
[----:B------:R3:W5:Y:S01]  /*157f0*/  @P1 LDG.E R0, desc[UR42][R6.64] ;  /* 0x0000002a06001981 */ /* 0x000762000c1e1900 */
[----:B------:R-:W-:Y:S02]  /*15800*/  ISETP.GE.AND P2, PT, R8, 0x40, PT ;  /* 0x000000400800780c */ /* 0x000fe40003f46270 */
[----:B------:R-:W-:Y:S01]  /*15810*/  SHF.R.S32.HI R8, RZ, 0x1f, R205 ;  /* 0x0000001fff087819 */ /* 0x000fe200000114cd */
[----:B0-----:R-:W-:Y:S10]  /*15820*/  @P1 BRA `(.L_x_2820) ;  /* 0x0000000000101947 */ /* 0x001ff40003800000 */
[----:B------:R-:W-:Y:S05]  /*15830*/  @!P0 BRA `(.L_x_2820) ;  /* 0x00000000000c8947 */ /* 0x000fea0003800000 */
[----:B---3--:R-:W3:Y:S04]  /*15840*/  LDG.E R7, desc[UR42][R4.64] ;  /* 0x0000002a04077981 */ /* 0x008ee8000c1e1900 */
[----:B-----5:R-:W3:Y:S02]  /*15850*/  LDG.E R0, desc[UR42][R4.64+0x4] ;  /* 0x0000042a04007981 */ /* 0x020ee4000c1e1900 */
[----:B---3--:R-:W-:-:S07]  /*15860*/  IMAD.IADD R0, R0, 0x1, -R7 ;  /* 0x0000000100007824 */ /* 0x008fce00078e0a07 */
.L_x_2820:
[----:B------:R-:W-:Y:S01]  /*15870*/  BSSY B1, `(.L_x_2821) ;  /* 0x000002d000017945 */ /* 0x000fe20003800000 */
[----:B------:R-:W-:Y:S02]  /*15880*/  SHF.R.S32.HI R12, RZ, 0x1f, R204 ;  /* 0x0000001fff0c7819 */ /* 0x000fe400000114cc */
[----:B------:R-:W-:Y:S02]  /*15890*/  SEL R13, R205, RZ, !P0 ;  /* 0x000000ffcd0d7207 */ /* 0x000fe40004000000 */
[----:B------:R-:W-:Y:S02]  /*158a0*/  SEL R14, R8, RZ, !P0 ;  /* 0x000000ff080e7207 */ /* 0x000fe40004000000 */
[----:B-----5:R-:W-:Y:S01]  /*158b0*/  SHF.R.S32.HI R10, RZ, 0x1f, R3 ;  /* 0x0000001fff0a7819 */ /* 0x020fe20000011403 */
[----:B------:R-:W-:Y:S06]  /*158c0*/  @P2 BRA `(.L_x_2822) ;  /* 0x00000000009c2947 */ /* 0x000fec0003800000 */
[----:B------:R-:W0:Y:S01]  /*158d0*/  S2R R5, SR_TID.X ;  /* 0x0000000000057919 */ /* 0x000e220000002100 */
[----:B------:R-:W4:Y:S02]  /*158e0*/  LDC R11, c[0x0][0xbe8] ;  /* 0x0002fa00ff0b7b82 */ /* 0x000f240000000800 */
[----:B----4-:R-:W-:Y:S01]  /*158f0*/  IMAD R4, R0, R11, RZ ;  /* 0x0000000b00047224 */ /* 0x010fe200078e02ff */
[----:B0-----:R-:W-:-:S04]  /*15900*/  IADD3 R8, R192, -0x80, R5 ;  /* 0xffffff80c0087810 */ /* 0x001fc80007ffe005 */
[----:B------:R-:W-:-:S13]  /*15910*/  ISETP.GE.AND P0, PT, R8, R4, PT ;  /* 0x000000040800720c */ /* 0x000fda0003f06270 */
[----:B------:R-:W-:Y:S05]  /*15920*/  @P0 BRA `(.L_x_2822) ;  /* 0x0000000000840947 */ /* 0x000fea0003800000 */
[----:B------:R-:W-:Y:S01]  /*15930*/  ISETP.NE.AND P0, PT, R11, 0x1, PT ;  /* 0x000000010b00780c */ /* 0x000fe20003f05270 */
[----:B------:R-:W-:Y:S01]  /*15940*/  ULDC.64 UR4, c[0x0][0xb90] ;  /* 0x0002e40000047ab9 */ /* 0x000fe20000000a00 */
[----:B------:R-:W-:Y:S02]  /*15950*/  IMAD.MOV.U32 R4, RZ, RZ, R3 ;  /* 0x000000ffff047224 */ /* 0x000fe400078e0003 */
[----:B------:R-:W-:Y:S02]  /*15960*/  IMAD R9, R12, UR4, RZ ;  /* 0x000000040c097c24 */ /* 0x000fe4000f8e02ff */
[----:B------:R-:W-:Y:S02]  /*15970*/  IMAD.MOV.U32 R5, RZ, RZ, R10 ;  /* 0x000000ffff057224 */ /* 0x000fe400078e000a */
[----:B---3--:R-:W-:Y:S02]  /*15980*/  IMAD.MOV.U32 R7, RZ, RZ, R8 ;  /* 0x000000ffff077224 */ /* 0x008fe400078e0008 */
[----:B------:R-:W-:-:S03]  /*15990*/  IMAD.WIDE.U32 R4, R204, UR4, R4 ;  /* 0x00000004cc047c25 */ /* 0x000fc6000f8e0004 */
[----:B------:R-:W0:Y:S01]  /*159a0*/  @P0 LDC R15, c[0x0][0xbec] ;  /* 0x0002fb00ff0f0b82 */ /* 0x000e220000000800 */
[----:B------:R-:W-:Y:S01]  /*159b0*/  IMAD R9, R204, UR5, R9 ;  /* 0x00000005cc097c24 */ /* 0x000fe2000f8e0209 */
[----:B------:R-:W-:-:S03]  /*159c0*/  ULDC.64 UR4, c[0x0][0xb98] ;  /* 0x0002e60000047ab9 */ /* 0x000fc60000000a00 */
[----:B------:R-:W-:-:S03]  /*159d0*/  IMAD.IADD R5, R5, 0x1, R9 ;  /* 0x0000000105057824 */ /* 0x000fc600078e0209 */
[----:B------:R-:W3:Y:S01]  /*159e0*/  @P0 LDC R21, c[0x0][0xbf0] ;  /* 0x0002fc00ff150b82 */ /* 0x000ee20000000800 */
[----:B------:R-:W-:-:S04]  /*159f0*/  IMAD.WIDE.U32 R4, R13, UR4, R4 ;  /* 0x000000040d047c25 */ /* 0x000fc8000f8e0004 */
[----:B0-----:R-:W-:-:S05]  /*15a00*/  @P0 IMAD.HI.U32 R6, R8, R15, RZ ;  /* 0x0000000f08060227 */ /* 0x001fca00078e00ff */
[----:B---3--:R-:W-:Y:S01]  /*15a10*/  @P0 SHF.R.U32.HI R7, RZ, R21, R6 ;  /* 0x00000015ff070219 */ /* 0x008fe20000011606 */
        /* <DEDUP_REMOVED lines=18> */
.L_x_2822:
[----:B------:R-:W-:Y:S05]  /*15b40*/  BSYNC B1 ;  /* 0x0000000000017941 */ /* 0x000fea0003800000 */
.L_x_2821:
[----:B------:R-:W-:Y:S01]  /*15b50*/  ISETP.NE.AND P0, PT, R23, 0x1, PT ;  /* 0x000000011700780c */ /* 0x000fe20003f05270 */
[----:B------:R-:W4:Y:S01]  /*15b60*/  LDC R21, c[0x0][0xac8] ;  /* 0x0002b200ff157b82 */ /* 0x000f220000000800 */
[----:B------:R-:W-:Y:S01]  /*15b70*/  ULDC.64 UR4, c[0x0][0xaa0] ;  /* 0x0002a80000047ab9 */ /* 0x000fe20000000a00 */
[----:B0--3--:R-:W-:Y:S01]  /*15b80*/  IMAD R7, R220, 0x20, R221 ;  /* 0x00000020dc077824 */ /* 0x009fe200078e02dd */
[----:B------:R-:W-:Y:S01]  /*15b90*/  BSSY B1, `(.L_x_2823) ;  /* 0x000006d000017945 */ /* 0x000fe20003800000 */
[----:B------:R-:W-:Y:S01]  /*15ba0*/  IMAD R6, R10, UR4, RZ ;  /* 0x000000040a067c24 */ /* 0x000fe2000f8e02ff */
[----:B--2---:R-:W-:Y:S01]  /*15bb0*/  SHF.R.S32.HI R24, RZ, 0x1f, R224 ;  /* 0x0000001fff187819 */ /* 0x004fe200000114e0 */
[C---:B------:R-:W-:Y:S01]  /*15bc0*/  IMAD.WIDE.U32 R4, R3.reuse, UR4, RZ ;  /* 0x0000000403047c25 */ /* 0x040fe2000f8e00ff */
[----:B------:R-:W-:Y:S02]  /*15bd0*/  SHF.R.S32.HI R28, RZ, 0x1f, R214 ;  /* 0x0000001fff1c7819 */ /* 0x000fe400000114d6 */
[----:B------:R-:W-:Y:S01]  /*15be0*/  SHF.R.S32.HI R30, RZ, 0x1f, R215 ;  /* 0x0000001fff1e7819 */ /* 0x000fe200000114d7 */
[----:B------:R-:W-:Y:S01]  /*15bf0*/  IMAD R3, R3, UR5, R6 ;  /* 0x0000000503037c24 */ /* 0x000fe2000f8e0206 */
[----:B------:R-:W-:Y:S01]  /*15c00*/  ULDC.64 UR4, c[0x0][0xae8] ;  /* 0x0002ba0000047ab9 */ /* 0x000fe20000000a00 */
[----:B------:R-:W0:Y:S01]  /*15c10*/  @P0 LDC R9, c[0x0][0xbec] ;  /* 0x0002fb00ff090b82 */ /* 0x000e220000000800 */
[----:B------:R-:W-:Y:S01]  /*15c20*/  IMAD.IADD R8, R192, 0x1, R7 ;  /* 0x00000001c0087824 */ /* 0x000fe200078e0207 */
[----:B------:R-:W-:Y:S01]  /*15c30*/  SHF.R.S32.HI R31, RZ, 0x1f, R216 ;  /* 0x0000001fff1f7819 */ /* 0x000fe200000114d8 */
[----:B------:R-:W-:Y:S01]  /*15c40*/  IMAD.IADD R5, R5, 0x1, R3 ;  /* 0x0000000105057824 */ /* 0x000fe200078e0203 */
[----:B------:R-:W-:Y:S01]  /*15c50*/  SHF.R.S32.HI R32, RZ, 0x1f, R217 ;  /* 0x0000001fff207819 */ /* 0x000fe200000114d9 */
[----:B------:R-:W-:Y:S01]  /*15c60*/  IMAD R3, R12, UR4, RZ ;  /* 0x000000040c037c24 */ /* 0x000fe2000f8e02ff */
[----:B------:R-:W-:Y:S01]  /*15c70*/  SHF.R.S32.HI R33, RZ, 0x1f, R218 ;  /* 0x0000001fff217819 */ /* 0x000fe200000114da */
[C---:B------:R-:W-:Y:S01]  /*15c80*/  IMAD.WIDE.U32 R4, R204.reuse, UR4, R4 ;  /* 0x00000004cc047c25 */ /* 0x040fe2000f8e0004 */
[----:B------:R-:W2:Y:S03]  /*15c90*/  @P0 LDC R11, c[0x0][0xbf0] ;  /* 0x0002fc00ff0b0b82 */ /* 0x000ea60000000800 */
[----:B------:R-:W-:Y:S01]  /*15ca0*/  IMAD R3, R204, UR5, R3 ;  /* 0x00000005cc037c24 */ /* 0x000fe2000f8e0203 */
[-C--:B----4-:R-:W-:Y:S01]  /*15cb0*/  ISETP.GE.AND P1, PT, R218, R21.reuse, PT ;  /* 0x00000015da00720c */ /* 0x090fe20003f26270 */
        /* <DEDUP_REMOVED lines=11> */
[----:B0-----:R-:W-:-:S04]  /*15d70*/  @P0 IMAD.HI.U32 R6, R8, R9, RZ ;  /* 0x0000000908060227 */ /* 0x001fc800078e00ff */
[----:B------:R-:W-:Y:S02]  /*15d80*/  IMAD.SHL.U32 R10, R10, 0x2, RZ ;  /* 0x000000020a0a7824 */ /* 0x000fe400078e00ff */
[----:B------:R-:W-:Y:S02]  /*15d90*/  IMAD.IADD R5, R5, 0x1, R3 ;  /* 0x0000000105057824 */ /* 0x000fe400078e0203 */
[----:B------:R-:W-:Y:S01]  /*15da0*/  IMAD.MOV.U32 R3, RZ, RZ, R8 ;  /* 0x000000ffff037224 */ /* 0x000fe200078e0008 */
[----:B--2---:R-:W-:Y:S01]  /*15db0*/  @P0 SHF.R.U32.HI R3, RZ, R11, R6 ;  /* 0x0000000bff030219 */ /* 0x004fe20000011606 */
[----:B------:R-:W-:Y:S01]  /*15dc0*/  IMAD R29, R0, R23, RZ ;  /* 0x00000017001d7224 */ /* 0x000fe200078e02ff */
[----:B------:R-:W-:Y:S02]  /*15dd0*/  LOP3.LUT R9, R10, 0x2, R7, 0xe2, !PT ;  /* 0x000000020a097812 */ /* 0x000fe400078ee207 */
[----:B------:R-:W-:Y:S01]  /*15de0*/  SEL R10, RZ, 0xffffffff, P2 ;  /* 0xffffffffff0a7807 */ /* 0x000fe20001000000 */
[--C-:B------:R-:W-:Y:S01]  /*15df0*/  IMAD.MOV R7, RZ, RZ, -R3.reuse ;  /* 0x000000ffff077224 */ /* 0x100fe200078e0a03 */
[----:B------:R-:W-:Y:S01]  /*15e00*/  SHF.R.S32.HI R6, RZ, 0x1f, R3 ;  /* 0x0000001fff067819 */ /* 0x000fe20000011403 */
[----:B------:R-:W-:Y:S01]  /*15e10*/  IMAD.WIDE.U32 R4, R3, UR4, R4 ;  /* 0x0000000403047c25 */ /* 0x000fe2000f8e0004 */
[----:B------:R-:W-:-:S02]  /*15e20*/  SEL R11, RZ, 0xffffffff, P1 ;  /* 0xffffffffff0b7807 */ /* 0x000fc40000800000 */
[-C--:B------:R-:W-:Y:S01]  /*15e30*/  ISETP.GE.AND P0, PT, R215, R21.reuse, PT ;  /* 0x00000015d700720c */ /* 0x080fe20003f06270 */
[----:B------:R-:W-:Y:S01]  /*15e40*/  IMAD.SHL.U32 R10, R10, 0x4, RZ ;  /* 0x000000040a0a7824 */ /* 0x000fe200078e00ff */
[----:B------:R-:W-:Y:S01]  /*15e50*/  ISETP.GE.AND P2, PT, R223, R21, PT ;  /* 0x00000015df00720c */ /* 0x000fe20003f46270 */
        /* <DEDUP_REMOVED lines=13> */
[----:B------:R-:W-:Y:S01]  /*15f30*/  LOP3.LUT R6, R6, 0x10, R3, 0xe2, !PT ;  /* 0x0000001006067812 */ /* 0x000fe200078ee203 */
[----:B------:R-:W-:Y:S01]  /*15f40*/  IMAD R0, R0, UR4, RZ ;  /* 0x0000000400007c24 */ /* 0x000fe2000f8e02ff */
[----:B------:R-:W-:Y:S02]  /*15f50*/  SEL R8, RZ, 0xffffffff, P0 ;  /* 0xffffffffff087807 */ /* 0x000fe40000000000 */
[----:B------:R-:W-:Y:S01]  /*15f60*/  ISETP.GE.AND P0, PT, R224, R21, PT ;  /* 0x00000015e000720c */ /* 0x000fe20003f06270 */
[----:B------:R-:W-:Y:S01]  /*15f70*/  IMAD R3, R7, UR5, R0 ;  /* 0x0000000507037c24 */ /* 0x000fe2000f8e0200 */
[----:B------:R-:W-:Y:S01]  /*15f80*/  ULDC.64 UR4, c[0x0][0xa80] ;  /* 0x0002a00000047ab9 */ /* 0x000fe20000000a00 */
[----:B------:R-:W-:Y:S01]  /*15f90*/  IMAD.IADD R0, R221, 0x1, R192 ;  /* 0x00000001dd007824 */ /* 0x000fe200078e02c0 */
[----:B------:R-:W-:Y:S01]  /*15fa0*/  SEL R7, RZ, 0x40, P0 ;  /* 0x00000040ff077807 */ /* 0x000fe20000000000 */
[----:B------:R-:W-:Y:S01]  /*15fb0*/  IMAD.SHL.U32 R9, R8, 0x20, RZ ;  /* 0x0000002008097824 */ /* 0x000fe200078e00ff */
[----:B------:R-:W-:Y:S01]  /*15fc0*/  LEA R20, P1, R4, UR4, 0x1 ;  /* 0x0000000404147c11 */ /* 0x000fe2000f8208ff */
[----:B------:R-:W-:Y:S01]  /*15fd0*/  IMAD.IADD R3, R5, 0x1, R3 ;  /* 0x0000000105037824 */ /* 0x000fe200078e0203 */
[----:B------:R-:W-:-:S02]  /*15fe0*/  ISETP.GE.AND P0, PT, R0, R29, PT ;  /* 0x0000001d0000720c */ /* 0x000fc40003f06270 */
        /* <DEDUP_REMOVED lines=39> */
.L_x_2824:
[----:B------:R-:W-:Y:S05]  /*16260*/  BSYNC B1 ;  /* 0x0000000000017941 */ /* 0x000fea0003800000 */
.L_x_2823:
        /* <DEDUP_REMOVED lines=27> */
[-C--:B0-----:R-:W-:Y:S02]  /*16420*/  @P0 LEA R20, P3, R224, R6.reuse, 0x1 ;  /* 0x00000006e0140211 */ /* 0x081fe400078608ff */
        /* <DEDUP_REMOVED lines=8> */
.L_x_2819:
[----:B------:R-:W-:Y:S05]  /*164b0*/  BSYNC B0 ;  /* 0x0000000000007941 */ /* 0x000fea0003800000 */
.L_x_2813:
[----:B------:R-:W-:Y:S02]  /*164c0*/  ULDC UR4, c[0x0][0xc3c] ;  /* 0x00030f0000047ab9 */ /* 0x000fe40000000800 */
[----:B------:R-:W-:-:S13]  /*164d0*/  ISETP.GE.AND P0, PT, R27, UR4, PT ;  /* 0x000000041b007c0c */ /* 0x000fda000bf06270 */
[----:B------:R-:W-:Y:S05]  /*164e0*/  @!P0 BRA `(.L_x_2825) ;  /* 0xfffffeac00348947 */ /* 0x000fea000383ffff */
[----:B------:R-:W-:Y:S05]  /*164f0*/  BRA `(.L_x_2616) ;  /* 0x0000009000b87947 */ /* 0x000fea0003800000 */
.L_x_2614:
        /* <DEDUP_REMOVED lines=18> */
.L_x_2826:
        /* <DEDUP_REMOVED lines=41> */
.L_x_2832:
        /* <DEDUP_REMOVED lines=12> */
.L_x_2831:
[----:B------:R-:W-:Y:S05]  /*16970*/  BSYNC B0 ;  /* 0x0000000000007941 */ /* 0x000fea0003800000 */
.L_x_2830:
        /* <DEDUP_REMOVED lines=21> */
.L_x_2828:
        /* <DEDUP_REMOVED lines=20> */
.L_x_2833:
        /* <DEDUP_REMOVED lines=57> */
.L_x_2829:
[----:B------:R-:W-:Y:S02]  /*16fa0*/  IMAD.MOV.U32 R17, RZ, RZ, RZ ;  /* 0x000000ffff117224 */ /* 0x000fe400078e00ff */
[----:B------:R-:W-:Y:S02]  /*16fb0*/  IMAD.U32 R16, RZ, RZ, UR6 ;  /* 0x00000006ff107e24 */ /* 0x000fe4000f8e00ff */
[----:B------:R-:W-:-:S07]  /*16fc0*/  IMAD.MOV.U32 R18, RZ, RZ, RZ ;  /* 0x000000ffff127224 */ /* 0x000fce00078e00ff */
.L_x_2834:
[----:B------:R-:W-:-:S13]  /*16fd0*/  ISETP.NE.AND P0, PT, R0, RZ, PT ;  /* 0x000000ff0000720c */ /* 0x000fda0003f05270 */
[----:B------:R-:W1:Y:S01]  /*16fe0*/  @!P0 S2R R3, SR_CgaCtaId ;  /* 0x0000000000038919 */ /* 0x000e620000008800 */
[----:B------:R-:W-:-:S04]  /*16ff0*/  @!P0 MOV R0, 0x400 ;  /* 0x0000040000008802 */ /* 0x000fc80000000f00 */
[----:B-1----:R-:W-:-:S05]  /*17000*/  @!P0 LEA R0, R3, R0, 0x18 ;  /* 0x0000000003008211 */ /* 0x002fca00078ec0ff */
[----:B------:R2:W-:Y:S01]  /*17010*/  @!P0 STS.128 [R0+0x28cd0], R16 ;  /* 0x028cd01000008388 */ /* 0x0005e20000000c00 */
[----:B------:R-:W-:Y:S06]  /*17020*/  BAR.ARV 0x5, 0x180 ;  /* 0x0146000000007b1d */ /* 0x000fec0000002000 */
.L_x_2827:
[----:B--2---:R-:W-:Y:S01]  /*17030*/  IMAD.MOV.U32 R0, RZ, RZ, 0x1 ;  /* 0x00000001ff007424 */ /* 0x004fe200078e00ff */
[----:B------:R2:W-:Y:S01]  /*17040*/  STL [R1+0x4], RZ ;  /* 0x000004ff01007387 */ /* 0x0005e20000100800 */
[----:B------:R-:W-:Y:S02]  /*17050*/  ULDC UR4, c[0x0][0xc3c] ;  /* 0x00030f0000047ab9 */ /* 0x000fe40000000800 */
[----:B-1----:R-:W-:Y:S01]  /*17060*/  ISETP.GE.AND P0, PT, R19, UR4, PT ;  /* 0x0000000413007c0c */ /* 0x002fe2000bf06270 */
[----:B------:R2:W-:Y:S04]  /*17070*/  STL [R1+0x10], R0 ;  /* 0x0000100001007387 */ /* 0x0005e80000100800 */
[----:B------:R2:W-:Y:S08]  /*17080*/  STL [R1+0x48], RZ ;  /* 0x000048ff01007387 */ /* 0x0005f00000100800 */
[----:B--2---:R-:W-:Y:S05]  /*17090*/  @P0 BRA `(.L_x_2835) ;  /* 0x0000008000e80947 */ /* 0x004fea0003800000 */
[----:B------:R-:W1:Y:S01]  /*170a0*/  S2UR UR5, SR_CgaCtaId ;  /* 0x00000000000579c3 */ /* 0x000e620000008800 */
[C---:B------:R-:W-:Y:S01]  /*170b0*/  IMAD.SHL.U32 R0, R4.reuse, 0x8, RZ ;  /* 0x0000000804007824 */ /* 0x040fe200078e00ff */
[----:B------:R-:W-:Y:S01]  /*170c0*/  LOP3.LUT R5, R4, 0x7f, RZ, 0xc0, !PT ;  /* 0x0000007f04057812 */ /* 0x000fe200078ec0ff */
[----:B------:R-:W-:Y:S01]  /*170d0*/  UMOV UR4, 0x400 ;  /* 0x0000040000047882 */ /* 0x000fe20000000000 */
[----:B------:R-:W-:Y:S01]  /*170e0*/  BSSY B8, `(.L_x_2835) ;  /* 0x0000835000087945 */ /* 0x000fe20003800000 */
[----:B------:R-:W-:Y:S01]  /*170f0*/  ULDC.64 UR40, c[0x0][0x198] ;  /* 0x0000660000287ab9 */ /* 0x000fe20000000a00 */
[----:B------:R-:W-:Y:S01]  /*17100*/  LOP3.LUT R3, R0, 0x1f8, RZ, 0xc0, !PT ;  /* 0x000001f800037812 */ /* 0x000fe200078ec0ff */
[----:B0-----:R-:W-:Y:S01]  /*17110*/  IMAD.SHL.U32 R2, R5, 0x8, RZ ;  /* 0x0000000805027824 */ /* 0x001fe200078e00ff */
[----:B------:R-:W-:Y:S01]  /*17120*/  SHF.R.U32.HI R5, RZ, 0x3, R5 ;  /* 0x00000003ff057819 */ /* 0x000fe20000011605 */
[----:B------:R-:W-:Y:S01]  /*17130*/  ULDC UR37, c[0x0][0xc] ;  /* 0x0000030000257ab9 */ /* 0x000fe20000000800 */
        /* <DEDUP_REMOVED lines=12> */
[----:B------:R0:W-:Y:S04]  /*17200*/  STL [R1+0x8], RZ ;  /* 0x000008ff01007387 */ /* 0x0001e80000100800 */
[----:B------:R0:W-:Y:S04]  /*17210*/  STL [R1+0x4], RZ ;  /* 0x000004ff01007387 */ /* 0x0001e80000100800 */
[----:B------:R0:W-:Y:S02]  /*17220*/  STL [R1+0x10], R0 ;  /* 0x0000100001007387 */ /* 0x0001e40000100800 */
.L_x_3015:
[----:B------:R-:W-:Y:S05]  /*17230*/  YIELD ;  /* 0x0000000000007946 */ /* 0x000fea0003800000 */
[----:B------:R-:W-:Y:S01]  /*17240*/  ULDC.64 UR4, c[0x0][0xa28] ;  /* 0x00028a0000047ab9 */ /* 0x000fe20000000a00 */
[----:B------:R-:W-:Y:S01]  /*17250*/  IMAD.MOV.U32 R9, RZ, RZ, RZ ;  /* 0x000000ffff097224 */ /* 0x000fe200078e00ff */
[----:B------:R-:W-:Y:S01]  /*17260*/  ISETP.NE.U32.AND P0, PT, RZ, UR4, PT ;  /* 0x00000004ff007c0c */ /* 0x000fe2000bf05070 */
[----:B-1----:R-:W1:Y:S01]  /*17270*/  LDC.64 R12, c[0x0][0xa00] ;  /* 0x00028000ff0c7b82 */ /* 0x002e620000000a00 */
[----:B0-----:R-:W-:Y:S01]  /*17280*/  CS2R R6, SRZ ;  /* 0x0000000000067805 */ /* 0x001fe2000001ff00 */
[----:B------:R-:W-:Y:S01]  /*17290*/  ULDC.64 UR6, c[0x0][0xa08] ;  /* 0x0002820000067ab9 */ /* 0x000fe20000000a00 */
[----:B------:R-:W-:Y:S01]  /*172a0*/  ISETP.NE.AND.EX P0, PT, RZ, UR5, PT, P0 ;  /* 0x00000005ff007c0c */ /* 0x000fe2000bf05300 */
[----:B------:R-:W-:Y:S01]  /*172b0*/  ULDC.64 UR4, c[0x0][0xa18] ;  /* 0x0002860000047ab9 */ /* 0x000fe20000000a00 */
[----:B------:R-:W-:-:S03]  /*172c0*/  ULDC.64 UR8, c[0x0][0xa10] ;  /* 0x0002840000087ab9 */ /* 0x000fc60000000a00 */
[----:B--2---:R-:W2:Y:S08]  /*172d0*/  LDC.64 R4, c[0x0][0xa08] ;  /* 0x00028200ff047b82 */ /* 0x004eb00000000a00 */
[----:B0-----:R-:W0:Y:S02]  /*172e0*/  @P0 LDC.64 R2, c[0x0][0xa28] ;  /* 0x00028a00ff020b82 */ /* 0x001e240000000a00 */
[----:B0-----:R-:W-:-:S05]  /*172f0*/  @P0 IMAD.WIDE R2, R19, 0x4, R2 ;  /* 0x0000000413020825 */ /* 0x001fca00078e0202 */
[----:B-----5:R0:W5:Y:S01]  /*17300*/  @P0 LDG.E R9, desc[UR42][R2.64] ;  /* 0x0000002a02090981 */ /* 0x020162000c1e1900 */
[----:B------:R-:W-:Y:S01]  /*17310*/  ISETP.NE.U32.AND P0, PT, RZ, UR4, PT ;  /* 0x00000004ff007c0c */ /* 0x000fe2000bf05070 */
[C---:B-1----:R-:W-:Y:S01]  /*17320*/  IMAD.WIDE R12, R19.reuse, 0x4, R12 ;  /* 0x00000004130c7825 */ /* 0x042fe200078e020c */
[----:B------:R-:W-:Y:S02]  /*17330*/  ISETP.NE.U32.AND P2, PT, RZ, UR6, PT ;  /* 0x00000006ff007c0c */ /* 0x000fe4000bf45070 */
[----:B------:R-:W-:Y:S01]  /*17340*/  ISETP.NE.AND.EX P0, PT, RZ, UR5, PT, P0 ;  /* 0x00000005ff007c0c */ /* 0x000fe2000bf05300 */
[----:B------:R-:W-:Y:S01]  /*17350*/  ULDC.64 UR4, c[0x0][0xa00] ;  /* 0x0002800000047ab9 */ /* 0x000fe20000000a00 */
[----:B------:R-:W-:Y:S01]  /*17360*/  ISETP.NE.U32.AND P4, PT, RZ, UR8, PT ;  /* 0x00000008ff007c0c */ /* 0x000fe2000bf85070 */
[----:B------:R-:W-:Y:S01]  /*17370*/  IMAD.MOV.U32 R0, RZ, RZ, RZ ;  /* 0x000000ffff007224 */ /* 0x000fe200078e00ff */
[----:B------:R-:W-:Y:S01]  /*17380*/  ISETP.NE.U32.AND P1, PT, RZ, UR4, PT ;  /* 0x00000004ff007c0c */ /* 0x000fe2000bf25070 */
[----:B0-----:R-:W0:Y:S01]  /*17390*/  LDC.64 R2, c[0x0][0xa10] ;  /* 0x00028400ff027b82 */ /* 0x001e220000000a00 */
[----:B--2---:R-:W-:-:S02]  /*173a0*/  IMAD.WIDE R4, R19, 0x4, R4 ;  /* 0x0000000413047825 */ /* 0x004fc400078e0204 */
[----:B------:R-:W-:-:S05]  /*173b0*/  ISETP.NE.AND.EX P3, PT, RZ, UR5, PT, P1 ;  /* 0x00000005ff007c0c */ /* 0x000fca000bf65310 */
[----:B------:R-:W1:Y:S01]  /*173c0*/  @P0 LDC.64 R10, c[0x0][0xa18] ;  /* 0x00028600ff0a0b82 */ /* 0x000e620000000a00 */
[----:B------:R-:W-:Y:S01]  /*173d0*/  ULDC UR4, c[0x0][0x288] ;  /* 0x0000a20000047ab9 */ /* 0x000fe20000000800 */
[----:B------:R-:W-:Y:S02]  /*173e0*/  ISETP.NE.AND.EX P1, PT, RZ, UR7, PT, P2 ;  /* 0x00000007ff007c0c */ /* 0x000fe4000bf25320 */
[----:B------:R-:W-:-:S04]  /*173f0*/  ISETP.NE.AND.EX P2, PT, RZ, UR9, PT, P4 ;  /* 0x00000009ff007c0c */ /* 0x000fc8000bf45340 */
[----:B------:R-:W2:Y:S07]  /*17400*/  @P3 LDG.E R6, desc[UR42][R12.64] ;  /* 0x0000002a0c063981 */ /* 0x000eae000c1e1900 */
[----:B------:R-:W5:Y:S01]  /*17410*/  @P1 LDG.E R7, desc[UR42][R4.64] ;  /* 0x0000002a04071981 */ /* 0x000f62000c1e1900 */
        /* <DEDUP_REMOVED lines=15> */
[----:B--2---:R0:W-:Y:S01]  /*17510*/  STL [R1+0x38], R6 ;  /* 0x0000380601007387 */ /* 0x0041e20000100800 */
[----:B------:R-:W-:Y:S02]  /*17520*/  IMAD.MOV.U32 R11, RZ, RZ, R6 ;  /* 0x000000ffff0b7224 */ /* 0x000fe400078e0006 */
[----:B0-----:R-:W-:Y:S01]  /*17530*/  IMAD.U32 R6, RZ, RZ, UR4 ;  /* 0x00000004ff067e24 */ /* 0x001fe2000f8e00ff */
[----:B------:R-:W-:Y:S06]  /*17540*/  @P0 BRA `(.L_x_2836) ;  /* 0x0000000000140947 */ /* 0x000fec0003800000 */
[----:B------:R-:W-:Y:S05]  /*17550*/  @!P3 BRA `(.L_x_2836) ;  /* 0x000000000010b947 */ /* 0x000fea0003800000 */
[----:B------:R-:W2:Y:S04]  /*17560*/  LDG.E R8, desc[UR42][R12.64] ;  /* 0x0000002a0c087981 */ /* 0x000ea8000c1e1900 */
[----:B------:R-:W2:Y:S02]  /*17570*/  LDG.E R12, desc[UR42][R12.64+0x4] ;  /* 0x0000042a0c0c7981 */ /* 0x000ea4000c1e1900 */
[----:B--2---:R-:W-:-:S05]  /*17580*/  IMAD.IADD R11, R12, 0x1, -R8 ;  /* 0x000000010c0b7824 */ /* 0x004fca00078e0a08 */
[----:B------:R0:W-:Y:S02]  /*17590*/  STL [R1+0x38], R11 ;  /* 0x0000380b01007387 */ /* 0x0001e40000100800 */
.L_x_2836:
[----:B-----5:R-:W-:Y:S01]  /*175a0*/  IMAD.IADD R7, R7, 0x1, R9 ;  /* 0x0000000107077824 */ /* 0x020fe200078e0209 */
[----:B------:R-:W-:Y:S02]  /*175b0*/  ULDC.64 UR4, c[0x0][0xa20] ;  /* 0x0002880000047ab9 */ /* 0x000fe40000000a00 */
[----:B------:R-:W-:Y:S02]  /*175c0*/  ISETP.NE.U32.AND P0, PT, RZ, UR4, PT ;  /* 0x00000004ff007c0c */ /* 0x000fe4000bf05070 */
[----:B------:R1:W-:Y:S02]  /*175d0*/  STL [R1+0x20], R7 ;  /* 0x0000200701007387 */ /* 0x0003e40000100800 */
[----:B------:R-:W-:-:S13]  /*175e0*/  ISETP.NE.AND.EX P0, PT, RZ, UR5, PT, P0 ;  /* 0x00000005ff007c0c */ /* 0x000fda000bf05300 */
[----:B-1----:R-:W-:Y:S05]  /*175f0*/  @!P0 BRA `(.L_x_2837) ;  /* 0x0000000000108947 */ /* 0x002fea0003800000 */
[----:B------:R-:W1:Y:S02]  /*17600*/  LDC.64 R6, c[0x0][0xa20] ;  /* 0x00028800ff067b82 */ /* 0x000e640000000a00 */
[----:B-1----:R-:W-:-:S06]  /*17610*/  IMAD.WIDE R6, R19, 0x4, R6 ;  /* 0x0000000413067825 */ /* 0x002fcc00078e0206 */
[----:B------:R1:W5:Y:S01]  /*17620*/  LDG.E R6, desc[UR42][R6.64] ;  /* 0x0000002a06067981 */ /* 0x000362000c1e1900 */
[----:B------:R-:W-:Y:S05]  /*17630*/  BRA `(.L_x_2838) ;  /* 0x0000000000107947 */ /* 0x000fea0003800000 */
.L_x_2837:
[----:B------:R-:W-:Y:S05]  /*17640*/  @!P1 BRA `(.L_x_2838) ;  /* 0x00000000000c9947 */ /* 0x000fea0003800000 */
[----:B------:R-:W2:Y:S04]  /*17650*/  LDG.E R6, desc[UR42][R4.64] ;  /* 0x0000002a04067981 */ /* 0x000ea8000c1e1900 */
[----:B------:R-:W2:Y:S02]  /*17660*/  LDG.E R4, desc[UR42][R4.64+0x4] ;  /* 0x0000042a04047981 */ /* 0x000ea4000c1e1900 */
[----:B--2---:R-:W-:-:S07]  /*17670*/  IMAD.IADD R6, R4, 0x1, -R6 ;  /* 0x0000000104067824 */ /* 0x004fce00078e0a06 */
.L_x_2838:
[----:B------:R-:W2:Y:S04]  /*17680*/  @P2 LDG.E R4, desc[UR42][R2.64] ;  /* 0x0000002a02042981 */ /* 0x000ea8000c1e1900 */
[----:B------:R3:W2:Y:S01]  /*17690*/  @P2 LDG.E R2, desc[UR42][R2.64+0x4] ;  /* 0x0000042a02022981 */ /* 0x0006a2000c1e1900 */
[----:B------:R-:W-:Y:S02]  /*176a0*/  IMAD.SHL.U32 R12, R17, 0x40, RZ ;  /* 0x00000040110c7824 */ /* 0x000fe400078e00ff */
[----:B-----5:R-:W-:Y:S02]  /*176b0*/  IMAD.IADD R9, R6, 0x1, -R9 ;  /* 0x0000000106097824 */ /* 0x020fe400078e0a09 */
[----:B------:R-:W-:Y:S01]  /*176c0*/  VIADD R8, R12, 0x3f ;  /* 0x0000003f0c087836 */ /* 0x000fe20000000000 */
[----:B------:R4:W-:Y:S01]  /*176d0*/  STL [R1+0x28], R12 ;  /* 0x0000280c01007387 */ /* 0x0009e20000100800 */
[----:B---3--:R-:W3:Y:S02]  /*176e0*/  LDC R3, c[0x0][0x448] ;  /* 0x00011200ff037b82 */ /* 0x008ee40000000800 */
[----:B---3--:R-:W-:-:S13]  /*176f0*/  ISETP.NE.AND P1, PT, R3, 0x1, PT ;  /* 0x000000010300780c */ /* 0x008fda0003f25270 */
[----:B------:R-:W3:Y:S08]  /*17700*/  @P1 LDC R3, c[0x0][0x44c] ;  /* 0x00011300ff031b82 */ /* 0x000ef00000000800 */
[----:B------:R-:W0:Y:S01]  /*17710*/  @P1 LDC R5, c[0x0][0x450] ;  /* 0x00011400ff051b82 */ /* 0x000e220000000800 */
[----:B--2---:R-:W-:Y:S02]  /*17720*/  @P2 IMAD.IADD R10, R2, 0x1, -R4 ;  /* 0x00000001020a2824 */ /* 0x004fe400078e0a04 */
[----:B---3--:R-:W-:-:S04]  /*17730*/  @P1 IMAD.HI.U32 R2, R8, R3, RZ ;  /* 0x0000000308021227 */ /* 0x008fc800078e00ff */
[----:B------:R-:W-:Y:S01]  /*17740*/  IMAD.IADD R6, R9, 0x1, R10 ;  /* 0x0000000109067824 */ /* 0x000fe200078e020a */
[----:B0-----:R-:W-:-:S03]  /*17750*/  @P1 SHF.R.U32.HI R8, RZ, R5, R2 ;  /* 0x00000005ff081219 */ /* 0x001fc60000011602 */
[C---:B------:R-:W-:Y:S01]  /*17760*/  VIADD R2, R6.reuse, 0x3f ;  /* 0x0000003f06027836 */ /* 0x040fe20000000000 */
[----:B------:R-:W-:-:S04]  /*17770*/  IADD3 R20, R6, 0x1, -R11 ;  /* 0x0000000106147810 */ /* 0x000fc80007ffe80b */
[----:B------:R-:W-:Y:S01]  /*17780*/  SHF.R.S32.HI R3, RZ, 0x1f, R2 ;  /* 0x0000001fff037819 */ /* 0x000fe20000011402 */
[----:B------:R-:W-:-:S03]  /*17790*/  IMAD.IADD R8, R20, 0x1, R8 ;  /* 0x0000000114087824 */ /* 0x000fc600078e0208 */
[----:B------:R-:W-:Y:S02]  /*177a0*/  LEA.HI R21, R3, R2, RZ, 0x6 ;  /* 0x0000000203157211 */ /* 0x000fe400078f30ff */
[----:B------:R-:W0:Y:S02]  /*177b0*/  LDC.64 R2, c[0x0][0x9e0] ;  /* 0x00027800ff027b82 */ /* 0x000e240000000a00 */
[----:B------:R-:W-:Y:S02]  /*177c0*/  SHF.R.S32.HI R21, RZ, 0x6, R21 ;  /* 0x00000006ff157819 */ /* 0x000fe40000011415 */
[----:B0-----:R-:W-:Y:S01]  /*177d0*/  ISETP.GE.AND P3, PT, R3, 0x1, PT ;  /* 0x000000010300780c */ /* 0x001fe20003f66270 */
[----:B-1----:R-:W-:-:S12]  /*177e0*/  IMAD.IADD R7, R8, 0x1, R2 ;  /* 0x0000000108077824 */ /* 0x002fd800078e0202 */
[----:B----4-:R-:W-:Y:S05]  /*177f0*/  @!P3 BRA `(.L_x_2839) ;  /* 0x000000000048b947 */ /* 0x010fea0003800000 */
        /* <DEDUP_REMOVED lines=11> */
.L_x_2841:
[----:B------:R-:W-:-:S13]  /*178b0*/  ISETP.NE.AND P0, PT, R3, 0x1, PT ;  /* 0x000000010300780c */ /* 0x000fda0003f05270 */
[----:B------:R-:W0:Y:S02]  /*178c0*/  @P0 LDC.64 R4, c[0x0][0x9e8] ;  /* 0x00027a00ff040b82 */ /* 0x000e240000000a00 */
[----:B0-----:R-:W-:-:S05]  /*178d0*/  @P0 IMAD.HI.U32 R4, R2, R4, RZ ;  /* 0x0000000402040227 */ /* 0x001fca00078e00ff */
[----:B------:R-:W-:-:S07]  /*178e0*/  @P0 SHF.R.U32.HI R2, RZ, R5, R4 ;  /* 0x00000005ff020219 */ /* 0x000fce0000011604 */
.L_x_2842:
[----:B------:R-:W-:Y:S05]  /*178f0*/  BSYNC B0 ;  /* 0x0000000000007941 */ /* 0x000fea0003800000 */
.L_x_2840:
[----:B------:R-:W-:-:S05]  /*17900*/  IMAD R2, R2, R3, R3 ;  /* 0x0000000302027224 */ /* 0x000fca00078e0203 */
[----:B------:R-:W-:-:S07]  /*17910*/  VIMNMX R7, R7, R2, PT ;  /* 0x0000000207077248 */ /* 0x000fce0003fe0100 */
.L_x_2839:
[----:B------:R-:W0:Y:S01]  /*17920*/  @P1 LDC R4, c[0x0][0x44c] ;  /* 0x00011300ff041b82 */ /* 0x000e220000000800 */
[----:B------:R-:W-:Y:S01]  /*17930*/  IMAD.MOV.U32 R2, RZ, RZ, R12 ;  /* 0x000000ffff027224 */ /* 0x000fe200078e000c */
[----:B------:R-:W-:Y:S01]  /*17940*/  ULDC UR4, c[0x0][0x9dc] ;  /* 0x0002770000047ab9 */ /* 0x000fe20000000800 */
[----:B------:R-:W-:-:S05]  /*17950*/  IMAD.IADD R17, R6, 0x1, -R11 ;  /* 0x0000000106117824 */ /* 0x000fca00078e0a0b */
[----:B------:R-:W1:Y:S01]  /*17960*/  @P1 LDC R5, c[0x0][0x450] ;  /* 0x00011400ff051b82 */ /* 0x000e620000000800 */
[----:B0-----:R-:W-:-:S05]  /*17970*/  @P1 IMAD.HI.U32 R4, R12, R4, RZ ;  /* 0x000000040c041227 */ /* 0x001fca00078e00ff */
[----:B-1----:R-:W-:-:S05]  /*17980*/  @P1 SHF.R.U32.HI R2, RZ, R5, R4 ;  /* 0x00000005ff021219 */ /* 0x002fca0000011604 */
[----:B------:R-:W-:-:S04]  /*17990*/  IMAD.IADD R6, R17, 0x1, R2 ;  /* 0x0000000111067824 */ /* 0x000fc800078e0202 */
        /* <DEDUP_REMOVED lines=12> */
.L_x_2845:
[----:B------:R-:W-:-:S13]  /*17a60*/  ISETP.NE.AND P0, PT, R3, 0x1, PT ;  /* 0x000000010300780c */ /* 0x000fda0003f05270 */
[----:B------:R-:W0:Y:S02]  /*17a70*/  @P0 LDC.64 R4, c[0x0][0x9e8] ;  /* 0x00027a00ff040b82 */ /* 0x000e240000000a00 */
[----:B0-----:R-:W-:-:S05]  /*17a80*/  @P0 IMAD.HI.U32 R4, R6, R4, RZ ;  /* 0x0000000406040227 */ /* 0x001fca00078e00ff */
[----:B------:R-:W-:-:S07]  /*17a90*/  @P0 SHF.R.U32.HI R6, RZ, R5, R4 ;  /* 0x00000005ff060219 */ /* 0x000fce0000011604 */
.L_x_2846:
[----:B------:R-:W-:Y:S05]  /*17aa0*/  BSYNC B0 ;  /* 0x0000000000007941 */ /* 0x000fea0003800000 */
.L_x_2844:
[----:B------:R-:W-:-:S05]  /*17ab0*/  IMAD R3, R6, R3, RZ ;  /* 0x0000000306037224 */ /* 0x000fca00078e02ff */
[----:B------:R-:W-:-:S07]  /*17ac0*/  VIMNMX R2, R2, R3, !PT ;  /* 0x0000000302027248 */ /* 0x000fce0007fe0100 */
.L_x_2843:
[----:B------:R-:W-:Y:S01]  /*17ad0*/  VIADD R7, R7, 0x3f ;  /* 0x0000003f07077836 */ /* 0x000fe20000000000 */
[----:B------:R-:W-:Y:S04]  /*17ae0*/  BSSY B0, `(.L_x_2847) ;  /* 0x00001c6000007945 */ /* 0x000fe80003800000 */
[----:B------:R-:W-:-:S04]  /*17af0*/  SHF.R.S32.HI R3, RZ, 0x1f, R7 ;  /* 0x0000001fff037819 */ /* 0x000fc80000011407 */
[----:B------:R-:W-:Y:S02]  /*17b00*/  LEA.HI R4, R3, R7, RZ, 0x6 ;  /* 0x0000000703047211 */ /* 0x000fe400078f30ff */
[----:B------:R-:W-:Y:S02]  /*17b10*/  SHF.R.S32.HI R3, RZ, 0x1f, R2 ;  /* 0x0000001fff037819 */ /* 0x000fe40000011402 */
[----:B------:R-:W-:Y:S02]  /*17b20*/  SHF.R.S32.HI R4, RZ, 0x6, R4 ;  /* 0x00000006ff047819 */ /* 0x000fe40000011404 */
[----:B------:R-:W-:-:S04]  /*17b30*/  LEA.HI R2, R3, R2, RZ, 0x6 ;  /* 0x0000000203027211 */ /* 0x000fc800078f30ff */
[----:B------:R-:W-:-:S04]  /*17b40*/  SHF.R.S32.HI R2, RZ, 0x6, R2 ;  /* 0x00000006ff027819 */ /* 0x000fc80000011402 */
[----:B------:R-:W-:Y:S02]  /*17b50*/  VIMNMX R3, RZ, R2, !PT ;  /* 0x00000002ff037248 */ /* 0x000fe40007fe0100 */
[----:B------:R-:W-:-:S03]  /*17b60*/  VIMNMX R2, R21, R4, PT ;  /* 0x0000000415027248 */ /* 0x000fc60003fe0100 */
[--C-:B------:R-:W-:Y:S02]  /*17b70*/  IMAD R3, R3, 0x40, -R9.reuse ;  /* 0x0000004003037824 */ /* 0x100fe400078e0a09 */
[----:B------:R-:W-:-:S03]  /*17b80*/  IMAD R2, R2, 0x40, -R9 ;  /* 0x0000004002027824 */ /* 0x000fc600078e0a09 */
[----:B------:R-:W-:Y:S02]  /*17b90*/  VIMNMX R3, RZ, R3, !PT ;  /* 0x00000003ff037248 */ /* 0x000fe40007fe0100 */
[----:B------:R-:W-:-:S04]  /*17ba0*/  VIMNMX R2, R2, R10, PT ;  /* 0x0000000a02027248 */ /* 0x000fc80003fe0100 */
[----:B------:R-:W-:Y:S02]  /*17bb0*/  ISETP.GT.AND P0, PT, R2, R3, PT ;  /* 0x000000030200720c */ /* 0x000fe40003f04270 */
[----:B------:R-:W-:-:S11]  /*17bc0*/  SHF.R.U32.HI R3, RZ, 0x6, R3 ;  /* 0x00000006ff037819 */ /* 0x000fd60000011603 */
[----:B------:R-:W-:-:S05]  /*17bd0*/  @P0 VIADD R2, R2, 0x3f ;  /* 0x0000003f02020836 */ /* 0x000fca0000000000 */
[----:B------:R-:W-:-:S04]  /*17be0*/  @P0 SHF.R.S32.HI R4, RZ, 0x1f, R2 ;  /* 0x0000001fff040819 */ /* 0x000fc80000011402 */
[----:B------:R-:W-:Y:S01]  /*17bf0*/  @P0 LEA.HI R2, R4, R2, RZ, 0x6 ;  /* 0x0000000204020211 */ /* 0x000fe200078f30ff */
[----:B------:R-:W-:-:S03]  /*17c00*/  IMAD.MOV.U32 R4, RZ, RZ, R3 ;  /* 0x000000ffff047224 */ /* 0x000fc600078e0003 */
[----:B------:R-:W-:Y:S02]  /*17c10*/  @P0 SHF.R.S32.HI R4, RZ, 0x6, R2 ;  /* 0x00000006ff040819 */ /* 0x000fe40000011402 */
[----:B------:R-:W-:Y:S02]  /*17c20*/  PLOP3.LUT P0, PT, PT, PT, PT, 0x80, 0x0 ;  /* 0x000000000000781c */ /* 0x000fe40003f0f070 */
[----:B------:R-:W-:-:S13]  /*17c30*/  ISETP.GT.AND P1, PT, R4, R3, PT ;  /* 0x000000030400720c */ /* 0x000fda0003f24270 */
[----:B------:R-:W-:Y:S05]  /*17c40*/  @!P1 BRA `(.L_x_2848) ;  /* 0x0000001800bc9947 */ /* 0x000fea0003800000 */
[----:B------:R-:W-:Y:S01]  /*17c50*/  UMOV UR4, 0xffffffff ;  /* 0xffffffff00047882 */ /* 0x000fe20000000000 */
[----:B------:R-:W-:Y:S02]  /*17c60*/  SEL R2, R19, RZ, !P2 ;  /* 0x000000ff13027207 */ /* 0x000fe40005000000 */
[----:B------:R-:W-:Y:S05]  /*17c70*/  BRA.DIV UR4, `(.L_x_2849) ;  /* 0x0000008604f07947 */ /* 0x000fea000b800000 */
[----:B------:R-:W0:Y:S02]  /*17c80*/  S2R R5, SR_TID.X ;  /* 0x0000000000057919 */ /* 0x000e240000002100 */
[----:B0-----:R-:W-:-:S04]  /*17c90*/  SHF.R.U32.HI R5, RZ, 0x5, R5 ;  /* 0x00000005ff057819 */ /* 0x001fc80000011605 */
[----:B------:R-:W-:-:S05]  /*17ca0*/  LOP3.LUT R5, R5, 0x3, RZ, 0xc0, !PT ;  /* 0x0000000305057812 */ /* 0x000fca00078ec0ff */
[----:B------:R0:W1:Y:S02]  /*17cb0*/  SHFL.IDX PT, R14, R5, RZ, 0x1f ;  /* 0x00001fff050e7589 */ /* 0x00006400000e0000 */
.L_x_3059:
[----:B-1----:R-:W-:Y:S02]  /*17cc0*/  ISETP.NE.AND P0, PT, R14, RZ, PT ;  /* 0x000000ff0e00720c */ /* 0x002fe40003f05270 */
[----:B------:R-:W-:-:S11]  /*17cd0*/  PLOP3.LUT P6, PT, PT, PT, PT, 0x8, 0x0 ;  /* 0x000000000000781c */ /* 0x000fd60003fce170 */
[----:B------:R-:W-:Y:S05]  /*17ce0*/  @P0 BRA `(.L_x_2850) ;  /* 0x00000000000c0947 */ /* 0x000fea0003800000 */
[----:B------:R-:W-:-:S03]  /*17cf0*/  UMOV UR4, 0xffffffff ;  /* 0xffffffff00047882 */ /* 0x000fc60000000000 */
[----:B------:R-:W-:Y:S05]  /*17d00*/  BRA.DIV UR4, `(.L_x_2851) ;  /* 0x0000008a04007947 */ /* 0x000fea000b800000 */
[----:B------:R-:W-:-:S13]  /*17d10*/  ELECT P6, URZ, PT ;  /* 0x00000000003f782f */ /* 0x000fda00038c0000 */
.L_x_2850:
[----:B0-----:R-:W2:Y:S04]  /*17d20*/  LDL R5, [R1+0x48] ;  /* 0x0000480001057983 */ /* 0x001ea80000100800 */
[----:B------:R-:W3:Y:S01]  /*17d30*/  LDL R7, [R1] ;  /* 0x0000000001077983 */ /* 0x000ee20000100800 */
        /* <DEDUP_REMOVED lines=8> */
.L_x_3062:
[----:B------:R-:W-:Y:S05]  /*17dc0*/  BSYNC B1 ;  /* 0x0000000000017941 */ /* 0x000fea0003800000 */
.L_x_2852:
[----:B------:R-:W-:Y:S04]  /*17dd0*/  BSSY B1, `(.L_x_2854) ;  /* 0x00000be000017945 */ /* 0x000fe80003800000 */
[----:B------:R-:W-:Y:S05]  /*17de0*/  @!P6 BRA `(.L_x_2855) ;  /* 0x0000000800f0e947 */ /* 0x000fea0003800000 */
[----:B------:R-:W2:Y:S04]  /*17df0*/  LDL R9, [R1] ;  /* 0x0000000001097983 */ /* 0x000ea80000100800 */
[----:B0-----:R-:W2:Y:S04]  /*17e00*/  LDL R6, [R1+0x8] ;  /* 0x0000080001067983 */ /* 0x001ea80000100800 */
[----:B------:R-:W3:Y:S01]  /*17e10*/  LDL R8, [R1+0x14] ;  /* 0x0000140001087983 */ /* 0x000ee20000100800 */
[----:B------:R-:W-:Y:S01]  /*17e20*/  BSSY B2, `(.L_x_2856) ;  /* 0x0000008000027945 */ /* 0x000fe20003800000 */
[----:B------:R-:W0:Y:S02]  /*17e30*/  S2R R7, SR_TID.X ;  /* 0x0000000000077919 */ /* 0x000e240000002100 */
[----:B0-----:R-:W-:-:S04]  /*17e40*/  LOP3.LUT R7, R7, 0x7f, RZ, 0xc0, !PT ;  /* 0x0000007f07077812 */ /* 0x001fc800078ec0ff */
[----:B------:R-:W-:Y:S01]  /*17e50*/  ISETP.NE.AND P1, PT, R7, RZ, PT ;  /* 0x000000ff0700720c */ /* 0x000fe20003f25270 */
[----:B--2---:R-:W-:Y:S01]  /*17e60*/  IMAD R6, R6, 0x8, R9 ;  /* 0x0000000806067824 */ /* 0x004fe200078e0209 */
[----:B---3--:R-:W-:-:S04]  /*17e70*/  SHF.L.U32 R9, R8, 0x1f, RZ ;  /* 0x0000001f08097819 */ /* 0x008fc800000006ff */
[----:B------:R-:W0:Y:S02]  /*17e80*/  SYNCS.PHASECHK.TRANS64.TRYWAIT P0, [R6+URZ+0x28ca0], R9 ;  /* 0x028ca009060075a7 */ /* 0x000e24000800017f */
[----:B0-----:R-:W-:Y:S05]  /*17e90*/  @!P0 BRA `(.L_x_2857) ;  /* 0x0000008400d48947 */ /* 0x001fea0003800000 */
.L_x_3063:
[----:B------:R-:W-:Y:S05]  /*17ea0*/  BSYNC B2 ;  /* 0x0000000000027941 */ /* 0x000fea0003800000 */
.L_x_2856:
        /* <DEDUP_REMOVED lines=9> */
.L_x_2859:
[----:B------:R-:W-:Y:S05]  /*17f40*/  BSYNC B2 ;  /* 0x0000000000027941 */ /* 0x000fea0003800000 */
.L_x_2858:
[----:B------:R-:W2:Y:S04]  /*17f50*/  LDL R8, [R1] ;  /* 0x0000000001087983 */ /* 0x000ea80000100800 */
        /* <DEDUP_REMOVED lines=13> */
.L_x_2860:
        /* <DEDUP_REMOVED lines=13> */
.L_x_3064:
[----:B------:R-:W-:Y:S05]  /*18100*/  BSYNC B2 ;  /* 0x0000000000027941 */ /* 0x000fea0003800000 */
.L_x_2861:
[----:B------:R-:W-:Y:S01]  /*18110*/  BSSY B2, `(.L_x_2863) ;  /* 0x000000b000027945 */ /* 0x000fe20003800000 */
[----:B------:R-:W-:Y:S02]  /*18120*/  IMAD.MOV.U32 R10, RZ, RZ, 0x0 ;  /* 0x00000000ff0a7424 */ /* 0x000fe400078e00ff */
[----:B------:R-:W-:Y:S01]  /*18130*/  IMAD.MOV.U32 R11, RZ, RZ, 0x12f00000 ;  /* 0x12f00000ff0b7424 */ /* 0x000fe200078e00ff */
[----:B------:R-:W-:Y:S06]  /*18140*/  @P1 BRA `(.L_x_2864) ;  /* 0x00000000001c1947 */ /* 0x000fec0003800000 */
[----:B------:R-:W2:Y:S01]  /*18150*/  S2R R8, SR_TID.X ;  /* 0x0000000000087919 */ /* 0x000ea20000002100 */
[----:B------:R-:W-:-:S04]  /*18160*/  IMAD.MOV.U32 R7, RZ, RZ, 0x10000 ;  /* 0x00010000ff077424 */ /* 0x000fc800078e00ff */
[----:B------:R3:W-:Y:S01]  /*18170*/  SYNCS.ARRIVE.TRANS64 RZ, [R6+URZ+0x28cb0], R7 ;  /* 0x028cb00706ff79a7 */ /* 0x0007e2000800003f */
[----:B--2---:R-:W-:-:S04]  /*18180*/  LOP3.LUT R8, R8, 0x1f, RZ, 0xc0, !PT ;  /* 0x0000001f08087812 */ /* 0x004fc800078ec0ff */
[----:B------:R-:W-:-:S13]  /*18190*/  ISETP.NE.AND P0, PT, R8, RZ, PT ;  /* 0x000000ff0800720c */ /* 0x000fda0003f05270 */
[----:B---3--:R-:W-:Y:S05]  /*181a0*/  @!P0 BRA `(.L_x_2864) ;  /* 0x0000000000048947 */ /* 0x008fea0003800000 */
[----:B------:R-:W-:Y:S01]  /*181b0*/  BPT.TRAP 0x1 ;  /* 0x000000040000795c */ /* 0x000fe20000300000 */
.L_x_2864:
[----:B------:R-:W-:Y:S05]  /*181c0*/  BSYNC B2 ;  /* 0x0000000000027941 */ /* 0x000fea0003800000 */
.L_x_2863:
[----:B------:R-:W2:Y:S04]  /*181d0*/  LDL R8, [R1] ;  /* 0x0000000001087983 */ /* 0x000ea80000100800 */
        /* <DEDUP_REMOVED lines=10> */
.L_x_2865:
        /* <DEDUP_REMOVED lines=15> */
.L_x_2866:
        /* <DEDUP_REMOVED lines=15> */
.L_x_2867:
        /* <DEDUP_REMOVED lines=15> */
.L_x_2868:
        /* <DEDUP_REMOVED lines=15> */
.L_x_2869:
        /* <DEDUP_REMOVED lines=15> */
.L_x_2870:
        /* <DEDUP_REMOVED lines=15> */
.L_x_2871:
        /* <DEDUP_REMOVED lines=15> */
.L_x_2872:
        /* <DEDUP_REMOVED lines=10> */
.L_x_2855:
[----:B------:R-:W-:Y:S05]  /*189b0*/  BSYNC B1 ;  /* 0x0000000000017941 */ /* 0x000fea0003800000 */
.L_x_2854:
[----:B------:R-:W0:Y:S04]  /*189c0*/  LDL.LU R9, [R1+0x8] ;  /* 0x0000080001097983 */ /* 0x000e280000300800 */
[----:B------:R-:W2:Y:S01]  /*189d0*/  LDL.LU R8, [R1+0x14] ;  /* 0x0000140001087983 */ /* 0x000ea20000300800 */
[----:B------:R-:W-:Y:S01]  /*189e0*/  VIADD R4, R4, 0xfffffffe ;  /* 0xfffffffe04047836 */ /* 0x000fe20000000000 */
[----:B------:R-:W-:-:S04]  /*189f0*/  PLOP3.LUT P0, PT, PT, PT, PT, 0x8, 0x0 ;  /* 0x000000000000781c */ /* 0x000fc80003f0e170 */
[----:B------:R-:W-:Y:S01]  /*18a00*/  ISETP.GE.AND P2, PT, R4, R3, PT ;  /* 0x000000030400720c */ /* 0x000fe20003f46270 */
[----:B0-----:R-:W-:-:S05]  /*18a10*/  VIADD R5, R9, 0x1 ;  /* 0x0000000109057836 */ /* 0x001fca0000000000 */
[----:B------:R-:W-:-:S04]  /*18a20*/  ISETP.NE.AND P1, PT, R5, 0x2, PT ;  /* 0x000000020500780c */ /* 0x000fc80003f25270 */
[----:B------:R-:W-:Y:S02]  /*18a30*/  SEL R6, RZ, 0x1, P1 ;  /* 0x00000001ff067807 */ /* 0x000fe40000800000 */
[----:B------:R-:W-:Y:S02]  /*18a40*/  SEL R5, R5, RZ, P1 ;  /* 0x000000ff05057207 */ /* 0x000fe40000800000 */
[----:B--2---:R-:W-:-:S03]  /*18a50*/  LOP3.LUT R8, R8, R6, RZ, 0x3c, !PT ;  /* 0x0000000608087212 */ /* 0x004fc600078e3cff */
[----:B------:R0:W-:Y:S04]  /*18a60*/  STL [R1+0x8], R5 ;  /* 0x0000080501007387 */ /* 0x0001e80000100800 */
[----:B------:R0:W-:Y:S01]  /*18a70*/  STL [R1+0x14], R8 ;  /* 0x0000140801007387 */ /* 0x0001e20000100800 */
[----:B------:R-:W-:Y:S05]  /*18a80*/  @!P2 BRA `(.L_x_2848) ;  /* 0x0000000c002ca947 */ /* 0x000fea0003800000 */
.L_x_2892:
[----:B------:R-:W-:Y:S05]  /*18a90*/  YIELD ;  /* 0x0000000000007946 */ /* 0x000fea0003800000 */
[----:B------:R-:W-:Y:S04]  /*18aa0*/  BSSY B1, `(.L_x_2873) ;  /* 0x00000bd000017945 */ /* 0x000fe80003800000 */
[----:B-1----:R-:W-:Y:S05]  /*18ab0*/  @!P6 BRA `(.L_x_2874) ;  /* 0x0000000800ece947 */ /* 0x002fea0003800000 */
[----:B0-----:R-:W2:Y:S04]  /*18ac0*/  LDL R8, [R1] ;  /* 0x0000000001087983 */ /* 0x001ea80000100800 */
[----:B------:R-:W2:Y:S04]  /*18ad0*/  LDL R5, [R1+0x8] ;  /* 0x0000080001057983 */ /* 0x000ea80000100800 */
        /* <DEDUP_REMOVED lines=9> */
.L_x_3065:
[----:B------:R-:W-:Y:S05]  /*18b70*/  BSYNC B2 ;  /* 0x0000000000027941 */ /* 0x000fea0003800000 */
.L_x_2875:
        /* <DEDUP_REMOVED lines=9> */
.L_x_2878:
[----:B------:R-:W-:Y:S05]  /*18c10*/  BSYNC B2 ;  /* 0x0000000000027941 */ /* 0x000fea0003800000 */
.L_x_2877:
[----:B------:R-:W2:Y:S04]  /*18c20*/  LDL R8, [R1] ;  /* 0x0000000001087983 */ /* 0x000ea80000100800 */
        /* <DEDUP_REMOVED lines=12> */
.L_x_2879:
        /* <DEDUP_REMOVED lines=13> */
.L_x_3066:
[----:B------:R-:W-:Y:S05]  /*18dc0*/  BSYNC B2 ;  /* 0x0000000000027941 */ /* 0x000fea0003800000 */
.L_x_2880:
        /* <DEDUP_REMOVED lines=11> */
.L_x_2883:
[----:B------:R-:W-:Y:S05]  /*18e80*/  BSYNC B2 ;  /* 0x0000000000027941 */ /* 0x000fea0003800000 */
.L_x_2882:
        /* <DEDUP_REMOVED lines=11> */
.L_x_2884:
        /* <DEDUP_REMOVED lines=15> */
.L_x_2885:
        /* <DEDUP_REMOVED lines=15> */
.L_x_2886:
        /* <DEDUP_REMOVED lines=15> */
.L_x_2887:
        /* <DEDUP_REMOVED lines=15> */
.L_x_2888:
        /* <DEDUP_REMOVED lines=15> */
.L_x_2889:
        /* <DEDUP_REMOVED lines=15> */
.L_x_2890:
        /* <DEDUP_REMOVED lines=15> */
.L_x_2891:
        /* <DEDUP_REMOVED lines=10> */
.L_x_2874:
[----:B------:R-:W-:Y:S05]  /*19670*/  BSYNC B1 ;  /* 0x0000000000017941 */ /* 0x000fea0003800000 */
.L_x_2873:
[----:B------:R-:W0:Y:S04]  /*19680*/  LDL.LU R9, [R1+0x8] ;  /* 0x0000080001097983 */ /* 0x000e280000300800 */
[----:B------:R-:W2:Y:S01]  /*19690*/  LDL.LU R7, [R1+0x14] ;  /* 0x0000140001077983 */ /* 0x000ea20000300800 */
[C---:B------:R-:W-:Y:S01]  /*196a0*/  ISETP.GT.AND P2, PT, R4.reuse, R3, PT ;  /* 0x000000030400720c */ /* 0x040fe20003f44270 */
[----:B------:R-:W-:Y:S02]  /*196b0*/  VIADD R4, R4, 0xffffffff ;  /* 0xffffffff04047836 */ /* 0x000fe40000000000 */
[----:B0-----:R-:W-:-:S05]  /*196c0*/  VIADD R5, R9, 0x1 ;  /* 0x0000000109057836 */ /* 0x001fca0000000000 */
[----:B------:R-:W-:-:S04]  /*196d0*/  ISETP.NE.AND P1, PT, R5, 0x2, PT ;  /* 0x000000020500780c */ /* 0x000fc80003f25270 */
[----:B------:R-:W-:Y:S02]  /*196e0*/  SEL R6, RZ, 0x1, P1 ;  /* 0x00000001ff067807 */ /* 0x000fe40000800000 */
[----:B------:R-:W-:Y:S02]  /*196f0*/  SEL R5, R5, RZ, P1 ;  /* 0x000000ff05057207 */ /* 0x000fe40000800000 */
[----:B--2---:R-:W-:-:S05]  /*19700*/  LOP3.LUT R7, R7, R6, RZ, 0x3c, !PT ;  /* 0x0000000607077212 */ /* 0x004fca00078e3cff */
[----:B------:R1:W-:Y:S04]  /*19710*/  STL [R1+0x14], R7 ;  /* 0x0000140701007387 */ /* 0x0003e80000100800 */
[----:B------:R1:W-:Y:S01]  /*19720*/  STL [R1+0x8], R5 ;  /* 0x0000080501007387 */ /* 0x0003e20000100800 */
[----:B------:R-:W-:Y:S05]  /*19730*/  @P2 BRA `(.L_x_2892) ;  /* 0xfffffff000d42947 */ /* 0x000fea000383ffff */
.L_x_2848:
[----:B------:R-:W-:Y:S05]  /*19740*/  BSYNC B0 ;  /* 0x0000000000007941 */ /* 0x000fea0003800000 */
.L_x_2847:
[----:B-1----:R-:W2:Y:S01]  /*19750*/  LDL R7, [R1+0x28] ;  /* 0x0000280001077983 */ /* 0x002ea20000100800 */
[----:B------:R-:W1:Y:S01]  /*19760*/  LDC R0, c[0x0][0x448] ;  /* 0x00011200ff007b82 */ /* 0x000e620000000800 */
[----:B------:R-:W-:Y:S07]  /*19770*/  @!P0 WARPSYNC.ALL ;  /* 0x0000000000008948 */ /* 0x000fee0003800000 */
[----:B------:R-:W-:Y:S01]  /*19780*/  @!P0 BAR.SYNC.DEFER_BLOCKING 0xc, 0x180 ;  /* 0x0306000000008b1d */ /* 0x000fe20000010000 */
[----:B-1----:R-:W-:-:S13]  /*19790*/  ISETP.NE.AND P1, PT, R0, 0x1, PT ;  /* 0x000000010000780c */ /* 0x002fda0003f25270 */
[----:B------:R-:W1:Y:S08]  /*197a0*/  @P1 LDC R2, c[0x0][0x44c] ;  /* 0x00011300ff021b82 */ /* 0x000e700000000800 */
[----:B------:R-:W3:Y:S01]  /*197b0*/  @P1 LDC R3, c[0x0][0x450] ;  /* 0x00011400ff031b82 */ /* 0x000ee20000000800 */
[----:B--2---:R-:W-:-:S04]  /*197c0*/  VIADD R0, R7, 0x3f ;  /* 0x0000003f07007836 */ /* 0x004fc80000000000 */
[----:B-1----:R-:W-:-:S05]  /*197d0*/  @P1 IMAD.HI.U32 R2, R0, R2, RZ ;  /* 0x0000000200021227 */ /* 0x002fca00078e00ff */
[----:B---3--:R-:W-:Y:S02]  /*197e0*/  @P1 SHF.R.U32.HI R0, RZ, R3, R2 ;  /* 0x00000003ff001219 */ /* 0x008fe40000011602 */
[----:B------:R-:W1:Y:S03]  /*197f0*/  LDC.64 R2, c[0x0][0x9e0] ;  /* 0x00027800ff027b82 */ /* 0x000e660000000a00 */
[----:B------:R-:W-:Y:S01]  /*19800*/  IMAD.IADD R0, R20, 0x1, R0 ;  /* 0x0000000114007824 */ /* 0x000fe200078e0200 */
[----:B-1----:R-:W-:-:S03]  /*19810*/  ISETP.GE.AND P2, PT, R3, 0x1, PT ;  /* 0x000000010300780c */ /* 0x002fc60003f46270 */
[----:B------:R-:W-:-:S10]  /*19820*/  IMAD.IADD R2, R0, 0x1, R2 ;  /* 0x0000000100027824 */ /* 0x000fd400078e0202 */
[----:B------:R-:W-:Y:S05]  /*19830*/  @!P2 BRA `(.L_x_2893) ;  /* 0x000000000048a947 */ /* 0x000fea0003800000 */
[C---:B------:R-:W-:Y:S01]  /*19840*/  ISETP.GT.AND P0, PT, R0.reuse, RZ, PT ;  /* 0x000000ff0000720c */ /* 0x040fe20003f04270 */
[----:B------:R-:W-:Y:S01]  /*19850*/  BSSY B0, `(.L_x_2894) ;  /* 0x000000e000007945 */ /* 0x000fe20003800000 */
[----:B------:R-:W-:-:S11]  /*19860*/  VIADD R6, R0, 0xffffffff ;  /* 0xffffffff00067836 */ /* 0x000fd60000000000 */
[----:B------:R-:W-:Y:S05]  /*19870*/  @P0 BRA `(.L_x_2895) ;  /* 0x00000000001c0947 */ /* 0x000fea0003800000 */
[----:B------:R-:W-:Y:S01]  /*19880*/  ISETP.NE.AND P0, PT, R3, 0x1, PT ;  /* 0x000000010300780c */ /* 0x000fe20003f05270 */
[----:B------:R-:W-:-:S12]  /*19890*/  IMAD.MOV R0, RZ, RZ, -R0 ;  /* 0x000000ffff007224 */ /* 0x000fd800078e0a00 */
[----:B0-----:R-:W0:Y:S02]  /*198a0*/  @P0 LDC.64 R4, c[0x0][0x9e8] ;  /* 0x00027a00ff040b82 */ /* 0x001e240000000a00 */
[----:B0-----:R-:W-:-:S05]  /*198b0*/  @P0 IMAD.HI.U32 R4, R0, R4, RZ ;  /* 0x0000000400040227 */ /* 0x001fca00078e00ff */
[----:B------:R-:W-:-:S04]  /*198c0*/  @P0 SHF.R.U32.HI R0, RZ, R5, R4 ;  /* 0x00000005ff000219 */ /* 0x000fc80000011604 */
[----:B------:R-:W-:Y:S01]  /*198d0*/  LOP3.LUT R6, RZ, R0, RZ, 0x33, !PT ;  /* 0x00000000ff067212 */ /* 0x000fe200078e33ff */
[----:B------:R-:W-:Y:S06]  /*198e0*/  BRA `(.L_x_2896) ;  /* 0x0000000000107947 */ /* 0x000fec0003800000 */
.L_x_2895:
[----:B------:R-:W-:-:S13]  /*198f0*/  ISETP.NE.AND P0, PT, R3, 0x1, PT ;  /* 0x000000010300780c */ /* 0x000fda0003f05270 */
[----:B0-----:R-:W0:Y:S02]  /*19900*/  @P0 LDC.64 R4, c[0x0][0x9e8] ;  /* 0x00027a00ff040b82 */ /* 0x001e240000000a00 */
[----:B0-----:R-:W-:-:S05]  /*19910*/  @P0 IMAD.HI.U32 R4, R6, R4, RZ ;  /* 0x0000000406040227 */ /* 0x001fca00078e00ff */
[----:B------:R-:W-:-:S07]  /*19920*/  @P0 SHF.R.U32.HI R6, RZ, R5, R4 ;  /* 0x00000005ff060219 */ /* 0x000fce0000011604 */
.L_x_2896:
[----:B------:R-:W-:Y:S05]  /*19930*/  BSYNC B0 ;  /* 0x0000000000007941 */ /* 0x000fea0003800000 */
.L_x_2894:
[----:B------:R-:W-:-:S05]  /*19940*/  IMAD R6, R6, R3, R3 ;  /* 0x0000000306067224 */ /* 0x000fca00078e0203 */
[----:B------:R-:W-:-:S07]  /*19950*/  VIMNMX R2, R2, R6, PT ;  /* 0x0000000602027248 */ /* 0x000fce0003fe0100 */
.L_x_2893:
[----:B------:R-:W-:Y:S01]  /*19960*/  VIADD R2, R2, 0x3f ;  /* 0x0000003f02027836 */ /* 0x000fe20000000000 */
[----:B------:R-:W1:Y:S01]  /*19970*/  @P1 LDC R4, c[0x0][0x450] ;  /* 0x00011400ff041b82 */ /* 0x000e620000000800 */
[----:B------:R-:W-:-:S03]  /*19980*/  ULDC UR4, c[0x0][0x9dc] ;  /* 0x0002770000047ab9 */ /* 0x000fc60000000800 */
[----:B------:R-:W-:-:S04]  /*19990*/  SHF.R.S32.HI R0, RZ, 0x1f, R2 ;  /* 0x0000001fff007819 */ /* 0x000fc80000011402 */
[----:B------:R-:W-:Y:S01]  /*199a0*/  LEA.HI R0, R0, R2, RZ, 0x6 ;  /* 0x0000000200007211 */ /* 0x000fe200078f30ff */
[----:B------:R-:W-:-:S03]  /*199b0*/  IMAD.MOV.U32 R2, RZ, RZ, R7 ;  /* 0x000000ffff027224 */ /* 0x000fc600078e0007 */
[----:B------:R-:W-:-:S04]  /*199c0*/  SHF.R.S32.HI R0, RZ, 0x6, R0 ;  /* 0x00000006ff007819 */ /* 0x000fc80000011400 */
[----:B------:R-:W-:Y:S02]  /*199d0*/  VIMNMX R6, R21, R0, PT ;  /* 0x0000000015067248 */ /* 0x000fe40003fe0100 */
[----:B------:R-:W2:Y:S03]  /*199e0*/  @P1 LDC R0, c[0x0][0x44c] ;  /* 0x00011300ff001b82 */ /* 0x000ea60000000800 */
[----:B------:R3:W-:Y:S01]  /*199f0*/  STL [R1+0x2c], R6 ;  /* 0x00002c0601007387 */ /* 0x0007e20000100800 */
[----:B--2---:R-:W-:-:S05]  /*19a00*/  @P1 IMAD.HI.U32 R0, R7, R0, RZ ;  /* 0x0000000007001227 */ /* 0x004fca00078e00ff */
[----:B-1----:R-:W-:-:S05]  /*19a10*/  @P1 SHF.R.U32.HI R2, RZ, R4, R0 ;  /* 0x00000004ff021219 */ /* 0x002fca0000011600 */
[----:B------:R-:W-:-:S04]  /*19a20*/  IMAD.IADD R2, R17, 0x1, R2 ;  /* 0x0000000111027824 */ /* 0x000fc800078e0202 */
[----:B------:R-:W-:Y:S01]  /*19a30*/  VIADD R0, R2, -UR4 ;  /* 0x8000000402007c36 */ /* 0x000fe20008000000 */
[----:B---3--:R-:W-:Y:S06]  /*19a40*/  @!P2 BRA `(.L_x_2897) ;  /* 0x000000000044a947 */ /* 0x008fec0003800000 */
[----:B------:R-:W-:Y:S01]  /*19a50*/  ISETP.GT.AND P0, PT, R2, -0x1, PT ;  /* 0xffffffff0200780c */ /* 0x000fe20003f04270 */
[----:B------:R-:W-:-:S12]  /*19a60*/  BSSY B0, `(.L_x_2898) ;  /* 0x000000d000007945 */ /* 0x000fd80003800000 */
        /* <DEDUP_REMOVED lines=8> */
.L_x_2899:
[----:B------:R-:W-:-:S13]  /*19af0*/  ISETP.NE.AND P0, PT, R3, 0x1, PT ;  /* 0x000000010300780c */ /* 0x000fda0003f05270 */
[----:B0-----:R-:W0:Y:S02]  /*19b00*/  @P0 LDC.64 R4, c[0x0][0x9e8] ;  /* 0x00027a00ff040b82 */ /* 0x001e240000000a00 */
[----:B0-----:R-:W-:-:S05]  /*19b10*/  @P0 IMAD.HI.U32 R4, R2, R4, RZ ;  /* 0x0000000402040227 */ /* 0x001fca00078e00ff */
[----:B------:R-:W-:-:S07]  /*19b20*/  @P0 SHF.R.U32.HI R2, RZ, R5, R4 ;  /* 0x00000005ff020219 */ /* 0x000fce0000011604 */
.L_x_2900:
[----:B------:R-:W-:Y:S05]  /*19b30*/  BSYNC B0 ;  /* 0x0000000000007941 */ /* 0x000fea0003800000 */
.L_x_2898:
[----:B------:R-:W-:-:S05]  /*19b40*/  IMAD R2, R2, R3, RZ ;  /* 0x0000000302027224 */ /* 0x000fca00078e02ff */
[----:B------:R-:W-:-:S07]  /*19b50*/  VIMNMX R0, R0, R2, !PT ;  /* 0x0000000200007248 */ /* 0x000fce0007fe0100 */
.L_x_2897:
[----:B------:R-:W-:Y:S01]  /*19b60*/  SHF.R.S32.HI R2, RZ, 0x1f, R0 ;  /* 0x0000001fff027819 */ /* 0x000fe20000011400 */
[----:B------:R-:W-:Y:S03]  /*19b70*/  BSSY B7, `(.L_x_2901) ;  /* 0x00004c6000077945 */ /* 0x000fe60003800000 */
[----:B------:R-:W-:-:S04]  /*19b80*/  LEA.HI R2, R2, R0, RZ, 0x6 ;  /* 0x0000000002027211 */ /* 0x000fc800078f30ff */
[----:B------:R-:W-:-:S04]  /*19b90*/  SHF.R.S32.HI R2, RZ, 0x6, R2 ;  /* 0x00000006ff027819 */ /* 0x000fc80000011402 */
[----:B------:R-:W-:-:S04]  /*19ba0*/  VIMNMX R3, RZ, R2, !PT ;  /* 0x00000002ff037248 */ /* 0x000fc80007fe0100 */
[----:B------:R-:W-:Y:S01]  /*19bb0*/  ISETP.GT.AND P0, PT, R6, R3, PT ;  /* 0x000000030600720c */ /* 0x000fe20003f04270 */
[----:B------:R1:W-:-:S12]  /*19bc0*/  STL [R1+0x24], R3 ;  /* 0x0000240301007387 */ /* 0x0003d80000100800 */
[----:B-1----:R-:W-:Y:S05]  /*19bd0*/  @P0 BRA `(.L_x_2902) ;  /* 0x0000000000440947 */ /* 0x002fea0003800000 */
[----:B------:R-:W1:Y:S02]  /*19be0*/  S2R R3, SR_TID.X ;  /* 0x0000000000037919 */ /* 0x000e640000002100 */
[----:B-1----:R-:W-:-:S04]  /*19bf0*/  LOP3.LUT R3, R3, 0x7f, RZ, 0xc0, !PT ;  /* 0x0000007f03037812 */ /* 0x002fc800078ec0ff */
[----:B------:R-:W-:-:S13]  /*19c00*/  ISETP.NE.AND P0, PT, R3, RZ, PT ;  /* 0x000000ff0300720c */ /* 0x000fda0003f05270 */
[----:B------:R-:W-:Y:S05]  /*19c10*/  @P0 BRA `(.L_x_2903) ;  /* 0x0000004800ec0947 */ /* 0x000fea0003800000 */
[----:B0-----:R-:W0:Y:S01]  /*19c20*/  S2R R5, SR_LANEID ;  /* 0x0000000000057919 */ /* 0x001e220000000000 */
        /* <DEDUP_REMOVED lines=10> */
[----:B0-----:R-:W-:Y:S01]  /*19cd0*/  IADD3 R16, R0, UR37, R7 ;  /* 0x0000002500107c10 */ /* 0x001fe2000fffe007 */
[----:B------:R-:W-:Y:S06]  /*19ce0*/  BRA `(.L_x_2903) ;  /* 0x0000004800b87947 */ /* 0x000fec0003800000 */
.L_x_2902:
[----:B------:R-:W2:Y:S01]  /*19cf0*/  LDL R17, [R1] ;  /* 0x0000000001117983 */ /* 0x000ea20000100800 */
        /* <DEDUP_REMOVED lines=20> */
.L_x_2905:
[----:B------:R-:W-:Y:S05]  /*19e40*/  BSYNC B6 ;  /* 0x0000000000067941 */ /* 0x000fea0003800000 */
.L_x_2904:
        /* <DEDUP_REMOVED lines=10> */
[----:B0-----:R-:W-:Y:S02]  /*19ef0*/  IMAD.U32 R5, RZ, RZ, UR7 ;  /* 0x00000007ff057e24 */ /* 0x001fe4000f8e00ff */
        /* <DEDUP_REMOVED lines=9> */
.L_x_2908:
        /* <DEDUP_REMOVED lines=15> */
.L_x_2907:
[----:B------:R-:W-:Y:S05]  /*1a080*/  BSYNC B6 ;  /* 0x0000000000067941 */ /* 0x000fea0003800000 */
.L_x_2906:
[----:B------:R-:W-:Y:S01]  /*1a090*/  ULDC.64 UR4, c[0x0][0x9f8] ;  /* 0x00027e0000047ab9 */ /* 0x000fe20000000a00 */
[----:B------:R-:W2:Y:S01]  /*1a0a0*/  LDL R17, [R1+0x2c] ;  /* 0x00002c0001117983 */ /* 0x000ea20000100800 */
[----:B------:R-:W-:Y:S01]  /*1a0b0*/  ISETP.NE.U32.AND P0, PT, RZ, UR4, PT ;  /* 0x00000004ff007c0c */ /* 0x000fe2000bf05070 */
[----:B------:R-:W-:-:S03]  /*1a0c0*/  IMAD.MOV.U32 R7, RZ, RZ, R19 ;  /* 0x000000ffff077224 */ /* 0x000fc600078e0013 */
[----:B------:R-:W-:Y:S01]  /*1a0d0*/  ISETP.NE.AND.EX P0, PT, RZ, UR5, PT, P0 ;  /* 0x00000005ff007c0c */ /* 0x000fe2000bf05300 */
[----:B------:R-:W-:-:S12]  /*1a0e0*/  ULDC.64 UR4, c[0x0][0xa08] ;  /* 0x0002820000047ab9 */ /* 0x000fd80000000a00 */
[----:B------:R-:W1:Y:S02]  /*1a0f0*/  @P0 LDC.64 R2, c[0x0][0x9f8] ;  /* 0x00027e00ff020b82 */ /* 0x000e640000000a00 */
[----:B-1----:R-:W-:-:S05]  /*1a100*/  @P0 IMAD.WIDE R2, R19, 0x4, R2 ;  /* 0x0000000413020825 */ /* 0x002fca00078e0202 */
[----:B------:R1:W0:Y:S02]  /*1a110*/  @P0 LDG.E R7, desc[UR42][R2.64] ;  /* 0x0000002a02070981 */ /* 0x000224000c1e1900 */
[----:B-1----:R-:W1:Y:S02]  /*1a120*/  LDC.64 R2, c[0x0][0x418] ;  /* 0x00010600ff027b82 */ /* 0x002e640000000a00 */
[----:B-1----:R-:W-:Y:S01]  /*1a130*/  LOP3.LUT P0, RZ, R2, UR4, RZ, 0xfc, !PT ;  /* 0x0000000402ff7c12 */ /* 0x002fe2000f80fcff */
[----:B------:R-:W-:-:S03]  /*1a140*/  UMOV UR4, 0xffffffff ;  /* 0xffffffff00047882 */ /* 0x000fc60000000000 */
[----:B------:R-:W-:Y:S01]  /*1a150*/  LOP3.LUT P0, RZ, R3, UR5, RZ, 0xfc, P0 ;  /* 0x0000000503ff7c12 */ /* 0x000fe2000800fcff */
[----:B--2---:R-:W-:Y:S01]  /*1a160*/  VIADD R0, R17, 0xffffffff ;  /* 0xffffffff11007836 */ /* 0x004fe20000000000 */
[----:B0-----:R-:W-:Y:S01]  /*1a170*/  SHF.R.S32.HI R8, RZ, 0x1f, R7 ;  /* 0x0000001fff087819 */ /* 0x001fe20000011407 */
[----:B------:R0:W-:Y:S01]  /*1a180*/  STL [R1+0xc], R7 ;  /* 0x00000c0701007387 */ /* 0x0001e20000100800 */
[----:B------:R-:W-:-:S03]  /*1a190*/  SEL R17, R7, RZ, !P0 ;  /* 0x000000ff07117207 */ /* 0x000fc60004000000 */
[----:B------:R0:W-:Y:S01]  /*1a1a0*/  STL [R1+0x1c], R8 ;  /* 0x00001c0801007387 */ /* 0x0001e20000100800 */
[----:B------:R-:W-:Y:S05]  /*1a1b0*/  BRA.DIV UR4, `(.L_x_2909) ;  /* 0x00000066045c7947 */ /* 0x000fea000b800000 */
[----:B------:R-:W1:Y:S02]  /*1a1c0*/  S2R R4, SR_TID.X ;  /* 0x0000000000047919 */ /* 0x000e640000002100 */
[----:B-1----:R-:W-:-:S04]  /*1a1d0*/  SHF.R.U32.HI R4, RZ, 0x5, R4 ;  /* 0x00000005ff047819 */ /* 0x002fc80000011604 */
[----:B------:R-:W-:-:S05]  /*1a1e0*/  LOP3.LUT R4, R4, 0x3, RZ, 0xc0, !PT ;  /* 0x0000000304047812 */ /* 0x000fca00078ec0ff */
[----:B------:R1:W2:Y:S02]  /*1a1f0*/  SHFL.IDX PT, R14, R4, RZ, 0x1f ;  /* 0x00001fff040e7589 */ /* 0x0002a400000e0000 */
.L_x_3069:
[----:B-1----:R-:W3:Y:S01]  /*1a200*/  LDL.LU R4, [R1+0x18] ;  /* 0x0000180001047983 */ /* 0x002ee20000300800 */
[----:B------:R-:W-:Y:S02]  /*1a210*/  PLOP3.LUT P1, PT, PT, PT, PT, 0x8, 0x0 ;  /* 0x000000000000781c */ /* 0x000fe40003f2e170 */
[----:B--2---:R-:W-:Y:S01]  /*1a220*/  ISETP.NE.AND P0, PT, R14, RZ, PT ;  /* 0x000000ff0e00720c */ /* 0x004fe20003f05270 */
        /* <DEDUP_REMOVED lines=8> */
.L_x_3072:
[----:B------:R-:W-:Y:S05]  /*1a2b0*/  @!P6 BRA `(.L_x_2910) ;  /* 0x00000004000ce947 */ /* 0x000fea0003800000 */
[----:B------:R-:W-:-:S04]  /*1a2c0*/  ISETP.NE.U32.AND P0, PT, R2, RZ, PT ;  /* 0x000000ff0200720c */ /* 0x000fc80003f05070 */
[----:B------:R-:W-:-:S13]  /*1a2d0*/  ISETP.NE.AND.EX P0, PT, R3, RZ, PT, P0 ;  /* 0x000000ff0300720c */ /* 0x000fda0003f05300 */
[----:B------:R-:W-:Y:S05]  /*1a2e0*/  @!P0 BRA `(.L_x_2912) ;  /* 0x0000000000508947 */ /* 0x000fea0003800000 */
[----:B------:R-:W2:Y:S01]  /*1a2f0*/  LDC R6, c[0x0][0x43c] ;  /* 0x00010f00ff067b82 */ /* 0x000ea20000000800 */
[----:B------:R-:W-:Y:S01]  /*1a300*/  IMAD.MOV.U32 R9, RZ, RZ, R0 ;  /* 0x000000ffff097224 */ /* 0x000fe200078e0000 */
[----:B------:R-:W-:-:S03]  /*1a310*/  ULDC.64 UR4, c[0x0][0x428] ;  /* 0x00010a0000047ab9 */ /* 0x000fc60000000a00 */
[----:B-1----:R-:W-:Y:S01]  /*1a320*/  IMAD.MOV.U32 R0, RZ, RZ, R9 ;  /* 0x000000ffff007224 */ /* 0x002fe200078e0009 */
[----:B--2---:R-:W-:-:S13]  /*1a330*/  ISETP.NE.AND P0, PT, R6, 0x1, PT ;  /* 0x000000010600780c */ /* 0x004fda0003f05270 */
[----:B------:R-:W1:Y:S02]  /*1a340*/  @P0 LDC.64 R4, c[0x0][0x440] ;  /* 0x00011000ff040b82 */ /* 0x000e640000000a00 */
[----:B-1----:R-:W-:-:S05]  /*1a350*/  @P0 IMAD.HI.U32 R4, R9, R4, RZ ;  /* 0x0000000409040227 */ /* 0x002fca00078e00ff */
        /* <DEDUP_REMOVED lines=13> */
.L_x_2912:
[----:B0-----:R-:W3:Y:S04]  /*1a430*/  LDL R7, [R1] ;  /* 0x0000000001077983 */ /* 0x001ee80000100800 */
[----:B-1----:R-:W3:Y:S04]  /*1a440*/  LDL R0, [R1+0x4] ;  /* 0x0000040001007983 */ /* 0x002ee80000100800 */
[----:B--2---:R-:W2:Y:S01]  /*1a450*/  LDL R2, [R1+0x10] ;  /* 0x0000100001027983 */ /* 0x004ea20000100800 */
[----:B---3--:R-:W-:Y:S01]  /*1a460*/  IMAD R0, R0, 0x8, R7 ;  /* 0x0000000800007824 */ /* 0x008fe200078e0207 */
[----:B--2---:R-:W-:-:S04]  /*1a470*/  SHF.L.U32 R2, R2, 0x1f, RZ ;  /* 0x0000001f02027819 */ /* 0x004fc800000006ff */
[----:B------:R-:W0:Y:S02]  /*1a480*/  SYNCS.PHASECHK.TRANS64.TRYWAIT P0, [R0+URZ+0x28c40], R2 ;  /* 0x028c4002000075a7 */ /* 0x000e24000800017f */
[----:B0-----:R-:W-:Y:S05]  /*1a490*/  @!P0 BRA `(.L_x_2913) ;  /* 0x0000006000f88947 */ /* 0x001fea0003800000 */
.L_x_3073:
        /* <DEDUP_REMOVED lines=11> */
.L_x_2914:
[----:B------:R-:W2:Y:S04]  /*1a550*/  LDL R5, [R1] ;  /* 0x0000000001057983 */ /* 0x000ea80000100800 */
[----:B------:R-:W2:Y:S04]  /*1a560*/  LDL R4, [R1+0x4] ;  /* 0x0000040001047983 */ /* 0x000ea80000100800 */
[----:B------:R-:W3:Y:S04]  /*1a570*/  LDL R6, [R1+0x34] ;  /* 0x0000340001067983 */ /* 0x000ee80000100800 */
[----:B------:R-:W4:Y:S04]  /*1a580*/  LDL R3, [R1+0x20] ;  /* 0x0000200001037983 */ /* 0x000f280000100800 */
[----:B0-----:R-:W4:Y:S01]  /*1a590*/  LDL.LU R2, [R1+0x18] ;  /* 0x0000180001027983 */ /* 0x001f220000300800 */
        /* <DEDUP_REMOVED lines=13> */
[----:B------:R-:W-:-:S09]  /*1a670*/  LOP3.LUT R2, R2, 0xfffffffe, RZ, 0xc0, !PT ;  /* 0xfffffffe02027812 */ /* 0x000fd200078ec0ff */
[----:B------:R-:W-:Y:S02]  /*1a680*/  UIADD3 UR8, UR8, 0x22400, URZ ;  /* 0x0002240008087890 */ /* 0x000fe4000fffe03f */
[----:B------:R-:W-:Y:S01]  /*1a690*/  ULEA UR11, UR11, UR4, 0x6 ;  /* 0x000000040b0b7291 */ /* 0x000fe2000f8e303f */
[----:B------:R-:W-:Y:S02]  /*1a6a0*/  @P0 LOP3.LUT R2, R2, 0x1, RZ, 0xfc, !PT ;  /* 0x0000000102020812 */ /* 0x000fe400078efcff */
[----:B------:R-:W-:-:S03]  /*1a6b0*/  UMOV UR4, 0x0 ;  /* 0x0000000000047882 */ /* 0x000fc60000000000 */
[----:B------:R2:W-:Y:S03]  /*1a6c0*/  STL [R1+0x18], R2 ;  /* 0x0000180201007387 */ /* 0x0005e60000100800 */
[----:B------:R2:W-:Y:S01]  /*1a6d0*/  UTMALDG.4D [UR8], [UR6], desc[UR4] ;  /* 0x00000408060075b4 */ /* 0x0005e20008019000 */
[----:B------:R-:W-:Y:S02]  /*1a6e0*/  NOP ;  /* 0x0000000000007918 */ /* 0x000fe40000000000 */
.L_x_2910:
[----:B-1----:R-:W3:Y:S04]  /*1a6f0*/  LDL R4, [R1] ;  /* 0x0000000001047983 */ /* 0x002ee80000100800 */
[----:B------:R-:W4:Y:S01]  /*1a700*/  LDL.LU R3, [R1+0x3c] ;  /* 0x00003c0001037983 */ /* 0x000f220000300800 */
[----:B------:R-:W-:Y:S05]  /*1a710*/  WARPSYNC.ALL ;  /* 0x0000000000007948 */ /* 0x000fea0003800000 */
[----:B--2---:R-:W-:Y:S01]  /*1a720*/  ULDC.64 UR4, c[0x0][0x298] ;  /* 0x0000a60000047ab9 */ /* 0x004fe20000000a00 */
[----:B------:R-:W-:Y:S01]  /*1a730*/  BSSY B6, `(.L_x_2915) ;  /* 0x000001c000067945 */ /* 0x000fe20003800000 */
[----:B------:R-:W-:Y:S01]  /*1a740*/  BAR.SYNC.DEFER_BLOCKING 0x8, 0x100 ;  /* 0x0204000000007b1d */ /* 0x000fe20000010000 */
[----:B----4-:R-:W-:-:S05]  /*1a750*/  SHF.R.S32.HI R0, RZ, 0x1f, R3 ;  /* 0x0000001fff007819 */ /* 0x010fca0000011403 */
[----:B------:R-:W-:Y:S02]  /*1a760*/  IMAD R2, R0, UR4, RZ ;  /* 0x0000000400027c24 */ /* 0x000fe4000f8e02ff */
[----:B---3--:R-:W-:Y:S02]  /*1a770*/  VIADD R0, R4, 0x20400 ;  /* 0x0002040004007836 */ /* 0x008fe40000000000 */
[C---:B------:R-:W-:Y:S02]  /*1a780*/  IMAD R2, R3.reuse, UR5, R2 ;  /* 0x0000000503027c24 */ /* 0x040fe4000f8e0202 */
[----:B------:R-:W-:Y:S01]  /*1a790*/  IMAD.WIDE.U32 R4, R3, UR4, RZ ;  /* 0x0000000403047c25 */ /* 0x000fe2000f8e00ff */
[----:B------:R-:W-:-:S03]  /*1a7a0*/  LOP3.LUT P0, RZ, R0, 0x3ff, RZ, 0xc0, !PT ;  /* 0x000003ff00ff7812 */ /* 0x000fc6000780c0ff */
[----:B------:R-:W-:Y:S01]  /*1a7b0*/  IMAD.IADD R0, R5, 0x1, R2 ;  /* 0x0000000105007824 */ /* 0x000fe200078e0202 */
[----:B------:R1:W-:Y:S04]  /*1a7c0*/  STL.64 [R1+0x40], R4 ;  /* 0x0000400401007387 */ /* 0x0003e80000100a00 */
[----:B------:R1:W-:Y:S05]  /*1a7d0*/  STL [R1+0x3c], R0 ;  /* 0x00003c0001007387 */ /* 0x0003ea0000100800 */
        /* <DEDUP_REMOVED lines=17> */
.L_x_2916:
[----:B------:R-:W-:Y:S05]  /*1a8f0*/  BSYNC B6 ;  /* 0x0000000000067941 */ /* 0x000fea0003800000 */
.L_x_2915:
[----:B-1----:R-:W2:Y:S01]  /*1a900*/  LDL.LU R0, [R1+0x3c] ;  /* 0x00003c0001007983 */ /* 0x002ea20000300800 */
[----:B0-----:R-:W0:Y:S01]  /*1a910*/  LDC R7, c[0x0][0x448] ;  /* 0x00011200ff077b82 */ /* 0x001e220000000800 */
[----:B------:R-:W-:Y:S01]  /*1a920*/  ULDC.64 UR4, c[0x0][0x2d8] ;  /* 0x0000b60000047ab9 */ /* 0x000fe20000000a00 */
[----:B------:R-:W-:Y:S01]  /*1a930*/  ULDC UR6, c[0x0][0x2b8] ;  /* 0x0000ae0000067ab9 */ /* 0x000fe20000000800 */
[----:B------:R-:W2:Y:S04]  /*1a940*/  LDL.LU.64 R2, [R1+0x40] ;  /* 0x0000400001027983 */ /* 0x000ea80000300a00 */
[----:B------:R-:W3:Y:S04]  /*1a950*/  LDL R12, [R1+0x28] ;  /* 0x00002800010c7983 */ /* 0x000ee80000100800 */
[----:B------:R1:W5:Y:S01]  /*1a960*/  LDL R9, [R1+0x4c] ;  /* 0x00004c0001097983 */ /* 0x0003620000100800 */
[----:B------:R-:W4:Y:S01]  /*1a970*/  S2R R5, SR_TID.X ;  /* 0x0000000000057919 */ /* 0x000f220000002100 */
[----:B------:R-:W1:Y:S01]  /*1a980*/  S2R R8, SR_TID.X ;  /* 0x0000000000087919 */ /* 0x000e620000002100 */
[----:B----4-:R-:W-:-:S04]  /*1a990*/  LOP3.LUT R5, R5, 0x7f, RZ, 0xc0, !PT ;  /* 0x0000007f05057812 */ /* 0x010fc800078ec0ff */
[----:B------:R-:W-:Y:S01]  /*1a9a0*/  SHF.R.U32.HI R5, RZ, 0x3, R5 ;  /* 0x00000003ff057819 */ /* 0x000fe20000011605 */
[----:B-1----:R-:W-:-:S05]  /*1a9b0*/  IMAD.SHL.U32 R8, R8, 0x10, RZ ;  /* 0x0000001008087824 */ /* 0x002fca00078e00ff */
[----:B------:R-:W-:Y:S01]  /*1a9c0*/  LOP3.LUT R8, R5, 0x70, R8, 0xf8, !PT ;  /* 0x0000007005087812 */ /* 0x000fe200078ef808 */
[----:B------:R-:W1:Y:S02]  /*1a9d0*/  S2R R10, SR_TID.X ;  /* 0x00000000000a7919 */ /* 0x000e640000002100 */
[----:B-1----:R-:W-:-:S05]  /*1a9e0*/  IMAD.SHL.U32 R10, R10, 0x8, RZ ;  /* 0x000000080a0a7824 */ /* 0x002fca00078e00ff */
[----:B------:R-:W-:Y:S01]  /*1a9f0*/  LOP3.LUT R10, R10, 0x38, RZ, 0xc0, !PT ;  /* 0x000000380a0a7812 */ /* 0x000fe200078ec0ff */
[----:B--2---:R-:W-:Y:S01]  /*1aa00*/  IMAD.MOV.U32 R3, RZ, RZ, R0 ;  /* 0x000000ffff037224 */ /* 0x004fe200078e0000 */
        /* <DEDUP_REMOVED lines=12> */
[----:B0-----:R-:W-:-:S13]  /*1aad0*/  ISETP.NE.AND P0, PT, R7, 0x1, PT ;  /* 0x000000010700780c */ /* 0x001fda0003f05270 */
[----:B------:R-:W0:Y:S08]  /*1aae0*/  @P0 LDC R5, c[0x0][0x44c] ;  /* 0x00011300ff050b82 */ /* 0x000e300000000800 */
[----:B------:R-:W1:Y:S01]  /*1aaf0*/  @P0 LDC R6, c[0x0][0x450] ;  /* 0x00011400ff060b82 */ /* 0x000e620000000800 */
[----:B------:R-:W-:Y:S02]  /*1ab00*/  IMAD R4, R4, UR4, RZ ;  /* 0x0000000404047c24 */ /* 0x000fe4000f8e02ff */
[----:B------:R-:W-:-:S04]  /*1ab10*/  IMAD.WIDE.U32 R2, R0, UR4, R2 ;  /* 0x0000000400027c25 */ /* 0x000fc8000f8e0002 */
[----:B------:R-:W-:Y:S01]  /*1ab20*/  IMAD R0, R0, UR5, R4 ;  /* 0x0000000500007c24 */ /* 0x000fe2000f8e0204 */
[----:B------:R-:W-:Y:S01]  /*1ab30*/  ULDC.64 UR4, c[0x0][0x2d0] ;  /* 0x0000b40000047ab9 */ /* 0x000fe20000000a00 */
[----:B---3--:R-:W-:Y:S02]  /*1ab40*/  IMAD.IADD R4, R8, 0x1, R12 ;  /* 0x0000000108047824 */ /* 0x008fe400078e020c */
[----:B------:R-:W-:Y:S02]  /*1ab50*/  IMAD.IADD R3, R3, 0x1, R0 ;  /* 0x0000000103037824 */ /* 0x000fe400078e0200 */
        /* <DEDUP_REMOVED lines=51> */
[----:B0-----:R-:W0:Y:S07]  /*1ae90*/  SHFL.IDX PT, R6, R3, 0x2, 0x181f ;  /* 0x00581f0003067f89 */ /* 0x001e2e00000e0000 */
[----:B-1----:R-:W-:-:S05]  /*1aea0*/  @!P1 LEA R5, P2, R10, R5, 0x1 ;  /* 0x000000050a059211 */ /* 0x002fca00078408ff */
[----:B0-----:R-:W-:-:S04]  /*1aeb0*/  @!P1 IMAD.X R6, RZ, RZ, R6, P2 ;  /* 0x000000ffff069224 */ /* 0x001fc800010e0606 */
[----:B------:R-:W-:Y:S02]  /*1aec0*/  @!P1 IMAD.MOV.U32 R7, RZ, RZ, R6 ;  /* 0x000000ffff079224 */ /* 0x000fe400078e0006 */
[----:B------:R-:W-:Y:S02]  /*1aed0*/  @!P1 IMAD.MOV.U32 R6, RZ, RZ, R5 ;  /* 0x000000ffff069224 */ /* 0x000fe400078e0005 */
[----:B------:R0:W1:Y:S04]  /*1aee0*/  SHFL.IDX PT, R5, R3, 0x3, 0x181f ;  /* 0x00781f0003057f89 */ /* 0x00006800000e0000 */
[----:B------:R0:W-:Y:S04]  /*1aef0*/  @!P1 LDGSTS.E.BYPASS.LTC128B.128 [R9+0x21400], desc[UR42][R6.64], !P0 ;  /* 0x2140000006099fae */ /* 0x0001e8000c101d6a */
[----:B------:R0:W2:Y:S02]  /*1af00*/  SHFL.IDX PT, R3, R4, 0x3, 0x181f ;  /* 0x00781f0004037f89 */ /* 0x0000a400000e0000 */
.L_x_3082:
[----:B------:R3:W5:Y:S01]  /*1af10*/  LDL R8, [R1] ;  /* 0x0000000001087983 */ /* 0x0007620000100800 */
[----:B------:R-:W-:-:S05]  /*1af20*/  VIADD R0, R0, 0x30 ;  /* 0x0000003000007836 */ /* 0x000fca0000000000 */
[----:B------:R-:W-:-:S13]  /*1af30*/  ISETP.GE.AND P1, PT, R0, R2, PT ;  /* 0x000000020000720c */ /* 0x000fda0003f26270 */
[----:B--2---:R-:W-:-:S05]  /*1af40*/  @!P1 LEA R2, P2, R10, R3, 0x1 ;  /* 0x000000030a029211 */ /* 0x004fca00078408ff */
[----:B01----:R-:W-:-:S05]  /*1af50*/  @!P1 IMAD.X R3, RZ, RZ, R5, P2 ;  /* 0x000000ffff039224 */ /* 0x003fca00010e0605 */
[----:B------:R-:W-:Y:S01]  /*1af60*/  @!PT LDS RZ, [RZ] ;  /* 0x00000000fffff984 */ /* 0x000fe20000000800 */
[----:B------:R-:W-:Y:S01]  /*1af70*/  @!PT LDS RZ, [RZ] ;  /* 0x00000000fffff984 */ /* 0x000fe20000000800 */
[----:B------:R-:W-:Y:S01]  /*1af80*/  @!PT LDS RZ, [RZ] ;  /* 0x00000000fffff984 */ /* 0x000fe20000000800 */
[----:B------:R3:W-:Y:S01]  /*1af90*/  @!P1 LDGSTS.E.BYPASS.LTC128B.128 [R9+0x21c00], desc[UR42][R2.64], !P0 ;  /* 0x21c0000002099fae */ /* 0x0007e2000c101d6a */
[----:B------:R-:W-:Y:S01]  /*1afa0*/  PLOP3.LUT P0, PT, PT, PT, PT, 0x80, 0x0 ;  /* 0x000000000000781c */ /* 0x000fe20003f0f070 */
[----:B------:R-:W-:-:S12]  /*1afb0*/  NOP ;  /* 0x0000000000007918 */ /* 0x000fd80000000000 */
.L_x_2918:
[----:B---3--:R-:W2:Y:S01]  /*1afc0*/  LDL R2, [R1] ;  /* 0x0000000001027983 */ /* 0x008ea20000100800 */
        /* <DEDUP_REMOVED lines=18> */
.L_x_3083:
[----:B------:R-:W-:Y:S05]  /*1b0f0*/  BSYNC B0 ;  /* 0x0000000000007941 */ /* 0x000fea0003800000 */
.L_x_2919:
[----:B0-----:R-:W2:Y:S01]  /*1b100*/  LDL R2, [R1+0x18] ;  /* 0x0000180001027983 */ /* 0x001ea20000100800 */
[----:B------:R-:W-:Y:S01]  /*1b110*/  BSSY B0, `(.L_x_2921) ;  /* 0x000009a000007945 */ /* 0x000fe20003800000 */
[----:B--2---:R-:W-:-:S13]  /*1b120*/  LOP3.LUT P0, RZ, R2, 0x1, RZ, 0xc0, !PT ;  /* 0x0000000102ff7812 */ /* 0x004fda000780c0ff */
[----:B------:R-:W-:Y:S05]  /*1b130*/  @!P0 BRA `(.L_x_2922) ;  /* 0x00000008005c8947 */ /* 0x000fea0003800000 */
[----:B------:R-:W2:Y:S04]  /*1b140*/  LDL R5, [R1] ;  /* 0x0000000001057983 */ /* 0x000ea80000100800 */
        /* <DEDUP_REMOVED lines=10> */
.L_x_3084:
[----:B------:R-:W-:Y:S05]  /*1b1f0*/  BSYNC B1 ;  /* 0x0000000000017941 */ /* 0x000fea0003800000 */
.L_x_2923:
        /* <DEDUP_REMOVED lines=9> */
.L_x_2926:
[----:B------:R-:W-:Y:S05]  /*1b290*/  BSYNC B1 ;  /* 0x0000000000017941 */ /* 0x000fea0003800000 */
.L_x_2925:
[----:B------:R-:W2:Y:S04]  /*1b2a0*/  LDL R5, [R1+0x20] ;  /* 0x0000200001057983 */ /* 0x000ea80000100800 */
[----:B------:R-:W2:Y:S04]  /*1b2b0*/  LDL.LU R3, [R1+0x34] ;  /* 0x0000340001037983 */ /* 0x000ea80000300800 */
[----:B------:R-:W3:Y:S04]  /*1b2c0*/  LDL R4, [R1] ;  /* 0x0000000001047983 */ /* 0x000ee80000100800 */
[----:B0-----:R-:W3:Y:S01]  /*1b2d0*/  LDL R2, [R1+0x4] ;  /* 0x0000040001027983 */ /* 0x001ee20000100800 */
        /* <DEDUP_REMOVED lines=10> */
.L_x_2927:
        /* <DEDUP_REMOVED lines=15> */
.L_x_2928:
        /* <DEDUP_REMOVED lines=15> */
.L_x_2929:
        /* <DEDUP_REMOVED lines=15> */
.L_x_2930:
        /* <DEDUP_REMOVED lines=15> */
.L_x_2931:
        /* <DEDUP_REMOVED lines=15> */
.L_x_2932:
        /* <DEDUP_REMOVED lines=15> */
.L_x_2933:
        /* <DEDUP_REMOVED lines=15> */
.L_x_2934:
        /* <DEDUP_REMOVED lines=10> */
.L_x_2922:
[----:B------:R-:W-:Y:S05]  /*1bab0*/  BSYNC B0 ;  /* 0x0000000000007941 */ /* 0x000fea0003800000 */
.L_x_2921:
[----:B------:R-:W2:Y:S04]  /*1bac0*/  LDL R4, [R1+0x2c] ;  /* 0x00002c0001047983 */ /* 0x000ea80000100800 */
[----:B------:R-:W3:Y:S01]  /*1bad0*/  LDL R5, [R1+0x24] ;  /* 0x0000240001057983 */ /* 0x000ee20000100800 */
[----:B------:R-:W-:Y:S01]  /*1bae0*/  BSSY B0, `(.L_x_2935) ;  /* 0x00002b3000007945 */ /* 0x000fe20003800000 */
[----:B--2---:R-:W-:-:S05]  /*1baf0*/  VIADD R0, R4, 0xfffffffe ;  /* 0xfffffffe04007836 */ /* 0x004fca0000000000 */
[----:B---3--:R-:W-:-:S13]  /*1bb00*/  ISETP.GE.AND P0, PT, R0, R5, PT ;  /* 0x000000050000720c */ /* 0x008fda0003f06270 */
[----:B------:R-:W-:Y:S05]  /*1bb10*/  @!P0 BRA `(.L_x_2936) ;  /* 0x0000002800bc8947 */ /* 0x000fea0003800000 */
[----:B------:R-:W-:Y:S01]  /*1bb20*/  IMAD.MOV R2, RZ, RZ, -R4 ;  /* 0x000000ffff027224 */ /* 0x000fe200078e0a04 */
[----:B------:R-:W-:Y:S01]  /*1bb30*/  LOP3.LUT R6, RZ, R5, RZ, 0x33, !PT ;  /* 0x00000005ff067212 */ /* 0x000fe200078e33ff */
        /* <DEDUP_REMOVED lines=42> */
.L_x_2941:
        /* <DEDUP_REMOVED lines=9> */
.L_x_3085:
[----:B------:R-:W-:Y:S05]  /*1be70*/  BSYNC B3 ;  /* 0x0000000000037941 */ /* 0x000fea0003800000 */
.L_x_2942:
        /* <DEDUP_REMOVED lines=9> */
.L_x_2945:
[----:B------:R-:W-:Y:S05]  /*1bf10*/  BSYNC B3 ;  /* 0x0000000000037941 */ /* 0x000fea0003800000 */
.L_x_2944:
        /* <DEDUP_REMOVED lines=14> */
.L_x_2946:
        /* <DEDUP_REMOVED lines=13> */
.L_x_3086:
[----:B------:R-:W-:Y:S05]  /*1c0d0*/  BSYNC B3 ;  /* 0x0000000000037941 */ /* 0x000fea0003800000 */
.L_x_2947:
        /* <DEDUP_REMOVED lines=11> */
.L_x_2950:
[----:B------:R-:W-:Y:S05]  /*1c190*/  BSYNC B3 ;  /* 0x0000000000037941 */ /* 0x000fea0003800000 */
.L_x_2949:
        /* <DEDUP_REMOVED lines=11> */
.L_x_2951:
        /* <DEDUP_REMOVED lines=15> */
.L_x_2952:
        /* <DEDUP_REMOVED lines=15> */
.L_x_2953:
        /* <DEDUP_REMOVED lines=15> */
.L_x_2954:
        /* <DEDUP_REMOVED lines=15> */
.L_x_2955:
        /* <DEDUP_REMOVED lines=15> */
.L_x_2956:
        /* <DEDUP_REMOVED lines=15> */
.L_x_2957:
        /* <DEDUP_REMOVED lines=15> */
.L_x_2958:
        /* <DEDUP_REMOVED lines=10> */
.L_x_2940:
[----:B------:R-:W-:Y:S05]  /*1c980*/  BSYNC B1 ;  /* 0x0000000000017941 */ /* 0x000fea0003800000 */
.L_x_2939:
[----:B------:R-:W2:Y:S02]  /*1c990*/  LDL R4, [R1+0x2c] ;  /* 0x00002c0001047983 */ /* 0x000ea40000100800 */
[----:B--2---:R-:W-:-:S07]  /*1c9a0*/  VIADD R0, R4, 0xfffffffd ;  /* 0xfffffffd04007836 */ /* 0x004fce0000000000 */
.L_x_2938:
[----:B------:R-:W-:Y:S05]  /*1c9b0*/  BSYNC B2 ;  /* 0x0000000000027941 */ /* 0x000fea0003800000 */
.L_x_2937:
[----:B------:R-:W2:Y:S01]  /*1c9c0*/  LDL.LU R2, [R1+0x2c] ;  /* 0x00002c0001027983 */ /* 0x000ea20000300800 */
[----:B------:R-:W-:Y:S01]  /*1c9d0*/  VIADD R6, R6, 0xfffffffe ;  /* 0xfffffffe06067836 */ /* 0x000fe20000000000 */
[----:B--2---:R-:W-:-:S04]  /*1c9e0*/  LOP3.LUT R2, RZ, R2, RZ, 0x33, !PT ;  /* 0x00000002ff027212 */ /* 0x004fc800078e33ff */
[----:B------:R-:W-:-:S13]  /*1c9f0*/  ISETP.NE.AND P0, PT, R6, R2, PT ;  /* 0x000000020600720c */ /* 0x000fda0003f05270 */
[----:B------:R-:W-:Y:S05]  /*1ca00*/  @!P0 BRA `(.L_x_2936) ;  /* 0x0000001c00008947 */ /* 0x000fea0003800000 */
.L_x_2999:
[----:B------:R-:W2:Y:S04]  /*1ca10*/  LDL R4, [R1+0x18] ;  /* 0x0000180001047983 */ /* 0x000ea80000100800 */
[----:B------:R-:W0:Y:S04]  /*1ca20*/  LDL.LU R3, [R1+0x4] ;  /* 0x0000040001037983 */ /* 0x000e280000300800 */
        /* <DEDUP_REMOVED lines=34> */
.L_x_2961:
[----:B------:R-:W2:Y:S01]  /*1cc50*/  LDL R2, [R1] ;  /* 0x0000000001027983 */ /* 0x000ea20000100800 */
[----:B------:R-:W-:Y:S01]  /*1cc60*/  SHF.L.U32 R3, R6, 0x1f, RZ ;  /* 0x0000001f06037819 */ /* 0x000fe200000006ff */
[----:B------:R-:W-:Y:S01]  /*1cc70*/  BSSY B2, `(.L_x_2962) ;  /* 0x0000007000027945 */ /* 0x000fe20003800000 */
[----:B0-----:R-:W0:Y:S02]  /*1cc80*/  S2R R4, SR_TID.X ;  /* 0x0000000000047919 */ /* 0x001e240000002100 */
[----:B0-----:R-:W-:-:S04]  /*1cc90*/  LOP3.LUT R4, R4, 0x7f, RZ, 0xc0, !PT ;  /* 0x0000007f04047812 */ /* 0x001fc800078ec0ff */
[----:B------:R-:W-:Y:S01]  /*1cca0*/  ISETP.NE.AND P1, PT, R4, RZ, PT ;  /* 0x000000ff0400720c */ /* 0x000fe20003f25270 */
[----:B--2---:R-:W-:-:S04]  /*1ccb0*/  IMAD R2, R7, 0x8, R2 ;  /* 0x0000000807027824 */ /* 0x004fc800078e0202 */
[----:B------:R-:W0:Y:S02]  /*1ccc0*/  SYNCS.PHASECHK.TRANS64.TRYWAIT P0, [R2+URZ+0x28c40], R3 ;  /* 0x028c4003020075a7 */ /* 0x000e24000800017f */
[----:B0-----:R-:W-:Y:S06]  /*1ccd0*/  @!P0 BRA `(.L_x_2963) ;  /* 0x0000004000948947 */ /* 0x001fec0003800000 */
.L_x_3087:
[----:B------:R-:W-:Y:S05]  /*1cce0*/  BSYNC B2 ;  /* 0x0000000000027941 */ /* 0x000fea0003800000 */
.L_x_2962:
        /* <DEDUP_REMOVED lines=9> */
.L_x_2965:
[----:B------:R-:W-:Y:S05]  /*1cd80*/  BSYNC B2 ;  /* 0x0000000000027941 */ /* 0x000fea0003800000 */
.L_x_2964:
        /* <DEDUP_REMOVED lines=13> */
.L_x_2966:
        /* <DEDUP_REMOVED lines=13> */
.L_x_3088:
[----:B------:R-:W-:Y:S05]  /*1cf30*/  BSYNC B2 ;  /* 0x0000000000027941 */ /* 0x000fea0003800000 */
.L_x_2967:
        /* <DEDUP_REMOVED lines=11> */
.L_x_2970:
[----:B------:R-:W-:Y:S05]  /*1cff0*/  BSYNC B2 ;  /* 0x0000000000027941 */ /* 0x000fea0003800000 */
.L_x_2969:
[----:B01----:R-:W2:Y:S01]  /*1d000*/  LDL R3, [R1] ;  /* 0x0000000001037983 */ /* 0x003ea20000100800 */
        /* <DEDUP_REMOVED lines=9> */
.L_x_2971:
        /* <DEDUP_REMOVED lines=15> */
.L_x_2972:
        /* <DEDUP_REMOVED lines=15> */
.L_x_2973:
        /* <DEDUP_REMOVED lines=15> */
.L_x_2974:
        /* <DEDUP_REMOVED lines=15> */
.L_x_2975:
        /* <DEDUP_REMOVED lines=15> */
.L_x_2976:
        /* <DEDUP_REMOVED lines=15> */
.L_x_2977:
        /* <DEDUP_REMOVED lines=15> */
.L_x_2978:
        /* <DEDUP_REMOVED lines=10> */
.L_x_2960:
[----:B------:R-:W-:Y:S05]  /*1d7d0*/  BSYNC B1 ;  /* 0x0000000000017941 */ /* 0x000fea0003800000 */
.L_x_2959:
[----:B------:R-:W2:Y:S01]  /*1d7e0*/  LDL R5, [R1+0x18] ;  /* 0x0000180001057983 */ /* 0x000ea20000100800 */
[----:B------:R-:W-:Y:S01]  /*1d7f0*/  VIADD R7, R7, 0x1 ;  /* 0x0000000107077836 */ /* 0x000fe20000000000 */
[----:B------:R-:W-:Y:S04]  /*1d800*/  BSSY B1, `(.L_x_2979) ;  /* 0x00000dc000017945 */ /* 0x000fe80003800000 */
[----:B------:R-:W-:-:S04]  /*1d810*/  ISETP.NE.AND P0, PT, R7, 0x2, PT ;  /* 0x000000020700780c */ /* 0x000fc80003f05270 */
[----:B------:R-:W-:Y:S02]  /*1d820*/  SEL R2, RZ, 0x1, P0 ;  /* 0x00000001ff027807 */ /* 0x000fe40000000000 */
[----:B------:R-:W-:Y:S02]  /*1d830*/  SEL R9, R7, RZ, P0 ;  /* 0x000000ff07097207 */ /* 0x000fe40000000000 */
[----:B-----5:R-:W-:Y:S01]  /*1d840*/  LOP3.LUT R8, R6, R2, RZ, 0x3c, !PT ;  /* 0x0000000206087212 */ /* 0x020fe200078e3cff */
[----:B------:R-:W-:-:S04]  /*1d850*/  VIADD R6, R0, 0xffffffff ;  /* 0xffffffff00067836 */ /* 0x000fc80000000000 */
[----:B------:R0:W-:Y:S04]  /*1d860*/  STL [R1+0x10], R8 ;  /* 0x0000100801007387 */ /* 0x0001e80000100800 */
[----:B------:R0:W-:Y:S01]  /*1d870*/  STL [R1+0x4], R9 ;  /* 0x0000040901007387 */ /* 0x0001e20000100800 */
[----:B--2---:R-:W-:-:S13]  /*1d880*/  LOP3.LUT P2, RZ, R5, 0x1, RZ, 0xc0, !PT ;  /* 0x0000000105ff7812 */ /* 0x004fda000784c0ff */
[----:B0-----:R-:W-:Y:S05]  /*1d890*/  @!P2 BRA `(.L_x_2980) ;  /* 0x0000000c0048a947 */ /* 0x001fea0003800000 */
[----:B------:R-:W-:Y:S01]  /*1d8a0*/  ULDC.64 UR4, c[0x0][0x418] ;  /* 0x0001060000047ab9 */ /* 0x000fe20000000a00 */
[----:B------:R-:W-:Y:S01]  /*1d8b0*/  IMAD.MOV.U32 R7, RZ, RZ, R6 ;  /* 0x000000ffff077224 */ /* 0x000fe200078e0006 */
        /* <DEDUP_REMOVED lines=22> */
.L_x_2981:
[----:B------:R-:W2:Y:S01]  /*1da20*/  LDL R2, [R1] ;  /* 0x0000000001027983 */ /* 0x000ea20000100800 */
[----:B------:R-:W-:Y:S01]  /*1da30*/  BSSY B2, `(.L_x_2982) ;  /* 0x0000008000027945 */ /* 0x000fe20003800000 */
[----:B0-----:R-:W0:Y:S02]  /*1da40*/  S2R R4, SR_TID.X ;  /* 0x0000000000047919 */ /* 0x001e240000002100 */
[----:B0-----:R-:W-:-:S04]  /*1da50*/  LOP3.LUT R4, R4, 0x7f, RZ, 0xc0, !PT ;  /* 0x0000007f04047812 */ /* 0x001fc800078ec0ff */
[----:B------:R-:W-:Y:S01]  /*1da60*/  ISETP.NE.AND P1, PT, R4, RZ, PT ;  /* 0x000000ff0400720c */ /* 0x000fe20003f25270 */
[----:B--2---:R-:W-:Y:S01]  /*1da70*/  IMAD R3, R9, 0x8, R2 ;  /* 0x0000000809037824 */ /* 0x004fe200078e0202 */
[----:B------:R-:W-:-:S04]  /*1da80*/  SHF.L.U32 R2, R8, 0x1f, RZ ;  /* 0x0000001f08027819 */ /* 0x000fc800000006ff */
[----:B------:R-:W0:Y:S02]  /*1da90*/  SYNCS.PHASECHK.TRANS64.TRYWAIT P0, [R3+URZ+0x28c40], R2 ;  /* 0x028c4002030075a7 */ /* 0x000e24000800017f */
[----:B0-----:R-:W-:Y:S05]  /*1daa0*/  @!P0 BRA `(.L_x_2983) ;  /* 0x0000003400488947 */ /* 0x001fea0003800000 */
.L_x_3089:
[----:B------:R-:W-:Y:S05]  /*1dab0*/  BSYNC B2 ;  /* 0x0000000000027941 */ /* 0x000fea0003800000 */
.L_x_2982:
        /* <DEDUP_REMOVED lines=9> */
.L_x_2985:
[----:B------:R-:W-:Y:S05]  /*1db50*/  BSYNC B2 ;  /* 0x0000000000027941 */ /* 0x000fea0003800000 */
.L_x_2984:
[----:B------:R-:W2:Y:S04]  /*1db60*/  LDL R8, [R1] ;  /* 0x0000000001087983 */ /* 0x000ea80000100800 */
        /* <DEDUP_REMOVED lines=13> */
.L_x_2986:
        /* <DEDUP_REMOVED lines=13> */
.L_x_3090:
[----:B------:R-:W-:Y:S05]  /*1dd10*/  BSYNC B2 ;  /* 0x0000000000027941 */ /* 0x000fea0003800000 */
.L_x_2987:
        /* <DEDUP_REMOVED lines=11> */
.L_x_2990:
[----:B------:R-:W-:Y:S05]  /*1ddd0*/  BSYNC B2 ;  /* 0x0000000000027941 */ /* 0x000fea0003800000 */
.L_x_2989:
        /* <DEDUP_REMOVED lines=11> */
.L_x_2991:
        /* <DEDUP_REMOVED lines=15> */
.L_x_2992:
        /* <DEDUP_REMOVED lines=15> */
.L_x_2993:
        /* <DEDUP_REMOVED lines=15> */
.L_x_2994:
        /* <DEDUP_REMOVED lines=15> */
.L_x_2995:
        /* <DEDUP_REMOVED lines=15> */
.L_x_2996:
        /* <DEDUP_REMOVED lines=15> */
.L_x_2997:
        /* <DEDUP_REMOVED lines=15> */
.L_x_2998:
        /* <DEDUP_REMOVED lines=10> */
.L_x_2980:
[----:B------:R-:W-:Y:S05]  /*1e5c0*/  BSYNC B1 ;  /* 0x0000000000017941 */ /* 0x000fea0003800000 */
.L_x_2979:
[----:B------:R-:W2:Y:S01]  /*1e5d0*/  LDL R5, [R1+0x24] ;  /* 0x0000240001057983 */ /* 0x000ea20000100800 */
[----:B------:R-:W-:Y:S01]  /*1e5e0*/  VIADD R0, R0, 0xfffffffe ;  /* 0xfffffffe00007836 */ /* 0x000fe20000000000 */
[----:B--2---:R-:W-:-:S13]  /*1e5f0*/  ISETP.GT.AND P0, PT, R6, R5, PT ;  /* 0x000000050600720c */ /* 0x004fda0003f04270 */
[----:B------:R-:W-:Y:S05]  /*1e600*/  @P0 BRA `(.L_x_2999) ;  /* 0xffffffe400000947 */ /* 0x000fea000383ffff */
.L_x_2936:
[----:B------:R-:W-:Y:S05]  /*1e610*/  BSYNC B0 ;  /* 0x0000000000007941 */ /* 0x000fea0003800000 */
.L_x_2935:
        /* <DEDUP_REMOVED lines=24> */
.L_x_3001:
[----:B------:R-:W-:Y:S05]  /*1e7a0*/  BSYNC B0 ;  /* 0x0000000000007941 */ /* 0x000fea0003800000 */
.L_x_3000:
[----:B------:R-:W-:-:S05]  /*1e7b0*/  SEL R0, R0, RZ, P0 ;  /* 0x000000ff00007207 */ /* 0x000fca0000000000 */
[----:B------:R2:W-:Y:S02]  /*1e7c0*/  STL [R1+0x4], R0 ;  /* 0x0000040001007387 */ /* 0x0005e40000100800 */
.L_x_2903:
[----:B------:R-:W-:Y:S05]  /*1e7d0*/  BSYNC B7 ;  /* 0x0000000000077941 */ /* 0x000fea0003800000 */
.L_x_2901:
        /* <DEDUP_REMOVED lines=10> */
[----:B------:R2:W-:Y:S01]  /*1e880*/  STL [R1], R0 ;  /* 0x0000000001007387 */ /* 0x0005e20000100800 */
[----:B------:R-:W-:Y:S06]  /*1e890*/  BAR.ARV 0x4, 0x180 ;  /* 0x0106000000007b1d */ /* 0x000fec0000002000 */
[----:B------:R-:W-:Y:S05]  /*1e8a0*/  BRA `(.L_x_3003) ;  /* 0x0000000800d47947 */ /* 0x000fea0003800000 */
.L_x_3002:
[----:B------:R-:W2:Y:S01]  /*1e8b0*/  S2R R6, SR_TID.X ;  /* 0x0000000000067919 */ /* 0x000ea20000002100 */
[----:B------:R-:W-:Y:S01]  /*1e8c0*/  UMOV UR4, 0xffffffff ;  /* 0xffffffff00047882 */ /* 0x000fe20000000000 */
[----:B--2---:R-:W-:-:S04]  /*1e8d0*/  LOP3.LUT R6, R6, 0x1f, RZ, 0xc0, !PT ;  /* 0x0000001f06067812 */ /* 0x004fc800078ec0ff */
[----:B------:R-:W-:Y:S01]  /*1e8e0*/  ISETP.NE.AND P0, PT, R6, 0x1f, PT ;  /* 0x0000001f0600780c */ /* 0x000fe20003f05270 */
[----:B------:R-:W-:-:S12]  /*1e8f0*/  BRA.DIV UR4, `(.L_x_3004) ;  /* 0x0000002604dc7947 */ /* 0x000fd8000b800000 */
[----:B0-----:R-:W-:Y:S01]  /*1e900*/  IMAD.IADD R5, R19, 0x1, R6 ;  /* 0x0000000113057824 */ /* 0x001fe200078e0206 */
[----:B------:R-:W-:-:S04]  /*1e910*/  ULDC UR4, c[0x0][0xc3c] ;  /* 0x00030f0000047ab9 */ /* 0x000fc80000000800 */
[----:B------:R-:W-:-:S13]  /*1e920*/  ISETP.GE.OR P1, PT, R5, UR4, !P0 ;  /* 0x0000000405007c0c */ /* 0x000fda000c726670 */
[----:B-1----:R-:W0:Y:S02]  /*1e930*/  @!P1 LDC.64 R2, c[0x0][0xc80] ;  /* 0x00032000ff029b82 */ /* 0x002e240000000a00 */
[----:B0-----:R-:W-:-:S06]  /*1e940*/  @!P1 IMAD.WIDE R2, R5, 0x4, R2 ;  /* 0x0000000405029825 */ /* 0x001fcc00078e0202 */
[----:B------:R0:W2:Y:S01]  /*1e950*/  @!P1 LDG.E R3, desc[UR42][R2.64] ;  /* 0x0000002a02039981 */ /* 0x0000a2000c1e1900 */
[C---:B------:R-:W-:Y:S02]  /*1e960*/  ISETP.GE.U32.AND P2, PT, R6.reuse, 0x2, PT ;  /* 0x000000020600780c */ /* 0x040fe40003f46070 */
[C---:B------:R-:W-:Y:S01]  /*1e970*/  ISETP.GE.U32.AND P3, PT, R6.reuse, 0x4, PT ;  /* 0x000000040600780c */ /* 0x040fe20003f66070 */
[----:B------:R-:W-:Y:S01]  /*1e980*/  SHFL.IDX PT, R0, R16, RZ, 0x1f ;  /* 0x00001fff10007589 */ /* 0x000fe200000e0000 */
[C---:B------:R-:W-:Y:S02]  /*1e990*/  ISETP.GE.U32.AND P4, PT, R6.reuse, 0x8, PT ;  /* 0x000000080600780c */ /* 0x040fe40003f86070 */
[C---:B------:R-:W-:Y:S01]  /*1e9a0*/  ISETP.GE.U32.AND P5, PT, R6.reuse, 0x10, PT ;  /* 0x000000100600780c */ /* 0x040fe20003fa6070 */
[----:B------:R-:W-:Y:S01]  /*1e9b0*/  SHFL.IDX PT, R4, R16, 0x1, 0x1f ;  /* 0x00201f0010047f89 */ /* 0x000fe200000e0000 */
        /* <DEDUP_REMOVED lines=19> */
.L_x_3100:
[----:B------:R-:W-:Y:S02]  /*1eaf0*/  ULDC UR4, c[0x0][0xc38] ;  /* 0x00030e0000047ab9 */ /* 0x000fe40000000800 */
[----:B------:R-:W-:-:S04]  /*1eb00*/  IMAD.U32 R5, RZ, RZ, UR4 ;  /* 0x00000004ff057e24 */ /* 0x000fc8000f8e00ff */
[----:B-1----:R-:W-:-:S04]  /*1eb10*/  IMAD R16, R14, R5, RZ ;  /* 0x000000050e107224 */ /* 0x002fc800078e02ff */
[----:B------:R-:W-:-:S05]  /*1eb20*/  IMAD.IADD R4, R4, 0x1, R16 ;  /* 0x0000000104047824 */ /* 0x000fca00078e0210 */
[----:B------:R-:W-:-:S13]  /*1eb30*/  ISETP.GT.AND P6, PT, R4, R0, PT ;  /* 0x000000000400720c */ /* 0x000fda0003fc4270 */
[----:B------:R-:W-:Y:S05]  /*1eb40*/  @P6 BRA `(.L_x_3005) ;  /* 0x00000000009c6947 */ /* 0x000fea0003800000 */
.L_x_3010:
        /* <DEDUP_REMOVED lines=14> */
.L_x_3008:
[----:B------:R-:W-:Y:S05]  /*1ec30*/  BSYNC B0 ;  /* 0x0000000000007941 */ /* 0x000fea0003800000 */
.L_x_3007:
        /* <DEDUP_REMOVED lines=18> */
.L_x_3108:
[----:B------:R-:W-:Y:S02]  /*1ed60*/  ULDC UR4, c[0x0][0xc38] ;  /* 0x00030e0000047ab9 */ /* 0x000fe40000000800 */
[----:B------:R-:W-:-:S04]  /*1ed70*/  IMAD.U32 R5, RZ, RZ, UR4 ;  /* 0x00000004ff057e24 */ /* 0x000fc8000f8e00ff */
[----:B-1----:R-:W-:-:S04]  /*1ed80*/  IMAD R16, R14, R5, RZ ;  /* 0x000000050e107224 */ /* 0x002fc800078e02ff */
[----:B------:R-:W-:-:S05]  /*1ed90*/  IMAD.IADD R4, R16, 0x1, R4 ;  /* 0x0000000110047824 */ /* 0x000fca00078e0204 */
[----:B------:R-:W-:-:S13]  /*1eda0*/  ISETP.GT.AND P6, PT, R4, R0, PT ;  /* 0x000000000400720c */ /* 0x000fda0003fc4270 */
[----:B------:R-:W-:Y:S05]  /*1edb0*/  @!P6 BRA `(.L_x_3010) ;  /* 0xfffffffc0064e947 */ /* 0x000fea000383ffff */
.L_x_3005:
        /* <DEDUP_REMOVED lines=8> */
.L_x_3112:
[----:B------:R-:W-:Y:S01]  /*1ee40*/  ISETP.NE.AND P0, PT, R4, RZ, PT ;  /* 0x000000ff0400720c */ /* 0x000fe20003f05270 */
[----:B------:R-:W-:-:S12]  /*1ee50*/  IMAD.MOV.U32 R4, RZ, RZ, RZ ;  /* 0x000000ffff047224 */ /* 0x000fd800078e00ff */
[----:B------:R-:W-:Y:S05]  /*1ee60*/  @!P0 BRA `(.L_x_3012) ;  /* 0x0000000000108947 */ /* 0x000fea0003800000 */
[----:B------:R-:W-:Y:S01]  /*1ee70*/  UMOV UR4, 0xffffffff ;  /* 0xffffffff00047882 */ /* 0x000fe20000000000 */
[----:B------:R-:W-:Y:S02]  /*1ee80*/  VIADD R12, R6, 0xffffffff ;  /* 0xffffffff060c7836 */ /* 0x000fe40000000000 */
[----:B------:R-:W-:Y:S05]  /*1ee90*/  BRA.DIV UR4, `(.L_x_3013) ;  /* 0x0000002a04a07947 */ /* 0x000fea000b800000 */
[----:B------:R3:W4:Y:S02]  /*1eea0*/  SHFL.IDX PT, R4, R3, R12, 0x1f ;  /* 0x00001f0c03047589 */ /* 0x00072400000e0000 */
.L_x_3012:
        /* <DEDUP_REMOVED lines=35> */
[----:B------:R-:W-:-:S04]  /*1f0e0*/  VIADDMNMX R5, R3, R5, R7, PT ;  /* 0x0000000503057246 */ /* 0x000fc80003800107 */
        /* <DEDUP_REMOVED lines=20> */
[----:B------:R-:W-:Y:S01]  /*1f230*/  ISETP.GE.AND P2, PT, R3, RZ, PT ;  /* 0x000000ff0300720c */ /* 0x000fe20003f46270 */
[----:B------:R-:W-:-:S06]  /*1f240*/  IMAD.IADD R3, R0, 0x1, R4 ;  /* 0x0000000100037824 */ /* 0x000fcc00078e0204 */
[----:B------:R-:W-:-:S06]  /*1f250*/  @P0 VIADD R2, R2, 0x1 ;  /* 0x0000000102020836 */ /* 0x000fcc0000000000 */
[----:B------:R-:W-:Y:S01]  /*1f260*/  @!P2 IMAD.MOV R2, RZ, RZ, -R2 ;  /* 0x000000ffff02a224 */ /* 0x000fe200078e0a02 */
[----:B------:R-:W-:Y:S01]  /*1f270*/  @!P1 LOP3.LUT R2, RZ, R5, RZ, 0x33, !PT ;  /* 0x00000005ff029212 */ /* 0x000fe200078e33ff */
[----:B------:R-:W-:-:S04]  /*1f280*/  IMAD.MOV R5, RZ, RZ, -R5 ;  /* 0x000000ffff057224 */ /* 0x000fc800078e0a05 */
[----:B------:R-:W-:Y:S01]  /*1f290*/  IMAD R18, R2, R5, R3 ;  /* 0x0000000502127224 */ /* 0x000fe200078e0203 */
[----:B------:R-:W-:-:S05]  /*1f2a0*/  LOP3.LUT R2, RZ, R2, RZ, 0x33, !PT ;  /* 0x00000002ff027212 */ /* 0x000fca00078e33ff */
[----:B------:R-:W-:Y:S01]  /*1f2b0*/  IMAD.IADD R17, R17, 0x1, R2 ;  /* 0x0000000111117824 */ /* 0x000fe200078e0202 */
[----:B------:R-:W-:Y:S06]  /*1f2c0*/  BRA `(.L_x_3014) ;  /* 0x00000000001c7947 */ /* 0x000fec0003800000 */
.L_x_3006:
[----:B------:R-:W-:Y:S01]  /*1f2d0*/  UMOV UR4, URZ ;  /* 0x0000003f00047c82 */ /* 0x000fe20008000000 */
[----:B------:R-:W-:Y:S01]  /*1f2e0*/  UMOV UR5, URZ ;  /* 0x0000003f00057c82 */ /* 0x000fe20008000000 */
[----:B------:R-:W-:Y:S01]  /*1f2f0*/  ULDC UR6, c[0x0][0xc3c] ;  /* 0x00030f0000067ab9 */ /* 0x000fe20000000800 */
[----:B------:R-:W-:Y:S02]  /*1f300*/  IMAD.MOV.U32 R16, RZ, RZ, R0 ;  /* 0x000000ffff107224 */ /* 0x000fe400078e0000 */
[----:B------:R-:W-:Y:S02]  /*1f310*/  IMAD.U32 R17, RZ, RZ, UR4 ;  /* 0x00000004ff117e24 */ /* 0x000fe4000f8e00ff */
[----:B------:R-:W-:Y:S02]  /*1f320*/  IMAD.U32 R18, RZ, RZ, UR5 ;  /* 0x00000005ff127e24 */ /* 0x000fe4000f8e00ff */
[----:B------:R-:W-:-:S07]  /*1f330*/  IMAD.U32 R19, RZ, RZ, UR6 ;  /* 0x00000006ff137e24 */ /* 0x000fce000f8e00ff */
.L_x_3014:
[----:B------:R1:W2:Y:S01]  /*1f340*/  LDL R2, [R1] ;  /* 0x0000000001027983 */ /* 0x0002a20000100800 */
[----:B------:R-:W3:Y:S01]  /*1f350*/  S2R R0, SR_TID.X ;  /* 0x0000000000007919 */ /* 0x000ee20000002100 */
[----:B------:R-:W-:Y:S05]  /*1f360*/  WARPSYNC.ALL ;  /* 0x0000000000007948 */ /* 0x000fea0003800000 */
[----:B---3--:R-:W-:Y:S01]  /*1f370*/  LOP3.LUT R0, R0, 0x1f, RZ, 0xc0, !PT ;  /* 0x0000001f00007812 */ /* 0x008fe200078ec0ff */
[----:B------:R-:W-:Y:S03]  /*1f380*/  BAR.SYNC.DEFER_BLOCKING 0x4, 0x180 ;  /* 0x0106000000007b1d */ /* 0x000fe60000010000 */
[----:B------:R-:W-:-:S13]  /*1f390*/  ISETP.NE.AND P0, PT, R0, RZ, PT ;  /* 0x000000ff0000720c */ /* 0x000fda0003f05270 */
[----:B0-----:R-:W2:Y:S01]  /*1f3a0*/  @!P0 S2R R3, SR_CgaCtaId ;  /* 0x0000000000038919 */ /* 0x001ea20000008800 */
[----:B------:R-:W-:-:S04]  /*1f3b0*/  @!P0 MOV R0, 0x400 ;  /* 0x0000040000008802 */ /* 0x000fc80000000f00 */
[----:B--2---:R-:W-:-:S05]  /*1f3c0*/  @!P0 LEA R2, R3, R0, 0x18 ;  /* 0x0000000003028211 */ /* 0x004fca00078ec0ff */
[----:B------:R1:W-:Y:S04]  /*1f3d0*/  @!P0 STS.128 [R2+0x28cd0], R16 ;  /* 0x028cd01002008388 */ /* 0x0003e80000000c00 */
[----:B------:R1:W-:Y:S01]  /*1f3e0*/  @!P0 STL [R1], R2 ;  /* 0x0000000201008387 */ /* 0x0003e20000100800 */
[----:B------:R-:W-:Y:S06]  /*1f3f0*/  BAR.ARV 0x5, 0x180 ;  /* 0x0146000000007b1d */ /* 0x000fec0000002000 */
.L_x_3003:
[----:B------:R-:W-:Y:S02]  /*1f400*/  ULDC UR4, c[0x0][0xc3c] ;  /* 0x00030f0000047ab9 */ /* 0x000fe40000000800 */
[----:B---3--:R-:W-:-:S13]  /*1f410*/  ISETP.GE.AND P0, PT, R19, UR4, PT ;  /* 0x0000000413007c0c */ /* 0x008fda000bf06270 */
[----:B------:R-:W-:Y:S05]  /*1f420*/  @!P0 BRA `(.L_x_3015) ;  /* 0xffffff7c00808947 */ /* 0x000fea000383ffff */
[----:B------:R-:W-:Y:S05]  /*1f430*/  BSYNC B8 ;  /* 0x0000000000087941 */ /* 0x000fea0003800000 */
.L_x_2835:
[----:B--2---:R-:W2:Y:S01]  /*1f440*/  LDL.LU R0, [R1+0x48] ;  /* 0x0000480001007983 */ /* 0x004ea20000300800 */
[----:B------:R-:W-:Y:S01]  /*1f450*/  BSSY B0, `(.L_x_3016) ;  /* 0x000000b000007945 */ /* 0x000fe20003800000 */
[----:B0-----:R-:W0:Y:S01]  /*1f460*/  S2R R5, SR_CgaCtaId ;  /* 0x0000000000057919 */ /* 0x001e220000008800 */
[----:B--2---:R-:W-:-:S05]  /*1f470*/  VIADD R0, R0, 0x1 ;  /* 0x0000000100007836 */ /* 0x004fca0000000000 */
[----:B-1----:R-:W-:-:S04]  /*1f480*/  LEA.HI R2, R0, R0, RZ, 0x1 ;  /* 0x0000000000027211 */ /* 0x002fc800078f08ff */
[----:B------:R-:W-:-:S05]  /*1f490*/  LOP3.LUT R3, R2, 0xfffffffe, RZ, 0xc0, !PT ;  /* 0xfffffffe02037812 */ /* 0x000fca00078ec0ff */
[----:B------:R-:W-:Y:S01]  /*1f4a0*/  IMAD.IADD R3, R0, 0x1, -R3 ;  /* 0x0000000100037824 */ /* 0x000fe200078e0a03 */
[----:B------:R-:W-:-:S04]  /*1f4b0*/  MOV R0, 0x400 ;  /* 0x0000040000007802 */ /* 0x000fc80000000f00 */
[----:B0-----:R-:W-:Y:S02]  /*1f4c0*/  LEA R0, R5, R0, 0x18 ;  /* 0x0000000005007211 */ /* 0x001fe400078ec0ff */
[----:B------:R-:W-:-:S04]  /*1f4d0*/  SHF.L.U32 R3, R3, 0x1f, RZ ;  /* 0x0000001f03037819 */ /* 0x000fc800000006ff */
[----:B------:R-:W0:Y:S02]  /*1f4e0*/  SYNCS.PHASECHK.TRANS64.TRYWAIT P0, [R0+URZ+0x28c20], R3 ;  /* 0x028c2003000075a7 */ /* 0x000e24000800017f */
[----:B0-----:R-:W-:Y:S05]  /*1f4f0*/  @!P0 BRA `(.L_x_3017) ;  /* 0x0000002400308947 */ /* 0x001fea0003800000 */
.L_x_3115:
[----:B------:R-:W-:Y:S05]  /*1f500*/  BSYNC B0 ;  /* 0x0000000000007941 */ /* 0x000fea0003800000 */
.L_x_3016:
[----:B------:R-:W-:-:S03]  /*1f510*/  UMOV UR4, 0xffffffff ;  /* 0xffffffff00047882 */ /* 0x000fc60000000000 */
[----:B------:R-:W-:Y:S05]  /*1f520*/  BRA.DIV UR4, `(.L_x_3018) ;  /* 0x0000002604387947 */ /* 0x000fea000b800000 */
[----:B------:R-:W1:Y:S02]  /*1f530*/  S2R R2, SR_TID.X ;  /* 0x0000000000027919 */ /* 0x000e640000002100 */
[----:B-1----:R-:W-:-:S04]  /*1f540*/  SHF.R.U32.HI R2, RZ, 0x5, R2 ;  /* 0x00000005ff027819 */ /* 0x002fc80000011602 */
[----:B------:R-:W-:-:S05]  /*1f550*/  LOP3.LUT R2, R2, 0x3, RZ, 0xc0, !PT ;  /* 0x0000000302027812 */ /* 0x000fca00078ec0ff */
[----:B------:R1:W2:Y:S02]  /*1f560*/  SHFL.IDX PT, R14, R2, RZ, 0x1f ;  /* 0x00001fff020e7589 */ /* 0x0002a400000e0000 */
.L_x_3118:
[----:B--2---:R-:W-:-:S13]  /*1f570*/  ISETP.NE.AND P0, PT, R14, RZ, PT ;  /* 0x000000ff0e00720c */ /* 0x004fda0003f05270 */
[----:B------:R-:W-:Y:S05]  /*1f580*/  @P0 BRA `(.L_x_2616) ;  /* 0x0000000000940947 */ /* 0x000fea0003800000 */
[----:B------:R-:W-:-:S03]  /*1f590*/  UMOV UR4, 0xffffffff ;  /* 0xffffffff00047882 */ /* 0x000fc60000000000 */
[----:B------:R-:W-:Y:S05]  /*1f5a0*/  BRA.DIV UR4, `(.L_x_3019) ;  /* 0x00000026044c7947 */ /* 0x000fea000b800000 */
[----:B------:R-:W-:-:S13]  /*1f5b0*/  ELECT P6, URZ, PT ;  /* 0x00000000003f782f */ /* 0x000fda00038c0000 */
.L_x_3121:
[----:B------:R-:W-:Y:S05]  /*1f5c0*/  @!P6 BRA `(.L_x_2616) ;  /* 0x000000000084e947 */ /* 0x000fea0003800000 */
[----:B------:R-:W-:-:S06]  /*1f5d0*/  ULOP3.LUT UR4, UR36, 0x2, URZ, 0xfc, !UPT ;  /* 0x0000000224047892 */ /* 0x000fcc000f8efc3f */
[----:B-1----:R-:W-:-:S05]  /*1f5e0*/  IMAD.U32 R2, RZ, RZ, UR4 ;  /* 0x00000004ff027e24 */ /* 0x002fca000f8e00ff */
[----:B------:R-:W-:-:S13]  /*1f5f0*/  ISETP.NE.AND P2, PT, R2, 0x3, PT ;  /* 0x000000030200780c */ /* 0x000fda0003f45270 */
[----:B------:R-:W-:Y:S05]  /*1f600*/  @!P2 BRA `(.L_x_3020) ;  /* 0x000000000004a947 */ /* 0x000fea0003800000 */
[----:B------:R-:W-:Y:S01]  /*1f610*/  BPT.TRAP 0x1 ;  /* 0x000000040000795c */ /* 0x000fe20000300000 */
.L_x_3020:
        /* <DEDUP_REMOVED lines=14> */
.L_x_3122:
[----:B------:R-:W1:Y:S02]  /*1f700*/  SYNCS.PHASECHK.TRANS64.TRYWAIT P0, [R7+URZ], R2 ;  /* 0x00000002070075a7 */ /* 0x000e64000800017f */
[----:B-1----:R-:W-:Y:S05]  /*1f710*/  @!P0 BRA `(.L_x_3022) ;  /* 0x0000002400248947 */ /* 0x002fea0003800000 */
.L_x_3123:
[----:B------:R-:W-:Y:S05]  /*1f720*/  @!P2 BRA `(.L_x_3023) ;  /* 0x000000000004a947 */ /* 0x000fea0003800000 */
[----:B------:R-:W-:Y:S01]  /*1f730*/  BPT.TRAP 0x1 ;  /* 0x000000040000795c */ /* 0x000fe20000300000 */
.L_x_3023:
[----:B------:R-:W2:Y:S01]  /*1f740*/  LDL.LU R4, [R1+0x4] ;  /* 0x0000040001047983 */ /* 0x000ea20000300800 */
[----:B------:R-:W-:-:S04]  /*1f750*/  VIADD R0, R0, 0x28c60 ;  /* 0x00028c6000007836 */ /* 0x000fc80000000000 */
[----:B--2---:R-:W-:-:S04]  /*1f760*/  IMAD R4, R4, 0x8, R0 ;  /* 0x0000000804047824 */ /* 0x004fc800078e0200 */
[----:B------:R-:W2:Y:S02]  /*1f770*/  SYNCS.PHASECHK.TRANS64.TRYWAIT P0, [R4+URZ], R5 ;  /* 0x00000005040075a7 */ /* 0x000ea4000800017f */
[----:B--2---:R-:W-:Y:S05]  /*1f780*/  @!P0 BRA `(.L_x_3024) ;  /* 0x00000024001c8947 */ /* 0x004fea0003800000 */
.L_x_3124:
[----:B------:R-:W-:-:S07]  /*1f790*/  IMAD R3, R3, 0x8, R0 ;  /* 0x0000000803037824 */ /* 0x000fce00078e0200 */
.L_x_3025:
[----:B---3--:R3:W4:Y:S02]  /*1f7a0*/  SYNCS.PHASECHK.TRANS64.TRYWAIT P0, [R3+URZ], R2 ;  /* 0x00000002030075a7 */ /* 0x008724000800017f */
[----:B----4-:R-:W-:Y:S05]  /*1f7b0*/  @!P0 NANOSLEEP.SYNCS 0x989680 ;  /* 0x009896800000895d */ /* 0x010fea0003900000 */
[----:B------:R-:W4:Y:S02]  /*1f7c0*/  @!P0 SYNCS.PHASECHK.TRANS64 P0, [R3+URZ], R2 ;  /* 0x00000002030085a7 */ /* 0x000f24000800007f */
[----:B----4-:R-:W-:Y:S05]  /*1f7d0*/  @!P0 BRA `(.L_x_3025) ;  /* 0xfffffffc00f08947 */ /* 0x010fea000383ffff */
.L_x_2616:
[----:B------:R-:W-:Y:S05]  /*1f7e0*/  BSYNC B9 ;  /* 0x0000000000097941 */ /* 0x000fea0003800000 */
.L_x_2613:
[----:B------:R-:W-:Y:S05]  /*1f7f0*/  EXIT ;  /* 0x000000000000794d */ /* 0x000fea0003800000 */
.L_x_2640:
[----:B0-----:R0:W1:Y:S02]  /*1f800*/  SYNCS.PHASECHK.TRANS64.TRYWAIT P5, [R64+URZ+0x28c90], R43 ;  /* 0x028c902b400075a7 */ /* 0x00106400080a017f */
[----:B-1----:R-:W-:Y:S05]  /*1f810*/  @!P5 NANOSLEEP.SYNCS 0x989680 ;  /* 0x009896800000d95d */ /* 0x002fea0003900000 */
[----:B------:R-:W1:Y:S02]  /*1f820*/  @!P5 SYNCS.PHASECHK.TRANS64 P5, [R64+URZ+0x28c90], R43 ;  /* 0x028c902b4000d5a7 */ /* 0x000e6400080a007f */
[----:B-1----:R-:W-:Y:S05]  /*1f830*/  @!P5 BRA `(.L_x_2640) ;  /* 0xfffffffc00f0d947 */ /* 0x002fea000383ffff */
[----:B------:R-:W-:Y:S05]  /*1f840*/  BRA `(.L_x_3026) ;  /* 0xfffffe30007c7947 */ /* 0x000fea000383ffff */
.L_x_2650:
[----:B0-----:R0:W1:Y:S02]  /*1f850*/  SYNCS.PHASECHK.TRANS64.TRYWAIT P5, [R64+URZ+0x28c90], R43 ;  /* 0x028c902b400075a7 */ /* 0x00106400080a017f */
[----:B-1----:R-:W-:Y:S05]  /*1f860*/  @!P5 NANOSLEEP.SYNCS 0x989680 ;  /* 0x009896800000d95d */ /* 0x002fea0003900000 */
[----:B------:R-:W1:Y:S02]  /*1f870*/  @!P5 SYNCS.PHASECHK.TRANS64 P5, [R64+URZ+0x28c90], R43 ;  /* 0x028c902b4000d5a7 */ /* 0x000e6400080a007f */
[----:B-1----:R-:W-:Y:S05]  /*1f880*/  @!P5 BRA `(.L_x_2650) ;  /* 0xfffffffc00f0d947 */ /* 0x002fea000383ffff */
[----:B------:R-:W-:Y:S05]  /*1f890*/  BRA `(.L_x_3027) ;  /* 0xfffffe3800f47947 */ /* 0x000fea000383ffff */
.L_x_2655:
[----:B0-----:R0:W1:Y:S02]  /*1f8a0*/  SYNCS.PHASECHK.TRANS64.TRYWAIT P5, [R64+URZ+0x28c90], R43 ;  /* 0x028c902b400075a7 */ /* 0x00106400080a017f */
[----:B-1----:R-:W-:Y:S05]  /*1f8b0*/  @!P5 NANOSLEEP.SYNCS 0x989680 ;  /* 0x009896800000d95d */ /* 0x002fea0003900000 */
[----:B------:R-:W1:Y:S02]  /*1f8c0*/  @!P5 SYNCS.PHASECHK.TRANS64 P5, [R64+URZ+0x28c90], R43 ;  /* 0x028c902b4000d5a7 */ /* 0x000e6400080a007f */
[----:B-1----:R-:W-:Y:S05]  /*1f8d0*/  @!P5 BRA `(.L_x_2655) ;  /* 0xfffffffc00f0d947 */ /* 0x002fea000383ffff */
[----:B------:R-:W-:Y:S05]  /*1f8e0*/  BRA `(.L_x_3028) ;  /* 0xfffffe44002c7947 */ /* 0x000fea000383ffff */
.L_x_2659:
[----:B--2---:R2:W0:Y:S02]  /*1f8f0*/  SYNCS.PHASECHK.TRANS64.TRYWAIT P5, [R64+URZ+0x28cb0], R43 ;  /* 0x028cb02b400075a7 */ /* 0x00442400080a017f */
[----:B0-----:R-:W-:Y:S05]  /*1f900*/  @!P5 NANOSLEEP.SYNCS 0x989680 ;  /* 0x009896800000d95d */ /* 0x001fea0003900000 */
[----:B------:R-:W0:Y:S02]  /*1f910*/  @!P5 SYNCS.PHASECHK.TRANS64 P5, [R64+URZ+0x28cb0], R43 ;  /* 0x028cb02b4000d5a7 */ /* 0x000e2400080a007f */
[----:B0-----:R-:W-:Y:S05]  /*1f920*/  @!P5 BRA `(.L_x_2659) ;  /* 0xfffffffc00f0d947 */ /* 0x001fea000383ffff */
[----:B------:R-:W-:Y:S05]  /*1f930*/  BRA `(.L_x_3029) ;  /* 0xfffffe4400a87947 */ /* 0x000fea000383ffff */
.L_x_2678:
[----:B0-----:R0:W1:Y:S02]  /*1f940*/  SYNCS.PHASECHK.TRANS64.TRYWAIT P1, [R22+URZ+0x28c50], R3 ;  /* 0x028c5003160075a7 */ /* 0x001064000802017f */
[----:B-1----:R-:W-:Y:S05]  /*1f950*/  @!P1 NANOSLEEP.SYNCS 0x989680 ;  /* 0x009896800000995d */ /* 0x002fea0003900000 */
[----:B------:R-:W1:Y:S02]  /*1f960*/  @!P1 SYNCS.PHASECHK.TRANS64 P1, [R22+URZ+0x28c50], R3 ;  /* 0x028c5003160095a7 */ /* 0x000e64000802007f */
[----:B-1----:R-:W-:Y:S05]  /*1f970*/  @!P1 BRA `(.L_x_2678) ;  /* 0xfffffffc00f09947 */ /* 0x002fea000383ffff */
[----:B------:R-:W-:Y:S05]  /*1f980*/  BRA `(.L_x_3030) ;  /* 0xfffffe5400d07947 */ /* 0x000fea000383ffff */
.L_x_2685:
[----:B-1----:R1:W2:Y:S02]  /*1f990*/  SYNCS.PHASECHK.TRANS64.TRYWAIT P2, [R0+URZ+0x28c50], R5 ;  /* 0x028c5005000075a7 */ /* 0x0022a4000804017f */
[----:B--2---:R-:W-:Y:S05]  /*1f9a0*/  @!P2 NANOSLEEP.SYNCS 0x989680 ;  /* 0x009896800000a95d */ /* 0x004fea0003900000 */
[----:B------:R-:W2:Y:S02]  /*1f9b0*/  @!P2 SYNCS.PHASECHK.TRANS64 P2, [R0+URZ+0x28c50], R5 ;  /* 0x028c50050000a5a7 */ /* 0x000ea4000804007f */
[----:B--2---:R-:W-:Y:S05]  /*1f9c0*/  @!P2 BRA `(.L_x_2685) ;  /* 0xfffffffc00f0a947 */ /* 0x004fea000383ffff */
[----:B------:R-:W-:Y:S05]  /*1f9d0*/  BRA `(.L_x_2684) ;  /* 0xfffffe6000f87947 */ /* 0x000fea000383ffff */
.L_x_2706:
        /* <DEDUP_REMOVED lines=8> */
.L_x_3032:
[----:B------:R-:W-:Y:S05]  /*1fa60*/  BSYNC B1 ;  /* 0x0000000000017941 */ /* 0x000fea0003800000 */
.L_x_3031:
        /* <DEDUP_REMOVED lines=8> */
.L_x_3033:
[----:B------:R-:W-:Y:S02]  /*1faf0*/  IMAD.MOV.U32 R13, RZ, RZ, R8 ;  /* 0x000000ffff0d7224 */ /* 0x000fe400078e0008 */
[----:B------:R-:W-:-:S07]  /*1fb00*/  IMAD.MOV.U32 R0, RZ, RZ, R14 ;  /* 0x000000ffff007224 */ /* 0x000fce00078e000e */
[----:B------:R-:W-:Y:S05]  /*1fb10*/  WARPSYNC.COLLECTIVE R15, `(.L_x_3034) ;  /* 0x000000000f087348 */ /* 0x000fea0003c00000 */
[----:B------:R0:W1:Y:S02]  /*1fb20*/  SHFL.IDX P6, R14, R13, R12, R11 ;  /* 0x0000000c0d0e7389 */ /* 0x00006400000c000b */
[----:B01----:R-:W-:Y:S01]  /*1fb30*/  ENDCOLLECTIVE ;  /* 0x000000000000791b */ /* 0x003fe20003800000 */
.L_x_3034:
[----:B------:R-:W-:Y:S02]  /*1fb40*/  IMAD.MOV.U32 R13, RZ, RZ, R7 ;  /* 0x000000ffff0d7224 */ /* 0x000fe400078e0007 */
[----:B------:R-:W-:-:S07]  /*1fb50*/  IMAD.MOV.U32 R5, RZ, RZ, R14 ;  /* 0x000000ffff057224 */ /* 0x000fce00078e000e */
[----:B------:R-:W-:Y:S05]  /*1fb60*/  WARPSYNC.COLLECTIVE R15, `(.L_x_3035) ;  /* 0x000000000f087348 */ /* 0x000fea0003c00000 */
[----:B------:R0:W1:Y:S02]  /*1fb70*/  SHFL.IDX P6, R14, R13, R12, R11 ;  /* 0x0000000c0d0e7389 */ /* 0x00006400000c000b */
[----:B01----:R-:W-:Y:S01]  /*1fb80*/  ENDCOLLECTIVE ;  /* 0x000000000000791b */ /* 0x003fe20003800000 */
.L_x_3035:
[----:B------:R-:W-:Y:S05]  /*1fb90*/  BRA `(.L_x_3036) ;  /* 0xfffffe7c007c7947 */ /* 0x000fea000383ffff */
.L_x_2709:
[----:B------:R-:W-:Y:S01]  /*1fba0*/  BSSY B1, `(.L_x_3037) ;  /* 0x0000008000017945 */ /* 0x000fe20003800000 */
[----:B------:R-:W-:Y:S02]  /*1fbb0*/  IMAD.MOV.U32 R13, RZ, RZ, R6 ;  /* 0x000000ffff0d7224 */ /* 0x000fe400078e0006 */
[----:B------:R-:W-:Y:S02]  /*1fbc0*/  IMAD.MOV.U32 R12, RZ, RZ, 0x1 ;  /* 0x00000001ff0c7424 */ /* 0x000fe400078e00ff */
[----:B------:R-:W-:Y:S02]  /*1fbd0*/  IMAD.MOV.U32 R11, RZ, RZ, 0x1c1f ;  /* 0x00001c1fff0b7424 */ /* 0x000fe400078e00ff */
[----:B------:R-:W-:-:S07]  /*1fbe0*/  IMAD.MOV.U32 R15, RZ, RZ, -0x1 ;  /* 0xffffffffff0f7424 */ /* 0x000fce00078e00ff */
[----:B0---4-:R-:W-:Y:S05]  /*1fbf0*/  WARPSYNC.COLLECTIVE R15, `(.L_x_3038) ;  /* 0x000000000f087348 */ /* 0x011fea0003c00000 */
[----:B----4-:R1:W2:Y:S02]  /*1fc00*/  SHFL.IDX P6, R14, R13, R12, R11 ;  /* 0x0000000c0d0e7389 */ /* 0x0102a400000c000b */
[----:B012---:R-:W-:Y:S01]  /*1fc10*/  ENDCOLLECTIVE ;  /* 0x000000000000791b */ /* 0x007fe20003800000 */
.L_x_3038:
[----:B------:R-:W-:Y:S05]  /*1fc20*/  BSYNC B1 ;  /* 0x0000000000017941 */ /* 0x000fea0003800000 */
.L_x_3037:
[----:B------:R-:W-:Y:S02]  /*1fc30*/  IMAD.MOV.U32 R13, RZ, RZ, R4 ;  /* 0x000000ffff0d7224 */ /* 0x000fe400078e0004 */
[----:B------:R-:W-:Y:S02]  /*1fc40*/  IMAD.MOV.U32 R12, RZ, RZ, 0x1 ;  /* 0x00000001ff0c7424 */ /* 0x000fe400078e00ff */
[----:B------:R-:W-:Y:S02]  /*1fc50*/  IMAD.MOV.U32 R11, RZ, RZ, 0x1c1f ;  /* 0x00001c1fff0b7424 */ /* 0x000fe400078e00ff */
[----:B------:R-:W-:Y:S02]  /*1fc60*/  IMAD.MOV.U32 R15, RZ, RZ, -0x1 ;  /* 0xffffffffff0f7424 */ /* 0x000fe400078e00ff */
[----:B------:R-:W-:-:S07]  /*1fc70*/  IMAD.MOV.U32 R3, RZ, RZ, R14 ;  /* 0x000000ffff037224 */ /* 0x000fce00078e000e */
[----:B------:R-:W-:Y:S05]  /*1fc80*/  WARPSYNC.COLLECTIVE R15, `(.L_x_3039) ;  /* 0x000000000f087348 */ /* 0x000fea0003c00000 */
[----:B------:R0:W1:Y:S02]  /*1fc90*/  SHFL.IDX P6, R14, R13, R12, R11 ;  /* 0x0000000c0d0e7389 */ /* 0x00006400000c000b */
[----:B01----:R-:W-:Y:S01]  /*1fca0*/  ENDCOLLECTIVE ;  /* 0x000000000000791b */ /* 0x003fe20003800000 */
.L_x_3039:
[----:B------:R-:W-:Y:S02]  /*1fcb0*/  IMAD.MOV.U32 R13, RZ, RZ, R8 ;  /* 0x000000ffff0d7224 */ /* 0x000fe400078e0008 */
[----:B------:R-:W-:-:S07]  /*1fcc0*/  IMAD.MOV.U32 R0, RZ, RZ, R14 ;  /* 0x000000ffff007224 */ /* 0x000fce00078e000e */
[----:B------:R-:W-:Y:S05]  /*1fcd0*/  WARPSYNC.COLLECTIVE R15, `(.L_x_3040) ;  /* 0x000000000f087348 */ /* 0x000fea0003c00000 */
[----:B------:R0:W1:Y:S02]  /*1fce0*/  SHFL.IDX P6, R14, R13, R12, R11 ;  /* 0x0000000c0d0e7389 */ /* 0x00006400000c000b */
[----:B01----:R-:W-:Y:S01]  /*1fcf0*/  ENDCOLLECTIVE ;  /* 0x000000000000791b */ /* 0x003fe20003800000 */
.L_x_3040:
[----:B------:R-:W-:Y:S02]  /*1fd00*/  IMAD.MOV.U32 R13, RZ, RZ, R7 ;  /* 0x000000ffff0d7224 */ /* 0x000fe400078e0007 */
[----:B------:R-:W-:-:S07]  /*1fd10*/  IMAD.MOV.U32 R5, RZ, RZ, R14 ;  /* 0x000000ffff057224 */ /* 0x000fce00078e000e */
[----:B------:R-:W-:Y:S05]  /*1fd20*/  WARPSYNC.COLLECTIVE R15, `(.L_x_3041) ;  /* 0x000000000f087348 */ /* 0x000fea0003c00000 */
[----:B------:R0:W1:Y:S02]  /*1fd30*/  SHFL.IDX P6, R14, R13, R12, R11 ;  /* 0x0000000c0d0e7389 */ /* 0x00006400000c000b */
[----:B01----:R-:W-:Y:S01]  /*1fd40*/  ENDCOLLECTIVE ;  /* 0x000000000000791b */ /* 0x003fe20003800000 */
.L_x_3041:
[----:B------:R-:W-:Y:S05]  /*1fd50*/  BRA `(.L_x_3042) ;  /* 0xfffffe7c00d87947 */ /* 0x000fea000383ffff */
.L_x_2713:
[----:B0-----:R0:W1:Y:S02]  /*1fd60*/  SYNCS.PHASECHK.TRANS64.TRYWAIT P0, [R2+URZ+0x28c00], R35 ;  /* 0x028c0023020075a7 */ /* 0x001064000800017f */
[----:B-1----:R-:W-:Y:S05]  /*1fd70*/  @!P0 NANOSLEEP.SYNCS 0x989680 ;  /* 0x009896800000895d */ /* 0x002fea0003900000 */
[----:B------:R-:W1:Y:S02]  /*1fd80*/  @!P0 SYNCS.PHASECHK.TRANS64 P0, [R2+URZ+0x28c00], R35 ;  /* 0x028c0023020085a7 */ /* 0x000e64000800007f */
[----:B-1----:R-:W-:Y:S05]  /*1fd90*/  @!P0 BRA `(.L_x_2713) ;  /* 0xfffffffc00f08947 */ /* 0x002fea000383ffff */
[----:B------:R-:W-:Y:S05]  /*1fda0*/  BRA `(.L_x_3043) ;  /* 0xfffffe8000c07947 */ /* 0x000fea000383ffff */
.L_x_2721:
        /* <DEDUP_REMOVED lines=8> */
.L_x_3045:
[----:B------:R-:W-:Y:S05]  /*1fe30*/  BSYNC B1 ;  /* 0x0000000000017941 */ /* 0x000fea0003800000 */
.L_x_3044:
        /* <DEDUP_REMOVED lines=8> */
.L_x_3046:
[----:B------:R-:W-:Y:S02]  /*1fec0*/  IMAD.MOV.U32 R13, RZ, RZ, R7 ;  /* 0x000000ffff0d7224 */ /* 0x000fe400078e0007 */
[----:B------:R-:W-:-:S07]  /*1fed0*/  IMAD.MOV.U32 R0, RZ, RZ, R14 ;  /* 0x000000ffff007224 */ /* 0x000fce00078e000e */
[----:B------:R-:W-:Y:S05]  /*1fee0*/  WARPSYNC.COLLECTIVE R15, `(.L_x_3047) ;  /* 0x000000000f087348 */ /* 0x000fea0003c00000 */
[----:B------:R0:W1:Y:S02]  /*1fef0*/  SHFL.IDX P6, R14, R13, R12, R11 ;  /* 0x0000000c0d0e7389 */ /* 0x00006400000c000b */
[----:B01----:R-:W-:Y:S01]  /*1ff00*/  ENDCOLLECTIVE ;  /* 0x000000000000791b */ /* 0x003fe20003800000 */
.L_x_3047:
[----:B------:R-:W-:Y:S02]  /*1ff10*/  IMAD.MOV.U32 R10, RZ, RZ, R0 ;  /* 0x000000ffff0a7224 */ /* 0x000fe400078e0000 */
[----:B------:R-:W-:Y:S02]  /*1ff20*/  IMAD.MOV.U32 R13, RZ, RZ, R9 ;  /* 0x000000ffff0d7224 */ /* 0x000fe400078e0009 */
[----:B------:R-:W-:-:S07]  /*1ff30*/  IMAD.MOV.U32 R5, RZ, RZ, R14 ;  /* 0x000000ffff057224 */ /* 0x000fce00078e000e */
[----:B------:R-:W-:Y:S05]  /*1ff40*/  WARPSYNC.COLLECTIVE R15, `(.L_x_3048) ;  /* 0x000000000f087348 */ /* 0x000fea0003c00000 */
[----:B------:R0:W1:Y:S02]  /*1ff50*/  SHFL.IDX P6, R14, R13, R12, R11 ;  /* 0x0000000c0d0e7389 */ /* 0x00006400000c000b */
[----:B01----:R-:W-:Y:S01]  /*1ff60*/  ENDCOLLECTIVE ;  /* 0x000000000000791b */ /* 0x003fe20003800000 */
.L_x_3048:
[----:B------:R-:W-:Y:S01]  /*1ff70*/  IMAD.MOV.U32 R11, RZ, RZ, R3 ;  /* 0x000000ffff0b7224 */ /* 0x000fe200078e0003 */
[----:B------:R-:W-:Y:S06]  /*1ff80*/  BRA `(.L_x_3049) ;  /* 0xfffffe9000147947 */ /* 0x000fec000383ffff */
.L_x_2724:
[----:B------:R-:W-:Y:S01]  /*1ff90*/  BSSY B1, `(.L_x_3050) ;  /* 0x0000008000017945 */ /* 0x000fe20003800000 */
[----:B------:R-:W-:Y:S02]  /*1ffa0*/  IMAD.MOV.U32 R13, RZ, RZ, R8 ;  /* 0x000000ffff0d7224 */ /* 0x000fe400078e0008 */
[----:B------:R-:W-:Y:S02]  /*1ffb0*/  IMAD.MOV.U32 R12, RZ, RZ, 0x1 ;  /* 0x00000001ff0c7424 */ /* 0x000fe400078e00ff */
[----:B0-----:R-:W-:Y:S02]  /*1ffc0*/  IMAD.MOV.U32 R11, RZ, RZ, 0x1c1f ;  /* 0x00001c1fff0b7424 */ /* 0x001fe400078e00ff */
[----:B------:R-:W-:-:S07]  /*1ffd0*/  IMAD.MOV.U32 R15, RZ, RZ, -0x1 ;  /* 0xffffffffff0f7424 */ /* 0x000fce00078e00ff */
[----:B----4-:R-:W-:Y:S05]  /*1ffe0*/  WARPSYNC.COLLECTIVE R15, `(.L_x_3051) ;  /* 0x000000000f087348 */ /* 0x010fea0003c00000 */
[----:B----4-:R0:W1:Y:S02]  /*1fff0*/  SHFL.IDX P6, R14, R13, R12, R11 ;  /* 0x0000000c0d0e7389 */ /* 0x01006400000c000b */
[----:B01----:R-:W-:Y:S01]  /*20000*/  ENDCOLLECTIVE ;  /* 0x000000000000791b */ /* 0x003fe20003800000 */
.L_x_3051:
[----:B------:R-:W-:Y:S05]  /*20010*/  BSYNC B1 ;  /* 0x0000000000017941 */ /* 0x000fea0003800000 */
.L_x_3050:
        /* <DEDUP_REMOVED lines=8> */
.L_x_3052:
[----:B------:R-:W-:Y:S02]  /*200a0*/  IMAD.MOV.U32 R13, RZ, RZ, R7 ;  /* 0x000000ffff0d7224 */ /* 0x000fe400078e0007 */
[----:B------:R-:W-:-:S07]  /*200b0*/  IMAD.MOV.U32 R0, RZ, RZ, R14 ;  /* 0x000000ffff007224 */ /* 0x000fce00078e000e */
[----:B------:R-:W-:Y:S05]  /*200c0*/  WARPSYNC.COLLECTIVE R15, `(.L_x_3053) ;  /* 0x000000000f087348 */ /* 0x000fea0003c00000 */
[----:B------:R0:W1:Y:S02]  /*200d0*/  SHFL.IDX P6, R14, R13, R12, R11 ;  /* 0x0000000c0d0e7389 */ /* 0x00006400000c000b */
[----:B01----:R-:W-:Y:S01]  /*200e0*/  ENDCOLLECTIVE ;  /* 0x000000000000791b */ /* 0x003fe20003800000 */
.L_x_3053:
[----:B------:R-:W-:Y:S02]  /*200f0*/  IMAD.MOV.U32 R13, RZ, RZ, R9 ;  /* 0x000000ffff0d7224 */ /* 0x000fe400078e0009 */
[----:B------:R-:W-:-:S07]  /*20100*/  IMAD.MOV.U32 R7, RZ, RZ, R14 ;  /* 0x000000ffff077224 */ /* 0x000fce00078e000e */
[----:B------:R-:W-:Y:S05]  /*20110*/  WARPSYNC.COLLECTIVE R15, `(.L_x_3054) ;  /* 0x000000000f087348 */ /* 0x000fea0003c00000 */
[----:B------:R0:W1:Y:S02]  /*20120*/  SHFL.IDX P6, R14, R13, R12, R11 ;  /* 0x0000000c0d0e7389 */ /* 0x00006400000c000b */
[----:B01----:R-:W-:Y:S01]  /*20130*/  ENDCOLLECTIVE ;  /* 0x000000000000791b */ /* 0x003fe20003800000 */
.L_x_3054:
[----:B------:R-:W-:Y:S02]  /*20140*/  IMAD.MOV.U32 R12, RZ, RZ, R0 ;  /* 0x000000ffff0c7224 */ /* 0x000fe400078e0000 */
[----:B------:R-:W-:Y:S01]  /*20150*/  IMAD.MOV.U32 R13, RZ, RZ, R3 ;  /* 0x000000ffff0d7224 */ /* 0x000fe200078e0003 */
[----:B------:R-:W-:Y:S06]  /*20160*/  BRA `(.L_x_3055) ;  /* 0xfffffe9000387947 */ /* 0x000fec000383ffff */
.L_x_2728:
[----:B0-----:R0:W1:Y:S02]  /*20170*/  SYNCS.PHASECHK.TRANS64.TRYWAIT P1, [R2+URZ+0x28c00], R3 ;  /* 0x028c0003020075a7 */ /* 0x001064000802017f */
[----:B-1----:R-:W-:Y:S05]  /*20180*/  @!P1 NANOSLEEP.SYNCS 0x989680 ;  /* 0x009896800000995d */ /* 0x002fea0003900000 */
[----:B------:R-:W1:Y:S02]  /*20190*/  @!P1 SYNCS.PHASECHK.TRANS64 P1, [R2+URZ+0x28c00], R3 ;  /* 0x028c0003020095a7 */ /* 0x000e64000802007f */
[----:B-1----:R-:W-:Y:S05]  /*201a0*/  @!P1 BRA `(.L_x_2728) ;  /* 0xfffffffc00f09947 */ /* 0x002fea000383ffff */
[----:B------:R-:W-:Y:S05]  /*201b0*/  BRA `(.L_x_3056) ;  /* 0xfffffe9000d87947 */ /* 0x000fea000383ffff */
.L_x_2734:
[----:B--2---:R2:W3:Y:S02]  /*201c0*/  SYNCS.PHASECHK.TRANS64.TRYWAIT P2, [R14+URZ+0x28c30], R57 ;  /* 0x028c30390e0075a7 */ /* 0x0044e4000804017f */
[----:B---3--:R-:W-:Y:S05]  /*201d0*/  @!P2 NANOSLEEP.SYNCS 0x989680 ;  /* 0x009896800000a95d */ /* 0x008fea0003900000 */
[----:B------:R-:W3:Y:S02]  /*201e0*/  @!P2 SYNCS.PHASECHK.TRANS64 P2, [R14+URZ+0x28c30], R57 ;  /* 0x028c30390e00a5a7 */ /* 0x000ee4000804007f */
[----:B---3--:R-:W-:Y:S05]  /*201f0*/  @!P2 BRA `(.L_x_2734) ;  /* 0xfffffffc00f0a947 */ /* 0x008fea000383ffff */
[----:B------:R-:W-:Y:S05]  /*20200*/  BRA `(.L_x_2733) ;  /* 0xfffffea000707947 */ /* 0x000fea000383ffff */
.L_x_2747:
[----:B-1----:R1:W4:Y:S02]  /*20210*/  SYNCS.PHASECHK.TRANS64.TRYWAIT P3, [R14+URZ+0x28c50], R57 ;  /* 0x028c50390e0075a7 */ /* 0x002324000806017f */
[----:B----4-:R-:W-:Y:S05]  /*20220*/  @!P3 NANOSLEEP.SYNCS 0x989680 ;  /* 0x009896800000b95d */ /* 0x010fea0003900000 */
[----:B------:R-:W4:Y:S02]  /*20230*/  @!P3 SYNCS.PHASECHK.TRANS64 P3, [R14+URZ+0x28c50], R57 ;  /* 0x028c50390e00b5a7 */ /* 0x000f24000806007f */
[----:B----4-:R-:W-:Y:S05]  /*20240*/  @!P3 BRA `(.L_x_2747) ;  /* 0xfffffffc00f0b947 */ /* 0x010fea000383ffff */
[----:B------:R-:W-:Y:S05]  /*20250*/  BRA `(.L_x_2746) ;  /* 0xfffffebc00587947 */ /* 0x000fea000383ffff */
.L_x_2759:
[----:B-1----:R1:W2:Y:S02]  /*20260*/  SYNCS.PHASECHK.TRANS64.TRYWAIT P3, [R212+URZ+0x28c30], R213 ;  /* 0x028c30d5d40075a7 */ /* 0x0022a4000806017f */
[----:B--2---:R-:W-:Y:S05]  /*20270*/  @!P3 NANOSLEEP.SYNCS 0x989680 ;  /* 0x009896800000b95d */ /* 0x004fea0003900000 */
[----:B------:R-:W2:Y:S02]  /*20280*/  @!P3 SYNCS.PHASECHK.TRANS64 P3, [R212+URZ+0x28c30], R213 ;  /* 0x028c30d5d400b5a7 */ /* 0x000ea4000806007f */
[----:B--2---:R-:W-:Y:S05]  /*20290*/  @!P3 BRA `(.L_x_2759) ;  /* 0xfffffffc00f0b947 */ /* 0x004fea000383ffff */
[----:B------:R-:W-:Y:S05]  /*202a0*/  BRA `(.L_x_2758) ;  /* 0xfffffec000d07947 */ /* 0x000fea000383ffff */
.L_x_2772:
[----:B---3--:R3:W4:Y:S02]  /*202b0*/  SYNCS.PHASECHK.TRANS64.TRYWAIT P3, [R212+URZ+0x28c50], R213 ;  /* 0x028c50d5d40075a7 */ /* 0x008724000806017f */
[----:B----4-:R-:W-:Y:S05]  /*202c0*/  @!P3 NANOSLEEP.SYNCS 0x989680 ;  /* 0x009896800000b95d */ /* 0x010fea0003900000 */
[----:B------:R-:W4:Y:S02]  /*202d0*/  @!P3 SYNCS.PHASECHK.TRANS64 P3, [R212+URZ+0x28c50], R213 ;  /* 0x028c50d5d400b5a7 */ /* 0x000f24000806007f */
[----:B----4-:R-:W-:Y:S05]  /*202e0*/  @!P3 BRA `(.L_x_2772) ;  /* 0xfffffffc00f0b947 */ /* 0x010fea000383ffff */
[----:B------:R-:W-:Y:S05]  /*202f0*/  BRA `(.L_x_2771) ;  /* 0xfffffee000d47947 */ /* 0x000fea000383ffff */
.L_x_2785:
[----:B--2---:R2:W3:Y:S02]  /*20300*/  SYNCS.PHASECHK.TRANS64.TRYWAIT P3, [R14+URZ+0x28c30], R207 ;  /* 0x028c30cf0e0075a7 */ /* 0x0044e4000806017f */
[----:B---3--:R-:W-:Y:S05]  /*20310*/  @!P3 NANOSLEEP.SYNCS 0x989680 ;  /* 0x009896800000b95d */ /* 0x008fea0003900000 */
[----:B------:R-:W3:Y:S02]  /*20320*/  @!P3 SYNCS.PHASECHK.TRANS64 P3, [R14+URZ+0x28c30], R207 ;  /* 0x028c30cf0e00b5a7 */ /* 0x000ee4000806007f */
[----:B---3--:R-:W-:Y:S05]  /*20330*/  @!P3 BRA `(.L_x_2785) ;  /* 0xfffffffc00f0b947 */ /* 0x008fea000383ffff */
[----:B------:R-:W-:Y:S05]  /*20340*/  BRA `(.L_x_2784) ;  /* 0xfffffee800987947 */ /* 0x000fea000383ffff */
.L_x_2790:
[----:B-1----:R1:W3:Y:S02]  /*20350*/  SYNCS.PHASECHK.TRANS64.TRYWAIT P3, [R14+URZ+0x28c50], R207 ;  /* 0x028c50cf0e0075a7 */ /* 0x0022e4000806017f */
[----:B---3--:R-:W-:Y:S05]  /*20360*/  @!P3 NANOSLEEP.SYNCS 0x989680 ;  /* 0x009896800000b95d */ /* 0x008fea0003900000 */
[----:B------:R-:W3:Y:S02]  /*20370*/  @!P3 SYNCS.PHASECHK.TRANS64 P3, [R14+URZ+0x28c50], R207 ;  /* 0x028c50cf0e00b5a7 */ /* 0x000ee4000806007f */
[----:B---3--:R-:W-:Y:S05]  /*20380*/  @!P3 BRA `(.L_x_2790) ;  /* 0xfffffffc00f0b947 */ /* 0x008fea000383ffff */
[----:B------:R-:W-:Y:S05]  /*20390*/  BRA `(.L_x_2789) ;  /* 0xfffffefc00f47947 */ /* 0x000fea000383ffff */
.L_x_2798:
[----:B--2---:R2:W3:Y:S02]  /*203a0*/  SYNCS.PHASECHK.TRANS64.TRYWAIT P2, [R206+URZ+0x28c30], R207 ;  /* 0x028c30cfce0075a7 */ /* 0x0044e4000804017f */
[----:B---3--:R-:W-:Y:S05]  /*203b0*/  @!P2 NANOSLEEP.SYNCS 0x989680 ;  /* 0x009896800000a95d */ /* 0x008fea0003900000 */
[----:B------:R-:W3:Y:S02]  /*203c0*/  @!P2 SYNCS.PHASECHK.TRANS64 P2, [R206+URZ+0x28c30], R207 ;  /* 0x028c30cfce00a5a7 */ /* 0x000ee4000804007f */
[----:B---3--:R-:W-:Y:S05]  /*203d0*/  @!P2 BRA `(.L_x_2798) ;  /* 0xfffffffc00f0a947 */ /* 0x008fea000383ffff */
[----:B------:R-:W-:Y:S05]  /*203e0*/  BRA `(.L_x_2797) ;  /* 0xffffff0400047947 */ /* 0x000fea000383ffff */
.L_x_2811:
[----:B-1----:R1:W2:Y:S02]  /*203f0*/  SYNCS.PHASECHK.TRANS64.TRYWAIT P2, [R206+URZ+0x28c50], R207 ;  /* 0x028c50cfce0075a7 */ /* 0x0022a4000804017f */
[----:B--2---:R-:W-:Y:S05]  /*20400*/  @!P2 NANOSLEEP.SYNCS 0x989680 ;  /* 0x009896800000a95d */ /* 0x004fea0003900000 */
[----:B------:R-:W2:Y:S02]  /*20410*/  @!P2 SYNCS.PHASECHK.TRANS64 P2, [R206+URZ+0x28c50], R207 ;  /* 0x028c50cfce00a5a7 */ /* 0x000ea4000804007f */
[----:B--2---:R-:W-:Y:S05]  /*20420*/  @!P2 BRA `(.L_x_2811) ;  /* 0xfffffffc00f0a947 */ /* 0x004fea000383ffff */
[----:B------:R-:W-:Y:S05]  /*20430*/  BRA `(.L_x_2810) ;  /* 0xffffff2400107947 */ /* 0x000fea000383ffff */
.L_x_2849:
        /* <DEDUP_REMOVED lines=11> */
.L_x_3058:
[----:B------:R-:W-:Y:S05]  /*204f0*/  BSYNC B1 ;  /* 0x0000000000017941 */ /* 0x000fea0003800000 */
.L_x_3057:
[----:B------:R-:W-:Y:S05]  /*20500*/  BRA `(.L_x_3059) ;  /* 0xffffff7400ec7947 */ /* 0x000fea000383ffff */
.L_x_2851:
[----:B------:R-:W-:Y:S01]  /*20510*/  BSSY B1, `(.L_x_3060) ;  /* 0x0000006000017945 */ /* 0x000fe20003800000 */
[----:B------:R-:W-:-:S07]  /*20520*/  IMAD.MOV.U32 R15, RZ, RZ, -0x1 ;  /* 0xffffffffff0f7424 */ /* 0x000fce00078e00ff */
[----:B0-----:R-:W-:Y:S05]  /*20530*/  WARPSYNC.COLLECTIVE R15, `(.L_x_3061) ;  /* 0x000000000f0c7348 */ /* 0x001fea0003c00000 */
[----:B------:R-:W-:Y:S02]  /*20540*/  ELECT P6, UR62, PT ;  /* 0x00000000003e782f */ /* 0x000fe400038c0000 */
[----:B------:R-:W-:Y:S01]  /*20550*/  MOV R14, UR62 ;  /* 0x0000003e000e7c02 */ /* 0x000fe20008000f00 */
[----:B0-----:R-:W-:Y:S10]  /*20560*/  ENDCOLLECTIVE ;  /* 0x000000000000791b */ /* 0x001ff40003800000 */
.L_x_3061:
[----:B------:R-:W-:Y:S05]  /*20570*/  BSYNC B1 ;  /* 0x0000000000017941 */ /* 0x000fea0003800000 */
.L_x_3060:
[----:B------:R-:W-:Y:S05]  /*20580*/  BRA `(.L_x_2850) ;  /* 0xffffff7400e47947 */ /* 0x000fea000383ffff */
.L_x_2853:
[----:B0-----:R-:W2:Y:S02]  /*20590*/  LDL R6, [R1] ;  /* 0x0000000001067983 */ /* 0x001ea40000100800 */
[----:B--2---:R0:W1:Y:S02]  /*205a0*/  SYNCS.PHASECHK.TRANS64.TRYWAIT P0, [R6+URZ+0x28c20], R5 ;  /* 0x028c2005060075a7 */ /* 0x004064000800017f */
[----:B-1----:R-:W-:Y:S05]  /*205b0*/  @!P0 NANOSLEEP.SYNCS 0x989680 ;  /* 0x009896800000895d */ /* 0x002fea0003900000 */
[----:B------:R-:W1:Y:S02]  /*205c0*/  @!P0 SYNCS.PHASECHK.TRANS64 P0, [R6+URZ+0x28c20], R5 ;  /* 0x028c2005060085a7 */ /* 0x000e64000800007f */
[----:B-1----:R-:W-:Y:S05]  /*205d0*/  @!P0 BRA `(.L_x_2853) ;  /* 0xfffffffc00ec8947 */ /* 0x002fea000383ffff */
[----:B------:R-:W-:Y:S05]  /*205e0*/  BRA `(.L_x_3062) ;  /* 0xffffff7400f47947 */ /* 0x000fea000383ffff */
.L_x_2857:
[----:B0-----:R0:W1:Y:S02]  /*205f0*/  SYNCS.PHASECHK.TRANS64.TRYWAIT P0, [R6+URZ+0x28ca0], R9 ;  /* 0x028ca009060075a7 */ /* 0x001064000800017f */
[----:B-1----:R-:W-:Y:S05]  /*20600*/  @!P0 NANOSLEEP.SYNCS 0x989680 ;  /* 0x009896800000895d */ /* 0x002fea0003900000 */
[----:B------:R-:W1:Y:S02]  /*20610*/  @!P0 SYNCS.PHASECHK.TRANS64 P0, [R6+URZ+0x28ca0], R9 ;  /* 0x028ca009060085a7 */ /* 0x000e64000800007f */
[----:B-1----:R-:W-:Y:S05]  /*20620*/  @!P0 BRA `(.L_x_2857) ;  /* 0xfffffffc00f08947 */ /* 0x002fea000383ffff */
[----:B------:R-:W-:Y:S05]  /*20630*/  BRA `(.L_x_3063) ;  /* 0xffffff7800187947 */ /* 0x000fea000383ffff */
.L_x_2862:
[----:B-1----:R1:W2:Y:S02]  /*20640*/  SYNCS.PHASECHK.TRANS64.TRYWAIT P0, [R6+URZ+0x28cc0], R9 ;  /* 0x028cc009060075a7 */ /* 0x0022a4000800017f */
[----:B--2---:R-:W-:Y:S05]  /*20650*/  @!P0 NANOSLEEP.SYNCS 0x989680 ;  /* 0x009896800000895d */ /* 0x004fea0003900000 */
[----:B------:R-:W2:Y:S02]  /*20660*/  @!P0 SYNCS.PHASECHK.TRANS64 P0, [R6+URZ+0x28cc0], R9 ;  /* 0x028cc009060085a7 */ /* 0x000ea4000800007f */
[----:B--2---:R-:W-:Y:S05]  /*20670*/  @!P0 BRA `(.L_x_2862) ;  /* 0xfffffffc00f08947 */ /* 0x004fea000383ffff */
[----:B------:R-:W-:Y:S05]  /*20680*/  BRA `(.L_x_3064) ;  /* 0xffffff78009c7947 */ /* 0x000fea000383ffff */
.L_x_2876:
[----:B0-----:R0:W1:Y:S02]  /*20690*/  SYNCS.PHASECHK.TRANS64.TRYWAIT P1, [R5+URZ+0x28ca0], R6 ;  /* 0x028ca006050075a7 */ /* 0x001064000802017f */
[----:B-1----:R-:W-:Y:S05]  /*206a0*/  @!P1 NANOSLEEP.SYNCS 0x989680 ;  /* 0x009896800000995d */ /* 0x002fea0003900000 */
[----:B------:R-:W1:Y:S02]  /*206b0*/  @!P1 SYNCS.PHASECHK.TRANS64 P1, [R5+URZ+0x28ca0], R6 ;  /* 0x028ca006050095a7 */ /* 0x000e64000802007f */
[----:B-1----:R-:W-:Y:S05]  /*206c0*/  @!P1 BRA `(.L_x_2876) ;  /* 0xfffffffc00f09947 */ /* 0x002fea000383ffff */
[----:B------:R-:W-:Y:S05]  /*206d0*/  BRA `(.L_x_3065) ;  /* 0xffffff8400247947 */ /* 0x000fea000383ffff */
.L_x_2881:
[----:B-1----:R1:W2:Y:S02]  /*206e0*/  SYNCS.PHASECHK.TRANS64.TRYWAIT P1, [R5+URZ+0x28cc0], R6 ;  /* 0x028cc006050075a7 */ /* 0x0022a4000802017f */
[----:B--2---:R-:W-:Y:S05]  /*206f0*/  @!P1 NANOSLEEP.SYNCS 0x989680 ;  /* 0x009896800000995d */ /* 0x004fea0003900000 */
[----:B------:R-:W2:Y:S02]  /*20700*/  @!P1 SYNCS.PHASECHK.TRANS64 P1, [R5+URZ+0x28cc0], R6 ;  /* 0x028cc006050095a7 */ /* 0x000ea4000802007f */
[----:B--2---:R-:W-:Y:S05]  /*20710*/  @!P1 BRA `(.L_x_2881) ;  /* 0xfffffffc00f09947 */ /* 0x004fea000383ffff */
[----:B------:R-:W-:Y:S05]  /*20720*/  BRA `(.L_x_3066) ;  /* 0xffffff8400a47947 */ /* 0x000fea000383ffff */
.L_x_2909:
        /* <DEDUP_REMOVED lines=11> */
.L_x_3068:
[----:B------:R-:W-:Y:S05]  /*207e0*/  BSYNC B0 ;  /* 0x0000000000007941 */ /* 0x000fea0003800000 */
.L_x_3067:
[----:B------:R-:W-:Y:S05]  /*207f0*/  BRA `(.L_x_3069) ;  /* 0xffffff9800807947 */ /* 0x000fea000383ffff */
.L_x_2911:
[----:B------:R-:W-:Y:S01]  /*20800*/  BSSY B0, `(.L_x_3070) ;  /* 0x0000006000007945 */ /* 0x000fe20003800000 */
[----:B------:R-:W-:-:S07]  /*20810*/  IMAD.MOV.U32 R15, RZ, RZ, -0x1 ;  /* 0xffffffffff0f7424 */ /* 0x000fce00078e00ff */
[----:B01----:R-:W-:Y:S05]  /*20820*/  WARPSYNC.COLLECTIVE R15, `(.L_x_3071) ;  /* 0x000000000f0c7348 */ /* 0x003fea0003c00000 */
[----:B------:R-:W-:Y:S02]  /*20830*/  ELECT P6, UR62, PT ;  /* 0x00000000003e782f */ /* 0x000fe400038c0000 */
[----:B------:R-:W-:Y:S01]  /*20840*/  MOV R14, UR62 ;  /* 0x0000003e000e7c02 */ /* 0x000fe20008000f00 */
[----:B01----:R-:W-:Y:S10]  /*20850*/  ENDCOLLECTIVE ;  /* 0x000000000000791b */ /* 0x003ff40003800000 */
.L_x_3071:
[----:B------:R-:W-:Y:S05]  /*20860*/  BSYNC B0 ;  /* 0x0000000000007941 */ /* 0x000fea0003800000 */
.L_x_3070:
[----:B------:R-:W-:Y:S05]  /*20870*/  BRA `(.L_x_3072) ;  /* 0xffffff98008c7947 */ /* 0x000fea000383ffff */
.L_x_2913:
[----:B0-----:R0:W1:Y:S02]  /*20880*/  SYNCS.PHASECHK.TRANS64.TRYWAIT P0, [R0+URZ+0x28c40], R2 ;  /* 0x028c4002000075a7 */ /* 0x001064000800017f */
[----:B-1----:R-:W-:Y:S05]  /*20890*/  @!P0 NANOSLEEP.SYNCS 0x989680 ;  /* 0x009896800000895d */ /* 0x002fea0003900000 */
[----:B------:R-:W1:Y:S02]  /*208a0*/  @!P0 SYNCS.PHASECHK.TRANS64 P0, [R0+URZ+0x28c40], R2 ;  /* 0x028c4002000085a7 */ /* 0x000e64000800007f */
[----:B-1----:R-:W-:Y:S05]  /*208b0*/  @!P0 BRA `(.L_x_2913) ;  /* 0xfffffffc00f08947 */ /* 0x002fea000383ffff */
[----:B------:R-:W-:Y:S05]  /*208c0*/  BRA `(.L_x_3073) ;  /* 0xffffff9800f47947 */ /* 0x000fea000383ffff */
.L_x_2917:
        /* <DEDUP_REMOVED lines=13> */
.L_x_3074:
[----:B------:R-:W-:Y:S02]  /*209a0*/  IMAD.MOV.U32 R13, RZ, RZ, R4 ;  /* 0x000000ffff0d7224 */ /* 0x000fe400078e0004 */
[----:B------:R-:W-:-:S07]  /*209b0*/  IMAD.MOV.U32 R6, RZ, RZ, R14 ;  /* 0x000000ffff067224 */ /* 0x000fce00078e000e */
[----:B------:R-:W-:Y:S05]  /*209c0*/  WARPSYNC.COLLECTIVE R15, `(.L_x_3075) ;  /* 0x000000000f087348 */ /* 0x000fea0003c00000 */
[----:B------:R0:W1:Y:S02]  /*209d0*/  SHFL.IDX P6, R14, R13, R12, R11 ;  /* 0x0000000c0d0e7389 */ /* 0x00006400000c000b */
[----:B01----:R-:W-:Y:S01]  /*209e0*/  ENDCOLLECTIVE ;  /* 0x000000000000791b */ /* 0x003fe20003800000 */
.L_x_3075:
[----:B------:R-:W-:Y:S02]  /*209f0*/  IMAD.MOV.U32 R13, RZ, RZ, R3 ;  /* 0x000000ffff0d7224 */ /* 0x000fe400078e0003 */
[----:B------:R-:W-:Y:S02]  /*20a00*/  IMAD.MOV.U32 R12, RZ, RZ, 0x1 ;  /* 0x00000001ff0c7424 */ /* 0x000fe400078e00ff */
[----:B------:R-:W-:-:S07]  /*20a10*/  IMAD.MOV.U32 R7, RZ, RZ, R14 ;  /* 0x000000ffff077224 */ /* 0x000fce00078e000e */
[----:B------:R-:W-:Y:S05]  /*20a20*/  WARPSYNC.COLLECTIVE R15, `(.L_x_3076) ;  /* 0x000000000f087348 */ /* 0x000fea0003c00000 */
[----:B------:R0:W1:Y:S02]  /*20a30*/  SHFL.IDX P6, R14, R13, R12, R11 ;  /* 0x0000000c0d0e7389 */ /* 0x00006400000c000b */
[----:B01----:R-:W-:Y:S01]  /*20a40*/  ENDCOLLECTIVE ;  /* 0x000000000000791b */ /* 0x003fe20003800000 */
.L_x_3076:
        /* <DEDUP_REMOVED lines=15> */
.L_x_3077:
[----:B------:R-:W-:Y:S02]  /*20b40*/  IMAD.MOV.U32 R13, RZ, RZ, R3 ;  /* 0x000000ffff0d7224 */ /* 0x000fe400078e0003 */
[----:B------:R-:W-:Y:S02]  /*20b50*/  IMAD.MOV.U32 R12, RZ, RZ, 0x2 ;  /* 0x00000002ff0c7424 */ /* 0x000fe400078e00ff */
[----:B------:R-:W-:-:S07]  /*20b60*/  IMAD.MOV.U32 R5, RZ, RZ, R14 ;  /* 0x000000ffff057224 */ /* 0x000fce00078e000e */
[----:B------:R-:W-:Y:S05]  /*20b70*/  WARPSYNC.COLLECTIVE R15, `(.L_x_3078) ;  /* 0x000000000f087348 */ /* 0x000fea0003c00000 */
[----:B------:R0:W1:Y:S02]  /*20b80*/  SHFL.IDX P6, R14, R13, R12, R11 ;  /* 0x0000000c0d0e7389 */ /* 0x00006400000c000b */
[----:B01----:R-:W-:Y:S01]  /*20b90*/  ENDCOLLECTIVE ;  /* 0x000000000000791b */ /* 0x003fe20003800000 */
.L_x_3078:
        /* <DEDUP_REMOVED lines=15> */
.L_x_3079:
[----:B------:R-:W-:Y:S02]  /*20c90*/  IMAD.MOV.U32 R13, RZ, RZ, R3 ;  /* 0x000000ffff0d7224 */ /* 0x000fe400078e0003 */
[----:B------:R-:W-:Y:S02]  /*20ca0*/  IMAD.MOV.U32 R12, RZ, RZ, 0x3 ;  /* 0x00000003ff0c7424 */ /* 0x000fe400078e00ff */
[----:B------:R-:W-:-:S07]  /*20cb0*/  IMAD.MOV.U32 R5, RZ, RZ, R14 ;  /* 0x000000ffff057224 */ /* 0x000fce00078e000e */
[----:B------:R-:W-:Y:S05]  /*20cc0*/  WARPSYNC.COLLECTIVE R15, `(.L_x_3080) ;  /* 0x000000000f087348 */ /* 0x000fea0003c00000 */
[----:B------:R0:W1:Y:S02]  /*20cd0*/  SHFL.IDX P6, R14, R13, R12, R11 ;  /* 0x0000000c0d0e7389 */ /* 0x00006400000c000b */
[----:B01----:R-:W-:Y:S01]  /*20ce0*/  ENDCOLLECTIVE ;  /* 0x000000000000791b */ /* 0x003fe20003800000 */
.L_x_3080:
        /* <DEDUP_REMOVED lines=13> */
.L_x_3081:
[----:B------:R-:W-:Y:S01]  /*20dc0*/  IMAD.MOV.U32 R3, RZ, RZ, R14 ;  /* 0x000000ffff037224 */ /* 0x000fe200078e000e */
[----:B------:R-:W-:Y:S06]  /*20dd0*/  BRA `(.L_x_3082) ;  /* 0xffffffa0004c7947 */ /* 0x000fec000383ffff */
.L_x_2920:
[----:B0-----:R-:W2:Y:S02]  /*20de0*/  LDL R2, [R1] ;  /* 0x0000000001027983 */ /* 0x001ea40000100800 */
[----:B--2---:R0:W1:Y:S02]  /*20df0*/  SYNCS.PHASECHK.TRANS64.TRYWAIT P0, [R2+URZ+0x28c20], R0 ;  /* 0x028c2000020075a7 */ /* 0x004064000800017f */
[----:B-1----:R-:W-:Y:S05]  /*20e00*/  @!P0 NANOSLEEP.SYNCS 0x989680 ;  /* 0x009896800000895d */ /* 0x002fea0003900000 */
[----:B------:R-:W1:Y:S02]  /*20e10*/  @!P0 SYNCS.PHASECHK.TRANS64 P0, [R2+URZ+0x28c20], R0 ;  /* 0x028c2000020085a7 */ /* 0x000e64000800007f */
[----:B-1----:R-:W-:Y:S05]  /*20e20*/  @!P0 BRA `(.L_x_2920) ;  /* 0xfffffffc00ec8947 */ /* 0x002fea000383ffff */
[----:B------:R-:W-:Y:S05]  /*20e30*/  BRA `(.L_x_3083) ;  /* 0xffffffa000ac7947 */ /* 0x000fea000383ffff */
.L_x_2924:
[----:B0-----:R0:W1:Y:S02]  /*20e40*/  SYNCS.PHASECHK.TRANS64.TRYWAIT P0, [R0+URZ+0x28c60], R2 ;  /* 0x028c6002000075a7 */ /* 0x001064000800017f */
[----:B-1----:R-:W-:Y:S05]  /*20e50*/  @!P0 NANOSLEEP.SYNCS 0x989680 ;  /* 0x009896800000895d */ /* 0x002fea0003900000 */
[----:B------:R-:W1:Y:S02]  /*20e60*/  @!P0 SYNCS.PHASECHK.TRANS64 P0, [R0+URZ+0x28c60], R2 ;  /* 0x028c6002000085a7 */ /* 0x000e64000800007f */
[----:B-1----:R-:W-:Y:S05]  /*20e70*/  @!P0 BRA `(.L_x_2924) ;  /* 0xfffffffc00f08947 */ /* 0x002fea000383ffff */
[----:B------:R-:W-:Y:S05]  /*20e80*/  BRA `(.L_x_3084) ;  /* 0xffffffa000d87947 */ /* 0x000fea000383ffff */
.L_x_2943:
[----:B-1----:R1:W2:Y:S02]  /*20e90*/  SYNCS.PHASECHK.TRANS64.TRYWAIT P0, [R3+URZ+0x28c40], R2 ;  /* 0x028c4002030075a7 */ /* 0x0022a4000800017f */
[----:B--2---:R-:W-:Y:S05]  /*20ea0*/  @!P0 NANOSLEEP.SYNCS 0x989680 ;  /* 0x009896800000895d */ /* 0x004fea0003900000 */
[----:B------:R-:W2:Y:S02]  /*20eb0*/  @!P0 SYNCS.PHASECHK.TRANS64 P0, [R3+URZ+0x28c40], R2 ;  /* 0x028c4002030085a7 */ /* 0x000ea4000800007f */
[----:B--2---:R-:W-:Y:S05]  /*20ec0*/  @!P0 BRA `(.L_x_2943) ;  /* 0xfffffffc00f08947 */ /* 0x004fea000383ffff */
[----:B------:R-:W-:Y:S05]  /*20ed0*/  BRA `(.L_x_3085) ;  /* 0xffffffac00e47947 */ /* 0x000fea000383ffff */
.L_x_2948:
[----:B0-----:R0:W2:Y:S02]  /*20ee0*/  SYNCS.PHASECHK.TRANS64.TRYWAIT P0, [R3+URZ+0x28c60], R2 ;  /* 0x028c6002030075a7 */ /* 0x0010a4000800017f */
[----:B--2---:R-:W-:Y:S05]  /*20ef0*/  @!P0 NANOSLEEP.SYNCS 0x989680 ;  /* 0x009896800000895d */ /* 0x004fea0003900000 */
[----:B------:R-:W2:Y:S02]  /*20f00*/  @!P0 SYNCS.PHASECHK.TRANS64 P0, [R3+URZ+0x28c60], R2 ;  /* 0x028c6002030085a7 */ /* 0x000ea4000800007f */
[----:B--2---:R-:W-:Y:S05]  /*20f10*/  @!P0 BRA `(.L_x_2948) ;  /* 0xfffffffc00f08947 */ /* 0x004fea000383ffff */
[----:B------:R-:W-:Y:S05]  /*20f20*/  BRA `(.L_x_3086) ;  /* 0xffffffb000687947 */ /* 0x000fea000383ffff */
.L_x_2963:
[----:B0-----:R0:W1:Y:S02]  /*20f30*/  SYNCS.PHASECHK.TRANS64.TRYWAIT P0, [R2+URZ+0x28c40], R3 ;  /* 0x028c4003020075a7 */ /* 0x001064000800017f */
[----:B-1----:R-:W-:Y:S05]  /*20f40*/  @!P0 NANOSLEEP.SYNCS 0x989680 ;  /* 0x009896800000895d */ /* 0x002fea0003900000 */
[----:B------:R-:W1:Y:S02]  /*20f50*/  @!P0 SYNCS.PHASECHK.TRANS64 P0, [R2+URZ+0x28c40], R3 ;  /* 0x028c4003020085a7 */ /* 0x000e64000800007f */
[----:B-1----:R-:W-:Y:S05]  /*20f60*/  @!P0 BRA `(.L_x_2963) ;  /* 0xfffffffc00f08947 */ /* 0x002fea000383ffff */
[----:B------:R-:W-:Y:S05]  /*20f70*/  BRA `(.L_x_3087) ;  /* 0xffffffbc00587947 */ /* 0x000fea000383ffff */
.L_x_2968:
[----:B-1----:R1:W2:Y:S02]  /*20f80*/  SYNCS.PHASECHK.TRANS64.TRYWAIT P0, [R2+URZ+0x28c60], R3 ;  /* 0x028c6003020075a7 */ /* 0x0022a4000800017f */
[----:B--2---:R-:W-:Y:S05]  /*20f90*/  @!P0 NANOSLEEP.SYNCS 0x989680 ;  /* 0x009896800000895d */ /* 0x004fea0003900000 */
[----:B------:R-:W2:Y:S02]  /*20fa0*/  @!P0 SYNCS.PHASECHK.TRANS64 P0, [R2+URZ+0x28c60], R3 ;  /* 0x028c6003020085a7 */ /* 0x000ea4000800007f */
[----:B--2---:R-:W-:Y:S05]  /*20fb0*/  @!P0 BRA `(.L_x_2968) ;  /* 0xfffffffc00f08947 */ /* 0x004fea000383ffff */
[----:B------:R-:W-:Y:S05]  /*20fc0*/  BRA `(.L_x_3088) ;  /* 0xffffffbc00d87947 */ /* 0x000fea000383ffff */
.L_x_2983:
[----:B0-----:R0:W1:Y:S02]  /*20fd0*/  SYNCS.PHASECHK.TRANS64.TRYWAIT P0, [R3+URZ+0x28c40], R2 ;  /* 0x028c4002030075a7 */ /* 0x001064000800017f */
[----:B-1----:R-:W-:Y:S05]  /*20fe0*/  @!P0 NANOSLEEP.SYNCS 0x989680 ;  /* 0x009896800000895d */ /* 0x002fea0003900000 */
[----:B------:R-:W1:Y:S02]  /*20ff0*/  @!P0 SYNCS.PHASECHK.TRANS64 P0, [R3+URZ+0x28c40], R2 ;  /* 0x028c4002030085a7 */ /* 0x000e64000800007f */
[----:B-1----:R-:W-:Y:S05]  /*21000*/  @!P0 BRA `(.L_x_2983) ;  /* 0xfffffffc00f08947 */ /* 0x002fea000383ffff */
[----:B------:R-:W-:Y:S05]  /*21010*/  BRA `(.L_x_3089) ;  /* 0xffffffc800a47947 */ /* 0x000fea000383ffff */
.L_x_2988:
[----:B-1----:R1:W2:Y:S02]  /*21020*/  SYNCS.PHASECHK.TRANS64.TRYWAIT P0, [R3+URZ+0x28c60], R2 ;  /* 0x028c6002030075a7 */ /* 0x0022a4000800017f */
[----:B--2---:R-:W-:Y:S05]  /*21030*/  @!P0 NANOSLEEP.SYNCS 0x989680 ;  /* 0x009896800000895d */ /* 0x004fea0003900000 */
[----:B------:R-:W2:Y:S02]  /*21040*/  @!P0 SYNCS.PHASECHK.TRANS64 P0, [R3+URZ+0x28c60], R2 ;  /* 0x028c6002030085a7 */ /* 0x000ea4000800007f */
[----:B--2---:R-:W-:Y:S05]  /*21050*/  @!P0 BRA `(.L_x_2988) ;  /* 0xfffffffc00f08947 */ /* 0x004fea000383ffff */
[----:B------:R-:W-:Y:S05]  /*21060*/  BRA `(.L_x_3090) ;  /* 0xffffffcc00287947 */ /* 0x000fea000383ffff */
.L_x_3004:
        /* <DEDUP_REMOVED lines=8> */
.L_x_3092:
[----:B------:R-:W-:Y:S05]  /*210f0*/  BSYNC B0 ;  /* 0x0000000000007941 */ /* 0x000fea0003800000 */
.L_x_3091:
        /* <DEDUP_REMOVED lines=9> */
.L_x_3093:
        /* <DEDUP_REMOVED lines=18> */
.L_x_3094:
[----:B------:R-:W-:Y:S01]  /*212b0*/  IMAD.MOV.U32 R12, RZ, RZ, 0x2 ;  /* 0x00000002ff0c7424 */ /* 0x000fe200078e00ff */
[----:B------:R-:W-:-:S05]  /*212c0*/  SEL R5, R14, RZ, P1 ;  /* 0x000000ff0e057207 */ /* 0x000fca0000800000 */
[----:B------:R-:W-:-:S04]  /*212d0*/  IMAD.IADD R3, R2, 0x1, R5 ;  /* 0x0000000102037824 */ /* 0x000fc800078e0205 */
[----:B------:R-:W-:-:S07]  /*212e0*/  IMAD.MOV.U32 R13, RZ, RZ, R3 ;  /* 0x000000ffff0d7224 */ /* 0x000fce00078e0003 */
[----:B------:R-:W-:Y:S05]  /*212f0*/  WARPSYNC.COLLECTIVE R15, `(.L_x_3095) ;  /* 0x000000000f087348 */ /* 0x000fea0003c00000 */
[----:B------:R0:W1:Y:S02]  /*21300*/  SHFL.UP P6, R14, R13, R12, R11 ;  /* 0x0400000c0d0e7389 */ /* 0x00006400000c000b */
[----:B01----:R-:W-:Y:S01]  /*21310*/  ENDCOLLECTIVE ;  /* 0x000000000000791b */ /* 0x003fe20003800000 */
.L_x_3095:
[----:B------:R-:W-:Y:S01]  /*21320*/  IMAD.MOV.U32 R12, RZ, RZ, 0x4 ;  /* 0x00000004ff0c7424 */ /* 0x000fe200078e00ff */
[----:B------:R-:W-:-:S05]  /*21330*/  SEL R14, R14, RZ, P2 ;  /* 0x000000ff0e0e7207 */ /* 0x000fca0001000000 */
[----:B------:R-:W-:-:S04]  /*21340*/  IMAD.IADD R3, R3, 0x1, R14 ;  /* 0x0000000103037824 */ /* 0x000fc800078e020e */
[----:B------:R-:W-:-:S07]  /*21350*/  IMAD.MOV.U32 R13, RZ, RZ, R3 ;  /* 0x000000ffff0d7224 */ /* 0x000fce00078e0003 */
[----:B------:R-:W-:Y:S05]  /*21360*/  WARPSYNC.COLLECTIVE R15, `(.L_x_3096) ;  /* 0x000000000f087348 */ /* 0x000fea0003c00000 */
[----:B------:R0:W1:Y:S02]  /*21370*/  SHFL.UP P6, R14, R13, R12, R11 ;  /* 0x0400000c0d0e7389 */ /* 0x00006400000c000b */
[----:B01----:R-:W-:Y:S01]  /*21380*/  ENDCOLLECTIVE ;  /* 0x000000000000791b */ /* 0x003fe20003800000 */
.L_x_3096:
[----:B------:R-:W-:Y:S01]  /*21390*/  IMAD.MOV.U32 R12, RZ, RZ, 0x8 ;  /* 0x00000008ff0c7424 */ /* 0x000fe200078e00ff */
[----:B------:R-:W-:-:S05]  /*213a0*/  SEL R14, R14, RZ, P3 ;  /* 0x000000ff0e0e7207 */ /* 0x000fca0001800000 */
[----:B------:R-:W-:-:S04]  /*213b0*/  IMAD.IADD R3, R3, 0x1, R14 ;  /* 0x0000000103037824 */ /* 0x000fc800078e020e */
[----:B------:R-:W-:-:S07]  /*213c0*/  IMAD.MOV.U32 R13, RZ, RZ, R3 ;  /* 0x000000ffff0d7224 */ /* 0x000fce00078e0003 */
[----:B------:R-:W-:Y:S05]  /*213d0*/  WARPSYNC.COLLECTIVE R15, `(.L_x_3097) ;  /* 0x000000000f087348 */ /* 0x000fea0003c00000 */
[----:B------:R0:W1:Y:S02]  /*213e0*/  SHFL.UP P6, R14, R13, R12, R11 ;  /* 0x0400000c0d0e7389 */ /* 0x00006400000c000b */
[----:B01----:R-:W-:Y:S01]  /*213f0*/  ENDCOLLECTIVE ;  /* 0x000000000000791b */ /* 0x003fe20003800000 */
.L_x_3097:
[----:B------:R-:W-:Y:S01]  /*21400*/  IMAD.MOV.U32 R12, RZ, RZ, 0x10 ;  /* 0x00000010ff0c7424 */ /* 0x000fe200078e00ff */
[----:B------:R-:W-:-:S05]  /*21410*/  SEL R14, R14, RZ, P4 ;  /* 0x000000ff0e0e7207 */ /* 0x000fca0002000000 */
[----:B------:R-:W-:-:S04]  /*21420*/  IMAD.IADD R3, R3, 0x1, R14 ;  /* 0x0000000103037824 */ /* 0x000fc800078e020e */
[----:B------:R-:W-:-:S07]  /*21430*/  IMAD.MOV.U32 R13, RZ, RZ, R3 ;  /* 0x000000ffff0d7224 */ /* 0x000fce00078e0003 */
[----:B------:R-:W-:Y:S05]  /*21440*/  WARPSYNC.COLLECTIVE R15, `(.L_x_3098) ;  /* 0x000000000f087348 */ /* 0x000fea0003c00000 */
[----:B------:R0:W1:Y:S02]  /*21450*/  SHFL.UP P6, R14, R13, R12, R11 ;  /* 0x0400000c0d0e7389 */ /* 0x00006400000c000b */
[----:B01----:R-:W-:Y:S01]  /*21460*/  ENDCOLLECTIVE ;  /* 0x000000000000791b */ /* 0x003fe20003800000 */
.L_x_3098:
        /* <DEDUP_REMOVED lines=8> */
.L_x_3099:
[----:B------:R-:W-:Y:S05]  /*214f0*/  BRA `(.L_x_3100) ;  /* 0xffffffd4007c7947 */ /* 0x000fea000383ffff */
.L_x_3009:
        /* <DEDUP_REMOVED lines=8> */
.L_x_3102:
[----:B------:R-:W-:Y:S05]  /*21580*/  BSYNC B0 ;  /* 0x0000000000007941 */ /* 0x000fea0003800000 */
.L_x_3101:
        /* <DEDUP_REMOVED lines=9> */
.L_x_3103:
[----:B------:R-:W-:Y:S01]  /*21620*/  IMAD.MOV.U32 R12, RZ, RZ, 0x4 ;  /* 0x00000004ff0c7424 */ /* 0x000fe200078e00ff */
[----:B------:R-:W-:-:S05]  /*21630*/  SEL R14, R14, RZ, P2 ;  /* 0x000000ff0e0e7207 */ /* 0x000fca0001000000 */
[----:B------:R-:W-:-:S04]  /*21640*/  IMAD.IADD R3, R3, 0x1, R14 ;  /* 0x0000000103037824 */ /* 0x000fc800078e020e */
[----:B------:R-:W-:-:S07]  /*21650*/  IMAD.MOV.U32 R13, RZ, RZ, R3 ;  /* 0x000000ffff0d7224 */ /* 0x000fce00078e0003 */
[----:B------:R-:W-:Y:S05]  /*21660*/  WARPSYNC.COLLECTIVE R15, `(.L_x_3104) ;  /* 0x000000000f087348 */ /* 0x000fea0003c00000 */
[----:B------:R0:W1:Y:S02]  /*21670*/  SHFL.UP P6, R14, R13, R12, R11 ;  /* 0x0400000c0d0e7389 */ /* 0x00006400000c000b */
[----:B01----:R-:W-:Y:S01]  /*21680*/  ENDCOLLECTIVE ;  /* 0x000000000000791b */ /* 0x003fe20003800000 */
.L_x_3104:
[----:B------:R-:W-:Y:S01]  /*21690*/  IMAD.MOV.U32 R12, RZ, RZ, 0x8 ;  /* 0x00000008ff0c7424 */ /* 0x000fe200078e00ff */
[----:B------:R-:W-:-:S05]  /*216a0*/  SEL R14, R14, RZ, P3 ;  /* 0x000000ff0e0e7207 */ /* 0x000fca0001800000 */
[----:B------:R-:W-:-:S04]  /*216b0*/  IMAD.IADD R3, R3, 0x1, R14 ;  /* 0x0000000103037824 */ /* 0x000fc800078e020e */
[----:B------:R-:W-:-:S07]  /*216c0*/  IMAD.MOV.U32 R13, RZ, RZ, R3 ;  /* 0x000000ffff0d7224 */ /* 0x000fce00078e0003 */
[----:B------:R-:W-:Y:S05]  /*216d0*/  WARPSYNC.COLLECTIVE R15, `(.L_x_3105) ;  /* 0x000000000f087348 */ /* 0x000fea0003c00000 */
[----:B------:R0:W1:Y:S02]  /*216e0*/  SHFL.UP P6, R14, R13, R12, R11 ;  /* 0x0400000c0d0e7389 */ /* 0x00006400000c000b */
[----:B01----:R-:W-:Y:S01]  /*216f0*/  ENDCOLLECTIVE ;  /* 0x000000000000791b */ /* 0x003fe20003800000 */
.L_x_3105:
[----:B------:R-:W-:Y:S01]  /*21700*/  IMAD.MOV.U32 R12, RZ, RZ, 0x10 ;  /* 0x00000010ff0c7424 */ /* 0x000fe200078e00ff */
[----:B------:R-:W-:-:S05]  /*21710*/  SEL R14, R14, RZ, P4 ;  /* 0x000000ff0e0e7207 */ /* 0x000fca0002000000 */
[----:B------:R-:W-:-:S04]  /*21720*/  IMAD.IADD R3, R3, 0x1, R14 ;  /* 0x0000000103037824 */ /* 0x000fc800078e020e */
[----:B------:R-:W-:-:S07]  /*21730*/  IMAD.MOV.U32 R13, RZ, RZ, R3 ;  /* 0x000000ffff0d7224 */ /* 0x000fce00078e0003 */
[----:B------:R-:W-:Y:S05]  /*21740*/  WARPSYNC.COLLECTIVE R15, `(.L_x_3106) ;  /* 0x000000000f087348 */ /* 0x000fea0003c00000 */
[----:B------:R0:W1:Y:S02]  /*21750*/  SHFL.UP P6, R14, R13, R12, R11 ;  /* 0x0400000c0d0e7389 */ /* 0x00006400000c000b */
[----:B01----:R-:W-:Y:S01]  /*21760*/  ENDCOLLECTIVE ;  /* 0x000000000000791b */ /* 0x003fe20003800000 */
.L_x_3106:
        /* <DEDUP_REMOVED lines=8> */
.L_x_3107:
[----:B------:R-:W-:Y:S05]  /*217f0*/  BRA `(.L_x_3108) ;  /* 0xffffffd400587947 */ /* 0x000fea000383ffff */
.L_x_3011:
[----:B------:R-:W-:Y:S01]  /*21800*/  BSSY B0, `(.L_x_3109) ;  /* 0x0000006000007945 */ /* 0x000fe20003800000 */
[----:B------:R-:W-:Y:S01]  /*21810*/  PLOP3.LUT P6, PT, P6, PT, PT, 0x8, 0x0 ;  /* 0x000000000000781c */ /* 0x000fe200037ce170 */
[----:B------:R-:W-:-:S12]  /*21820*/  IMAD.MOV.U32 R15, RZ, RZ, -0x1 ;  /* 0xffffffffff0f7424 */ /* 0x000fd800078e00ff */
[----:B0----5:R-:W-:Y:S05]  /*21830*/  WARPSYNC.COLLECTIVE R15, `(.L_x_3110) ;  /* 0x000000000f087348 */ /* 0x021fea0003c00000 */
[----:B------:R-:W-:Y:S01]  /*21840*/  VOTE.ANY R14, PT, P6 ;  /* 0x00000000000e7806 */ /* 0x000fe200030e0100 */
[----:B0----5:R-:W-:Y:S06]  /*21850*/  ENDCOLLECTIVE ;  /* 0x000000000000791b */ /* 0x021fec0003800000 */
.L_x_3110:
[----:B------:R-:W-:Y:S05]  /*21860*/  BSYNC B0 ;  /* 0x0000000000007941 */ /* 0x000fea0003800000 */
.L_x_3109:
        /* <DEDUP_REMOVED lines=9> */
.L_x_3111:
[----:B------:R-:W-:Y:S01]  /*21900*/  IMAD.MOV.U32 R17, RZ, RZ, R14 ;  /* 0x000000ffff117224 */ /* 0x000fe200078e000e */
[----:B------:R-:W-:Y:S06]  /*21910*/  BRA `(.L_x_3112) ;  /* 0xffffffd400487947 */ /* 0x000fec000383ffff */
.L_x_3013:
[----:B------:R-:W-:Y:S01]  /*21920*/  BSSY B0, `(.L_x_3113) ;  /* 0x0000007000007945 */ /* 0x000fe20003800000 */
[----:B------:R-:W-:Y:S02]  /*21930*/  IMAD.MOV.U32 R13, RZ, RZ, R3 ;  /* 0x000000ffff0d7224 */ /* 0x000fe400078e0003 */
[----:B------:R-:W-:Y:S02]  /*21940*/  IMAD.MOV.U32 R11, RZ, RZ, 0x1f ;  /* 0x0000001fff0b7424 */ /* 0x000fe400078e00ff */
[----:B------:R-:W-:-:S07]  /*21950*/  IMAD.MOV.U32 R15, RZ, RZ, -0x1 ;  /* 0xffffffffff0f7424 */ /* 0x000fce00078e00ff */
[----:B012--5:R-:W-:Y:S05]  /*21960*/  WARPSYNC.COLLECTIVE R15, `(.L_x_3114) ;  /* 0x000000000f087348 */ /* 0x027fea0003c00000 */
[----:B------:R3:W4:Y:S02]  /*21970*/  SHFL.IDX P6, R14, R13, R12, R11 ;  /* 0x0000000c0d0e7389 */ /* 0x00072400000c000b */
[----:B012345:R-:W-:Y:S01]  /*21980*/  ENDCOLLECTIVE ;  /* 0x000000000000791b */ /* 0x03ffe20003800000 */
.L_x_3114:
[----:B------:R-:W-:Y:S05]  /*21990*/  BSYNC B0 ;  /* 0x0000000000007941 */ /* 0x000fea0003800000 */
.L_x_3113:
[----:B------:R-:W-:Y:S01]  /*219a0*/  IMAD.MOV.U32 R4, RZ, RZ, R14 ;  /* 0x000000ffff047224 */ /* 0x000fe200078e000e */
[----:B------:R-:W-:Y:S06]  /*219b0*/  BRA `(.L_x_3012) ;  /* 0xffffffd4003c7947 */ /* 0x000fec000383ffff */
.L_x_3017:
[----:B0-----:R0:W1:Y:S02]  /*219c0*/  SYNCS.PHASECHK.TRANS64.TRYWAIT P0, [R0+URZ+0x28c20], R3 ;  /* 0x028c2003000075a7 */ /* 0x001064000800017f */
[----:B-1----:R-:W-:Y:S05]  /*219d0*/  @!P0 NANOSLEEP.SYNCS 0x989680 ;  /* 0x009896800000895d */ /* 0x002fea0003900000 */
[----:B------:R-:W1:Y:S02]  /*219e0*/  @!P0 SYNCS.PHASECHK.TRANS64 P0, [R0+URZ+0x28c20], R3 ;  /* 0x028c2003000085a7 */ /* 0x000e64000800007f */
[----:B-1----:R-:W-:Y:S05]  /*219f0*/  @!P0 BRA `(.L_x_3017) ;  /* 0xfffffffc00f08947 */ /* 0x002fea000383ffff */
[----:B------:R-:W-:Y:S05]  /*21a00*/  BRA `(.L_x_3115) ;  /* 0xffffffd800bc7947 */ /* 0x000fea000383ffff */
.L_x_3018:
        /* <DEDUP_REMOVED lines=11> */
.L_x_3117:
[----:B------:R-:W-:Y:S05]  /*21ac0*/  BSYNC B0 ;  /* 0x0000000000007941 */ /* 0x000fea0003800000 */
.L_x_3116:
[----:B------:R-:W-:Y:S05]  /*21ad0*/  BRA `(.L_x_3118) ;  /* 0xffffffd800a47947 */ /* 0x000fea000383ffff */
.L_x_3019:
[----:B------:R-:W-:Y:S01]  /*21ae0*/  BSSY B0, `(.L_x_3119) ;  /* 0x0000006000007945 */ /* 0x000fe20003800000 */
[----:B------:R-:W-:-:S07]  /*21af0*/  IMAD.MOV.U32 R15, RZ, RZ, -0x1 ;  /* 0xffffffffff0f7424 */ /* 0x000fce00078e00ff */
[----:B01---5:R-:W-:Y:S05]  /*21b00*/  WARPSYNC.COLLECTIVE R15, `(.L_x_3120) ;  /* 0x000000000f0c7348 */ /* 0x023fea0003c00000 */
[----:B------:R-:W-:Y:S02]  /*21b10*/  ELECT P6, UR62, PT ;  /* 0x00000000003e782f */ /* 0x000fe400038c0000 */
[----:B------:R-:W-:Y:S01]  /*21b20*/  MOV R14, UR62 ;  /* 0x0000003e000e7c02 */ /* 0x000fe20008000f00 */
[----:B01---5:R-:W-:Y:S10]  /*21b30*/  ENDCOLLECTIVE ;  /* 0x000000000000791b */ /* 0x023ff40003800000 */
.L_x_3120:
[----:B------:R-:W-:Y:S05]  /*21b40*/  BSYNC B0 ;  /* 0x0000000000007941 */ /* 0x000fea0003800000 */
.L_x_3119:
[----:B------:R-:W-:Y:S05]  /*21b50*/  BRA `(.L_x_3121) ;  /* 0xffffffd800987947 */ /* 0x000fea000383ffff */
.L_x_3021:
[----:B0-----:R0:W1:Y:S02]  /*21b60*/  SYNCS.PHASECHK.TRANS64.TRYWAIT P0, [R6+URZ], R5 ;  /* 0x00000005060075a7 */ /* 0x001064000800017f */
[----:B-1----:R-:W-:Y:S05]  /*21b70*/  @!P0 NANOSLEEP.SYNCS 0x989680 ;  /* 0x009896800000895d */ /* 0x002fea0003900000 */
[----:B------:R-:W1:Y:S02]  /*21b80*/  @!P0 SYNCS.PHASECHK.TRANS64 P0, [R6+URZ], R5 ;  /* 0x00000005060085a7 */ /* 0x000e64000800007f */
[----:B-1----:R-:W-:Y:S05]  /*21b90*/  @!P0 BRA `(.L_x_3021) ;  /* 0xfffffffc00f08947 */ /* 0x002fea000383ffff */
[----:B------:R-:W-:Y:S05]  /*21ba0*/  BRA `(.L_x_3122) ;  /* 0xffffffd800d47947 */ /* 0x000fea000383ffff */
.L_x_3022:
[----:B-1----:R1:W2:Y:S02]  /*21bb0*/  SYNCS.PHASECHK.TRANS64.TRYWAIT P0, [R7+URZ], R2 ;  /* 0x00000002070075a7 */ /* 0x0022a4000800017f */
[----:B--2---:R-:W-:Y:S05]  /*21bc0*/  @!P0 NANOSLEEP.SYNCS 0x989680 ;  /* 0x009896800000895d */ /* 0x004fea0003900000 */
[----:B------:R-:W2:Y:S02]  /*21bd0*/  @!P0 SYNCS.PHASECHK.TRANS64 P0, [R7+URZ], R2 ;  /* 0x00000002070085a7 */ /* 0x000ea4000800007f */
[----:B--2---:R-:W-:Y:S05]  /*21be0*/  @!P0 BRA `(.L_x_3022) ;  /* 0xfffffffc00f08947 */ /* 0x004fea000383ffff */
[----:B------:R-:W-:Y:S05]  /*21bf0*/  BRA `(.L_x_3123) ;  /* 0xffffffd800c87947 */ /* 0x000fea000383ffff */
.L_x_3024:
[----:B--2---:R2:W3:Y:S02]  /*21c00*/  SYNCS.PHASECHK.TRANS64.TRYWAIT P0, [R4+URZ], R5 ;  /* 0x00000005040075a7 */ /* 0x0044e4000800017f */
[----:B---3--:R-:W-:Y:S05]  /*21c10*/  @!P0 NANOSLEEP.SYNCS 0x989680 ;  /* 0x009896800000895d */ /* 0x008fea0003900000 */
[----:B------:R-:W3:Y:S02]  /*21c20*/  @!P0 SYNCS.PHASECHK.TRANS64 P0, [R4+URZ], R5 ;  /* 0x00000005040085a7 */ /* 0x000ee4000800007f */
[----:B---3--:R-:W-:Y:S05]  /*21c30*/  @!P0 BRA `(.L_x_3024) ;  /* 0xfffffffc00f08947 */ /* 0x008fea000383ffff */
[----:B------:R-:W-:Y:S05]  /*21c40*/  BRA `(.L_x_3124) ;  /* 0xffffffd800d07947 */ /* 0x000fea000383ffff */
.L_x_3125:
        /* <DEDUP_REMOVED lines=11> */
.L_x_5876:


//--------------------- .text._ZN7cutlass13device_kernelIN5flash11enable_sm90INS1_16FlashAttnFwdSm90INS1_25CollectiveMainloopFwdSm90ILi2EN4cute5tupleIJNS5_1CILi1EEES8_S8_EEENS6_IJNS7_ILi64EEESA_SA_EEELi512ENS_10bfloat16_tEfNS_4arch4Sm90ELb0ELb1ELb0ELb1ELb0ELb0ELb1ELb0ELb0ELb1ELb0ELb0EEENS1_21CollectiveEpilogueFwdINS6_IJSA_NS7_ILi512EEESA_EEES9_SC_SE_Li256ELb1ELb1ELb0ELb0EEENS1_36VarlenDynamicPersistentTileSchedulerILi64ELi64ELi256ELi128ELb0ELb1ELb1ELb1ELb0ELb1EEEEEEEEEvNT_6ParamsE --------------------------
	.section	.text._ZN7cutlass13device_kernelIN5flash11enable_sm90INS1_16FlashAttnFwdSm90INS1_25CollectiveMainloopFwdSm90ILi2EN4cute5tupleIJNS5_1CILi1EEES8_S8_EEENS6_IJNS7_ILi64EEESA_SA_EEELi512ENS_10bfloat16_tEfNS_4arch4Sm90ELb0ELb1ELb0ELb1ELb0ELb0ELb1ELb0ELb0ELb1ELb0ELb0EEENS1_21CollectiveEpilogueFwdINS6_IJSA_NS7_ILi512EEESA_EEES9_SC_SE_Li256ELb1ELb1ELb0ELb0EEENS1_36VarlenDynamicPersistentTileSchedulerILi64ELi64ELi256ELi128ELb0ELb1ELb1ELb1ELb0ELb1EEEEEEEEEvNT_6ParamsE,"ax",@progbits
	.align	128
.text._ZN7cutlass13device_kernelIN5flash11enable_sm90INS1_16FlashAttnFwdSm90INS1_25CollectiveMainloopFwdSm90ILi2EN4cute5tupleIJNS5_1CILi1EEES8_S8_EEENS6_IJNS7_ILi64EEESA_SA_EEELi512ENS_10bfloat16_tEfNS_4arch4Sm90ELb0ELb1ELb0ELb1ELb0ELb0ELb1ELb0ELb0ELb1ELb0ELb0EEENS1_21CollectiveEpilogueFwdINS6_IJSA_NS7_ILi512EEESA_EEES9_SC_SE_Li256ELb1ELb1ELb0ELb0EEENS1_36VarlenDynamicPersistentTileSchedulerILi64ELi64ELi256ELi128ELb0ELb1ELb1ELb1ELb0ELb1EEEEEEEEEvNT_6ParamsE:
        .type           _ZN7cutlass13device_kernelIN5flash11enable_sm90INS1_16FlashAttnFwdSm90INS1_25CollectiveMainloopFwdSm90ILi2EN4cute5tupleIJNS5_1CILi1EEES8_S8_EEENS6_IJNS7_ILi64EEESA_SA_EEELi512ENS_10bfloat16_tEfNS_4arch4Sm90ELb0ELb1ELb0ELb1ELb0ELb0ELb1ELb0ELb0ELb1ELb0ELb0EEENS1_21CollectiveEpilogueFwdINS6_IJSA_NS7_ILi512EEESA_EEES9_SC_SE_Li256ELb1ELb1ELb0ELb0EEENS1_36VarlenDynamicPersistentTileSchedulerILi64ELi64ELi256ELi128ELb0ELb1ELb1ELb1ELb0ELb1EEEEEEEEEvNT_6ParamsE,@function
        .size           _ZN7cutlass13device_kernelIN5flash11enable_sm90INS1_16FlashAttnFwdSm90INS1_25CollectiveMainloopFwdSm90ILi2EN4cute5tupleIJNS5_1CILi1EEES8_S8_EEENS6_IJNS7_ILi64EEESA_SA_EEELi512ENS_10bfloat16_tEfNS_4arch4Sm90ELb0ELb1ELb0ELb1ELb0ELb0ELb1ELb0ELb0ELb1ELb0ELb0EEENS1_21CollectiveEpilogueFwdINS6_IJSA_NS7_ILi512EEESA_EEES9_SC_SE_Li256ELb1ELb1ELb0ELb0EEENS1_36VarlenDynamicPersistentTileSchedulerILi64ELi64ELi256ELi128ELb0ELb1ELb1ELb1ELb0ELb1EEEEEEEEEvNT_6ParamsE,(.L_x_5877 - _ZN7cutlass13device_kernelIN5flash11enable_sm90INS1_16FlashAttnFwdSm90INS1_25CollectiveMainloopFwdSm90ILi2EN4cute5tupleIJNS5_1CILi1EEES8_S8_EEENS6_IJNS7_ILi64EEESA_SA_EEELi512ENS_10bfloat16_tEfNS_4arch4Sm90ELb0ELb1ELb0ELb1ELb0ELb0ELb1ELb0ELb0ELb1ELb0ELb0EEENS1_21CollectiveEpilogueFwdINS6_IJSA_NS7_ILi512EEESA_EEES9_SC_SE_Li256ELb1ELb1ELb0ELb0EEENS1_36VarlenDynamicPersistentTileSchedulerILi64ELi64ELi256ELi128ELb0ELb1ELb1ELb1ELb0ELb1EEEEEEEEEvNT_6ParamsE)
        .other          _ZN7cutlass13device_kernelIN5flash11enable_sm90INS1_16FlashAttnFwdSm90INS1_25CollectiveMainloopFwdSm90ILi2EN4cute5tupleIJNS5_1CILi1EEES8_S8_EEENS6_IJNS7_ILi64EEESA_SA_EEELi512ENS_10bfloat16_tEfNS_4arch4Sm90ELb0ELb1ELb0ELb1ELb0ELb0ELb1ELb0ELb0ELb1ELb0ELb0EEENS1_21CollectiveEpilogueFwdINS6_IJSA_NS7_ILi512EEESA_EEES9_SC_SE_Li256ELb1ELb1ELb0ELb0EEENS1_36VarlenDynamicPersistentTileSchedulerILi64ELi64ELi256ELi128ELb0ELb1ELb1ELb1ELb0ELb1EEEEEEEEEvNT_6ParamsE,@"STO_CUDA_ENTRY STV_DEFAULT"
_ZN7cutlass13device_kernelIN5flash11enable_sm90INS1_16FlashAttnFwdSm90INS1_25CollectiveMainloopFwdSm90ILi2EN4cute5tupleIJNS5_1CILi1EEES8_S8_EEENS6_IJNS7_ILi64EEESA_SA_EEELi512ENS_10bfloat16_tEfNS_4arch4Sm90ELb0ELb1ELb0ELb1ELb0ELb0ELb1ELb0ELb0ELb1ELb0ELb0EEENS1_21CollectiveEpilogueFwdINS6_IJSA_NS7_ILi512EEESA_EEES9_SC_SE_Li256ELb1ELb1ELb0ELb0EEENS1_36VarlenDynamicPersistentTileSchedulerILi64ELi64ELi256ELi128ELb0ELb1ELb1ELb1ELb0ELb1EEEEEEEEEvNT_6ParamsE:
        /* <DEDUP_REMOVED lines=17> */
.L_x_3127:
[----:B------:R-:W-:Y:S05]  /*0110*/  BSYNC B0 ;  /* 0x0000000000007941 */ /* 0x000fea0003800000 */
.L_x_3126:
        /* <DEDUP_REMOVED lines=39> */
.L_x_3128:
        /* <DEDUP_REMOVED lines=22> */
.L_x_3129:
        /* <DEDUP_REMOVED lines=18> */
.L_x_3130:
        /* <DEDUP_REMOVED lines=22> */
.L_x_3131:
        /* <DEDUP_REMOVED lines=22> */
.L_x_3132:
        /* <DEDUP_REMOVED lines=8> */
.L_x_3134:
        /* <DEDUP_REMOVED lines=18> */
[----:B------:R-:W2:Y:S01]  /*0a70*/  LDL.LU R17, [R1+0x64] ;  /* 0x0000640001117983 */ /* 0x000ea20000300800 */
[----:B------:R-:W-:Y:S01]  /*0a80*/  VIADD R205, R4, 0xffffff80 ;  /* 0xffffff8004cd7836 */ /* 0x000fe20000000000 */
[----:B------:R-:W-:Y:S01]  /*0a90*/  R2UR UR4, R13 ;  /* 0x000000000d0472ca */ /* 0x000fe200000e0000 */
[----:B------:R-:W-:Y:S01]  /*0aa0*/  IMAD.MOV.U32 R185, RZ, RZ, 0x40 ;  /* 0x00000040ffb97424 */ /* 0x000fe200078e00ff */
[----:B------:R-:W-:Y:S01]  /*0ab0*/  UMOV UR36, URZ ;  /* 0x0000003f00247c82 */ /* 0x000fe20008000000 */
[----:B------:R-:W-:Y:S01]  /*0ac0*/  IMAD.MOV.U32 R200, RZ, RZ, RZ ;  /* 0x000000ffffc87224 */ /* 0x000fe200078e00ff */
[----:B------:R-:W-:-:S04]  /*0ad0*/  SHF.R.S32.HI R0, RZ, 0x1f, R205 ;  /* 0x0000001fff007819 */ /* 0x000fc800000114cd */
[CC--:B------:R-:W-:Y:S02]  /*0ae0*/  LEA.HI R2, R0.reuse, R205.reuse, RZ, 0x4 ;  /* 0x000000cd00027211 */ /* 0x0c0fe400078f20ff */
[CC--:B------:R-:W-:Y:S02]  /*0af0*/  LEA.HI R6, R0.reuse, R205.reuse, RZ, 0x2 ;  /* 0x000000cd00067211 */ /* 0x0c0fe400078f10ff */
[----:B------:R-:W-:Y:S02]  /*0b00*/  SHF.R.S32.HI R5, RZ, 0x4, R2 ;  /* 0x00000004ff057819 */ /* 0x000fe40000011402 */
[----:B------:R-:W-:Y:S02]  /*0b10*/  LEA.HI R8, R0, R205, RZ, 0x7 ;  /* 0x000000cd00087211 */ /* 0x000fe400078f38ff */
[C---:B------:R-:W-:Y:S02]  /*0b20*/  LEA.HI R3, R2.reuse, R5, RZ, 0x1 ;  /* 0x0000000502037211 */ /* 0x040fe400078f08ff */
[----:B------:R-:W-:-:S02]  /*0b30*/  LOP3.LUT R2, R2, 0xfffffff0, RZ, 0xc0, !PT ;  /* 0xfffffff002027812 */ /* 0x000fc400078ec0ff */
[----:B------:R-:W-:Y:S02]  /*0b40*/  LOP3.LUT R4, R3, 0x1ffffffe, RZ, 0xc0, !PT ;  /* 0x1ffffffe03047812 */ /* 0x000fe400078ec0ff */
[----:B------:R-:W-:Y:S01]  /*0b50*/  LEA.HI R3, R0, R205, RZ, 0x5 ;  /* 0x000000cd00037211 */ /* 0x000fe200078f28ff */
[----:B------:R-:W-:Y:S01]  /*0b60*/  IMAD.IADD R2, R205, 0x1, -R2 ;  /* 0x00000001cd027824 */ /* 0x000fe200078e0a02 */
[----:B------:R-:W-:Y:S01]  /*0b70*/  LOP3.LUT R10, R6, 0xfffffffc, RZ, 0xc0, !PT ;  /* 0xfffffffc060a7812 */ /* 0x000fe200078ec0ff */
[----:B------:R-:W-:Y:S01]  /*0b80*/  IMAD.IADD R5, R5, 0x1, -R4 ;  /* 0x0000000105057824 */ /* 0x000fe200078e0a04 */
[--C-:B------:R-:W-:Y:S02]  /*0b90*/  SHF.R.S32.HI R4, RZ, 0x5, R3.reuse ;  /* 0x00000005ff047819 */ /* 0x100fe40000011403 */
[----:B------:R-:W-:Y:S01]  /*0ba0*/  SHF.R.S32.HI R3, RZ, 0x1f, R3 ;  /* 0x0000001fff037819 */ /* 0x000fe20000011403 */
[----:B------:R-:W-:Y:S01]  /*0bb0*/  IMAD.IADD R12, R205, 0x1, -R10 ;  /* 0x00000001cd0c7824 */ /* 0x000fe200078e0a0a */
[----:B------:R-:W-:Y:S01]  /*0bc0*/  LOP3.LUT R6, R8, 0xffffff80, RZ, 0xc0, !PT ;  /* 0xffffff8008067812 */ /* 0x000fe200078ec0ff */
[----:B------:R-:W-:Y:S01]  /*0bd0*/  IMAD.SHL.U32 R5, R5, 0x8, RZ ;  /* 0x0000000805057824 */ /* 0x000fe200078e00ff */
[----:B------:R-:W-:-:S02]  /*0be0*/  LEA.HI R3, R3, R4, RZ, 0x2 ;  /* 0x0000000403037211 */ /* 0x000fc400078f10ff */
[----:B------:R-:W-:Y:S01]  /*0bf0*/  SHF.R.S32.HI R9, RZ, 0x1f, R2 ;  /* 0x0000001fff097819 */ /* 0x000fe20000011402 */
[----:B------:R-:W-:Y:S01]  /*0c00*/  IMAD.IADD R6, R205, 0x1, -R6 ;  /* 0x00000001cd067824 */ /* 0x000fe200078e0a06 */
[----:B------:R-:W-:Y:S02]  /*0c10*/  SHF.R.S32.HI R201, RZ, 0x7, R8 ;  /* 0x00000007ffc97819 */ /* 0x000fe40000011408 */
[----:B------:R-:W-:Y:S02]  /*0c20*/  LOP3.LUT R3, R3, 0x3ffffc, RZ, 0xc0, !PT ;  /* 0x003ffffc03037812 */ /* 0x000fe400078ec0ff */
[----:B------:R-:W-:Y:S01]  /*0c30*/  SHF.R.S32.HI R7, RZ, 0x1f, R6 ;  /* 0x0000001fff077819 */ /* 0x000fe20000011406 */
[----:B------:R-:W-:Y:S01]  /*0c40*/  IMAD R16, R201, 0x100, R2 ;  /* 0x00000100c9107824 */ /* 0x000fe200078e0202 */
[----:B------:R-:W-:Y:S01]  /*0c50*/  LEA.HI R11, R12, R12, RZ, 0x1 ;  /* 0x0000000c0c0b7211 */ /* 0x000fe200078f08ff */
[----:B------:R-:W-:Y:S01]  /*0c60*/  IMAD.IADD R3, R4, 0x1, -R3 ;  /* 0x0000000104037824 */ /* 0x000fe200078e0a03 */
[----:B------:R-:W-:-:S02]  /*0c70*/  LEA.HI R10, R9, R2, RZ, 0x3 ;  /* 0x00000002090a7211 */ /* 0x000fc400078f18ff */
[-C--:B------:R-:W-:Y:S01]  /*0c80*/  LEA.HI R9, R7, R6.reuse, RZ, 0x2 ;  /* 0x0000000607097211 */ /* 0x080fe200078f10ff */
[----:B------:R-:W-:Y:S01]  /*0c90*/  IMAD R16, R3, 0x10, R16 ;  /* 0x0000001003107824 */ /* 0x000fe200078e0210 */
[----:B------:R-:W-:Y:S02]  /*0ca0*/  LOP3.LUT R13, R11, 0x1ffffffe, RZ, 0xc0, !PT ;  /* 0x1ffffffe0b0d7812 */ /* 0x000fe400078ec0ff */
[C---:B------:R-:W-:Y:S01]  /*0cb0*/  LOP3.LUT R11, R10.reuse, 0xfffffff8, RZ, 0xc0, !PT ;  /* 0xfffffff80a0b7812 */ /* 0x040fe200078ec0ff */
[----:B------:R-:W-:Y:S01]  /*0cc0*/  IMAD.SHL.U32 R10, R10, 0x40, RZ ;  /* 0x000000400a0a7824 */ /* 0x000fe200078e00ff */
[----:B------:R-:W-:Y:S01]  /*0cd0*/  LOP3.LUT R3, R9, 0x7ffffffc, RZ, 0xc0, !PT ;  /* 0x7ffffffc09037812 */ /* 0x000fe200078ec0ff */
[----:B------:R-:W-:Y:S01]  /*0ce0*/  IMAD.U32 R204, R16, 0x40, R5 ;  /* 0x0000004010cc7824 */ /* 0x000fe200078e0005 */
[----:B------:R-:W-:Y:S01]  /*0cf0*/  LEA.HI R7, R7, R6, RZ, 0x5 ;  /* 0x0000000607077211 */ /* 0x000fe200078f28ff */
[----:B------:R-:W-:Y:S01]  /*0d00*/  IMAD.IADD R11, R2, 0x1, -R11 ;  /* 0x00000001020b7824 */ /* 0x000fe200078e0a0b */
[----:B------:R-:W-:Y:S01]  /*0d10*/  SHF.R.S32.HI R2, RZ, 0x2, R9 ;  /* 0x00000002ff027819 */ /* 0x000fe20000011409 */
[----:B------:R-:W-:Y:S01]  /*0d20*/  IMAD.IADD R18, R6, 0x1, -R3 ;  /* 0x0000000106127824 */ /* 0x000fe200078e0a03 */
[----:B------:R-:W-:Y:S01]  /*0d30*/  LEA.HI R0, R0, R205, RZ, 0x3 ;  /* 0x000000cd00007211 */ /* 0x000fe200078f18ff */
[----:B------:R-:W-:Y:S01]  /*0d40*/  IMAD.SHL.U32 R3, R11, 0x40, RZ ;  /* 0x000000400b037824 */ /* 0x000fe200078e00ff */
[----:B------:R-:W-:Y:S01]  /*0d50*/  SHF.R.S32.HI R9, RZ, 0x1f, R9 ;  /* 0x0000001fff097819 */ /* 0x000fe20000011409 */
[----:B------:R-:W-:Y:S01]  /*0d60*/  IMAD.IADD R12, R12, 0x1, -R13 ;  /* 0x000000010c0c7824 */ /* 0x000fe200078e0a0d */
[----:B------:R-:W-:Y:S01]  /*0d70*/  LOP3.LUT R198, R0, 0xfffffff8, RZ, 0xc0, !PT ;  /* 0xfffffff800c67812 */ /* 0x000fe200078ec0ff */
[----:B------:R-:W-:Y:S01]  /*0d80*/  IMAD.SHL.U32 R18, R18, 0x2, RZ ;  /* 0x0000000212127824 */ /* 0x000fe200078e00ff */
[----:B------:R-:W-:-:S02]  /*0d90*/  LOP3.LUT R6, R3, 0x1c0, RZ, 0xc0, !PT ;  /* 0x000001c003067812 */ /* 0x000fc400078ec0ff */
[----:B------:R-:W-:Y:S01]  /*0da0*/  LOP3.LUT R3, R10, 0x7ffffe00, RZ, 0xc0, !PT ;  /* 0x7ffffe000a037812 */ /* 0x000fe200078ec0ff */
[----:B------:R-:W-:Y:S01]  /*0db0*/  IMAD.IADD R198, R205, 0x1, -R198 ;  /* 0x00000001cdc67824 */ /* 0x000fe200078e0ac6 */
[----:B------:R-:W-:Y:S02]  /*0dc0*/  LOP3.LUT R5, R6, 0x8, R5, 0xf8, !PT ;  /* 0x0000000806057812 */ /* 0x000fe400078ef805 */
[----:B------:R-:W-:Y:S01]  /*0dd0*/  SHF.R.U32.HI R6, RZ, 0x3, R6 ;  /* 0x00000003ff067819 */ /* 0x000fe20000011606 */
[----:B------:R-:W-:Y:S01]  /*0de0*/  IMAD R3, R4, 0x400, R3 ;  /* 0x0000040004037824 */ /* 0x000fe200078e0203 */
[----:B------:R-:W-:Y:S01]  /*0df0*/  LEA.HI R9, R9, R2, RZ, 0x3 ;  /* 0x0000000209097211 */ /* 0x000fe200078f18ff */
[----:B------:R-:W-:Y:S01]  /*0e00*/  IMAD.SHL.U32 R187, R198, 0x8, RZ ;  /* 0x00000008c6bb7824 */ /* 0x000fe200078e00ff */
[----:B------:R-:W-:Y:S02]  /*0e10*/  LOP3.LUT R6, R5, R6, RZ, 0x3c, !PT ;  /* 0x0000000605067212 */ /* 0x000fe400078e3cff */
[----:B------:R-:W-:Y:S01]  /*0e20*/  R2P PR, R11, 0x6 ;  /* 0x000000060b007804 */ /* 0x000fe20000000000 */
[----:B------:R-:W-:Y:S01]  /*0e30*/  VIADD R197, R187, 0x40 ;  /* 0x00000040bbc57836 */ /* 0x000fe20000000000 */
        /* <DEDUP_REMOVED lines=9> */
[----:B------:R-:W-:Y:S01]  /*0ed0*/  VIADD R194, R187, 0x100 ;  /* 0x00000100bbc27836 */ /* 0x000fe20000000000 */
[----:B------:R-:W-:Y:S01]  /*0ee0*/  SEL R185, R185, 0xffffffc0, !P2 ;  /* 0xffffffc0b9b97807 */ /* 0x000fe20005000000 */
[----:B------:R-:W-:Y:S01]  /*0ef0*/  VIADD R186, R23, 0x36400 ;  /* 0x0003640017ba7836 */ /* 0x000fe20000000000 */
        /* <DEDUP_REMOVED lines=16> */
[----:B------:R-:W-:Y:S02]  /*1000*/  IMAD.MOV.U32 R6, RZ, RZ, R14 ;  /* 0x000000ffff067224 */ /* 0x000fe400078e000e */
[----:B------:R-:W-:Y:S02]  /*1010*/  IMAD.MOV.U32 R7, RZ, RZ, R15 ;  /* 0x000000ffff077224 */ /* 0x000fe400078e000f */
[----:B------:R-:W-:Y:S02]  /*1020*/  IMAD.MOV.U32 R2, RZ, RZ, RZ ;  /* 0x000000ffff027224 */ /* 0x000fe400078e00ff */
[----:B------:R-:W-:Y:S02]  /*1030*/  IMAD.SHL.U32 R22, R8, 0x100, RZ ;  /* 0x0000010008167824 */ /* 0x000fe400078e00ff */
[----:B------:R-:W-:Y:S02]  /*1040*/  IMAD R189, R12, 0x8, R19 ;  /* 0x000000080cbd7824 */ /* 0x000fe400078e0213 */
[----:B------:R-:W-:Y:S01]  /*1050*/  IMAD.IADD R185, R185, 0x1, R184 ;  /* 0x00000001b9b97824 */ /* 0x000fe200078e02b8 */
[----:B--2---:R-:W-:-:S07]  /*1060*/  LOP3.LUT R188, R17, 0x1, RZ, 0xfc, !PT ;  /* 0x0000000111bc7812 */ /* 0x004fce00078efcff */
.L_x_3237:
[----:B0-23--:R-:W0:Y:S08]  /*1070*/  LDC.64 R4, c[0x0][0xb20] ;  /* 0x0002c800ff047b82 */ /* 0x00de300000000a00 */
[----:B-1--4-:R-:W1:Y:S01]  /*1080*/  LDC.64 R8, c[0x0][0xb10] ;  /* 0x0002c400ff087b82 */ /* 0x012e620000000a00 */
[----:B------:R-:W-:Y:S01]  /*1090*/  ULDC UR5, c[0x0][0x288] ;  /* 0x0000a20000057ab9 */ /* 0x000fe20000000800 */
[----:B------:R-:W-:Y:S01]  /*10a0*/  IMAD.MOV.U32 R3, RZ, RZ, RZ ;  /* 0x000000ffff037224 */ /* 0x000fe200078e00ff */
[----:B------:R-:W-:Y:S01]  /*10b0*/  ULDC.64 UR6, c[0x0][0x418] ;  /* 0x0001060000067ab9 */ /* 0x000fe20000000a00 */
[----:B0-----:R-:W-:-:S04]  /*10c0*/  ISETP.NE.U32.AND P0, PT, R4, RZ, PT ;  /* 0x000000ff0400720c */ /* 0x001fc80003f05070 */
[----:B------:R-:W-:Y:S02]  /*10d0*/  ISETP.NE.AND.EX P0, PT, R5, RZ, PT, P0 ;  /* 0x000000ff0500720c */ /* 0x000fe40003f05300 */
[----:B-1----:R-:W-:-:S04]  /*10e0*/  ISETP.NE.U32.AND P1, PT, R8, RZ, PT ;  /* 0x000000ff0800720c */ /* 0x002fc80003f25070 */
[----:B------:R-:W-:-:S07]  /*10f0*/  ISETP.NE.AND.EX P1, PT, R9, RZ, PT, P1 ;  /* 0x000000ff0900720c */ /* 0x000fce0003f25310 */
[----:B------:R-:W0:Y:S08]  /*1100*/  @P0 LDC.64 R4, c[0x0][0xb20] ;  /* 0x0002c800ff040b82 */ /* 0x000e300000000a00 */
[----:B------:R-:W1:Y:S01]  /*1110*/  @P1 LDC.64 R8, c[0x0][0xb10] ;  /* 0x0002c400ff081b82 */ /* 0x000e620000000a00 */
[----:B------:R-:W-:Y:S01]  /*1120*/  IMAD.U32 R17, RZ, RZ, UR5 ;  /* 0x00000005ff117e24 */ /* 0x000fe2000f8e00ff */
[----:B------:R-:W-:Y:S01]  /*1130*/  UISETP.NE.U32.AND UP0, UPT, UR6, URZ, UPT ;  /* 0x0000003f0600728c */ /* 0x000fe2000bf05070 */
[----:B------:R-:W-:Y:S01]  /*1140*/  ULDC UR5, c[0x0][0x424] ;  /* 0x0001090000057ab9 */ /* 0x000fe20000000800 */
[----:B0-----:R-:W-:-:S05]  /*1150*/  @P0 IMAD.WIDE R4, R7, 0x4, R4 ;  /* 0x0000000407040825 */ /* 0x001fca00078e0204 */
[----:B------:R0:W5:Y:S01]  /*1160*/  @P0 LDG.E R3, desc[UR38][R4.64] ;  /* 0x0000002604030981 */ /* 0x000162000c1e1900 */
[----:B-1----:R-:W-:-:S05]  /*1170*/  @P1 IMAD.WIDE R8, R7, 0x4, R8 ;  /* 0x0000000407081825 */ /* 0x002fca00078e0208 */
[----:B------:R0:W5:Y:S01]  /*1180*/  @P1 LDG.E R17, desc[UR38][R8.64] ;  /* 0x0000002608111981 */ /* 0x000162000c1e1900 */
[----:B------:R-:W-:Y:S01]  /*1190*/  UISETP.NE.AND.EX UP0, UPT, UR7, URZ, UPT, UP0 ;  /* 0x0000003f0700728c */ /* 0x000fe2000bf05300 */
[----:B------:R-:W-:Y:S02]  /*11a0*/  IMAD.MOV.U32 R191, RZ, RZ, R6 ;  /* 0x000000ffffbf7224 */ /* 0x000fe400078e0006 */
[----:B------:R-:W-:Y:S01]  /*11b0*/  ULDC.64 UR6, c[0x0][0xb18] ;  /* 0x0002c60000067ab9 */ /* 0x000fe20000000a00 */
[----:B------:R-:W-:Y:S01]  /*11c0*/  USEL UR5, UR5, 0x1, UP0 ;  /* 0x0000000105057887 */ /* 0x000fe20008000000 */
[----:B------:R-:W-:Y:S01]  /*11d0*/  ISETP.NE.U32.AND P2, PT, RZ, UR6, PT ;  /* 0x00000006ff007c0c */ /* 0x000fe2000bf45070 */
[----:B------:R-:W-:Y:S02]  /*11e0*/  ULDC UR6, c[0x0][0x2f0] ;  /* 0x0000bc0000067ab9 */ /* 0x000fe40000000800 */
[----:B------:R-:W-:Y:S01]  /*11f0*/  UIMAD UR5, UR5, UR6, URZ ;  /* 0x00000006050572a4 */ /* 0x000fe2000f8e023f */
[----:B------:R-:W-:Y:S01]  /*1200*/  ISETP.NE.AND.EX P2, PT, RZ, UR7, PT, P2 ;  /* 0x00000007ff007c0c */ /* 0x000fe2000bf45320 */
[----:B0-----:R-:W-:-:S12]  /*1210*/  @P1 BRA `(.L_x_3135) ;  /* 0x0000000000241947 */ /* 0x001fd80003800000 */
        /* <DEDUP_REMOVED lines=9> */
.L_x_3135:
[----:B------:R-:W-:Y:S02]  /*12b0*/  IMAD.U32 R16, RZ, RZ, UR5 ;  /* 0x00000005ff107e24 */ /* 0x000fe4000f8e00ff */
[----:B------:R-:W-:Y:S01]  /*12c0*/  IMAD.MOV.U32 R192, RZ, RZ, R7 ;  /* 0x000000ffffc07224 */ /* 0x000fe200078e0007 */
[----:B------:R-:W-:Y:S06]  /*12d0*/  @!P2 BRA `(.L_x_3136) ;  /* 0x000000000010a947 */ /* 0x000fec0003800000 */
[----:B------:R-:W0:Y:S02]  /*12e0*/  LDC.64 R4, c[0x0][0xb18] ;  /* 0x0002c600ff047b82 */ /* 0x000e240000000a00 */
[----:B0-----:R-:W-:-:S05]  /*12f0*/  IMAD.WIDE R4, R7, 0x4, R4 ;  /* 0x0000000407047825 */ /* 0x001fca00078e0204 */
[----:B------:R0:W5:Y:S01]  /*1300*/  LDG.E R16, desc[UR38][R4.64] ;  /* 0x0000002604107981 */ /* 0x000162000c1e1900 */
[----:B------:R-:W-:Y:S05]  /*1310*/  BRA `(.L_x_3137) ;  /* 0x0000000000247947 */ /* 0x000fea0003800000 */
.L_x_3136:
[----:B------:R-:W-:Y:S02]  /*1320*/  ULDC.64 UR6, c[0x0][0xb00] ;  /* 0x0002c00000067ab9 */ /* 0x000fe40000000a00 */
[----:B------:R-:W-:-:S04]  /*1330*/  ISETP.NE.U32.AND P0, PT, RZ, UR6, PT ;  /* 0x00000006ff007c0c */ /* 0x000fc8000bf05070 */
[----:B------:R-:W-:-:S13]  /*1340*/  ISETP.NE.AND.EX P0, PT, RZ, UR7, PT, P0 ;  /* 0x00000007ff007c0c */ /* 0x000fda000bf05300 */
[----:B------:R-:W-:Y:S05]  /*1350*/  @!P0 BRA `(.L_x_3137) ;  /* 0x0000000000148947 */ /* 0x000fea0003800000 */
[----:B------:R-:W0:Y:S02]  /*1360*/  LDC.64 R4, c[0x0][0xb00] ;  /* 0x0002c000ff047b82 */ /* 0x000e240000000a00 */
[----:B0-----:R-:W-:-:S05]  /*1370*/  IMAD.WIDE R4, R7, 0x4, R4 ;  /* 0x0000000407047825 */ /* 0x001fca00078e0204 */
[----:B------:R-:W2:Y:S04]  /*1380*/  LDG.E R16, desc[UR38][R4.64] ;  /* 0x0000002604107981 */ /* 0x000ea8000c1e1900 */
[----:B------:R-:W2:Y:S02]  /*1390*/  LDG.E R7, desc[UR38][R4.64+0x4] ;  /* 0x0000042604077981 */ /* 0x000ea4000c1e1900 */
[----:B--2---:R-:W-:-:S07]  /*13a0*/  IMAD.IADD R16, R7, 0x1, -R16 ;  /* 0x0000000107107824 */ /* 0x004fce00078e0a10 */
.L_x_3137:
[----:B0-----:R-:W2:Y:S01]  /*13b0*/  LDL R4, [R1+0x4] ;  /* 0x0000040001047983 */ /* 0x001ea20000100800 */
[----:B-----5:R-:W-:Y:S01]  /*13c0*/  IMAD.IADD R16, R16, 0x1, -R3 ;  /* 0x0000000110107824 */ /* 0x020fe200078e0a03 */
[----:B------:R-:W-:-:S03]  /*13d0*/  USHF.L.U32 UR40, UR4, 0x6, URZ ;  /* 0x0000000604287899 */ /* 0x000fc6000800063f */
[----:B------:R-:W-:-:S05]  /*13e0*/  VIADD R0, R16, 0x3f ;  /* 0x0000003f10007836 */ /* 0x000fca0000000000 */
[----:B------:R-:W-:-:S04]  /*13f0*/  SHF.R.S32.HI R3, RZ, 0x1f, R0 ;  /* 0x0000001fff037819 */ /* 0x000fc80000011400 */
[----:B------:R-:W-:-:S04]  /*1400*/  LEA.HI R3, R3, R0, RZ, 0x6 ;  /* 0x0000000003037211 */ /* 0x000fc800078f30ff */
[----:B------:R-:W-:Y:S02]  /*1410*/  SHF.R.S32.HI R168, RZ, 0x6, R3 ;  /* 0x00000006ffa87819 */ /* 0x000fe40000011403 */
[----:B--2---:R-:W-:-:S13]  /*1420*/  ISETP.NE.AND P0, PT, R4, 0x1, PT ;  /* 0x000000010400780c */ /* 0x004fda0003f05270 */
[----:B------:R-:W-:Y:S05]  /*1430*/  @!P0 BRA `(.L_x_3138) ;  /* 0x0000001c00e88947 */ /* 0x000fea0003800000 */
[----:B------:R-:W0:Y:S01]  /*1440*/  LDC R0, c[0x0][0x448] ;  /* 0x00011200ff007b82 */ /* 0x000e220000000800 */
[----:B------:R-:W-:Y:S01]  /*1450*/  UIADD3 UR4, UR40, 0x3f, URZ ;  /* 0x0000003f28047890 */ /* 0x000fe2000fffe03f */
[----:B------:R-:W-:-:S06]  /*1460*/  IADD3 R5, R16, 0x1, -R17 ;  /* 0x0000000110057810 */ /* 0x000fcc0007ffe811 */
[----:B------:R-:W1:Y:S01]  /*1470*/  LDC.64 R6, c[0x0][0xad8] ;  /* 0x0002b600ff067b82 */ /* 0x000e620000000a00 */
[----:B0-----:R-:W-:Y:S01]  /*1480*/  ISETP.NE.AND P1, PT, R0, 0x1, PT ;  /* 0x000000010000780c */ /* 0x001fe20003f25270 */
[----:B------:R-:W-:Y:S01]  /*1490*/  IMAD.U32 R0, RZ, RZ, UR4 ;  /* 0x00000004ff007e24 */ /* 0x000fe2000f8e00ff */
[----:B-1----:R-:W-:-:S11]  /*14a0*/  ISETP.GE.AND P2, PT, R7, 0x1, PT ;  /* 0x000000010700780c */ /* 0x002fd60003f46270 */
[----:B------:R-:W0:Y:S08]  /*14b0*/  @P1 LDC R3, c[0x0][0x44c] ;  /* 0x00011300ff031b82 */ /* 0x000e300000000800 */
[----:B------:R-:W1:Y:S01]  /*14c0*/  @P1 LDC R4, c[0x0][0x450] ;  /* 0x00011400ff041b82 */ /* 0x000e620000000800 */
[----:B0-----:R-:W-:-:S05]  /*14d0*/  @P1 IMAD.HI.U32 R3, R3, UR4, RZ ;  /* 0x0000000403031c27 */ /* 0x001fca000f8e00ff */
[----:B-1----:R-:W-:-:S05]  /*14e0*/  @P1 SHF.R.U32.HI R0, RZ, R4, R3 ;  /* 0x00000004ff001219 */ /* 0x002fca0000011603 */
[----:B------:R-:W-:-:S04]  /*14f0*/  IMAD.IADD R9, R5, 0x1, R0 ;  /* 0x0000000105097824 */ /* 0x000fc800078e0200 */
        /* <DEDUP_REMOVED lines=12> */
.L_x_3140:
[----:B------:R-:W-:-:S13]  /*15c0*/  ISETP.NE.AND P0, PT, R7, 0x1, PT ;  /* 0x000000010700780c */ /* 0x000fda0003f05270 */
[----:B------:R-:W0:Y:S02]  /*15d0*/  @P0 LDC.64 R4, c[0x0][0xae0] ;  /* 0x0002b800ff040b82 */ /* 0x000e240000000a00 */
[----:B0-----:R-:W-:-:S05]  /*15e0*/  @P0 IMAD.HI.U32 R4, R3, R4, RZ ;  /* 0x0000000403040227 */ /* 0x001fca00078e00ff */
[----:B------:R-:W-:-:S07]  /*15f0*/  @P0 SHF.R.U32.HI R3, RZ, R5, R4 ;  /* 0x00000005ff030219 */ /* 0x000fce0000011604 */
.L_x_3141:
[----:B------:R-:W-:-:S05]  /*1600*/  IMAD R3, R3, R7, R7 ;  /* 0x0000000703037224 */ /* 0x000fca00078e0207 */
[----:B------:R-:W-:-:S07]  /*1610*/  VIMNMX R0, R0, R3, PT ;  /* 0x0000000300007248 */ /* 0x000fce0003fe0100 */
.L_x_3139:
[----:B------:R-:W0:Y:S01]  /*1620*/  @P1 LDC R5, c[0x0][0x44c] ;  /* 0x00011300ff051b82 */ /* 0x000e220000000800 */
[----:B------:R-:W-:Y:S01]  /*1630*/  VIADD R0, R0, 0x3f ;  /* 0x0000003f00007836 */ /* 0x000fe20000000000 */
[----:B------:R-:W-:Y:S01]  /*1640*/  ULDC UR4, c[0x0][0xad4] ;  /* 0x0002b50000047ab9 */ /* 0x000fe20000000800 */
[----:B------:R-:W-:-:S03]  /*1650*/  IMAD.U32 R4, RZ, RZ, UR40 ;  /* 0x00000028ff047e24 */ /* 0x000fc6000f8e00ff */
[----:B------:R-:W-:Y:S02]  /*1660*/  SHF.R.S32.HI R3, RZ, 0x1f, R0 ;  /* 0x0000001fff037819 */ /* 0x000fe40000011400 */
[----:B------:R-:W1:Y:S02]  /*1670*/  @P1 LDC R6, c[0x0][0x450] ;  /* 0x00011400ff061b82 */ /* 0x000e640000000800 */
[----:B------:R-:W-:-:S04]  /*1680*/  LEA.HI R3, R3, R0, RZ, 0x6 ;  /* 0x0000000003037211 */ /* 0x000fc800078f30ff */
[----:B------:R-:W-:Y:S01]  /*1690*/  SHF.R.S32.HI R3, RZ, 0x6, R3 ;  /* 0x00000006ff037819 */ /* 0x000fe20000011403 */
[----:B0-----:R-:W-:-:S05]  /*16a0*/  @P1 IMAD.HI.U32 R5, R5, UR40, RZ ;  /* 0x0000002805051c27 */ /* 0x001fca000f8e00ff */
[----:B-1----:R-:W-:Y:S02]  /*16b0*/  @P1 SHF.R.U32.HI R4, RZ, R6, R5 ;  /* 0x00000006ff041219 */ /* 0x002fe40000011605 */
[----:B------:R-:W-:Y:S02]  /*16c0*/  VIMNMX R5, R168, R3, PT ;  /* 0x00000003a8057248 */ /* 0x000fe40003fe0100 */
[----:B------:R-:W-:-:S05]  /*16d0*/  IADD3 R4, R4, R16, -R17 ;  /* 0x0000001004047210 */ /* 0x000fca0007ffe811 */
        /* <DEDUP_REMOVED lines=11> */
.L_x_3143:
[----:B------:R-:W-:-:S13]  /*1790*/  ISETP.NE.AND P0, PT, R7, 0x1, PT ;  /* 0x000000010700780c */ /* 0x000fda0003f05270 */
[----:B------:R-:W0:Y:S02]  /*17a0*/  @P0 LDC.64 R8, c[0x0][0xae0] ;  /* 0x0002b800ff080b82 */ /* 0x000e240000000a00 */
[----:B0-----:R-:W-:-:S05]  /*17b0*/  @P0 IMAD.HI.U32 R6, R4, R8, RZ ;  /* 0x0000000804060227 */ /* 0x001fca00078e00ff */
[----:B------:R-:W-:-:S07]  /*17c0*/  @P0 SHF.R.U32.HI R4, RZ, R9, R6 ;  /* 0x00000009ff040219 */ /* 0x000fce0000011606 */
.L_x_3144:
[----:B------:R-:W-:-:S05]  /*17d0*/  IMAD R3, R4, R7, RZ ;  /* 0x0000000704037224 */ /* 0x000fca00078e02ff */
[----:B------:R-:W-:-:S07]  /*17e0*/  VIMNMX R0, R0, R3, !PT ;  /* 0x0000000300007248 */ /* 0x000fce0007fe0100 */
.L_x_3142:
        /* <DEDUP_REMOVED lines=132> */
.L_x_3147:
        /* <DEDUP_REMOVED lines=171> */
.L_x_3146:
[----:B------:R-:W-:Y:S01]  /*2ae0*/  BAR.SYNC.DEFER_BLOCKING 0xe, 0x100 ;  /* 0x0384000000007b1d */ /* 0x000fe20000010000 */
[----:B01----:R-:W-:Y:S01]  /*2af0*/  IMAD.U32 R0, RZ, RZ, UR36 ;  /* 0x00000024ff007e24 */ /* 0x003fe2000f8e00ff */
[----:B------:R-:W-:Y:S01]  /*2b00*/  UIADD3 UR36, UR36, 0x1, URZ ;  /* 0x0000000124247890 */ /* 0x000fe2000fffe03f */
[----:B------:R-:W-:Y:S01]  /*2b10*/  PLOP3.LUT P0, PT, PT, PT, PT, 0x8, 0x0 ;  /* 0x000000000000781c */ /* 0x000fe20003f0e170 */
[----:B------:R-:W-:Y:S02]  /*2b20*/  IMAD.MOV.U32 R20, RZ, RZ, RZ ;  /* 0x000000ffff147224 */ /* 0x000fe400078e00ff */
        /* <DEDUP_REMOVED lines=139> */
.L_x_3138:
[----:B------:R-:W0:Y:S01]  /*33e0*/  LDC R0, c[0x0][0x448] ;  /* 0x00011200ff007b82 */ /* 0x000e220000000800 */
[----:B------:R-:W-:Y:S01]  /*33f0*/  UIADD3 UR4, UR40, 0x3f, URZ ;  /* 0x0000003f28047890 */ /* 0x000fe2000fffe03f */
[----:B------:R-:W-:-:S06]  /*3400*/  IADD3 R5, R16, 0x1, -R17 ;  /* 0x0000000110057810 */ /* 0x000fcc0007ffe811 */
[----:B------:R-:W1:Y:S01]  /*3410*/  LDC.64 R6, c[0x0][0xad8] ;  /* 0x0002b600ff067b82 */ /* 0x000e620000000a00 */
[----:B0-----:R-:W-:Y:S02]  /*3420*/  ISETP.NE.AND P1, PT, R0, 0x1, PT ;  /* 0x000000010000780c */ /* 0x001fe40003f25270 */
[----:B-1----:R-:W-:-:S11]  /*3430*/  ISETP.GE.AND P2, PT, R7, 0x1, PT ;  /* 0x000000010700780c */ /* 0x002fd60003f46270 */
[----:B------:R-:W0:Y:S08]  /*3440*/  @P1 LDC R0, c[0x0][0x44c] ;  /* 0x00011300ff001b82 */ /* 0x000e300000000800 */
[----:B------:R-:W1:Y:S01]  /*3450*/  @P1 LDC R4, c[0x0][0x450] ;  /* 0x00011400ff041b82 */ /* 0x000e620000000800 */
[----:B0-----:R-:W-:-:S04]  /*3460*/  @P1 IMAD.HI.U32 R3, R0, UR4, RZ ;  /* 0x0000000400031c27 */ /* 0x001fc8000f8e00ff */
[----:B------:R-:W-:Y:S01]  /*3470*/  IMAD.U32 R0, RZ, RZ, UR4 ;  /* 0x00000004ff007e24 */ /* 0x000fe2000f8e00ff */
        /* <DEDUP_REMOVED lines=14> */
.L_x_3149:
[----:B------:R-:W-:-:S13]  /*3560*/  ISETP.NE.AND P0, PT, R7, 0x1, PT ;  /* 0x000000010700780c */ /* 0x000fda0003f05270 */
[----:B------:R-:W0:Y:S02]  /*3570*/  @P0 LDC.64 R4, c[0x0][0xae0] ;  /* 0x0002b800ff040b82 */ /* 0x000e240000000a00 */
[----:B0-----:R-:W-:-:S05]  /*3580*/  @P0 IMAD.HI.U32 R4, R3, R4, RZ ;  /* 0x0000000403040227 */ /* 0x001fca00078e00ff */
[----:B------:R-:W-:-:S07]  /*3590*/  @P0 SHF.R.U32.HI R3, RZ, R5, R4 ;  /* 0x00000005ff030219 */ /* 0x000fce0000011604 */
.L_x_3150:
[----:B------:R-:W-:-:S05]  /*35a0*/  IMAD R3, R3, R7, R7 ;  /* 0x0000000703037224 */ /* 0x000fca00078e0207 */
[----:B------:R-:W-:-:S07]  /*35b0*/  VIMNMX R0, R0, R3, PT ;  /* 0x0000000300007248 */ /* 0x000fce0003fe0100 */
.L_x_3148:
[----:B------:R-:W0:Y:S01]  /*35c0*/  @P1 LDC R4, c[0x0][0x44c] ;  /* 0x00011300ff041b82 */ /* 0x000e220000000800 */
[----:B------:R-:W-:Y:S01]  /*35d0*/  VIADD R0, R0, 0x3f ;  /* 0x0000003f00007836 */ /* 0x000fe20000000000 */
[----:B------:R-:W-:Y:S01]  /*35e0*/  ULDC UR4, c[0x0][0xad4] ;  /* 0x0002b50000047ab9 */ /* 0x000fe20000000800 */
[----:B------:R-:W-:-:S03]  /*35f0*/  IMAD.IADD R173, R16, 0x1, -R17 ;  /* 0x0000000110ad7824 */ /* 0x000fc600078e0a11 */
[----:B------:R-:W-:Y:S02]  /*3600*/  SHF.R.S32.HI R3, RZ, 0x1f, R0 ;  /* 0x0000001fff037819 */ /* 0x000fe40000011400 */
[----:B------:R-:W1:Y:S02]  /*3610*/  @P1 LDC R6, c[0x0][0x450] ;  /* 0x00011400ff061b82 */ /* 0x000e640000000800 */
[----:B------:R-:W-:-:S04]  /*3620*/  LEA.HI R3, R3, R0, RZ, 0x6 ;  /* 0x0000000003037211 */ /* 0x000fc800078f30ff */
[----:B------:R-:W-:-:S04]  /*3630*/  SHF.R.S32.HI R3, RZ, 0x6, R3 ;  /* 0x00000006ff037819 */ /* 0x000fc80000011403 */
[----:B------:R-:W-:Y:S01]  /*3640*/  VIMNMX R168, R168, R3, PT ;  /* 0x00000003a8a87248 */ /* 0x000fe20003fe0100 */
[----:B0-----:R-:W-:-:S04]  /*3650*/  @P1 IMAD.HI.U32 R5, R4, UR40, RZ ;  /* 0x0000002804051c27 */ /* 0x001fc8000f8e00ff */
[----:B------:R-:W-:Y:S01]  /*3660*/  IMAD.U32 R4, RZ, RZ, UR40 ;  /* 0x00000028ff047e24 */ /* 0x000fe2000f8e00ff */
[----:B-1----:R-:W-:-:S05]  /*3670*/  @P1 SHF.R.U32.HI R4, RZ, R6, R5 ;  /* 0x00000006ff041219 */ /* 0x002fca0000011605 */
        /* <DEDUP_REMOVED lines=12> */
.L_x_3152:
[----:B------:R-:W-:-:S13]  /*3740*/  ISETP.NE.AND P0, PT, R7, 0x1, PT ;  /* 0x000000010700780c */ /* 0x000fda0003f05270 */
[----:B------:R-:W0:Y:S02]  /*3750*/  @P0 LDC.64 R8, c[0x0][0xae0] ;  /* 0x0002b800ff080b82 */ /* 0x000e240000000a00 */
[----:B0-----:R-:W-:-:S05]  /*3760*/  @P0 IMAD.HI.U32 R6, R4, R8, RZ ;  /* 0x0000000804060227 */ /* 0x001fca00078e00ff */
[----:B------:R-:W-:-:S07]  /*3770*/  @P0 SHF.R.U32.HI R4, RZ, R9, R6 ;  /* 0x00000009ff040219 */ /* 0x000fce0000011606 */
.L_x_3153:
[----:B------:R-:W-:-:S05]  /*3780*/  IMAD R3, R4, R7, RZ ;  /* 0x0000000704037224 */ /* 0x000fca00078e02ff */
[----:B------:R-:W-:-:S07]  /*3790*/  VIMNMX R0, R0, R3, !PT ;  /* 0x0000000300007248 */ /* 0x000fce0007fe0100 */
.L_x_3151:
        /* <DEDUP_REMOVED lines=105> */
.L_x_3154:
[----:B------:R-:W-:Y:S02]  /*3e30*/  LEA.HI R0, R200, R200, RZ, 0x1 ;  /* 0x000000c8c8007211 */ /* 0x000fe400078f08ff */
[----:B------:R-:W-:Y:S02]  /*3e40*/  ISETP.NE.AND P0, PT, R188, 0x3, PT ;  /* 0x00000003bc00780c */ /* 0x000fe40003f05270 */
[----:B------:R-:W-:-:S05]  /*3e50*/  LOP3.LUT R3, R0, 0xfffffffe, RZ, 0xc0, !PT ;  /* 0xfffffffe00037812 */ /* 0x000fca00078ec0ff */
[----:B------:R-:W-:-:S05]  /*3e60*/  IMAD.IADD R3, R200, 0x1, -R3 ;  /* 0x00000001c8037824 */ /* 0x000fca00078e0a03 */
[----:B------:R-:W-:-:S04]  /*3e70*/  SHF.L.U32 R4, R3, 0x1f, RZ ;  /* 0x0000001f03047819 */ /* 0x000fc800000006ff */
[----:B------:R-:W0:Y:S02]  /*3e80*/  SYNCS.PHASECHK.TRANS64.TRYWAIT P1, [UR37+0x38800], R4 ;  /* 0x03880004ff0075a7 */ /* 0x000e240008020165 */
[----:B0-----:R-:W-:Y:S05]  /*3e90*/  @!P1 BRA `(.L_x_3155) ;  /* 0x0000017c00f89947 */ /* 0x001fea0003800000 */
.L_x_3392:
[----:B------:R-:W-:Y:S05]  /*3ea0*/  @!P0 BRA `(.L_x_3156) ;  /* 0x0000000000048947 */ /* 0x000fea0003800000 */
[----:B------:R-:W-:Y:S01]  /*3eb0*/  BPT.TRAP 0x1 ;  /* 0x000000040000795c */ /* 0x000fe20000300000 */
.L_x_3156:
[----:B0-----:R-:W-:Y:S01]  /*3ec0*/  IMAD.U32 R3, RZ, RZ, UR36 ;  /* 0x00000024ff037e24 */ /* 0x001fe2000f8e00ff */
[----:B------:R-:W-:-:S04]  /*3ed0*/  SHF.L.U32 R6, R2, 0x1f, RZ ;  /* 0x0000001f02067819 */ /* 0x000fc800000006ff */
[----:B------:R-:W-:-:S04]  /*3ee0*/  LEA R3, R3, UR37, 0x3 ;  /* 0x0000002503037c11 */ /* 0x000fc8000f8e18ff */
[----:B------:R0:W1:Y:S01]  /*3ef0*/  SYNCS.PHASECHK.TRANS64.TRYWAIT P1, [R3+URZ+0x38830], R6 ;  /* 0x03883006030075a7 */ /* 0x000062000802017f */
[----:B------:R-:W-:Y:S05]  /*3f00*/  @!P0 BRA `(.L_x_3157) ;  /* 0x0000000000048947 */ /* 0x000fea0003800000 */
[----:B------:R-:W-:Y:S01]  /*3f10*/  BPT.TRAP 0x1 ;  /* 0x000000040000795c */ /* 0x000fe20000300000 */
.L_x_3157:
[----:B-1----:R-:W-:Y:S05]  /*3f20*/  @P1 BRA `(.L_x_3158) ;  /* 0x0000000000081947 */ /* 0x002fea0003800000 */
[----:B------:R-:W1:Y:S02]  /*3f30*/  SYNCS.PHASECHK.TRANS64.TRYWAIT P1, [R3+URZ+0x38830], R6 ;  /* 0x03883006030075a7 */ /* 0x000e64000802017f */
[----:B-1----:R-:W-:Y:S05]  /*3f40*/  @!P1 BRA `(.L_x_3159) ;  /* 0x0000017c00e49947 */ /* 0x002fea0003800000 */
.L_x_3158:
        /* <DEDUP_REMOVED lines=40> */
.L_x_3393:
[----:B------:R-:W-:Y:S05]  /*41d0*/  @!P0 BRA `(.L_x_3161) ;  /* 0x0000000000048947 */ /* 0x000fea0003800000 */
[----:B------:R-:W-:Y:S01]  /*41e0*/  BPT.TRAP 0x1 ;  /* 0x000000040000795c */ /* 0x000fe20000300000 */
.L_x_3161:
[----:B------:R3:W4:Y:S01]  /*41f0*/  SYNCS.PHASECHK.TRANS64.TRYWAIT P1, [R3+URZ+0x38850], R6 ;  /* 0x03885006030075a7 */ /* 0x000722000802017f */
[----:B------:R-:W-:Y:S05]  /*4200*/  @!P0 BRA `(.L_x_3162) ;  /* 0x0000000000048947 */ /* 0x000fea0003800000 */
[----:B------:R-:W-:Y:S01]  /*4210*/  BPT.TRAP 0x1 ;  /* 0x000000040000795c */ /* 0x000fe20000300000 */
.L_x_3162:
[----:B----4-:R-:W-:Y:S05]  /*4220*/  @P1 BRA `(.L_x_3163) ;  /* 0x0000000000081947 */ /* 0x010fea0003800000 */
[----:B------:R-:W4:Y:S02]  /*4230*/  SYNCS.PHASECHK.TRANS64.TRYWAIT P1, [R3+URZ+0x38850], R6 ;  /* 0x03885006030075a7 */ /* 0x000f24000802017f */
[----:B----4-:R-:W-:Y:S05]  /*4240*/  @!P1 BRA `(.L_x_3164) ;  /* 0x0000017c00509947 */ /* 0x010fea0003800000 */
.L_x_3163:
[----:B------:R-:W-:Y:S01]  /*4250*/  UIADD3 UR4, UR37, 0x400, URZ ;  /* 0x0000040025047890 */ /* 0x000fe2000fffe03f */
[----:B------:R-:W-:Y:S01]  /*4260*/  WARPGROUP.ARRIVE ;  /* 0x00000000000079c5 */ /* 0x000fe20000000000 */
[----:B------:R-:W-:-:S05]  /*4270*/  UIADD3 UR5, UR37, 0x26400, URZ ;  /* 0x0002640025057890 */ /* 0x000fca000fffe03f */
[----:B--2---:R-:W2:Y:S01]  /*4280*/  S2R R4, SR_TID.X ;  /* 0x0000000000047919 */ /* 0x004ea20000002100 */
[----:B------:R-:W-:Y:S01]  /*4290*/  USHF.R.U32.HI UR4, URZ, 0x4, UR4 ;  /* 0x000000043f047899 */ /* 0x000fe20008011604 */
[----:B------:R-:W-:Y:S01]  /*42a0*/  IMAD.MOV.U32 R7, RZ, RZ, -0x40 ;  /* 0xffffffc0ff077424 */ /* 0x000fe200078e00ff */
[----:B------:R-:W-:Y:S01]  /*42b0*/  USHF.R.U32.HI UR5, URZ, 0x4, UR5 ;  /* 0x000000043f057899 */ /* 0x000fe20008011605 */
[----:B------:R-:W5:Y:S01]  /*42c0*/  S2R R5, SR_TID.X ;  /* 0x0000000000057919 */ /* 0x000f620000002100 */
[----:B------:R-:W-:Y:S01]  /*42d0*/  ULOP3.LUT UR4, UR4, 0x3fff, URZ, 0xc0, !UPT ;  /* 0x00003fff04047892 */ /* 0x000fe2000f8ec03f */
[C---:B------:R-:W-:Y:S01]  /*42e0*/  IMAD R7, R168.reuse, R7, 0x41 ;  /* 0x00000041a8077424 */ /* 0x040fe200078e0207 */
[----:B------:R-:W-:Y:S01]  /*42f0*/  ULOP3.LUT UR5, UR5, 0x3fff, URZ, 0xc0, !UPT ;  /* 0x00003fff05057892 */ /* 0x000fe2000f8ec03f */
[----:B------:R-:W-:Y:S01]  /*4300*/  LEA R8, R168, 0xffffffc0, 0x6 ;  /* 0xffffffc0a8087811 */ /* 0x000fe200078e30ff */
[----:B------:R-:W-:Y:S01]  /*4310*/  ULOP3.LUT UR4, UR4, 0x10000, URZ, 0xfc, !UPT ;  /* 0x0001000004047892 */ /* 0x000fe2000f8efc3f */
[----:B------:R-:W-:Y:S01]  /*4320*/  VIADD R12, R7, 0xffffffff ;  /* 0xffffffff070c7836 */ /* 0x000fe20000000000 */
[----:B------:R-:W-:Y:S01]  /*4330*/  ULOP3.LUT UR6, UR5, 0x10000, URZ, 0xfc, !UPT ;  /* 0x0001000005067892 */ /* 0x000fe2000f8efc3f */
[----:B------:R-:W-:Y:S01]  /*4340*/  IADD3 R9, -R18, R16, -R8 ;  /* 0x0000001012097210 */ /* 0x000fe20007ffe908 */
[----:B------:R-:W-:Y:S01]  /*4350*/  ULEA UR26, UR36, UR4, 0xc ;  /* 0x00000004241a7291 */ /* 0x000fe2000f8e603f */
[----:B------:R-:W-:Y:S01]  /*4360*/  UMOV UR25, 0x40000040 ;  /* 0x4000004000197882 */ /* 0x000fe20000000000 */
[----:B------:R-:W-:Y:S01]  /*4370*/  UMOV UR27, 0x40000040 ;  /* 0x40000040001b7882 */ /* 0x000fe20000000000 */
[----:B------:R-:W-:-:S02]  /*4380*/  UIADD3 UR28, UR6, 0x2, URZ ;  /* 0x00000002061c7890 */ /* 0x000fc4000fffe03f */
        /* <DEDUP_REMOVED lines=8> */
[----:B-----5:R-:W-:-:S04]  /*4410*/  LOP3.LUT R5, R5, 0x7f, RZ, 0xc0, !PT ;  /* 0x0000007f05057812 */ /* 0x020fc800078ec0ff */
[----:B------:R-:W2:Y:S01]  /*4420*/  SHFL.IDX PT, R4, R4, RZ, 0x1f ;  /* 0x00001fff04047589 */ /* 0x000ea200000e0000 */
[----:B------:R-:W-:Y:S02]  /*4430*/  ISETP.NE.AND P1, PT, R5, RZ, PT ;  /* 0x000000ff0500720c */ /* 0x000fe40003f25270 */
[----:B--2---:R-:W-:Y:S01]  /*4440*/  R2UR UR5, R4 ;  /* 0x00000000040572ca */ /* 0x004fe200000e0000 */
[----:B------:R-:W-:-:S04]  /*4450*/  VIADD R4, R189, UR40 ;  /* 0x00000028bd047c36 */ /* 0x000fc80008000000 */
[----:B------:R-:W-:-:S08]  /*4460*/  IMAD.MOV.U32 R5, RZ, RZ, R4 ;  /* 0x000000ffff057224 */ /* 0x000fd000078e0004 */
        /* <DEDUP_REMOVED lines=253> */
[----:B01-34-:R-:W-:Y:S01]  /*5440*/  @P2 IMAD.HI.U32 R6, R4, UR5, RZ ;  /* 0x0000000504062c27 */ /* 0x01bfe2000f8e00ff */
[----:B------:R-:W-:Y:S01]  /*5450*/  @UP0 ULDC UR5, c[0x0][0x450] ;  /* 0x0001140000050ab9 */ /* 0x000fe20000000800 */
[----:B------:R-:W-:Y:S02]  /*5460*/  PLOP3.LUT P2, PT, PT, PT, UP1, 0x40, 0x0 ;  /* 0x000000000000781c */ /* 0x000fe40003f4e818 */
[----:B------:R-:W-:Y:S01]  /*5470*/  @!P1 VIADD R4, R3, 0x38840 ;  /* 0x0003884003049836 */ /* 0x000fe20000000000 */
[----:B------:R-:W-:Y:S01]  /*5480*/  @P3 SHF.R.U32.HI R5, RZ, UR5, R6 ;  /* 0x00000005ff053c19 */ /* 0x000fe20008011606 */
[----:B------:R-:W-:-:S03]  /*5490*/  ULOP3.LUT UR5, URZ, UR26, URZ, 0x33, !UPT ;  /* 0x0000001a3f057292 */ /* 0x000fc6000f8e333f */
[----:B------:R-:W-:Y:S01]  /*54a0*/  @!P1 PRMT R4, RZ, 0x654, R4 ;  /* 0x00000654ff049816 */ /* 0x000fe20000000004 */
[----:B------:R-:W0:Y:S01]  /*54b0*/  SHFL.IDX PT, R14, R5, RZ, 0x1c1f ;  /* 0x001c1fff050e7589 */ /* 0x000e2200000e0000 */
[----:B------:R-:W-:Y:S02]  /*54c0*/  WARPGROUP.DEPBAR.LE gsb0, 0x0 ;  /* 0x00008000000079c5 */ /* 0x000fe40000010000 */
[----:B------:R-:W-:-:S06]  /*54d0*/  WARPGROUP.ARRIVE ;  /* 0x00000000000079c5 */ /* 0x000fcc0000000000 */
[----:B------:R-:W-:Y:S03]  /*54e0*/  HGMMA.64x64x16.F32.BF16 R24, gdesc[UR28], R24, gsb0 ;  /* 0x00e000001c1879f0 */ /* 0x000fe60008001818 */
[----:B------:R-:W-:Y:S02]  /*54f0*/  WARPGROUP.DEPBAR.LE gsb0, 0x0 ;  /* 0x00008000000079c5 */ /* 0x000fe40000010000 */
[----:B------:R1:W-:Y:S02]  /*5500*/  @!P1 SYNCS.ARRIVE.TRANS64.RED.A1T0 RZ, [R4+URZ], RZ ;  /* 0x000000ff04ff99a7 */ /* 0x0003e4000810043f */
[----:B-1----:R-:W-:-:S05]  /*5510*/  IADD3 R4, -R18, R7, R16 ;  /* 0x0000000712047210 */ /* 0x002fca0007ffe110 */
[----:B------:R-:W-:-:S04]  /*5520*/  IMAD.IADD R4, R4, 0x1, -R17 ;  /* 0x0000000104047824 */ /* 0x000fc800078e0a11 */
[C---:B------:R-:W-:Y:S02]  /*5530*/  VIADD R10, R4.reuse, UR10 ;  /* 0x0000000a040a7c36 */ /* 0x040fe40008000000 */
[----:B------:R-:W-:-:S03]  /*5540*/  VIADD R11, R4, UR5 ;  /* 0x00000005040b7c36 */ /* 0x000fc60008000000 */
[----:B0-----:R-:W-:Y:S01]  /*5550*/  VIADDMNMX R4, R14, R10, R9, PT ;  /* 0x0000000a0e047246 */ /* 0x001fe20003800109 */
        /* <DEDUP_REMOVED lines=14> */
.L_x_3167:
[----:B------:R-:W-:-:S06]  /*5640*/  UISETP.NE.AND UP2, UPT, UR11, 0x1, UPT ;  /* 0x000000010b00788c */ /* 0x000fcc000bf45270 */
[----:B------:R-:W-:-:S05]  /*5650*/  PLOP3.LUT P2, PT, PT, PT, UP2, 0x80, 0x0 ;  /* 0x000000000000781c */ /* 0x000fca0003f4f028 */
[----:B------:R-:W-:-:S08]  /*5660*/  @UP2 ULDC.64 UR14, c[0x0][0xae0] ;  /* 0x0002b800000e2ab9 */ /* 0x000fd00000000a00 */
[----:B------:R-:W-:-:S05]  /*5670*/  @P2 IMAD.HI.U32 R13, R7, UR14, RZ ;  /* 0x0000000e070d2c27 */ /* 0x000fca000f8e00ff */
[----:B------:R-:W-:-:S07]  /*5680*/  @P2 SHF.R.U32.HI R7, RZ, UR15, R13 ;  /* 0x0000000fff072c19 */ /* 0x000fce000801160d */
.L_x_3168:
[----:B------:R-:W-:Y:S05]  /*5690*/  BSYNC B0 ;  /* 0x0000000000007941 */ /* 0x000fea0003800000 */
.L_x_3166:
[----:B------:R-:W-:-:S04]  /*56a0*/  IMAD R7, R7, UR11, -R8 ;  /* 0x0000000b07077c24 */ /* 0x000fc8000f8e0a08 */
[----:B------:R-:W-:-:S05]  /*56b0*/  IMAD.IADD R7, R7, 0x1, -R18 ;  /* 0x0000000107077824 */ /* 0x000fca00078e0a12 */
[----:B------:R-:W-:Y:S02]  /*56c0*/  VIMNMX R6, R6, R7, !PT ;  /* 0x0000000706067248 */ /* 0x000fe40007fe0100 */
[----:B------:R-:W-:-:S07]  /*56d0*/  VIADDMNMX R4, R7, UR11, R4, PT ;  /* 0x0000000b07047c46 */ /* 0x000fce000b800104 */
.L_x_3165:
        /* <DEDUP_REMOVED lines=71> */
[----:B------:R-:W-:Y:S02]  /*5b50*/  ISETP.GE.AND P6, PT, R12, 0x3a, PT ;  /* 0x0000003a0c00780c */ /* 0x000fe40003fc6270 */
[----:B------:R-:W0:Y:S02]  /*5b60*/  SHFL.IDX PT, R12, R5, 0x1, 0x1c1f ;  /* 0x003c1f00050c7f89 */ /* 0x000e2400000e0000 */
[----:B------:R-:W-:Y:S02]  /*5b70*/  P2R R49, PR, RZ, 0x40 ;  /* 0x00000040ff317803 */ /* 0x000fe40000000000 */
[----:B------:R-:W-:-:S04]  /*5b80*/  ISETP.GT.AND P6, PT, R6, 0x39, !P6 ;  /* 0x000000390600780c */ /* 0x000fc800077c4270 */
[----:B------:R-:W-:-:S04]  /*5b90*/  ISETP.LT.OR P6, PT, R4, 0x3a, P6 ;  /* 0x0000003a0400780c */ /* 0x000fc800037c1670 */
[----:B------:R-:W-:Y:S02]  /*5ba0*/  FSEL R66, R53, -INF , !P6 ;  /* 0xff80000035427808 */ /* 0x000fe40007000000 */
[----:B------:R-:W-:Y:S02]  /*5bb0*/  PLOP3.LUT P6, PT, PT, PT, UP1, 0x40, 0x0 ;  /* 0x000000000000781c */ /* 0x000fe40003fce818 */
[----:B0-----:R-:W-:Y:S01]  /*5bc0*/  VIADDMNMX R6, R12, R10, R9, PT ;  /* 0x0000000a0c067246 */ /* 0x001fe20003800109 */
[----:B------:R-:W-:-:S10]  /*5bd0*/  IMAD.IADD R4, R11, 0x1, R12 ;  /* 0x000000010b047824 */ /* 0x000fd400078e020c */
        /* <DEDUP_REMOVED lines=14> */
.L_x_3171:
[----:B------:R-:W-:-:S06]  /*5cc0*/  UISETP.NE.AND UP2, UPT, UR11, 0x1, UPT ;  /* 0x000000010b00788c */ /* 0x000fcc000bf45270 */
[----:B------:R-:W-:-:S05]  /*5cd0*/  PLOP3.LUT P6, PT, PT, PT, UP2, 0x80, 0x0 ;  /* 0x000000000000781c */ /* 0x000fca0003fcf028 */
[----:B------:R-:W-:-:S08]  /*5ce0*/  @UP2 ULDC.64 UR14, c[0x0][0xae0] ;  /* 0x0002b800000e2ab9 */ /* 0x000fd00000000a00 */
[----:B------:R-:W-:Y:S01]  /*5cf0*/  @P6 IMAD.HI.U32 R9, R5, UR14, RZ ;  /* 0x0000000e05096c27 */ /* 0x000fe2000f8e00ff */
[----:B------:R-:W-:-:S13]  /*5d00*/  PLOP3.LUT P6, PT, PT, PT, UP2, 0x80, 0x0 ;  /* 0x000000000000781c */ /* 0x000fda0003fcf028 */
[----:B------:R-:W-:-:S07]  /*5d10*/  @P6 SHF.R.U32.HI R5, RZ, UR15, R9 ;  /* 0x0000000fff056c19 */ /* 0x000fce0008011609 */
.L_x_3172:
[----:B------:R-:W-:Y:S05]  /*5d20*/  BSYNC B0 ;  /* 0x0000000000007941 */ /* 0x000fea0003800000 */
.L_x_3170:
[----:B------:R-:W-:-:S04]  /*5d30*/  IMAD R5, R5, UR11, -R8 ;  /* 0x0000000b05057c24 */ /* 0x000fc8000f8e0a08 */
[----:B------:R-:W-:-:S05]  /*5d40*/  IMAD.IADD R5, R5, 0x1, -R18 ;  /* 0x0000000105057824 */ /* 0x000fca00078e0a12 */
[----:B------:R-:W-:Y:S02]  /*5d50*/  VIMNMX R4, R4, R5, !PT ;  /* 0x0000000504047248 */ /* 0x000fe40007fe0100 */
[----:B------:R-:W-:-:S07]  /*5d60*/  VIADDMNMX R6, R5, UR11, R6, PT ;  /* 0x0000000b05067c46 */ /* 0x000fce000b800106 */
.L_x_3169:
        /* <DEDUP_REMOVED lines=11> */
[----:B------:R-:W-:Y:S01]  /*5e20*/  @!P1 VIADD R3, R3, 0x38860 ;  /* 0x0003886003039836 */ /* 0x000fe20000000000 */
[----:B------:R-:W-:Y:S01]  /*5e30*/  FMNMX.FTZ R5, R20, R5, !PT ;  /* 0x0000000514057209 */ /* 0x000fe20007810000 */
[----:B------:R-:W-:Y:S01]  /*5e40*/  UMOV UR5, UR40 ;  /* 0x0000002800057c82 */ /* 0x000fe20008000000 */
        /* <DEDUP_REMOVED lines=23> */
[C---:B------:R-:W-:Y:S02]  /*5fc0*/  ISETP.GT.AND P2, PT, R4.reuse, 0x18, !P2 ;  /* 0x000000180400780c */ /* 0x040fe40005744270 */
[----:B------:R-:W-:Y:S02]  /*5fd0*/  ISETP.GT.AND P3, PT, R4, 0x8, !P3 ;  /* 0x000000080400780c */ /* 0x000fe40005f64270 */
[----:B------:R-:W-:Y:S02]  /*5fe0*/  ISETP.LT.OR P2, PT, R6, 0x19, P2 ;  /* 0x000000190600780c */ /* 0x000fe40001741670 */
[----:B------:R-:W-:Y:S02]  /*5ff0*/  FMNMX.FTZ R5, R64, R5, !PT ;  /* 0x0000000540057209 */ /* 0x000fe40007810000 */
[----:B------:R-:W-:Y:S02]  /*6000*/  FSEL R38, R38, -INF , !P2 ;  /* 0xff80000026267808 */ /* 0x000fe40005000000 */
[----:B------:R-:W-:-:S02]  /*6010*/  ISETP.NE.AND P2, PT, R29, RZ, PT ;  /* 0x000000ff1d00720c */ /* 0x000fc40003f45270 */
[----:B------:R-:W-:Y:S02]  /*6020*/  ISETP.LT.OR P3, PT, R6, 0x9, P3 ;  /* 0x000000090600780c */ /* 0x000fe40001f61670 */
[----:B------:R-:W-:Y:S02]  /*6030*/  ISETP.GT.AND P2, PT, R4, 0x19, !P2 ;  /* 0x000000190400780c */ /* 0x000fe40005744270 */
[----:B------:R-:W-:Y:S02]  /*6040*/  FMNMX.FTZ R5, R52, R5, !PT ;  /* 0x0000000534057209 */ /* 0x000fe40007810000 */
[----:B------:R-:W-:Y:S02]  /*6050*/  ISETP.LT.OR P2, PT, R6, 0x1a, P2 ;  /* 0x0000001a0600780c */ /* 0x000fe40001741670 */
[----:B------:R-:W-:Y:S02]  /*6060*/  FSEL R30, R30, -INF , !P3 ;  /* 0xff8000001e1e7808 */ /* 0x000fe40005800000 */
[----:B------:R-:W-:-:S02]  /*6070*/  FSEL R39, R39, -INF , !P2 ;  /* 0xff80000027277808 */ /* 0x000fc40005000000 */
[----:B------:R-:W-:Y:S02]  /*6080*/  ISETP.NE.AND P2, PT, R33, RZ, PT ;  /* 0x000000ff2100720c */ /* 0x000fe40003f45270 */
[----:B------:R-:W-:Y:S02]  /*6090*/  FMNMX.FTZ R9, R66, R5, !PT ;  /* 0x0000000542097209 */ /* 0x000fe40007810000 */
[----:B------:R-:W-:Y:S02]  /*60a0*/  ISETP.GT.AND P2, PT, R4, 0x20, !P2 ;  /* 0x000000200400780c */ /* 0x000fe40005744270 */
[----:B------:R-:W-:Y:S01]  /*60b0*/  ISETP.NE.AND P3, PT, R41, RZ, PT ;  /* 0x000000ff2900720c */ /* 0x000fe20003f65270 */
[----:B------:R-:W0:Y:S01]  /*60c0*/  SHFL.BFLY PT, R8, R9, 0x2, 0x1f ;  /* 0x0c401f0009087f89 */ /* 0x000e2200000e0000 */
[----:B------:R-:W-:Y:S01]  /*60d0*/  BAR.SYNC.DEFER_BLOCKING 0xf, 0x100 ;  /* 0x03c4000000007b1d */ /* 0x000fe20000010000 */
        /* <DEDUP_REMOVED lines=11> */
[----:B0-----:R-:W-:Y:S02]  /*6190*/  FMNMX.FTZ R10, R9, R8, !PT ;  /* 0x00000008090a7209 */ /* 0x001fe40007810000 */
[----:B------:R-:W-:Y:S02]  /*61a0*/  ISETP.LT.OR P2, PT, R6, 0x29, P2 ;  /* 0x000000290600780c */ /* 0x000fe40001741670 */
[----:B------:R-:W-:Y:S01]  /*61b0*/  ISETP.NE.AND P3, PT, R45, RZ, PT ;  /* 0x000000ff2d00720c */ /* 0x000fe20003f65270 */
[----:B------:R-:W0:Y:S01]  /*61c0*/  SHFL.BFLY PT, R11, R10, 0x1, 0x1f ;  /* 0x0c201f000a0b7f89 */ /* 0x000e2200000e0000 */
[----:B------:R-:W-:-:S02]  /*61d0*/  FSEL R46, R46, -INF , !P2 ;  /* 0xff8000002e2e7808 */ /* 0x000fc40005000000 */
[C---:B------:R-:W-:Y:S02]  /*61e0*/  ISETP.GT.AND P2, PT, R4.reuse, RZ, !P6 ;  /* 0x000000ff0400720c */ /* 0x040fe40007744270 */
[----:B------:R-:W-:Y:S02]  /*61f0*/  ISETP.GT.AND P3, PT, R4, 0x30, !P3 ;  /* 0x000000300400780c */ /* 0x000fe40005f64270 */
[C---:B------:R-:W-:Y:S02]  /*6200*/  ISETP.LT.OR P2, PT, R6.reuse, 0x1, P2 ;  /* 0x000000010600780c */ /* 0x040fe40001741670 */
[----:B------:R-:W-:Y:S02]  /*6210*/  ISETP.LT.OR P3, PT, R6, 0x31, P3 ;  /* 0x000000310600780c */ /* 0x000fe40001f61670 */
        /* <DEDUP_REMOVED lines=8> */
[----:B------:R-:W-:Y:S02]  /*62a0*/  FMNMX.FTZ R8, R34, R5, !PT ;  /* 0x0000000522087209 */ /* 0x000fe40007810000 */
[----:B0-----:R-:W-:Y:S02]  /*62b0*/  FMNMX.FTZ R5, R10, R11, !PT ;  /* 0x0000000b0a057209 */ /* 0x001fe40007810000 */
[----:B------:R-:W-:Y:S02]  /*62c0*/  FMNMX.FTZ R7, R35, R8, !PT ;  /* 0x0000000823077209 */ /* 0x000fe40007810000 */
[C---:B------:R-:W-:Y:S01]  /*62d0*/  FSETP.NEU.FTZ.AND P2, PT, R5.reuse, -INF , PT ;  /* 0xff8000000500780b */ /* 0x040fe20003f5d000 */
[----:B------:R-:W-:Y:S01]  /*62e0*/  FMUL.FTZ R9, R5, UR19 ;  /* 0x0000001305097c20 */ /* 0x000fe20008410000 */
[----:B------:R-:W-:Y:S02]  /*62f0*/  FMNMX.FTZ R8, R38, R7, !PT ;  /* 0x0000000726087209 */ /* 0x000fe40007810000 */
[----:B------:R-:W-:-:S02]  /*6300*/  ISETP.NE.AND P6, PT, R49, RZ, PT ;  /* 0x000000ff3100720c */ /* 0x000fc40003fc5270 */
[----:B------:R-:W-:Y:S02]  /*6310*/  FMNMX.FTZ R7, R39, R8, !PT ;  /* 0x0000000827077209 */ /* 0x000fe40007810000 */
        /* <DEDUP_REMOVED lines=32> */
[----:B------:R-:W-:Y:S01]  /*6520*/  MUFU.EX2 R4, R4 ;  /* 0x0000000400047308 */ /* 0x000fe20000000800 */
[----:B------:R-:W0:Y:S01]  /*6530*/  SHFL.BFLY PT, R12, R7, 0x2, 0x1f ;  /* 0x0c401f00070c7f89 */ /* 0x000e2200000e0000 */
[----:B------:R-:W-:-:S02]  /*6540*/  R2UR UR7, R173 ;  /* 0x00000000ad0772ca */ /* 0x000fc400000e0000 */
[----:B------:R-:W-:-:S04]  /*6550*/  @!P1 PRMT R3, RZ, 0x654, R3 ;  /* 0x00000654ff039816 */ /* 0x000fc80000000003 */
[----:B------:R-:W1:Y:S08]  /*6560*/  MUFU.EX2 R9, R9 ;  /* 0x0000000900097308 */ /* 0x000e700000000800 */
[----:B------:R-:W-:Y:S08]  /*6570*/  MUFU.EX2 R6, R6 ;  /* 0x0000000600067308 */ /* 0x000ff00000000800 */
[----:B------:R-:W2:Y:S01]  /*6580*/  MUFU.EX2 R11, R11 ;  /* 0x0000000b000b7308 */ /* 0x000ea20000000800 */
[----:B0-----:R-:W-:-:S02]  /*6590*/  FMNMX.FTZ R24, R7, R12, !PT ;  /* 0x0000000c07187209 */ /* 0x001fc40007810000 */
[----:B-1----:R-:W-:Y:S01]  /*65a0*/  F2FP.BF16.F32.PACK_AB R152, R9, R4 ;  /* 0x000000040998723e */ /* 0x002fe200000010ff */
[----:B------:R-:W-:Y:S02]  /*65b0*/  FADD.FTZ R9, R4, R9 ;  /* 0x0000000904097221 */ /* 0x000fe40000010000 */
[----:B------:R-:W0:Y:S02]  /*65c0*/  SHFL.BFLY PT, R7, R24, 0x1, 0x1f ;  /* 0x0c201f0018077f89 */ /* 0x000e2400000e0000 */
[----:B------:R-:W-:Y:S08]  /*65d0*/  MUFU.EX2 R8, R8 ;  /* 0x0000000800087308 */ /* 0x000ff00000000800 */
[----:B------:R-:W1:Y:S01]  /*65e0*/  MUFU.EX2 R13, R13 ;  /* 0x0000000d000d7308 */ /* 0x000e620000000800 */
[----:B--2---:R-:W-:Y:S01]  /*65f0*/  F2FP.BF16.F32.PACK_AB R154, R11, R6 ;  /* 0x000000060b9a723e */ /* 0x004fe200000010ff */
[----:B------:R-:W-:-:S04]  /*6600*/  FADD.FTZ R6, R6, R9 ;  /* 0x0000000906067221 */ /* 0x000fc80000010000 */
[----:B------:R-:W-:Y:S01]  /*6610*/  FADD.FTZ R11, R11, R6 ;  /* 0x000000060b0b7221 */ /* 0x000fe20000010000 */
[----:B------:R-:W-:Y:S01]  /*6620*/  VIADD R6, R168, 0xfffffffe ;  /* 0xfffffffea8067836 */ /* 0x000fe20000000000 */
[----:B------:R-:W-:Y:S01]  /*6630*/  MUFU.EX2 R10, R10 ;  /* 0x0000000a000a7308 */ /* 0x000fe20000000800 */
[----:B0-----:R-:W-:-:S07]  /*6640*/  FMNMX.FTZ R7, R24, R7, !PT ;  /* 0x0000000718077209 */ /* 0x001fce0007810000 */
[----:B------:R-:W0:Y:S01]  /*6650*/  MUFU.EX2 R15, R15 ;  /* 0x0000000f000f7308 */ /* 0x000e220000000800 */
[----:B-1----:R-:W-:Y:S01]  /*6660*/  F2FP.BF16.F32.PACK_AB R156, R13, R8 ;  /* 0x000000080d9c723e */ /* 0x002fe200000010ff */
[----:B------:R-:W-:Y:S01]  /*6670*/  FADD.FTZ R8, R8, R11 ;  /* 0x0000000b08087221 */ /* 0x000fe20000010000 */
[C---:B------:R-:W-:Y:S01]  /*6680*/  FMUL.FTZ R24, R7.reuse, UR19 ;  /* 0x0000001307187c20 */ /* 0x040fe20008410000 */
[----:B------:R-:W-:Y:S02]  /*6690*/  FSETP.NEU.FTZ.AND P2, PT, R7, -INF , PT ;  /* 0xff8000000700780b */ /* 0x000fe40003f5d000 */
[----:B------:R-:W-:Y:S02]  /*66a0*/  FADD.FTZ R13, R13, R8 ;  /* 0x000000080d0d7221 */ /* 0x000fe40000010000 */
[----:B------:R-:W-:Y:S01]  /*66b0*/  FSEL R24, R24, RZ, P2 ;  /* 0x000000ff18187208 */ /* 0x000fe20001000000 */
[----:B------:R-:W-:Y:S01]  /*66c0*/  MUFU.EX2 R12, R28 ;  /* 0x0000001c000c7308 */ /* 0x000fe20000000800 */
[----:B------:R-:W-:-:S03]  /*66d0*/  PLOP3.LUT P2, PT, PT, PT, UP1, 0x40, 0x0 ;  /* 0x000000000000781c */ /* 0x000fc60003f4e818 */
        /* <DEDUP_REMOVED lines=17> */
[----:B0-----:R-:W-:Y:S01]  /*67f0*/  F2FP.BF16.F32.PACK_AB R158, R15, R10 ;  /* 0x0000000a0f9e723e */ /* 0x001fe200000010ff */
[----:B------:R-:W-:-:S04]  /*6800*/  FADD.FTZ R10, R10, R13 ;  /* 0x0000000d0a0a7221 */ /* 0x000fc80000010000 */
[----:B------:R-:W-:Y:S02]  /*6810*/  FADD.FTZ R15, R15, R10 ;  /* 0x0000000a0f0f7221 */ /* 0x000fe40000010000 */
[----:B------:R-:W0:Y:S08]  /*6820*/  MUFU.EX2 R177, R177 ;  /* 0x000000b100b17308 */ /* 0x000e300000000800 */
        /* <DEDUP_REMOVED lines=15> */
[----:B------:R-:W0:Y:S08]  /*6920*/  MUFU.EX2 R21, R21 ;  /* 0x0000001500157308 */ /* 0x000e300000000800 */
[----:B------:R-:W-:Y:S01]  /*6930*/  MUFU.EX2 R14, R14 ;  /* 0x0000000e000e7308 */ /* 0x000fe20000000800 */
[----:B--2---:R-:W-:Y:S01]  /*6940*/  F2FP.BF16.F32.PACK_AB R159, R183, R178 ;  /* 0x000000b2b79f723e */ /* 0x004fe200000010ff */
[----:B------:R-:W-:-:S04]  /*6950*/  FADD.FTZ R178, R178, R181 ;  /* 0x000000b5b2b27221 */ /* 0x000fc80000010000 */
[----:B------:R1:W-:Y:S01]  /*6960*/  STSM.16.M88.4 [R184], R156 ;  /* 0x0000009cb8007844 */ /* 0x0003e20000000200 */
[----:B------:R-:W-:Y:S01]  /*6970*/  FADD.FTZ R183, R183, R178 ;  /* 0x000000b2b7b77221 */ /* 0x000fe20000010000 */
        /* <DEDUP_REMOVED lines=28> */
[----:B------:R-:W-:-:S06]  /*6b40*/  FADD.FTZ R170, R170, R171 ;  /* 0x000000abaaaa7221 */ /* 0x000fcc0000010000 */
[----:B------:R-:W2:Y:S08]  /*6b50*/  MUFU.EX2 R216, R216 ;  /* 0x000000d800d87308 */ /* 0x000eb00000000800 */
[----:B------:R-:W3:Y:S01]  /*6b60*/  MUFU.EX2 R219, R219 ;  /* 0x000000db00db7308 */ /* 0x000ee20000000800 */
[----:B0-----:R-:W-:Y:S01]  /*6b70*/  F2FP.BF16.F32.PACK_AB R165, R217, R214 ;  /* 0x000000d6d9a5723e */ /* 0x001fe200000010ff */
[----:B------:R-:W-:-:S04]  /*6b80*/  FADD.FTZ R214, R214, R215 ;  /* 0x000000d7d6d67221 */ /* 0x000fc80000010000 */
[----:B------:R-:W-:-:S04]  /*6b90*/  FADD.FTZ R217, R217, R214 ;  /* 0x000000d6d9d97221 */ /* 0x000fc80000010000 */
[----:B--2---:R-:W-:Y:S01]  /*6ba0*/  FADD.FTZ R4, R216, R217 ;  /* 0x000000d9d8047221 */ /* 0x004fe20000010000 */
        /* <DEDUP_REMOVED lines=13> */
[----:B------:R-:W-:Y:S01]  /*6c80*/  @UP0 ULDC UR18, c[0x0][0x450] ;  /* 0x0001140000120ab9 */ /* 0x000fe20000000800 */
[----:B------:R-:W-:Y:S02]  /*6c90*/  WARPGROUP.DEPBAR.LE gsb0, 0x0 ;  /* 0x00008000000079c5 */ /* 0x000fe40000010000 */
[----:B------:R-:W-:-:S15]  /*6ca0*/  WARPGROUP.ARRIVE ;  /* 0x00000000000079c5 */ /* 0x000fde0000000000 */
[----:B------:R-:W-:-:S07]  /*6cb0*/  NOP ;  /* 0x0000000000007918 */ /* 0x000fce0000000000 */
        /* <DEDUP_REMOVED lines=11> */
[----:B------:R-:W-:Y:S01]  /*6d70*/  @!PT LDS RZ, [RZ] ;  /* 0x00000000fffff984 */ /* 0x000fe20000000800 */
        /* <DEDUP_REMOVED lines=17> */
.L_x_3174:
[----:B------:R-:W-:-:S11]  /*6e90*/  UISETP.NE.AND UP2, UPT, UR11, 0x1, UPT ;  /* 0x000000010b00788c */ /* 0x000fd6000bf45270 */
[----:B------:R-:W-:Y:S02]  /*6ea0*/  @UP2 ULDC.64 UR22, c[0x0][0xae0] ;  /* 0x0002b80000162ab9 */ /* 0x000fe40000000a00 */
[----:B------:R-:W-:-:S04]  /*6eb0*/  UIMAD.WIDE.U32 UR14, UR5, UR22, URZ ;  /* 0x00000016050e72a5 */ /* 0x000fc8000f8e003f */
[----:B------:R-:W-:-:S12]  /*6ec0*/  @UP2 USHF.R.U32.HI UR5, URZ, UR23, UR15 ;  /* 0x000000173f052299 */ /* 0x000fd8000801160f */
.L_x_3175:
[----:B------:R-:W-:-:S04]  /*6ed0*/  UIMAD UR5, UR5, UR11, UR11 ;  /* 0x0000000b050572a4 */ /* 0x000fc8000f8e020b */
[----:B------:R-:W-:-:S04]  /*6ee0*/  UISETP.LT.AND UP2, UPT, UR10, UR5, UPT ;  /* 0x000000050a00728c */ /* 0x000fc8000bf41270 */
[----:B------:R-:W-:-:S12]  /*6ef0*/  USEL UR10, UR10, UR5, UP2 ;  /* 0x000000050a0a7287 */ /* 0x000fd80009000000 */
.L_x_3173:
        /* <DEDUP_REMOVED lines=8> */
.L_x_3193:
[----:B------:R-:W-:-:S04]  /*6f80*/  UIADD3 UR7, UR36, 0x1, URZ ;  /* 0x0000000124077890 */ /* 0x000fc8000fffe03f */
[----:B------:R-:W-:-:S04]  /*6f90*/  UISETP.NE.AND UP2, UPT, UR7, 0x2, UPT ;  /* 0x000000020700788c */ /* 0x000fc8000bf45270 */
[----:B------:R-:W-:Y:S02]  /*6fa0*/  USEL UR5, URZ, 0x1, UP2 ;  /* 0x000000013f057887 */ /* 0x000fe40009000000 */
[----:B------:R-:W-:-:S04]  /*6fb0*/  USEL UR7, UR7, URZ, UP2 ;  /* 0x0000003f07077287 */ /* 0x000fc80009000000 */
[----:B------:R-:W-:Y:S01]  /*6fc0*/  LOP3.LUT R2, R2, UR5, RZ, 0x3c, !PT ;  /* 0x0000000502027c12 */ /* 0x000fe2000f8e3cff */
[----:B-1----:R-:W-:Y:S07]  /*6fd0*/  @!P0 BRA `(.L_x_3177) ;  /* 0x0000000000048947 */ /* 0x002fee0003800000 */
[----:B------:R-:W-:Y:S01]  /*6fe0*/  BPT.TRAP 0x1 ;  /* 0x000000040000795c */ /* 0x000fe20000300000 */
.L_x_3177:
[----:B------:R-:W-:Y:S01]  /*6ff0*/  ULEA UR5, UR7, UR37, 0x3 ;  /* 0x0000002507057291 */ /* 0x000fe2000f8e183f */
[----:B------:R-:W-:-:S08]  /*7000*/  SHF.L.U32 R8, R2, 0x1f, RZ ;  /* 0x0000001f02087819 */ /* 0x000fd000000006ff */
[----:B------:R0:W1:Y:S01]  /*7010*/  SYNCS.PHASECHK.TRANS64.TRYWAIT P2, [UR5+0x38830], R8 ;  /* 0x03883008ff0075a7 */ /* 0x0000620008040145 */
[----:B------:R-:W-:Y:S05]  /*7020*/  @!P0 BRA `(.L_x_3178) ;  /* 0x0000000000048947 */ /* 0x000fea0003800000 */
[----:B------:R-:W-:Y:S01]  /*7030*/  BPT.TRAP 0x1 ;  /* 0x000000040000795c */ /* 0x000fe20000300000 */
.L_x_3178:
[----:B-1----:R-:W-:Y:S05]  /*7040*/  @P2 BRA `(.L_x_3179) ;  /* 0x0000000000082947 */ /* 0x002fea0003800000 */
[----:B------:R-:W1:Y:S02]  /*7050*/  SYNCS.PHASECHK.TRANS64.TRYWAIT P2, [UR5+0x38830], R8 ;  /* 0x03883008ff0075a7 */ /* 0x000e640008040145 */
[----:B-1----:R-:W-:Y:S05]  /*7060*/  @!P2 BRA `(.L_x_3180) ;  /* 0x0000014c00dca947 */ /* 0x002fea0003800000 */
.L_x_3179:
        /* <DEDUP_REMOVED lines=23> */
.L_x_3181:
[----:B------:R2:W3:Y:S01]  /*71e0*/  SYNCS.PHASECHK.TRANS64.TRYWAIT P2, [UR5+0x38850], R8 ;  /* 0x03885008ff0075a7 */ /* 0x0004e20008040145 */
[----:B------:R-:W-:Y:S05]  /*71f0*/  @!P0 BRA `(.L_x_3182) ;  /* 0x0000000000048947 */ /* 0x000fea0003800000 */
[----:B------:R-:W-:Y:S01]  /*7200*/  BPT.TRAP 0x1 ;  /* 0x000000040000795c */ /* 0x000fe20000300000 */
.L_x_3182:
[----:B---3--:R-:W-:Y:S05]  /*7210*/  @P2 BRA `(.L_x_3183) ;  /* 0x0000000000082947 */ /* 0x008fea0003800000 */
[----:B------:R-:W3:Y:S02]  /*7220*/  SYNCS.PHASECHK.TRANS64.TRYWAIT P2, [UR5+0x38850], R8 ;  /* 0x03885008ff0075a7 */ /* 0x000ee40008040145 */
[----:B---3--:R-:W-:Y:S05]  /*7230*/  @!P2 BRA `(.L_x_3184) ;  /* 0x0000014c0080a947 */ /* 0x008fea0003800000 */
.L_x_3183:
        /* <DEDUP_REMOVED lines=13> */
[----:B------:R-:W-:Y:S02]  /*7310*/  VIADD R12, R189, UR40 ;  /* 0x00000028bd0c7c36 */ /* 0x000fe40008000000 */
[----:B------:R-:W-:-:S02]  /*7320*/  IMAD.U32 R10, RZ, RZ, UR5 ;  /* 0x00000005ff0a7e24 */ /* 0x000fc4000f8e00ff */
[----:B------:R-:W-:Y:S01]  /*7330*/  IMAD.SHL.U32 R11, R6, 0x40, RZ ;  /* 0x00000040060b7824 */ /* 0x000fe200078e00ff */
        /* <DEDUP_REMOVED lines=257> */
[----:B------:R-:W0:Y:S01]  /*8350*/  SHFL.IDX PT, R21, R12, RZ, 0x1c1f ;  /* 0x001c1fff0c157589 */ /* 0x000e2200000e0000 */
[----:B------:R-:W-:Y:S01]  /*8360*/  @!P1 PRMT R8, RZ, 0x654, R8 ;  /* 0x00000654ff089816 */ /* 0x000fe20000000008 */
[----:B------:R-:W-:Y:S02]  /*8370*/  WARPGROUP.DEPBAR.LE gsb0, 0x0 ;  /* 0x00008000000079c5 */ /* 0x000fe40000010000 */
[----:B------:R-:W-:-:S06]  /*8380*/  WARPGROUP.ARRIVE ;  /* 0x00000000000079c5 */ /* 0x000fcc0000000000 */
[----:B------:R-:W-:Y:S03]  /*8390*/  HGMMA.64x64x16.F32.BF16 R152, gdesc[UR28], R152, gsb0 ;  /* 0x00e000001c9879f0 */ /* 0x000fe60008001898 */
[----:B------:R-:W-:Y:S02]  /*83a0*/  WARPGROUP.DEPBAR.LE gsb0, 0x0 ;  /* 0x00008000000079c5 */ /* 0x000fe40000010000 */
[----:B------:R1:W-:Y:S02]  /*83b0*/  @!P1 SYNCS.ARRIVE.TRANS64.RED.A1T0 RZ, [R8+URZ], RZ ;  /* 0x000000ff08ff99a7 */ /* 0x0003e4000810043f */
[----:B-1----:R-:W-:-:S04]  /*83c0*/  IADD3 R8, -R18, 0x1, -R11 ;  /* 0x0000000112087810 */ /* 0x002fc80007ffe90b */
[----:B------:R-:W-:-:S05]  /*83d0*/  IADD3 R8, -R17, R8, R16 ;  /* 0x0000000811087210 */ /* 0x000fca0007ffe110 */
[C---:B------:R-:W-:Y:S02]  /*83e0*/  VIADD R13, R8.reuse, UR10 ;  /* 0x0000000a080d7c36 */ /* 0x040fe40008000000 */
[----:B------:R-:W-:Y:S01]  /*83f0*/  VIADD R14, R8, UR5 ;  /* 0x00000005080e7c36 */ /* 0x000fe20008000000 */
[----:B------:R-:W-:Y:S01]  /*8400*/  ULDC UR5, c[0x0][0xadc] ;  /* 0x0002b70000057ab9 */ /* 0x000fe20000000800 */
[C---:B0-----:R-:W-:Y:S02]  /*8410*/  IMAD.IADD R15, R21.reuse, 0x1, R13 ;  /* 0x00000001150f7824 */ /* 0x041fe400078e020d */
        /* <DEDUP_REMOVED lines=14> */
.L_x_3187:
[----:B------:R-:W-:-:S05]  /*8500*/  IMAD.U32 R214, RZ, RZ, UR5 ;  /* 0x00000005ffd67e24 */ /* 0x000fca000f8e00ff */
[----:B------:R-:W-:-:S13]  /*8510*/  ISETP.NE.AND P2, PT, R214, 0x1, PT ;  /* 0x00000001d600780c */ /* 0x000fda0003f45270 */
[----:B------:R-:W0:Y:S02]  /*8520*/  @P2 LDC.64 R8, c[0x0][0xae0] ;  /* 0x0002b800ff082b82 */ /* 0x000e240000000a00 */
[----:B0-----:R-:W-:-:S05]  /*8530*/  @P2 IMAD.HI.U32 R8, R21, R8, RZ ;  /* 0x0000000815082227 */ /* 0x001fca00078e00ff */
[----:B------:R-:W-:-:S07]  /*8540*/  @P2 SHF.R.U32.HI R21, RZ, R9, R8 ;  /* 0x00000009ff152219 */ /* 0x000fce0000011608 */
.L_x_3188:
[----:B------:R-:W-:Y:S05]  /*8550*/  BSYNC B0 ;  /* 0x0000000000007941 */ /* 0x000fea0003800000 */
.L_x_3186:
[----:B------:R-:W-:-:S04]  /*8560*/  IMAD R21, R21, R214, -R11 ;  /* 0x000000d615157224 */ /* 0x000fc800078e0a0b */
[----:B------:R-:W-:-:S05]  /*8570*/  IMAD.IADD R21, R21, 0x1, -R18 ;  /* 0x0000000115157824 */ /* 0x000fca00078e0a12 */
[----:B------:R-:W-:Y:S02]  /*8580*/  VIADDMNMX R15, R21, R214, R15, PT ;  /* 0x000000d6150f7246 */ /* 0x000fe4000380010f */
[----:B------:R-:W-:-:S07]  /*8590*/  VIMNMX R20, R20, R21, !PT ;  /* 0x0000001514147248 */ /* 0x000fce0007fe0100 */
.L_x_3185:
        /* <DEDUP_REMOVED lines=13> */
[--C-:B0-----:R-:W-:Y:S01]  /*8670*/  IMAD.IADD R13, R13, 0x1, R12.reuse ;  /* 0x000000010d0d7824 */ /* 0x101fe200078e020c */
[C---:B------:R-:W-:Y:S01]  /*8680*/  ISETP.LT.OR P6, PT, R15.reuse, 0x9, P6 ;  /* 0x000000090f00780c */ /* 0x040fe200037c1670 */
[----:B------:R-:W-:Y:S01]  /*8690*/  IMAD.IADD R14, R14, 0x1, R12 ;  /* 0x000000010e0e7824 */ /* 0x000fe200078e020c */
        /* <DEDUP_REMOVED lines=33> */
[----:B------:R-:W-:-:S02]  /*88b0*/  ISETP.LT.OR P3, PT, R15, 0x3a, P3 ;  /* 0x0000003a0f00780c */ /* 0x000fc40001f61670 */
[----:B------:R-:W-:Y:S02]  /*88c0*/  FSEL R177, R177, -INF , !P4 ;  /* 0xff800000b1b17808 */ /* 0x000fe40006000000 */
[----:B------:R-:W-:Y:S02]  /*88d0*/  FSEL R180, R180, -INF , !P6 ;  /* 0xff800000b4b47808 */ /* 0x000fe40007000000 */
[----:B------:R-:W-:Y:S01]  /*88e0*/  FSEL R181, R181, -INF , !P3 ;  /* 0xff800000b5b57808 */ /* 0x000fe20005800000 */
        /* <DEDUP_REMOVED lines=13> */
.L_x_3191:
[----:B------:R-:W-:-:S05]  /*89c0*/  IMAD.U32 R20, RZ, RZ, UR5 ;  /* 0x00000005ff147e24 */ /* 0x000fca000f8e00ff */
[----:B------:R-:W-:-:S13]  /*89d0*/  ISETP.NE.AND P3, PT, R20, 0x1, PT ;  /* 0x000000011400780c */ /* 0x000fda0003f65270 */
[----:B------:R-:W0:Y:S02]  /*89e0*/  @P3 LDC.64 R8, c[0x0][0xae0] ;  /* 0x0002b800ff083b82 */ /* 0x000e240000000a00 */
[----:B0-----:R-:W-:-:S05]  /*89f0*/  @P3 IMAD.HI.U32 R8, R12, R8, RZ ;  /* 0x000000080c083227 */ /* 0x001fca00078e00ff */
[----:B------:R-:W-:-:S07]  /*8a00*/  @P3 SHF.R.U32.HI R12, RZ, R9, R8 ;  /* 0x00000009ff0c3219 */ /* 0x000fce0000011608 */
.L_x_3192:
[----:B------:R-:W-:Y:S05]  /*8a10*/  BSYNC B0 ;  /* 0x0000000000007941 */ /* 0x000fea0003800000 */
.L_x_3190:
[----:B------:R-:W-:-:S04]  /*8a20*/  IMAD R11, R12, R20, -R11 ;  /* 0x000000140c0b7224 */ /* 0x000fc800078e0a0b */
[----:B------:R-:W-:-:S05]  /*8a30*/  IMAD.IADD R11, R11, 0x1, -R18 ;  /* 0x000000010b0b7824 */ /* 0x000fca00078e0a12 */
[----:B------:R-:W-:Y:S02]  /*8a40*/  VIADDMNMX R13, R11, R20, R13, PT ;  /* 0x000000140b0d7246 */ /* 0x000fe4000380010d */
[----:B------:R-:W-:-:S07]  /*8a50*/  VIMNMX R14, R14, R11, !PT ;  /* 0x0000000b0e0e7248 */ /* 0x000fce0007fe0100 */
.L_x_3189:
[----:B------:R-:W-:Y:S01]  /*8a60*/  FMNMX.FTZ R8, R152, R5, !PT ;  /* 0x0000000598087209 */ /* 0x000fe20007810000 */
[----:B------:R-:W-:Y:S01]  /*8a70*/  ULDC UR19, c[0x0][0xa80] ;  /* 0x0002a00000137ab9 */ /* 0x000fe20000000800 */
[C---:B------:R-:W-:Y:S01]  /*8a80*/  ISETP.GT.AND P4, PT, R14.reuse, RZ, P2 ;  /* 0x000000ff0e00720c */ /* 0x040fe20001784270 */
        /* <DEDUP_REMOVED lines=35> */
[----:B------:R-:W-:Y:S01]  /*8cc0*/  ISETP.GT.AND P6, PT, R14, 0x18, P2 ;  /* 0x000000180e00780c */ /* 0x000fe200017c4270 */
[----:B------:R-:W0:Y:S01]  /*8cd0*/  SHFL.BFLY PT, R8, R9, 0x2, 0x1f ;  /* 0x0c401f0009087f89 */ /* 0x000e2200000e0000 */
[C---:B------:R-:W-:Y:S02]  /*8ce0*/  ISETP.LT.OR P5, PT, R13.reuse, 0x12, P5 ;  /* 0x000000120d00780c */ /* 0x040fe40002fa1670 */
[----:B------:R-:W-:Y:S02]  /*8cf0*/  FSEL R162, R162, -INF , !P3 ;  /* 0xff800000a2a27808 */ /* 0x000fe40005800000 */
[----:B------:R-:W-:Y:S02]  /*8d00*/  ISETP.GT.AND P4, PT, R14, 0x19, P2 ;  /* 0x000000190e00780c */ /* 0x000fe40001784270 */
[----:B------:R-:W-:-:S02]  /*8d10*/  ISETP.LT.OR P6, PT, R13, 0x19, P6 ;  /* 0x000000190d00780c */ /* 0x000fc400037c1670 */
[----:B------:R-:W-:Y:S02]  /*8d20*/  FSEL R163, R163, -INF , !P5 ;  /* 0xff800000a3a37808 */ /* 0x000fe40006800000 */
[----:B------:R-:W-:Y:S02]  /*8d30*/  ISETP.GT.AND P3, PT, R14, 0x20, P2 ;  /* 0x000000200e00780c */ /* 0x000fe40001764270 */
[----:B------:R-:W-:Y:S02]  /*8d40*/  FSEL R166, R166, -INF , !P6 ;  /* 0xff800000a6a67808 */ /* 0x000fe40007000000 */
[C---:B------:R-:W-:Y:S02]  /*8d50*/  ISETP.LT.OR P4, PT, R13.reuse, 0x1a, P4 ;  /* 0x0000001a0d00780c */ /* 0x040fe40002781670 */
[----:B------:R-:W-:Y:S02]  /*8d60*/  ISETP.GT.AND P5, PT, R14, 0x21, P2 ;  /* 0x000000210e00780c */ /* 0x000fe400017a4270 */
[----:B------:R-:W-:-:S02]  /*8d70*/  ISETP.LT.OR P3, PT, R13, 0x21, P3 ;  /* 0x000000210d00780c */ /* 0x000fc40001f61670 */
[----:B------:R-:W-:Y:S02]  /*8d80*/  FSEL R167, R167, -INF , !P4 ;  /* 0xff800000a7a77808 */ /* 0x000fe40006000000 */
[----:B------:R-:W-:Y:S02]  /*8d90*/  ISETP.GT.AND P6, PT, R14, 0x28, P2 ;  /* 0x000000280e00780c */ /* 0x000fe400017c4270 */
[----:B0-----:R-:W-:Y:S02]  /*8da0*/  FMNMX.FTZ R11, R9, R8, !PT ;  /* 0x00000008090b7209 */ /* 0x001fe40007810000 */
[----:B------:R-:W-:Y:S02]  /*8db0*/  FMNMX.FTZ R9, R155, R12, !PT ;  /* 0x0000000c9b097209 */ /* 0x000fe40007810000 */
[----:B------:R-:W-:Y:S01]  /*8dc0*/  ISETP.LT.OR P5, PT, R13, 0x22, P5 ;  /* 0x000000220d00780c */ /* 0x000fe20002fa1670 */
[----:B------:R-:W0:Y:S01]  /*8dd0*/  SHFL.BFLY PT, R8, R11, 0x1, 0x1f ;  /* 0x0c201f000b087f89 */ /* 0x000e2200000e0000 */
        /* <DEDUP_REMOVED lines=8> */
[----:B------:R-:W-:Y:S02]  /*8e60*/  FMNMX.FTZ R12, R166, R9, !PT ;  /* 0x00000009a60c7209 */ /* 0x000fe40007810000 */
[----:B------:R-:W-:Y:S02]  /*8e70*/  ISETP.LT.OR P3, PT, R13, 0x2a, P3 ;  /* 0x0000002a0d00780c */ /* 0x000fe40001f61670 */
[----:B------:R-:W-:Y:S02]  /*8e80*/  FMNMX.FTZ R9, R167, R12, !PT ;  /* 0x0000000ca7097209 */ /* 0x000fe40007810000 */
[----:B------:R-:W-:Y:S02]  /*8e90*/  ISETP.GT.AND P5, PT, R14, 0x30, P2 ;  /* 0x000000300e00780c */ /* 0x000fe400017a4270 */
[----:B0-----:R-:W-:-:S02]  /*8ea0*/  FMNMX.FTZ R8, R11, R8, !PT ;  /* 0x000000080b087209 */ /* 0x001fc40007810000 */
[----:B------:R-:W-:Y:S02]  /*8eb0*/  FMNMX.FTZ R20, R170, R9, !PT ;  /* 0x00000009aa147209 */ /* 0x000fe40007810000 */
[C---:B------:R-:W-:Y:S01]  /*8ec0*/  FSETP.NEU.FTZ.AND P4, PT, R8.reuse, -INF , PT ;  /* 0xff8000000800780b */ /* 0x040fe20003f9d000 */
[----:B------:R-:W-:Y:S01]  /*8ed0*/  FMUL.FTZ R214, R8, UR19 ;  /* 0x0000001308d67c20 */ /* 0x000fe20008410000 */
[----:B------:R-:W-:Y:S02]  /*8ee0*/  FMNMX.FTZ R11, R171, R20, !PT ;  /* 0x00000014ab0b7209 */ /* 0x000fe40007810000 */
[----:B------:R-:W-:Y:S02]  /*8ef0*/  FSEL R213, R175, -INF , !P3 ;  /* 0xff800000afd57808 */ /* 0x000fe40005800000 */
[----:B------:R-:W-:Y:S02]  /*8f00*/  FSEL R214, R214, RZ, P4 ;  /* 0x000000ffd6d67208 */ /* 0x000fe40002000000 */
[----:B------:R-:W-:-:S02]  /*8f10*/  ISETP.GT.AND P3, PT, R14, 0x38, P2 ;  /* 0x000000380e00780c */ /* 0x000fc40001764270 */
[----:B------:R-:W-:Y:S01]  /*8f20*/  ISETP.LT.OR P5, PT, R13, 0x31, P5 ;  /* 0x000000310d00780c */ /* 0x000fe20002fa1670 */
[--C-:B------:R-:W-:Y:S01]  /*8f30*/  FFMA.FTZ R15, R152, UR19, -R214.reuse ;  /* 0x00000013980f7c23 */ /* 0x100fe200080108d6 */
[----:B------:R-:W-:Y:S01]  /*8f40*/  FSEL R152, R174, -INF , !P6 ;  /* 0xff800000ae987808 */ /* 0x000fe20007000000 */
[--C-:B------:R-:W-:Y:S01]  /*8f50*/  FFMA.FTZ R9, R153, UR19, -R214.reuse ;  /* 0x0000001399097c23 */ /* 0x100fe200080108d6 */
[C---:B------:R-:W-:Y:S01]  /*8f60*/  ISETP.GT.AND P6, PT, R14.reuse, 0x31, P2 ;  /* 0x000000310e00780c */ /* 0x040fe200017c4270 */
[----:B------:R0:W-:Y:S01]  /*8f70*/  MUFU.EX2 R12, R15 ;  /* 0x0000000f000c7308 */ /* 0x0001e20000000800 */
[----:B------:R-:W-:Y:S01]  /*8f80*/  ISETP.GT.AND P2, PT, R14, 0x39, P2 ;  /* 0x000000390e00780c */ /* 0x000fe20001744270 */
        /* <DEDUP_REMOVED lines=13> */
[----:B0-----:R-:W-:Y:S01]  /*9060*/  FMNMX.FTZ R15, R153, R14, !PT ;  /* 0x0000000e990f7209 */ /* 0x001fe20007810000 */
        /* <DEDUP_REMOVED lines=84> */
[----:B------:R-:W-:Y:S01]  /*95b0*/  @!P2 STS [R155+0x38400], R5 ;  /* 0x038400059b00a388 */ /* 0x000fe20000000800 */
[--C-:B------:R-:W-:Y:S01]  /*95c0*/  FFMA.FTZ R157, R170, UR19, -R160.reuse ;  /* 0x00000013aa9d7c23 */ /* 0x100fe200080108a0 */
[--C-:B------:R-:W-:Y:S01]  /*95d0*/  FFMA.FTZ R159, R152, UR19, -R160.reuse ;  /* 0x00000013989f7c23 */ /* 0x100fe200080108a0 */
        /* <DEDUP_REMOVED lines=44> */
[-C--:B------:R-:W-:Y:S01]  /*98a0*/  FMUL.FTZ R141, R141, R5.reuse ;  /* 0x000000058d8d7220 */ /* 0x080fe20000410000 */
[-C--:B------:R-:W-:Y:S01]  /*98b0*/  FMUL.FTZ R144, R144, R5.reuse ;  /* 0x0000000590907220 */ /* 0x080fe20000410000 */
[-C--:B------:R-:W-:Y:S01]  /*98c0*/  FMUL.FTZ R145, R145, R5.reuse ;  /* 0x0000000591917220 */ /* 0x080fe20000410000 */
[-C--:B------:R-:W-:Y:S01]  /*98d0*/  FMUL.FTZ R148, R148, R5.reuse ;  /* 0x0000000594947220 */ /* 0x080fe20000410000 */
[----:B------:R-:W-:Y:S01]  /*98e0*/  FMUL.FTZ R149, R149, R5 ;  /* 0x0000000595957220 */ /* 0x000fe20000410000 */
        /* <DEDUP_REMOVED lines=79> */
[----:B------:R-:W-:Y:S01]  /*9de0*/  FFMA.FTZ R12, R5, R3, R12 ;  /* 0x00000003050c7223 */ /* 0x000fe2000001000c */
[----:B------:R-:W-:Y:S01]  /*9df0*/  ISETP.GT.AND P2, PT, R6, UR32, PT ;  /* 0x0000002006007c0c */ /* 0x000fe2000bf44270 */
[----:B------:R-:W0:Y:S01]  /*9e00*/  MUFU.EX2 R176, R176 ;  /* 0x000000b000b07308 */ /* 0x000e220000000800 */
[----:B-1----:R-:W-:Y:S01]  /*9e10*/  F2FP.BF16.F32.PACK_AB R163, R220, R213 ;  /* 0x000000d5dca3723e */ /* 0x002fe200000010ff */
[----:B------:R-:W-:Y:S01]  /*9e20*/  FADD.FTZ R12, R9, R12 ;  /* 0x0000000c090c7221 */ /* 0x000fe20000010000 */
[----:B------:R-:W-:-:S02]  /*9e30*/  VIADD R6, R6, 0xffffffff ;  /* 0xffffffff06067836 */ /* 0x000fc40000000000 */
[----:B------:R-:W-:Y:S02]  /*9e40*/  IMAD.MOV.U32 R5, RZ, RZ, R8 ;  /* 0x000000ffff057224 */ /* 0x000fe400078e0008 */
[----:B------:R-:W-:Y:S01]  /*9e50*/  FADD.FTZ R11, R11, R12 ;  /* 0x0000000c0b0b7221 */ /* 0x000fe20000010000 */
[----:B------:R-:W-:Y:S03]  /*9e60*/  MUFU.EX2 R175, R175 ;  /* 0x000000af00af7308 */ /* 0x000fe60000000800 */
[----:B------:R-:W-:-:S04]  /*9e70*/  FADD.FTZ R14, R14, R11 ;  /* 0x0000000b0e0e7221 */ /* 0x000fc80000010000 */
[----:B------:R-:W-:Y:S01]  /*9e80*/  FADD.FTZ R13, R13, R14 ;  /* 0x0000000e0d0d7221 */ /* 0x000fe20000010000 */
[----:B------:R-:W1:Y:S01]  /*9e90*/  MUFU.EX2 R178, R178 ;  /* 0x000000b200b27308 */ /* 0x000e620000000800 */
[----:B0-----:R-:W-:Y:S02]  /*9ea0*/  F2FP.BF16.F32.PACK_AB R164, R176, R173 ;  /* 0x000000adb0a4723e */ /* 0x001fe400000010ff */
[----:B------:R-:W-:-:S04]  /*9eb0*/  FADD.FTZ R20, R20, R13 ;  /* 0x0000000d14147221 */ /* 0x000fc80000010000 */
[----:B------:R-:W-:Y:S01]  /*9ec0*/  FADD.FTZ R15, R15, R20 ;  /* 0x000000140f0f7221 */ /* 0x000fe20000010000 */
[----:B------:R0:W-:Y:S03]  /*9ed0*/  MUFU.EX2 R215, R153 ;  /* 0x0000009900d77308 */ /* 0x0001e60000000800 */
[----:B------:R-:W-:-:S04]  /*9ee0*/  FADD.FTZ R174, R174, R15 ;  /* 0x0000000faeae7221 */ /* 0x000fc80000010000 */
[----:B------:R-:W-:Y:S01]  /*9ef0*/  FADD.FTZ R21, R21, R174 ;  /* 0x000000ae15157221 */ /* 0x000fe20000010000 */
[----:B------:R-:W2:Y:S01]  /*9f00*/  MUFU.EX2 R222, R222 ;  /* 0x000000de00de7308 */ /* 0x000ea20000000800 */
[----:B0-----:R-:W-:Y:S01]  /*9f10*/  F2FP.BF16.F32.PACK_AB R153, R180, R179 ;  /* 0x000000b3b499723e */ /* 0x001fe200000010ff */
[----:B------:R-:W-:Y:S01]  /*9f20*/  BAR.SYNC.DEFER_BLOCKING 0xf, 0x100 ;  /* 0x03c4000000007b1d */ /* 0x000fe20000010000 */
[----:B-1----:R-:W-:Y:S01]  /*9f30*/  F2FP.BF16.F32.PACK_AB R166, R178, R175 ;  /* 0x000000afb2a6723e */ /* 0x002fe200000010ff */
[----:B------:R-:W-:Y:S01]  /*9f40*/  FFMA.FTZ R179, R182, R4, R179 ;  /* 0x00000004b6b37223 */ /* 0x000fe200000100b3 */
[----:B------:R-:W-:-:S03]  /*9f50*/  FADD.FTZ R168, R168, R21 ;  /* 0x00000015a8a87221 */ /* 0x000fc60000010000 */
[----:B------:R-:W-:Y:S01]  /*9f60*/  MUFU.EX2 R217, R217 ;  /* 0x000000d900d97308 */ /* 0x000fe20000000800 */
[----:B------:R-:W-:Y:S01]  /*9f70*/  FADD.FTZ R180, R180, R179 ;  /* 0x000000b3b4b47221 */ /* 0x000fe20000010000 */
[----:B------:R-:W-:-:S03]  /*9f80*/  FADD.FTZ R169, R169, R168 ;  /* 0x000000a8a9a97221 */ /* 0x000fc60000010000 */
[----:B------:R-:W-:Y:S01]  /*9f90*/  FADD.FTZ R7, R7, R180 ;  /* 0x000000b407077221 */ /* 0x000fe20000010000 */
[----:B------:R-:W-:Y:S02]  /*9fa0*/  FADD.FTZ R172, R172, R169 ;  /* 0x000000a9acac7221 */ /* 0x000fe40000010000 */
[----:B------:R-:W0:Y:S01]  /*9fb0*/  MUFU.EX2 R224, R224 ;  /* 0x000000e000e07308 */ /* 0x000e220000000800 */
[----:B--2---:R-:W-:Y:S01]  /*9fc0*/  F2FP.BF16.F32.PACK_AB R165, R222, R215 ;  /* 0x000000d7dea5723e */ /* 0x004fe200000010ff */
[----:B------:R-:W-:Y:S01]  /*9fd0*/  FADD.FTZ R7, R214, R7 ;  /* 0x00000007d6077221 */ /* 0x000fe20000010000 */
[----:B------:R-:W-:-:S03]  /*9fe0*/  FADD.FTZ R173, R173, R172 ;  /* 0x000000acadad7221 */ /* 0x000fc60000010000 */
[----:B------:R-:W-:Y:S01]  /*9ff0*/  FADD.FTZ R170, R170, R7 ;  /* 0x00000007aaaa7221 */ /* 0x000fe20000010000 */
[----:B------:R-:W-:Y:S01]  /*a000*/  FADD.FTZ R176, R176, R173 ;  /* 0x000000adb0b07221 */ /* 0x000fe20000010000 */
[----:B------:R-:W-:Y:S01]  /*a010*/  IMAD.MOV.U32 R7, RZ, RZ, R177 ;  /* 0x000000ffff077224 */ /* 0x000fe200078e00b1 */
[----:B------:R1:W-:Y:S01]  /*a020*/  STSM.16.M88.4 [R23+0x36400], R152 ;  /* 0x0364009817007844 */ /* 0x0003e20000000200 */
[----:B------:R-:W-:Y:S01]  /*a030*/  FADD.FTZ R170, R171, R170 ;  /* 0x000000aaabaa7221 */ /* 0x000fe20000010000 */
[----:B------:R-:W-:Y:S02]  /*a040*/  FADD.FTZ R3, R175, R176 ;  /* 0x000000b0af037221 */ /* 0x000fe40000010000 */
[----:B------:R1:W-:Y:S01]  /*a050*/  STSM.16.M88.4 [R184], R156 ;  /* 0x0000009cb8007844 */ /* 0x0003e20000000200 */
[----:B------:R-:W-:Y:S01]  /*a060*/  FADD.FTZ R181, R181, R170 ;  /* 0x000000aab5b57221 */ /* 0x000fe20000010000 */
[----:B------:R-:W-:Y:S01]  /*a070*/  FADD.FTZ R3, R178, R3 ;  /* 0x00000003b2037221 */ /* 0x000fe20000010000 */
[----:B0-----:R-:W-:Y:S01]  /*a080*/  F2FP.BF16.F32.PACK_AB R167, R224, R217 ;  /* 0x000000d9e0a7723e */ /* 0x001fe200000010ff */
[----:B------:R1:W-:Y:S01]  /*a090*/  STSM.16.M88.4 [R186], R160 ;  /* 0x000000a0ba007844 */ /* 0x0003e20000000200 */
[----:B------:R-:W-:-:S03]  /*a0a0*/  FADD.FTZ R216, R216, R181 ;  /* 0x000000b5d8d87221 */ /* 0x000fc60000010000 */
[----:B------:R1:W-:Y:S01]  /*a0b0*/  STSM.16.M88.4 [R185], R164 ;  /* 0x000000a4b9007844 */ /* 0x0003e20000000200 */
[----:B------:R-:W-:Y:S01]  /*a0c0*/  WARPGROUP.ARRIVE ;  /* 0x00000000000079c5 */ /* 0x000fe20000000000 */
[----:B------:R-:W-:-:S04]  /*a0d0*/  FADD.FTZ R183, R183, R216 ;  /* 0x000000d8b7b77221 */ /* 0x000fc80000010000 */
[----:B------:R-:W-:Y:S01]  /*a0e0*/  FADD.FTZ R218, R218, R183 ;  /* 0x000000b7dada7221 */ /* 0x000fe20000010000 */
[----:B------:R-:W-:Y:S01]  /*a0f0*/  HGMMA.64x256x16.F32.BF16 R24, R152, gdesc[UR8].tnspB, R24, gsb0 ;  /* 0x43e0000898187df0 */ /* 0x000fe20008001818 */
[----:B------:R-:W-:Y:S02]  /*a100*/  UMOV UR11, 0x40000040 ;  /* 0x40000040000b7882 */ /* 0x000fe40000000000 */
[----:B------:R-:W-:-:S04]  /*a110*/  FADD.FTZ R213, R213, R218 ;  /* 0x000000dad5d57221 */ /* 0x000fc80000010000 */
[----:B------:R-:W-:-:S04]  /*a120*/  FADD.FTZ R220, R220, R213 ;  /* 0x000000d5dcdc7221 */ /* 0x000fc80000010000 */
[----:B------:R-:W-:-:S04]  /*a130*/  FADD.FTZ R215, R215, R220 ;  /* 0x000000dcd7d77221 */ /* 0x000fc80000010000 */
[----:B------:R-:W-:-:S04]  /*a140*/  FADD.FTZ R222, R222, R215 ;  /* 0x000000d7dede7221 */ /* 0x000fc80000010000 */
[----:B------:R-:W-:-:S04]  /*a150*/  FADD.FTZ R217, R217, R222 ;  /* 0x000000ded9d97221 */ /* 0x000fc80000010000 */
[----:B------:R-:W-:Y:S01]  /*a160*/  FADD.FTZ R4, R224, R217 ;  /* 0x000000d9e0047221 */ /* 0x000fe20000010000 */
[----:B------:R-:W-:Y:S02]  /*a170*/  WARPGROUP.DEPBAR.LE gsb0, 0x0 ;  /* 0x00008000000079c5 */ /* 0x000fe40000010000 */
[----:B------:R-:W-:-:S06]  /*a180*/  WARPGROUP.ARRIVE ;  /* 0x00000000000079c5 */ /* 0x000fcc0000000000 */
        /* <DEDUP_REMOVED lines=23> */
[----:B------:R-:W-:Y:S01]  /*a300*/  IMAD.MOV.U32 R7, RZ, RZ, R177 ;  /* 0x000000ffff077224 */ /* 0x000fe200078e00b1 */
[----:B------:R-:W-:Y:S01]  /*a310*/  UMOV UR36, UR7 ;  /* 0x0000000700247c82 */ /* 0x000fe20008000000 */
[----:B------:R-:W-:-:S07]  /*a320*/  IMAD.MOV.U32 R5, RZ, RZ, R8 ;  /* 0x000000ffff057224 */ /* 0x000fce00078e0008 */
.L_x_3176:
[----:B------:R-:W0:Y:S01]  /*a330*/  LDC R8, c[0x0][0x448] ;  /* 0x00011200ff087b82 */ /* 0x000e220000000800 */
[----:B------:R-:W-:Y:S01]  /*a340*/  UIADD3 UR5, UR40, 0x3f, URZ ;  /* 0x0000003f28057890 */ /* 0x000fe2000fffe03f */
[----:B------:R-:W-:-:S06]  /*a350*/  IADD3 R11, R16, 0x1, -R17 ;  /* 0x00000001100b7810 */ /* 0x000fcc0007ffe811 */
[----:B------:R-:W2:Y:S01]  /*a360*/  LDC R13, c[0x0][0xadc] ;  /* 0x0002b700ff0d7b82 */ /* 0x000ea20000000800 */
[----:B0-----:R-:W-:Y:S02]  /*a370*/  ISETP.NE.AND P5, PT, R8, 0x1, PT ;  /* 0x000000010800780c */ /* 0x001fe40003fa5270 */
[----:B--2---:R-:W-:-:S11]  /*a380*/  ISETP.GE.AND P6, PT, R13, 0x1, PT ;  /* 0x000000010d00780c */ /* 0x004fd60003fc6270 */
[----:B------:R-:W0:Y:S08]  /*a390*/  @P5 LDC R8, c[0x0][0x44c] ;  /* 0x00011300ff085b82 */ /* 0x000e300000000800 */
[----:B-1----:R-:W1:Y:S01]  /*a3a0*/  @P5 LDC R10, c[0x0][0x450] ;  /* 0x00011400ff0a5b82 */ /* 0x002e620000000800 */
        /* <DEDUP_REMOVED lines=15> */
.L_x_3195:
[----:B------:R-:W-:-:S13]  /*a4a0*/  ISETP.NE.AND P2, PT, R13, 0x1, PT ;  /* 0x000000010d00780c */ /* 0x000fda0003f45270 */
[----:B------:R-:W0:Y:S02]  /*a4b0*/  @P2 LDC.64 R10, c[0x0][0xae0] ;  /* 0x0002b800ff0a2b82 */ /* 0x000e240000000a00 */
[----:B0-----:R-:W-:-:S05]  /*a4c0*/  @P2 IMAD.HI.U32 R10, R8, R10, RZ ;  /* 0x0000000a080a2227 */ /* 0x001fca00078e00ff */
[----:B------:R-:W-:-:S07]  /*a4d0*/  @P2 SHF.R.U32.HI R8, RZ, R11, R10 ;  /* 0x0000000bff082219 */ /* 0x000fce000001160a */
.L_x_3196:
[----:B------:R-:W-:-:S05]  /*a4e0*/  IMAD R8, R8, R13, RZ ;  /* 0x0000000d08087224 */ /* 0x000fca00078e02ff */
[----:B------:R-:W-:-:S07]  /*a4f0*/  VIMNMX R9, R9, R8, !PT ;  /* 0x0000000809097248 */ /* 0x000fce0007fe0100 */
.L_x_3194:
        /* <DEDUP_REMOVED lines=11> */
.L_x_3206:
        /* <DEDUP_REMOVED lines=10> */
.L_x_3198:
[----:B------:R-:W-:Y:S01]  /*a650*/  ULEA UR5, UR36, UR37, 0x3 ;  /* 0x0000002524057291 */ /* 0x000fe2000f8e183f */
[----:B------:R-:W-:-:S08]  /*a660*/  SHF.L.U32 R5, R2, 0x1f, RZ ;  /* 0x0000001f02057819 */ /* 0x000fd000000006ff */
[----:B------:R0:W1:Y:S01]  /*a670*/  SYNCS.PHASECHK.TRANS64.TRYWAIT P3, [UR5+0x38830], R5 ;  /* 0x03883005ff0075a7 */ /* 0x0000620008060145 */
[----:B------:R-:W-:Y:S05]  /*a680*/  @!P0 BRA `(.L_x_3199) ;  /* 0x0000000000048947 */ /* 0x000fea0003800000 */
[----:B------:R-:W-:Y:S01]  /*a690*/  BPT.TRAP 0x1 ;  /* 0x000000040000795c */ /* 0x000fe20000300000 */
.L_x_3199:
[----:B-1----:R-:W-:Y:S05]  /*a6a0*/  @P3 BRA `(.L_x_3200) ;  /* 0x0000000000083947 */ /* 0x002fea0003800000 */
[----:B------:R-:W1:Y:S02]  /*a6b0*/  SYNCS.PHASECHK.TRANS64.TRYWAIT P3, [UR5+0x38830], R5 ;  /* 0x03883005ff0075a7 */ /* 0x000e640008060145 */
[----:B-1----:R-:W-:Y:S05]  /*a6c0*/  @!P3 BRA `(.L_x_3201) ;  /* 0x000001180074b947 */ /* 0x002fea0003800000 */
.L_x_3200:
        /* <DEDUP_REMOVED lines=23> */
.L_x_3202:
[----:B------:R2:W3:Y:S01]  /*a840*/  SYNCS.PHASECHK.TRANS64.TRYWAIT P3, [UR5+0x38850], R5 ;  /* 0x03885005ff0075a7 */ /* 0x0004e20008060145 */
[----:B------:R-:W-:Y:S05]  /*a850*/  @!P0 BRA `(.L_x_3203) ;  /* 0x0000000000048947 */ /* 0x000fea0003800000 */
[----:B------:R-:W-:Y:S01]  /*a860*/  BPT.TRAP 0x1 ;  /* 0x000000040000795c */ /* 0x000fe20000300000 */
.L_x_3203:
[----:B---3--:R-:W-:Y:S05]  /*a870*/  @P3 BRA `(.L_x_3204) ;  /* 0x0000000000083947 */ /* 0x008fea0003800000 */
[----:B------:R-:W3:Y:S02]  /*a880*/  SYNCS.PHASECHK.TRANS64.TRYWAIT P3, [UR5+0x38850], R5 ;  /* 0x03885005ff0075a7 */ /* 0x000ee40008060145 */
[----:B---3--:R-:W-:Y:S05]  /*a890*/  @!P3 BRA `(.L_x_3205) ;  /* 0x000001180018b947 */ /* 0x008fea0003800000 */
.L_x_3204:
        /* <DEDUP_REMOVED lines=607> */
.L_x_3197:
[----:B------:R-:W-:-:S13]  /*ce90*/  ISETP.GE.AND P2, PT, R6, R190, PT ;  /* 0x000000be0600720c */ /* 0x000fda0003f46270 */
[----:B------:R-:W-:Y:S05]  /*cea0*/  @!P2 BRA `(.L_x_3207) ;  /* 0x0000003000dca947 */ /* 0x000fea0003800000 */
[----:B------:R-:W-:Y:S01]  /*ceb0*/  IMAD.MOV.U32 R12, RZ, RZ, R7 ;  /* 0x000000ffff0c7224 */ /* 0x000fe200078e0007 */
[----:B------:R-:W-:Y:S01]  /*cec0*/  UMOV UR7, UR36 ;  /* 0x0000002400077c82 */ /* 0x000fe20008000000 */
[----:B------:R-:W-:-:S07]  /*ced0*/  IMAD.MOV.U32 R11, RZ, RZ, R5 ;  /* 0x000000ffff0b7224 */ /* 0x000fce00078e0005 */
.L_x_3224:
[----:B------:R-:W-:-:S04]  /*cee0*/  UIADD3 UR36, UR7, 0x1, URZ ;  /* 0x0000000107247890 */ /* 0x000fc8000fffe03f */
[----:B------:R-:W-:-:S04]  /*cef0*/  UISETP.NE.AND UP0, UPT, UR36, 0x2, UPT ;  /* 0x000000022400788c */ /* 0x000fc8000bf05270 */
[----:B------:R-:W-:Y:S02]  /*cf00*/  USEL UR5, URZ, 0x1, UP0 ;  /* 0x000000013f057887 */ /* 0x000fe40008000000 */
[----:B------:R-:W-:-:S04]  /*cf10*/  USEL UR36, UR36, URZ, UP0 ;  /* 0x0000003f24247287 */ /* 0x000fc80008000000 */
[----:B------:R-:W-:Y:S01]  /*cf20*/  LOP3.LUT R2, R2, UR5, RZ, 0x3c, !PT ;  /* 0x0000000502027c12 */ /* 0x000fe2000f8e3cff */
[----:B--2---:R-:W-:Y:S07]  /*cf30*/  @!P0 BRA `(.L_x_3208) ;  /* 0x0000000000048947 */ /* 0x004fee0003800000 */
[----:B------:R-:W-:Y:S01]  /*cf40*/  BPT.TRAP 0x1 ;  /* 0x000000040000795c */ /* 0x000fe20000300000 */
.L_x_3208:
[----:B------:R-:W-:Y:S01]  /*cf50*/  ULEA UR5, UR36, UR37, 0x3 ;  /* 0x0000002524057291 */ /* 0x000fe2000f8e183f */
[----:B------:R-:W-:-:S08]  /*cf60*/  SHF.L.U32 R5, R2, 0x1f, RZ ;  /* 0x0000001f02057819 */ /* 0x000fd000000006ff */
[----:B------:R1:W2:Y:S01]  /*cf70*/  SYNCS.PHASECHK.TRANS64.TRYWAIT P2, [UR5+0x38830], R5 ;  /* 0x03883005ff0075a7 */ /* 0x0002a20008040145 */
[----:B------:R-:W-:Y:S05]  /*cf80*/  @!P0 BRA `(.L_x_3209) ;  /* 0x0000000000048947 */ /* 0x000fea0003800000 */
[----:B------:R-:W-:Y:S01]  /*cf90*/  BPT.TRAP 0x1 ;  /* 0x000000040000795c */ /* 0x000fe20000300000 */
.L_x_3209:
[----:B--2---:R-:W-:Y:S05]  /*cfa0*/  @P2 BRA `(.L_x_3210) ;  /* 0x0000000000082947 */ /* 0x004fea0003800000 */
[----:B------:R-:W2:Y:S02]  /*cfb0*/  SYNCS.PHASECHK.TRANS64.TRYWAIT P2, [UR5+0x38830], R5 ;  /* 0x03883005ff0075a7 */ /* 0x000ea40008040145 */
[----:B--2---:R-:W-:Y:S05]  /*cfc0*/  @!P2 BRA `(.L_x_3211) ;  /* 0x000000f00064a947 */ /* 0x004fea0003800000 */
.L_x_3210:
        /* <DEDUP_REMOVED lines=23> */
.L_x_3212:
[----:B------:R0:W3:Y:S01]  /*d140*/  SYNCS.PHASECHK.TRANS64.TRYWAIT P2, [UR5+0x38850], R5 ;  /* 0x03885005ff0075a7 */ /* 0x0000e20008040145 */
[----:B------:R-:W-:Y:S05]  /*d150*/  @!P0 BRA `(.L_x_3213) ;  /* 0x0000000000048947 */ /* 0x000fea0003800000 */
[----:B------:R-:W-:Y:S01]  /*d160*/  BPT.TRAP 0x1 ;  /* 0x000000040000795c */ /* 0x000fe20000300000 */
.L_x_3213:
[----:B---3--:R-:W-:Y:S05]  /*d170*/  @P2 BRA `(.L_x_3214) ;  /* 0x0000000000082947 */ /* 0x008fea0003800000 */
[----:B------:R-:W3:Y:S02]  /*d180*/  SYNCS.PHASECHK.TRANS64.TRYWAIT P2, [UR5+0x38850], R5 ;  /* 0x03885005ff0075a7 */ /* 0x000ee40008040145 */
[----:B---3--:R-:W-:Y:S05]  /*d190*/  @!P2 BRA `(.L_x_3215) ;  /* 0x000000f00008a947 */ /* 0x008fea0003800000 */
.L_x_3214:
        /* <DEDUP_REMOVED lines=11> */
[----:B------:R-:W-:Y:S01]  /*d250*/  VIADD R20, R189, UR40 ;  /* 0x00000028bd147c36 */ /* 0x000fe20008000000 */
[----:B------:R-:W-:Y:S01]  /*d260*/  UIADD3 UR18, UR26, 0x800, URZ ;  /* 0x000008001a127890 */ /* 0x000fe2000fffe03f */
[----:B------:R-:W-:Y:S01]  /*d270*/  IMAD.U32 R10, RZ, RZ, UR5 ;  /* 0x00000005ff0a7e24 */ /* 0x000fe2000f8e00ff */
[----:B------:R-:W-:-:S02]  /*d280*/  ULDC UR5, c[0x0][0xad4] ;  /* 0x0002b50000057ab9 */ /* 0x000fc40000000800 */
[----:B------:R-:W-:Y:S01]  /*d290*/  ULOP3.LUT UR5, URZ, UR5, URZ, 0x33, !UPT ;  /* 0x000000053f057292 */ /* 0x000fe2000f8e333f */
[----:B---3--:R-:W-:-:S05]  /*d2a0*/  SHF.R.U32.HI R7, RZ, 0x7, R7 ;  /* 0x00000007ff077819 */ /* 0x008fca0000011607 */
[----:B01----:R-:W0:Y:S02]  /*d2b0*/  SHFL.IDX PT, R5, R7, RZ, 0x1f ;  /* 0x00001fff07057589 */ /* 0x003e2400000e0000 */
[----:B0-----:R-:W-:Y:S02]  /*d2c0*/  R2UR UR10, R5 ;  /* 0x00000000050a72ca */ /* 0x001fe400000e0000 */
[----:B------:R-:W0:Y:S11]  /*d2d0*/  @P5 LDC R5, c[0x0][0x44c] ;  /* 0x00011300ff055b82 */ /* 0x000e360000000800 */
[----:B------:R-:W-:-:S03]  /*d2e0*/  UISETP.GT.AND UP0, UPT, UR10, 0x7f, UPT ;  /* 0x0000007f0a00788c */ /* 0x000fc6000bf04270 */
[----:B------:R-:W-:Y:S01]  /*d2f0*/  UMOV UR10, 0x4 ;  /* 0x00000004000a7882 */ /* 0x000fe20000000000 */
[----:B------:R-:W-:Y:S02]  /*d300*/  USEL UR14, URZ, 0x2, !UP0 ;  /* 0x000000023f0e7887 */ /* 0x000fe4000c000000 */
[----:B------:R-:W-:Y:S01]  /*d310*/  USEL UR11, UR10, 0x2, UP0 ;  /* 0x000000020a0b7887 */ /* 0x000fe20008000000 */
[----:B------:R-:W-:Y:S02]  /*d320*/  WARPGROUP.DEPBAR.LE gsb0, 0x0 ;  /* 0x00008000000079c5 */ /* 0x000fe40000010000 */
[----:B------:R-:W-:Y:S01]  /*d330*/  WARPGROUP.ARRIVE ;  /* 0x00000000000079c5 */ /* 0x000fe20000000000 */
[----:B------:R-:W-:Y:S01]  /*d340*/  USEL UR10, UR10, 0x6, !UP0 ;  /* 0x000000060a0a7887 */ /* 0x000fe2000c000000 */
[----:B0-----:R-:W-:-:S04]  /*d350*/  @P5 IMAD.HI.U32 R5, R20, R5, RZ ;  /* 0x0000000514055227 */ /* 0x001fc800078e00ff */
[----:B------:R-:W-:Y:S01]  /*d360*/  HGMMA.64x64x16.F32.BF16 R152, gdesc[UR28], R152, gsb0 ;  /* 0x00e000001c9879f0 */ /* 0x000fe20008001898 */
[----:B------:R-:W-:Y:S02]  /*d370*/  UIADD3 UR28, UR6, 0x4, URZ ;  /* 0x00000004061c7890 */ /* 0x000fe4000fffe03f */
[----:B------:R-:W-:Y:S01]  /*d380*/  UIADD3 UR30, UR26, 0x4, URZ ;  /* 0x000000041a1e7890 */ /* 0x000fe2000fffe03f */
[----:B--2---:R-:W-:Y:S01]  /*d390*/  @P5 SHF.R.U32.HI R20, RZ, R8, R5 ;  /* 0x00000008ff145219 */ /* 0x004fe20000011605 */
[----:B------:R-:W-:Y:S01]  /*d3a0*/  UMOV UR29, 0x40000040 ;  /* 0x40000040001d7882 */ /* 0x000fe20000000000 */
[----:B------:R-:W-:Y:S01]  /*d3b0*/  UMOV UR31, 0x40000040 ;  /* 0x40000040001f7882 */ /* 0x000fe20000000000 */
[----:B------:R-:W-:Y:S02]  /*d3c0*/  @!P1 VIADD R5, R10, 0x38840 ;  /* 0x000388400a059836 */ /* 0x000fe40000000000 */
[----:B------:R-:W0:Y:S03]  /*d3d0*/  SHFL.IDX PT, R8, R20, RZ, 0x1c1f ;  /* 0x001c1fff14087589 */ /* 0x000e2600000e0000 */
[----:B------:R-:W-:Y:S01]  /*d3e0*/  @!P1 PRMT R7, RZ, 0x654, R5 ;  /* 0x00000654ff079816 */ /* 0x000fe20000000005 */
[----:B------:R-:W-:Y:S01]  /*d3f0*/  IMAD.SHL.U32 R5, R6, 0x40, RZ ;  /* 0x0000004006057824 */ /* 0x000fe200078e00ff */
        /* <DEDUP_REMOVED lines=244> */
[--C-:B0-----:R-:W-:Y:S02]  /*e340*/  IMAD.IADD R15, R7, 0x1, R8.reuse ;  /* 0x00000001070f7824 */ /* 0x101fe400078e0208 */
[----:B------:R-:W-:Y:S01]  /*e350*/  IMAD.IADD R14, R13, 0x1, R8 ;  /* 0x000000010d0e7824 */ /* 0x000fe200078e0208 */
[----:B------:R-:W-:Y:S06]  /*e360*/  @!P6 BRA `(.L_x_3216) ;  /* 0x000000000058e947 */ /* 0x000fec0003800000 */
        /* <DEDUP_REMOVED lines=12> */
.L_x_3218:
[----:B------:R-:W-:-:S05]  /*e430*/  IMAD.U32 R214, RZ, RZ, UR5 ;  /* 0x00000005ffd67e24 */ /* 0x000fca000f8e00ff */
[----:B------:R-:W-:-:S13]  /*e440*/  ISETP.NE.AND P2, PT, R214, 0x1, PT ;  /* 0x00000001d600780c */ /* 0x000fda0003f45270 */
[----:B------:R-:W0:Y:S02]  /*e450*/  @P2 LDC.64 R8, c[0x0][0xae0] ;  /* 0x0002b800ff082b82 */ /* 0x000e240000000a00 */
[----:B0-----:R-:W-:-:S05]  /*e460*/  @P2 IMAD.HI.U32 R8, R21, R8, RZ ;  /* 0x0000000815082227 */ /* 0x001fca00078e00ff */
[----:B------:R-:W-:-:S07]  /*e470*/  @P2 SHF.R.U32.HI R21, RZ, R9, R8 ;  /* 0x00000009ff152219 */ /* 0x000fce0000011608 */
.L_x_3219:
[----:B------:R-:W-:Y:S05]  /*e480*/  BSYNC B0 ;  /* 0x0000000000007941 */ /* 0x000fea0003800000 */
.L_x_3217:
[----:B------:R-:W-:-:S04]  /*e490*/  IMAD R21, R21, R214, -R5 ;  /* 0x000000d615157224 */ /* 0x000fc800078e0a05 */
[----:B------:R-:W-:-:S05]  /*e4a0*/  IMAD.IADD R21, R21, 0x1, -R18 ;  /* 0x0000000115157824 */ /* 0x000fca00078e0a12 */
[----:B------:R-:W-:Y:S02]  /*e4b0*/  VIADDMNMX R15, R21, R214, R15, PT ;  /* 0x000000d6150f7246 */ /* 0x000fe4000380010f */
[----:B------:R-:W-:-:S07]  /*e4c0*/  VIMNMX R14, R14, R21, !PT ;  /* 0x000000150e0e7248 */ /* 0x000fce0007fe0100 */
.L_x_3216:
[----:B------:R-:W-:Y:S01]  /*e4d0*/  ISETP.GT.AND P2, PT, R6, -0x1, PT ;  /* 0xffffffff0600780c */ /* 0x000fe20003f44270 */
[----:B------:R-:W0:Y:S03]  /*e4e0*/  SHFL.IDX PT, R20, R20, 0x1, 0x1c1f ;  /* 0x003c1f0014147f89 */ /* 0x000e2600000e0000 */
        /* <DEDUP_REMOVED lines=63> */
.L_x_3222:
[----:B------:R-:W-:-:S05]  /*e8e0*/  IMAD.U32 R20, RZ, RZ, UR5 ;  /* 0x00000005ff147e24 */ /* 0x000fca000f8e00ff */
[----:B------:R-:W-:-:S13]  /*e8f0*/  ISETP.NE.AND P3, PT, R20, 0x1, PT ;  /* 0x000000011400780c */ /* 0x000fda0003f65270 */
[----:B------:R-:W0:Y:S02]  /*e900*/  @P3 LDC.64 R8, c[0x0][0xae0] ;  /* 0x0002b800ff083b82 */ /* 0x000e240000000a00 */
[----:B0-----:R-:W-:-:S05]  /*e910*/  @P3 IMAD.HI.U32 R8, R14, R8, RZ ;  /* 0x000000080e083227 */ /* 0x001fca00078e00ff */
[----:B------:R-:W-:-:S07]  /*e920*/  @P3 SHF.R.U32.HI R14, RZ, R9, R8 ;  /* 0x00000009ff0e3219 */ /* 0x000fce0000011608 */
.L_x_3223:
[----:B------:R-:W-:Y:S05]  /*e930*/  BSYNC B0 ;  /* 0x0000000000007941 */ /* 0x000fea0003800000 */
.L_x_3221:
[----:B------:R-:W-:-:S04]  /*e940*/  IMAD R5, R14, R20, -R5 ;  /* 0x000000140e057224 */ /* 0x000fc800078e0a05 */
[----:B------:R-:W-:-:S05]  /*e950*/  IMAD.IADD R8, R5, 0x1, -R18 ;  /* 0x0000000105087824 */ /* 0x000fca00078e0a12 */
[----:B------:R-:W-:Y:S02]  /*e960*/  VIADDMNMX R7, R8, R20, R7, PT ;  /* 0x0000001408077246 */ /* 0x000fe40003800107 */
[----:B------:R-:W-:-:S07]  /*e970*/  VIMNMX R13, R13, R8, !PT ;  /* 0x000000080d0d7248 */ /* 0x000fce0007fe0100 */
.L_x_3220:
        /* <DEDUP_REMOVED lines=81> */
[--C-:B------:R-:W-:Y:S01]  /*ee90*/  FFMA.FTZ R21, R156, UR19, -R215.reuse ;  /* 0x000000139c157c23 */ /* 0x100fe200080108d7 */
[----:B------:R-:W-:Y:S01]  /*eea0*/  FMNMX.FTZ R15, R171, R14, !PT ;  /* 0x0000000eab0f7209 */ /* 0x000fe20007810000 */
[----:B------:R0:W-:Y:S01]  /*eeb0*/  MUFU.EX2 R8, R20 ;  /* 0x0000001400087308 */ /* 0x0001e20000000800 */
        /* <DEDUP_REMOVED lines=8> */
[----:B------:R-:W-:Y:S01]  /*ef40*/  FMNMX.FTZ R15, R214, R15, !PT ;  /* 0x0000000fd60f7209 */ /* 0x000fe20007810000 */
[--C-:B------:R-:W-:Y:S01]  /*ef50*/  FFMA.FTZ R178, R181, UR19, -R215.reuse ;  /* 0x00000013b5b27c23 */ /* 0x100fe200080108d7 */
[----:B------:R-:W-:Y:S01]  /*ef60*/  ISETP.GT.AND P2, PT, R13, 0x39, P2 ;  /* 0x000000390d00780c */ /* 0x000fe20001744270 */
[--C-:B------:R-:W-:Y:S01]  /*ef70*/  FFMA.FTZ R174, R165, UR19, -R215.reuse ;  /* 0x00000013a5ae7c23 */ /* 0x100fe200080108d7 */
[C---:B------:R-:W-:Y:S01]  /*ef80*/  ISETP.LT.OR P3, PT, R7.reuse, 0x39, P3 ;  /* 0x000000390700780c */ /* 0x040fe20001f61670 */
        /* <DEDUP_REMOVED lines=10> */
[----:B------:R-:W-:Y:S01]  /*f030*/  MUFU.EX2 R14, R157 ;  /* 0x0000009d000e7308 */ /* 0x000fe20000000800 */
[----:B0-----:R-:W-:Y:S01]  /*f040*/  FMNMX.FTZ R20, R156, R7, !PT ;  /* 0x000000079c147209 */ /* 0x001fe20007810000 */
[--C-:B-1----:R-:W-:Y:S01]  /*f050*/  FFMA.FTZ R21, R164, UR19, -R215.reuse ;  /* 0x00000013a4157c23 */ /* 0x102fe200080108d7 */
[----:B------:R-:W-:Y:S01]  /*f060*/  FSEL R164, R5, RZ, P4 ;  /* 0x000000ff05a47208 */ /* 0x000fe20002000000 */
[--C-:B------:R-:W-:Y:S01]  /*f070*/  FFMA.FTZ R173, R173, UR19, -R215.reuse ;  /* 0x00000013adad7c23 */ /* 0x100fe200080108d7 */
[----:B------:R-:W-:Y:S01]  /*f080*/  FMNMX.FTZ R7, R183, R20, !PT ;  /* 0x00000014b7077209 */ /* 0x000fe20007810000 */
[----:B------:R-:W-:Y:S01]  /*f090*/  FFMA.FTZ R20, R161, UR19, -R215 ;  /* 0x00000013a1147c23 */ /* 0x000fe200080108d7 */
[----:B------:R-:W-:-:S02]  /*f0a0*/  IMAD.MOV R161, RZ, RZ, -R22 ;  /* 0x000000ffffa17224 */ /* 0x000fc400078e0a16 */
[----:B------:R-:W-:Y:S01]  /*f0b0*/  FADD.FTZ R164, -R164, R11 ;  /* 0x0000000ba4a47221 */ /* 0x000fe20000010100 */
[----:B------:R-:W-:Y:S01]  /*f0c0*/  MUFU.EX2 R9, R9 ;  /* 0x0000000900097308 */ /* 0x000fe20000000800 */
[----:B------:R-:W0:Y:S02]  /*f0d0*/  SHFL.BFLY PT, R160, R7, 0x2, 0x1f ;  /* 0x0c401f0007a07f89 */ /* 0x000e2400000e0000 */
[----:B------:R-:W-:Y:S01]  /*f0e0*/  FMUL.FTZ R11, R164, UR19 ;  /* 0x00000013a40b7c20 */ /* 0x000fe20008410000 */
[----:B------:R-:W-:-:S04]  /*f0f0*/  ISETP.NE.AND P3, PT, R18, R161, PT ;  /* 0x000000a11200720c */ /* 0x000fc80003f65270 */
[----:B------:R-:W-:Y:S08]  /*f100*/  MUFU.EX2 R15, R15 ;  /* 0x0000000f000f7308 */ /* 0x000ff00000000800 */
[----:B------:R-:W1:Y:S08]  /*f110*/  MUFU.EX2 R11, R11 ;  /* 0x0000000b000b7308 */ /* 0x000e700000000800 */
[----:B------:R-:W2:Y:S01]  /*f120*/  MUFU.EX2 R20, R20 ;  /* 0x0000001400147308 */ /* 0x000ea20000000800 */
[----:B0-----:R-:W-:-:S05]  /*f130*/  FMNMX.FTZ R160, R7, R160, !PT ;  /* 0x000000a007a07209 */ /* 0x001fca0007810000 */
[----:B------:R-:W0:Y:S02]  /*f140*/  SHFL.BFLY PT, R7, R160, 0x1, 0x1f ;  /* 0x0c201f00a0077f89 */ /* 0x000e2400000e0000 */
[----:B------:R-:W-:Y:S01]  /*f150*/  MUFU.EX2 R21, R21 ;  /* 0x0000001500157308 */ /* 0x000fe20000000800 */
        /* <DEDUP_REMOVED lines=21> */
[----:B0-----:R-:W-:Y:S01]  /*f2b0*/  FMNMX.FTZ R7, R160, R7, !PT ;  /* 0x00000007a0077209 */ /* 0x001fe20007810000 */
[-C--:B------:R-:W-:Y:S01]  /*f2c0*/  FMUL.FTZ R61, R61, R11.reuse ;  /* 0x0000000b3d3d7220 */ /* 0x080fe20000410000 */
[----:B------:R-:W-:Y:S01]  /*f2d0*/  MUFU.EX2 R169, R169 ;  /* 0x000000a900a97308 */ /* 0x000fe20000000800 */
[-C--:B------:R-:W-:Y:S01]  /*f2e0*/  FMUL.FTZ R64, R64, R11.reuse ;  /* 0x0000000b40407220 */ /* 0x080fe20000410000 */
[C---:B------:R-:W-:Y:S01]  /*f2f0*/  FSETP.NEU.FTZ.AND P2, PT, R7.reuse, -INF , PT ;  /* 0xff8000000700780b */ /* 0x040fe20003f5d000 */
[----:B------:R-:W-:Y:S01]  /*f300*/  FMUL.FTZ R157, R7, UR19 ;  /* 0x00000013079d7c20 */ /* 0x000fe20008410000 */
[-C--:B------:R-:W-:Y:S01]  /*f310*/  FMUL.FTZ R65, R65, R11.reuse ;  /* 0x0000000b41417220 */ /* 0x080fe20000410000 */
[-C--:B------:R-:W-:Y:S01]  /*f320*/  FMUL.FTZ R68, R68, R11.reuse ;  /* 0x0000000b44447220 */ /* 0x080fe20000410000 */
[-C--:B------:R-:W-:Y:S01]  /*f330*/  FMUL.FTZ R69, R69, R11.reuse ;  /* 0x0000000b45457220 */ /* 0x080fe20000410000 */
[-C--:B------:R-:W-:Y:S01]  /*f340*/  FMUL.FTZ R72, R72, R11.reuse ;  /* 0x0000000b48487220 */ /* 0x080fe20000410000 */
[----:B------:R-:W-:Y:S01]  /*f350*/  FSEL R157, R157, RZ, P2 ;  /* 0x000000ff9d9d7208 */ /* 0x000fe20001000000 */
[----:B------:R-:W-:Y:S01]  /*f360*/  MUFU.EX2 R172, R172 ;  /* 0x000000ac00ac7308 */ /* 0x000fe20000000800 */
[-C--:B------:R-:W-:Y:S01]  /*f370*/  FMUL.FTZ R73, R73, R11.reuse ;  /* 0x0000000b49497220 */ /* 0x080fe20000410000 */
[-C--:B------:R-:W-:Y:S01]  /*f380*/  FMUL.FTZ R76, R76, R11.reuse ;  /* 0x0000000b4c4c7220 */ /* 0x080fe20000410000 */
[----:B------:R-:W-:Y:S01]  /*f390*/  FMUL.FTZ R77, R77, R11 ;  /* 0x0000000b4d4d7220 */ /* 0x000fe20000410000 */
[--C-:B------:R-:W-:Y:S01]  /*f3a0*/  FFMA.FTZ R180, R155, UR19, -R157.reuse ;  /* 0x000000139bb47c23 */ /* 0x100fe2000801089d */
[----:B------:R-:W-:Y:S01]  /*f3b0*/  FSEL R155, R7, RZ, P2 ;  /* 0x000000ff079b7208 */ /* 0x000fe20001000000 */
[----:B------:R-:W-:Y:S01]  /*f3c0*/  FFMA.FTZ R160, R158, UR19, -R157 ;  /* 0x000000139ea07c23 */ /* 0x000fe2000801089d */
[----:B------:R-:W-:-:S02]  /*f3d0*/  IMAD.U32 R158, RZ, RZ, UR7 ;  /* 0x00000007ff9e7e24 */ /* 0x000fc4000f8e00ff */
[--C-:B------:R-:W-:Y:S01]  /*f3e0*/  FFMA.FTZ R179, R213, UR19, -R157.reuse ;  /* 0x00000013d5b37c23 */ /* 0x100fe2000801089d */
[----:B------:R-:W-:Y:S01]  /*f3f0*/  FFMA.FTZ R181, R159, UR19, -R157 ;  /* 0x000000139fb57c23 */ /* 0x000fe2000801089d */
[----:B------:R-:W-:Y:S01]  /*f400*/  FADD.FTZ R155, -R155, R12 ;  /* 0x0000000c9b9b7221 */ /* 0x000fe20000010100 */
[----:B------:R-:W-:Y:S02]  /*f410*/  @!P3 IMAD R158, R158, 0x40, R19 ;  /* 0x000000409e9eb824 */ /* 0x000fe400078e0213 */
[--C-:B------:R-:W-:Y:S01]  /*f420*/  FFMA.FTZ R213, R170, UR19, -R157.reuse ;  /* 0x00000013aad57c23 */ /* 0x100fe2000801089d */
[--C-:B------:R-:W-:Y:S01]  /*f430*/  FFMA.FTZ R216, R171, UR19, -R157.reuse ;  /* 0x00000013abd87c23 */ /* 0x100fe2000801089d */
[----:B------:R-:W-:Y:S01]  /*f440*/  FMUL.FTZ R155, R155, UR19 ;  /* 0x000000139b9b7c20 */ /* 0x000fe20008410000 */
[--C-:B------:R-:W-:Y:S01]  /*f450*/  FFMA.FTZ R215, R154, UR19, -R157.reuse ;  /* 0x000000139ad77c23 */ /* 0x100fe2000801089d */
[----:B------:R-:W-:Y:S01]  /*f460*/  @!P3 LEA R161, R158, UR37, 0x2 ;  /* 0x000000259ea1bc11 */ /* 0x000fe2000f8e10ff */
[--C-:B------:R-:W-:Y:S01]  /*f470*/  FFMA.FTZ R218, R214, UR19, -R157.reuse ;  /* 0x00000013d6da7c23 */ /* 0x100fe2000801089d */
        /* <DEDUP_REMOVED lines=9> */
[----:B------:R-:W-:Y:S01]  /*f510*/  @!P3 STS [R161+0x38400], R11 ;  /* 0x0384000ba100b388 */ /* 0x000fe20000000800 */
[----:B------:R-:W-:Y:S01]  /*f520*/  MUFU.EX2 R179, R179 ;  /* 0x000000b300b37308 */ /* 0x000fe20000000800 */
[----:B------:R-:W-:Y:S01]  /*f530*/  F2FP.BF16.F32.PACK_AB R152, R9, R8 ;  /* 0x000000080998723e */ /* 0x000fe200000010ff */
[----:B------:R-:W-:Y:S01]  /*f540*/  FMUL.FTZ R80, R80, R11 ;  /* 0x0000000b50507220 */ /* 0x000fe20000410000 */
[----:B------:R-:W-:Y:S01]  /*f550*/  F2FP.BF16.F32.PACK_AB R154, R14, R13 ;  /* 0x0000000d0e9a723e */ /* 0x000fe200000010ff */
[----:B------:R-:W-:Y:S01]  /*f560*/  FMUL.FTZ R81, R81, R11 ;  /* 0x0000000b51517220 */ /* 0x000fe20000410000 */
[----:B--2---:R-:W-:Y:S01]  /*f570*/  F2FP.BF16.F32.PACK_AB R156, R20, R15 ;  /* 0x0000000f149c723e */ /* 0x004fe200000010ff */
[----:B------:R-:W-:Y:S01]  /*f580*/  FMUL.FTZ R84, R84, R11 ;  /* 0x0000000b54547220 */ /* 0x000fe20000410000 */
[----:B0-----:R0:W-:Y:S01]  /*f590*/  @!P3 STS [R161+0x38420], R182 ;  /* 0x038420b6a100b388 */ /* 0x0011e20000000800 */
[----:B------:R-:W1:Y:S01]  /*f5a0*/  MUFU.EX2 R180, R180 ;  /* 0x000000b400b47308 */ /* 0x000e620000000800 */
[----:B------:R-:W-:Y:S01]  /*f5b0*/  F2FP.BF16.F32.PACK_AB R158, R174, R21 ;  /* 0x00000015ae9e723e */ /* 0x000fe200000010ff */
        /* <DEDUP_REMOVED lines=43> */
[-C--:B------:R-:W-:Y:S01]  /*f870*/  FMUL.FTZ R27, R27, R182.reuse ;  /* 0x000000b61b1b7220 */ /* 0x080fe20000410000 */
[-C--:B------:R-:W-:Y:S01]  /*f880*/  FMUL.FTZ R30, R30, R182.reuse ;  /* 0x000000b61e1e7220 */ /* 0x080fe20000410000 */
[----:B------:R-:W-:Y:S01]  /*f890*/  FMUL.FTZ R31, R31, R182 ;  /* 0x000000b61f1f7220 */ /* 0x000fe20000410000 */
        /* <DEDUP_REMOVED lines=75> */
[----:B------:R-:W-:Y:S01]  /*fd50*/  FMUL.FTZ R151, R151, R182 ;  /* 0x000000b697977220 */ /* 0x000fe20000410000 */
[----:B------:R2:W-:Y:S01]  /*fd60*/  STSM.16.M88.4 [R23+0x36400], R152 ;  /* 0x0364009817007844 */ /* 0x0005e20000000200 */
[----:B------:R-:W-:Y:S01]  /*fd70*/  FFMA.FTZ R8, R11, R3, R8 ;  /* 0x000000030b087223 */ /* 0x000fe20000010008 */
[----:B------:R-:W-:Y:S01]  /*fd80*/  FFMA.FTZ R179, R182, R4, R179 ;  /* 0x00000004b6b37223 */ /* 0x000fe200000100b3 */
[----:B------:R-:W-:Y:S01]  /*fd90*/  ISETP.GT.AND P2, PT, R6, R190, PT ;  /* 0x000000be0600720c */ /* 0x000fe20003f44270 */
[----:B------:R-:W-:Y:S01]  /*fda0*/  MUFU.EX2 R217, R217 ;  /* 0x000000d900d97308 */ /* 0x000fe20000000800 */
[----:B------:R2:W-:Y:S01]  /*fdb0*/  STSM.16.M88.4 [R184], R156 ;  /* 0x0000009cb8007844 */ /* 0x0005e20000000200 */
[----:B------:R-:W-:Y:S01]  /*fdc0*/  FADD.FTZ R8, R9, R8 ;  /* 0x0000000809087221 */ /* 0x000fe20000010000 */
[----:B------:R-:W-:Y:S01]  /*fdd0*/  FADD.FTZ R179, R180, R179 ;  /* 0x000000b3b4b37221 */ /* 0x000fe20000010000 */
[----:B------:R-:W-:Y:S01]  /*fde0*/  UMOV UR7, UR36 ;  /* 0x0000002400077c82 */ /* 0x000fe20008000000 */
[----:B------:R2:W-:Y:S01]  /*fdf0*/  STSM.16.M88.4 [R186], R160 ;  /* 0x000000a0ba007844 */ /* 0x0005e20000000200 */
[----:B------:R-:W-:Y:S01]  /*fe00*/  FADD.FTZ R13, R13, R8 ;  /* 0x000000080d0d7221 */ /* 0x000fe20000010000 */
[----:B------:R-:W-:Y:S01]  /*fe10*/  FADD.FTZ R12, R12, R179 ;  /* 0x000000b30c0c7221 */ /* 0x000fe20000010000 */
[----:B------:R-:W0:Y:S01]  /*fe20*/  MUFU.EX2 R220, R220 ;  /* 0x000000dc00dc7308 */ /* 0x000e220000000800 */
[----:B-1----:R-:W-:Y:S01]  /*fe30*/  F2FP.BF16.F32.PACK_AB R166, R178, R177 ;  /* 0x000000b1b2a6723e */ /* 0x002fe200000010ff */
[----:B------:R-:W-:Y:S01]  /*fe40*/  FADD.FTZ R14, R14, R13 ;  /* 0x0000000d0e0e7221 */ /* 0x000fe20000010000 */
[----:B------:R-:W-:Y:S01]  /*fe50*/  FADD.FTZ R181, R181, R12 ;  /* 0x0000000cb5b57221 */ /* 0x000fe20000010000 */
[----:B------:R-:W-:-:S02]  /*fe60*/  VIADD R6, R6, 0xffffffff ;  /* 0xffffffff06067836 */ /* 0x000fc40000000000 */
[----:B------:R-:W-:Y:S01]  /*fe70*/  FADD.FTZ R15, R15, R14 ;  /* 0x0000000e0f0f7221 */ /* 0x000fe20000010000 */
[----:B------:R-:W-:Y:S01]  /*fe80*/  FADD.FTZ R170, R170, R181 ;  /* 0x000000b5aaaa7221 */ /* 0x000fe20000010000 */
[----:B------:R-:W-:Y:S01]  /*fe90*/  MUFU.EX2 R219, R219 ;  /* 0x000000db00db7308 */ /* 0x000fe20000000800 */
[----:B------:R-:W-:Y:S02]  /*fea0*/  IMAD.MOV.U32 R11, RZ, RZ, R5 ;  /* 0x000000ffff0b7224 */ /* 0x000fe400078e0005 */
[----:B------:R-:W-:Y:S01]  /*feb0*/  FADD.FTZ R20, R20, R15 ;  /* 0x0000000f14147221 */ /* 0x000fe20000010000 */
        /* <DEDUP_REMOVED lines=14> */
[----:B-1----:R-:W-:Y:S02]  /*ffa0*/  F2FP.BF16.F32.PACK_AB R167, R222, R219 ;  /* 0x000000dbdea7723e */ /* 0x002fe400000010ff */
        /* <DEDUP_REMOVED lines=10> */
[----:B------:R-:W-:-:S03]  /*10050*/  FADD.FTZ R3, R177, R176 ;  /* 0x000000b0b1037221 */ /* 0x000fc60000010000 */
[----:B------:R-:W-:Y:S01]  /*10060*/  FADD.FTZ R219, R219, R220 ;  /* 0x000000dcdbdb7221 */ /* 0x000fe20000010000 */
[----:B------:R-:W-:-:S03]  /*10070*/  FADD.FTZ R3, R178, R3 ;  /* 0x00000003b2037221 */ /* 0x000fc60000010000 */
[----:B------:R-:W-:Y:S01]  /*10080*/  FADD.FTZ R4, R222, R219 ;  /* 0x000000dbde047221 */ /* 0x000fe20000010000 */
[----:B------:R-:W-:Y:S02]  /*10090*/  WARPGROUP.DEPBAR.LE gsb0, 0x0 ;  /* 0x00008000000079c5 */ /* 0x000fe40000010000 */
[----:B------:R-:W-:-:S15]  /*100a0*/  WARPGROUP.ARRIVE ;  /* 0x00000000000079c5 */ /* 0x000fde0000000000 */
        /* <DEDUP_REMOVED lines=23> */
.L_x_3207:
[----:B------:R-:W1:Y:S01]  /*10220*/  SHFL.BFLY PT, R0, R3, 0x2, 0x1f ;  /* 0x0c401f0003007f89 */ /* 0x000e6200000e0000 */
[----:B------:R-:W-:Y:S02]  /*10230*/  IMAD.MOV R13, RZ, RZ, -R22 ;  /* 0x000000ffff0d7224 */ /* 0x000fe400078e0a16 */
[----:B------:R-:W-:Y:S01]  /*10240*/  IMAD.MOV.U32 R6, RZ, RZ, RZ ;  /* 0x000000ffff067224 */ /* 0x000fe200078e00ff */
[----:B------:R-:W3:Y:S01]  /*10250*/  SHFL.BFLY PT, R9, R4, 0x2, 0x1f ;  /* 0x0c401f0004097f89 */ /* 0x000ee200000e0000 */
[----:B------:R-:W-:Y:S01]  /*10260*/  IMAD.U32 R16, RZ, RZ, UR19 ;  /* 0x00000013ff107e24 */ /* 0x000fe2000f8e00ff */
[----:B------:R-:W-:Y:S08]  /*10270*/  BAR.ARV 0x8, 0x100 ;  /* 0x0204000000007b1d */ /* 0x000ff00000002000 */
[----:B------:R-:W-:Y:S01]  /*10280*/  BAR.SYNC.DEFER_BLOCKING 0xf, 0x100 ;  /* 0x03c4000000007b1d */ /* 0x000fe20000010000 */
[----:B------:R-:W-:Y:S01]  /*10290*/  ISETP.NE.AND P0, PT, R18, R13, PT ;  /* 0x0000000d1200720c */ /* 0x000fe20003f05270 */
[----:B------:R-:W-:-:S02]  /*102a0*/  IMAD.U32 R13, RZ, RZ, UR19 ;  /* 0x00000013ff0d7e24 */ /* 0x000fc4000f8e00ff */
[----:B------:R-:W-:Y:S02]  /*102b0*/  IMAD.MOV.U32 R20, RZ, RZ, -0x800000 ;  /* 0xff800000ff147424 */ /* 0x000fe400078e00ff */
[----:B------:R-:W-:Y:S02]  /*102c0*/  VIADD R200, R200, 0x1 ;  /* 0x00000001c8c87836 */ /* 0x000fe40000000000 */
[----:B-1----:R-:W-:Y:S01]  /*102d0*/  FADD.FTZ R8, R0, R3 ;  /* 0x0000000300087221 */ /* 0x002fe20000010000 */
[----:B---3--:R-:W-:-:S04]  /*102e0*/  FADD.FTZ R9, R9, R4 ;  /* 0x0000000409097221 */ /* 0x008fc80000010000 */
[----:B------:R-:W1:Y:S01]  /*102f0*/  SHFL.BFLY PT, R11, R8, 0x1, 0x1f ;  /* 0x0c201f00080b7f89 */ /* 0x000e6200000e0000 */
[----:B------:R-:W-:Y:S01]  /*10300*/  IMAD.U32 R4, RZ, RZ, UR36 ;  /* 0x00000024ff047e24 */ /* 0x000fe2000f8e00ff */
[----:B------:R-:W-:Y:S02]  /*10310*/  UIADD3 UR36, UR36, 0x1, URZ ;  /* 0x0000000124247890 */ /* 0x000fe4000fffe03f */
[----:B------:R-:W3:Y:S01]  /*10320*/  SHFL.BFLY PT, R0, R9, 0x1, 0x1f ;  /* 0x0c201f0009007f89 */ /* 0x000ee200000e0000 */
[----:B------:R-:W-:Y:S01]  /*10330*/  @!P0 IMAD R3, R4, 0x40, R19 ;  /* 0x0000004004038824 */ /* 0x000fe200078e0213 */
[----:B------:R-:W-:Y:S01]  /*10340*/  UISETP.NE.AND UP0, UPT, UR36, 0x2, UPT ;  /* 0x000000022400788c */ /* 0x000fe2000bf05270 */
[----:B------:R-:W-:-:S03]  /*10350*/  IMAD.MOV.U32 R4, RZ, RZ, RZ ;  /* 0x000000ffff047224 */ /* 0x000fc600078e00ff */
[----:B------:R-:W-:Y:S02]  /*10360*/  USEL UR4, URZ, 0x1, UP0 ;  /* 0x000000013f047887 */ /* 0x000fe40008000000 */
[----:B------:R-:W-:-:S04]  /*10370*/  USEL UR36, UR36, URZ, UP0 ;  /* 0x0000003f24247287 */ /* 0x000fc80008000000 */
[----:B------:R-:W-:Y:S01]  /*10380*/  LOP3.LUT R2, R2, UR4, RZ, 0x3c, !PT ;  /* 0x0000000402027c12 */ /* 0x000fe2000f8e3cff */
[----:B-1----:R-:W-:Y:S01]  /*10390*/  FADD.FTZ R11, R8, R11 ;  /* 0x0000000b080b7221 */ /* 0x002fe20000010000 */
[----:B---3--:R-:W-:-:S04]  /*103a0*/  FADD.FTZ R0, R9, R0 ;  /* 0x0000000009007221 */ /* 0x008fc80000010000 */
[----:B------:R-:W-:Y:S02]  /*103b0*/  FSETP.NE.FTZ.AND P1, PT, R11, RZ, PT ;  /* 0x000000ff0b00720b */ /* 0x000fe40003f35000 */
[----:B------:R-:W-:Y:S01]  /*103c0*/  @!P0 LEA R9, R3, UR37, 0x2 ;  /* 0x0000002503098c11 */ /* 0x000fe2000f8e10ff */
[----:B------:R-:W-:Y:S01]  /*103d0*/  IMAD.MOV.U32 R3, RZ, RZ, -0x800000 ;  /* 0xff800000ff037424 */ /* 0x000fe200078e00ff */
[----:B------:R-:W-:-:S09]  /*103e0*/  FSETP.NE.FTZ.AND P2, PT, R0, RZ, PT ;  /* 0x000000ff0000720b */ /* 0x000fd20003f55000 */
[----:B------:R-:W1:Y:S04]  /*103f0*/  @P1 MUFU.RCP R6, R11 ;  /* 0x0000000b00061308 */ /* 0x000e680000001000 */
[----:B------:R-:W-:-:S04]  /*10400*/  @P2 FMUL.FTZ R16, R16, 0.69314718246459960938 ;  /* 0x3f31721810102820 */ /* 0x000fc80000410000 */
[----:B------:R-:W3:Y:S08]  /*10410*/  @P2 MUFU.RCP R4, R0 ;  /* 0x0000000000042308 */ /* 0x000ef00000001000 */
[----:B------:R-:W4:Y:S01]  /*10420*/  @P1 MUFU.LG2 R17, R11 ;  /* 0x0000000b00111308 */ /* 0x000f220000000c00 */
[-C--:B-1----:R-:W-:Y:S01]  /*10430*/  FMUL.FTZ R170, R32, R6.reuse ;  /* 0x0000000620aa7220 */ /* 0x082fe20000410000 */
[----:B------:R1:W-:Y:S01]  /*10440*/  @!P0 STS [R9+0x38400], R6 ;  /* 0x0384000609008388 */ /* 0x0003e20000000800 */
[-C--:B------:R-:W-:Y:S01]  /*10450*/  FMUL.FTZ R172, R24, R6.reuse ;  /* 0x0000000618ac7220 */ /* 0x080fe20000410000 */
[-C--:B------:R-:W-:Y:S01]  /*10460*/  FMUL.FTZ R171, R28, R6.reuse ;  /* 0x000000061cab7220 */ /* 0x080fe20000410000 */
[-C--:B------:R-:W-:Y:S01]  /*10470*/  FMUL.FTZ R8, R25, R6.reuse ;  /* 0x0000000619087220 */ /* 0x080fe20000410000 */
[-C--:B--2---:R-:W-:Y:S01]  /*10480*/  FMUL.FTZ R10, R29, R6.reuse ;  /* 0x000000061d0a7220 */ /* 0x084fe20000410000 */
[-C--:B0-----:R-:W-:Y:S01]  /*10490*/  FMUL.FTZ R167, R33, R6.reuse ;  /* 0x0000000621a77220 */ /* 0x081fe20000410000 */
        /* <DEDUP_REMOVED lines=61> */
[----:B----4-:R-:W-:Y:S01]  /*10870*/  @P1 FMUL.FTZ R17, R17, 0.69314718246459960938 ;  /* 0x3f31721811111820 */ /* 0x010fe20000410000 */
[----:B0-----:R-:W-:Y:S01]  /*10880*/  @P2 FMUL.FTZ R33, R32, 0.69314718246459960938 ;  /* 0x3f31721820212820 */ /* 0x001fe20000410000 */
[-C--:B------:R-:W-:Y:S01]  /*10890*/  FMUL.FTZ R0, R83, R4.reuse ;  /* 0x0000000453007220 */ /* 0x080fe20000410000 */
[-C--:B------:R-:W-:Y:S01]  /*108a0*/  FMUL.FTZ R13, R42, R4.reuse ;  /* 0x000000042a0d7220 */ /* 0x080fe20000410000 */
[-C--:B------:R-:W-:Y:S01]  /*108b0*/  FMUL.FTZ R15, R46, R4.reuse ;  /* 0x000000042e0f7220 */ /* 0x080fe20000410000 */
[-C--:B------:R-:W-:Y:S01]  /*108c0*/  FMUL.FTZ R25, R50, R4.reuse ;  /* 0x0000000432197220 */ /* 0x080fe20000410000 */
[-C--:B------:R-:W-:Y:S01]  /*108d0*/  FMUL.FTZ R29, R58, R4.reuse ;  /* 0x000000043a1d7220 */ /* 0x080fe20000410000 */
[-C--:B------:R-:W-:Y:S01]  /*108e0*/  FMUL.FTZ R83, R86, R4.reuse ;  /* 0x0000000456537220 */ /* 0x080fe20000410000 */
[----:B------:R-:W-:Y:S01]  /*108f0*/  PLOP3.LUT P0, PT, PT, PT, PT, 0x8, 0x0 ;  /* 0x000000000000781c */ /* 0x000fe20003f0e170 */
        /* <DEDUP_REMOVED lines=61> */
.L_x_3145:
[----:B------:R-:W0:Y:S08]  /*10cd0*/  S2UR UR4, SR_CgaCtaId ;  /* 0x00000000000479c3 */ /* 0x000e300000008800 */
[----:B------:R-:W-:Y:S06]  /*10ce0*/  BAR.SYNC.DEFER_BLOCKING 0x5, 0x180 ;  /* 0x0146000000007b1d */ /* 0x000fec0000010000 */
[----:B------:R-:W-:Y:S01]  /*10cf0*/  UMOV UR37, 0x400 ;  /* 0x0000040000257882 */ /* 0x000fe20000000000 */
[----:B------:R-:W-:Y:S01]  /*10d00*/  BSSY B0, `(.L_x_3225) ;  /* 0x00002da000007945 */ /* 0x000fe20003800000 */
[----:B0-----:R-:W-:-:S09]  /*10d10*/  ULEA UR37, UR4, UR37, 0x18 ;  /* 0x0000002504257291 */ /* 0x001fd2000f8ec03f */
[----:B------:R-:W0:Y:S02]  /*10d20*/  LDS.128 R4, [UR37+0x388d0] ;  /* 0x0388d025ff047984 */ /* 0x000e240008000c00 */
[----:B0-----:R-:W-:Y:S01]  /*10d30*/  R2UR UR4, R5 ;  /* 0x00000000050472ca */ /* 0x001fe200000e0000 */
        /* <DEDUP_REMOVED lines=21> */
[----:B------:R-:W-:-:S02]  /*10e90*/  F2FP.BF16.F32.PACK_AB R65, R67, R66 ;  /* 0x000000424341723e */ /* 0x000fc400000010ff */
[----:B------:R-:W-:Y:S01]  /*10ea0*/  F2FP.BF16.F32.PACK_AB R72, R73, R72 ;  /* 0x000000484948723e */ /* 0x000fe200000010ff */
[----:B------:R-:W-:Y:S01]  /*10eb0*/  IMAD.WIDE R122, R204, 0x2, R174 ;  /* 0x00000002cc7a7825 */ /* 0x000fe200078e02ae */
[----:B------:R-:W-:Y:S02]  /*10ec0*/  F2FP.BF16.F32.PACK_AB R66, R69, R68 ;  /* 0x000000444542723e */ /* 0x000fe400000010ff */
[----:B------:R-:W-:Y:S02]  /*10ed0*/  F2FP.BF16.F32.PACK_AB R67, R71, R70 ;  /* 0x000000464743723e */ /* 0x000fe400000010ff */
[C---:B------:R-:W-:Y:S02]  /*10ee0*/  IADD3 R173, P1, R122.reuse, 0x20, RZ ;  /* 0x000000207aad7810 */ /* 0x040fe40007f3e0ff */
[C---:B------:R-:W-:Y:S02]  /*10ef0*/  LOP3.LUT R5, R122.reuse, 0x380, RZ, 0xc0, !PT ;  /* 0x000003807a057812 */ /* 0x040fe400078ec0ff */
[C---:B------:R-:W-:Y:S01]  /*10f00*/  IADD3 R177, P0, R122.reuse, 0x40, RZ ;  /* 0x000000407ab17810 */ /* 0x040fe20007f1e0ff */
[----:B------:R-:W-:Y:S01]  /*10f10*/  IMAD.X R17, RZ, RZ, R123, P1 ;  /* 0x000000ffff117224 */ /* 0x000fe200008e067b */
[----:B------:R-:W-:-:S02]  /*10f20*/  IADD3 R179, P4, R122, 0x60, RZ ;  /* 0x000000607ab37810 */ /* 0x000fc40007f9e0ff */
        /* <DEDUP_REMOVED lines=29> */
[----:B------:R-:W-:-:S02]  /*11100*/  MOV R168, R122 ;  /* 0x0000007a00a87202 */ /* 0x000fc40000000f00 */
[----:B------:R-:W-:Y:S02]  /*11110*/  LOP3.LUT R123, R30, 0x380, RZ, 0xc0, !PT ;  /* 0x000003801e7b7812 */ /* 0x000fe400078ec0ff */
[----:B------:R-:W-:Y:S01]  /*11120*/  SHF.R.U64 R16, R16, 0x3, RZ ;  /* 0x0000000310107819 */ /* 0x000fe200000012ff */
[----:B------:R0:W-:Y:S01]  /*11130*/  STSM.16.M88.4 [R168], R8 ;  /* 0x00000008a8007844 */ /* 0x0001e20000000200 */
[----:B------:R-:W-:Y:S02]  /*11140*/  SHF.R.U64 R123, R123, 0x3, RZ ;  /* 0x000000037b7b7819 */ /* 0x000fe400000012ff */
[----:B------:R-:W-:Y:S02]  /*11150*/  LOP3.LUT R16, R16, R173, RZ, 0x3c, !PT ;  /* 0x000000ad10107212 */ /* 0x000fe400078e3cff */
[----:B------:R-:W-:Y:S02]  /*11160*/  LOP3.LUT R118, R123, R30, RZ, 0x3c, !PT ;  /* 0x0000001e7b767212 */ /* 0x000fe400078e3cff */
[----:B------:R-:W-:-:S02]  /*11170*/  MOV R123, R16 ;  /* 0x00000010007b7202 */ /* 0x000fc40000000f00 */
[----:B------:R-:W-:Y:S02]  /*11180*/  LOP3.LUT R36, R179, 0x380, RZ, 0xc0, !PT ;  /* 0x00000380b3247812 */ /* 0x000fe400078ec0ff */
[----:B------:R-:W-:Y:S02]  /*11190*/  LOP3.LUT R32, R177, 0x380, RZ, 0xc0, !PT ;  /* 0x00000380b1207812 */ /* 0x000fe400078ec0ff */
[----:B------:R-:W-:Y:S02]  /*111a0*/  LOP3.LUT R27, R4, 0x380, RZ, 0xc0, !PT ;  /* 0x00000380041b7812 */ /* 0x000fe400078ec0ff */
[----:B------:R-:W-:Y:S02]  /*111b0*/  LOP3.LUT R114, R26, 0x380, RZ, 0xc0, !PT ;  /* 0x000003801a727812 */ /* 0x000fe400078ec0ff */
[----:B0-----:R-:W-:Y:S02]  /*111c0*/  F2FP.BF16.F32.PACK_AB R8, R167, R170 ;  /* 0x000000aaa708723e */ /* 0x001fe400000010ff */
[----:B------:R-:W-:-:S02]  /*111d0*/  F2FP.BF16.F32.PACK_AB R9, R35, R34 ;  /* 0x000000222309723e */ /* 0x000fc400000010ff */
[----:B------:R-:W-:Y:S02]  /*111e0*/  F2FP.BF16.F32.PACK_AB R10, R165, R169 ;  /* 0x000000a9a50a723e */ /* 0x000fe400000010ff */
[----:B------:R-:W-:Y:S02]  /*111f0*/  F2FP.BF16.F32.PACK_AB R11, R39, R38 ;  /* 0x00000026270b723e */ /* 0x000fe400000010ff */
[----:B------:R-:W-:Y:S02]  /*11200*/  LOP3.LUT R40, R181, 0x380, RZ, 0xc0, !PT ;  /* 0x00000380b5287812 */ /* 0x000fe400078ec0ff */
[----:B------:R-:W-:Y:S01]  /*11210*/  SHF.R.U64 R36, R36, 0x3, RZ ;  /* 0x0000000324247819 */ /* 0x000fe200000012ff */
[----:B------:R0:W-:Y:S01]  /*11220*/  STSM.16.M88.4 [R123], R8 ;  /* 0x000000087b007844 */ /* 0x0001e20000000200 */
[----:B------:R-:W-:Y:S02]  /*11230*/  SHF.R.U64 R32, R32, 0x3, RZ ;  /* 0x0000000320207819 */ /* 0x000fe400000012ff */
[----:B------:R-:W-:-:S02]  /*11240*/  LOP3.LUT R44, R183, 0x380, RZ, 0xc0, !PT ;  /* 0x00000380b72c7812 */ /* 0x000fc400078ec0ff */
[----:B------:R-:W-:Y:S02]  /*11250*/  SHF.R.U64 R27, R27, 0x3, RZ ;  /* 0x000000031b1b7819 */ /* 0x000fe400000012ff */
[----:B------:R-:W-:Y:S02]  /*11260*/  LOP3.LUT R48, R213, 0x380, RZ, 0xc0, !PT ;  /* 0x00000380d5307812 */ /* 0x000fe400078ec0ff */
[----:B------:R-:W-:Y:S02]  /*11270*/  SHF.R.U64 R171, R114, 0x3, RZ ;  /* 0x0000000372ab7819 */ /* 0x000fe400000012ff */
[----:B------:R-:W-:Y:S02]  /*11280*/  SHF.R.U64 R40, R40, 0x3, RZ ;  /* 0x0000000328287819 */ /* 0x000fe400000012ff */
[----:B------:R-:W-:Y:S02]  /*11290*/  LOP3.LUT R52, R215, 0x380, RZ, 0xc0, !PT ;  /* 0x00000380d7347812 */ /* 0x000fe400078ec0ff */
[----:B------:R-:W-:Y:S01]  /*112a0*/  LOP3.LUT R36, R36, R179, RZ, 0x3c, !PT ;  /* 0x000000b324247212 */ /* 0x000fe200078e3cff */
[----:B0-----:R-:W0:Y:S01]  /*112b0*/  LDC.64 R8, c[0x0][0xd00] ;  /* 0x00034000ff087b82 */ /* 0x001e220000000a00 */
[----:B------:R-:W-:-:S02]  /*112c0*/  LOP3.LUT R94, R217, 0x380, RZ, 0xc0, !PT ;  /* 0x00000380d95e7812 */ /* 0x000fc400078ec0ff */
[----:B------:R-:W-:Y:S02]  /*112d0*/  LOP3.LUT R173, R98, 0x380, RZ, 0xc0, !PT ;  /* 0x0000038062ad7812 */ /* 0x000fe400078ec0ff */
[----:B------:R-:W-:Y:S02]  /*112e0*/  LOP3.LUT R32, R32, R177, RZ, 0x3c, !PT ;  /* 0x000000b120207212 */ /* 0x000fe400078e3cff */
[----:B------:R-:W-:Y:S02]  /*112f0*/  SHF.R.U64 R44, R44, 0x3, RZ ;  /* 0x000000032c2c7819 */ /* 0x000fe400000012ff */
[----:B------:R-:W-:Y:S02]  /*11300*/  LOP3.LUT R179, R106, 0x380, RZ, 0xc0, !PT ;  /* 0x000003806ab37812 */ /* 0x000fe400078ec0ff */
[----:B------:R-:W-:Y:S02]  /*11310*/  LOP3.LUT R114, R27, R4, RZ, 0x3c, !PT ;  /* 0x000000041b727212 */ /* 0x000fe400078e3cff */
[----:B------:R-:W-:-:S02]  /*11320*/  SHF.R.U64 R48, R48, 0x3, RZ ;  /* 0x0000000330307819 */ /* 0x000fc400000012ff */
[----:B------:R-:W-:Y:S02]  /*11330*/  LOP3.LUT R177, R102, 0x380, RZ, 0xc0, !PT ;  /* 0x0000038066b17812 */ /* 0x000fe400078ec0ff */
[----:B------:R-:W-:Y:S02]  /*11340*/  LOP3.LUT R4, R171, R26, RZ, 0x3c, !PT ;  /* 0x0000001aab047212 */ /* 0x000fe400078e3cff */
[----:B------:R-:W-:Y:S02]  /*11350*/  LOP3.LUT R40, R40, R181, RZ, 0x3c, !PT ;  /* 0x000000b528287212 */ /* 0x000fe400078e3cff */
[----:B------:R-:W-:Y:S02]  /*11360*/  SHF.R.U64 R52, R52, 0x3, RZ ;  /* 0x0000000334347819 */ /* 0x000fe400000012ff */
[----:B------:R-:W-:Y:S01]  /*11370*/  SHF.R.U64 R94, R94, 0x3, RZ ;  /* 0x000000035e5e7819 */ /* 0x000fe200000012ff */
[----:B0-----:R-:W-:Y:S01]  /*11380*/  IMAD.WIDE R10, R192, 0x4, R8 ;  /* 0x00000004c00a7825 */ /* 0x001fe200078e0208 */
[----:B------:R-:W-:Y:S01]  /*11390*/  LOP3.LUT R181, R110, 0x380, RZ, 0xc0, !PT ;  /* 0x000003806eb57812 */ /* 0x000fe200078ec0ff */
[----:B------:R-:W0:Y:S01]  /*113a0*/  LDC.64 R8, c[0x0][0xd08] ;  /* 0x00034200ff087b82 */ /* 0x000e220000000a00 */
[----:B------:R-:W-:-:S02]  /*113b0*/  SHF.R.U64 R173, R173, 0x3, RZ ;  /* 0x00000003adad7819 */ /* 0x000fc400000012ff */
[----:B------:R-:W-:Y:S02]  /*113c0*/  LOP3.LUT R44, R44, R183, RZ, 0x3c, !PT ;  /* 0x000000b72c2c7212 */ /* 0x000fe400078e3cff */
[----:B------:R-:W-:Y:S02]  /*113d0*/  SHF.R.U64 R179, R179, 0x3, RZ ;  /* 0x00000003b3b37819 */ /* 0x000fe400000012ff */
[----:B------:R-:W-:Y:S02]  /*113e0*/  LOP3.LUT R48, R48, R213, RZ, 0x3c, !PT ;  /* 0x000000d530307212 */ /* 0x000fe400078e3cff */
[----:B------:R-:W-:Y:S02]  /*113f0*/  SHF.R.U64 R177, R177, 0x3, RZ ;  /* 0x00000003b1b17819 */ /* 0x000fe400000012ff */
[----:B------:R-:W-:Y:S02]  /*11400*/  MOV R122, R32 ;  /* 0x00000020007a7202 */ /* 0x000fe40000000f00 */
[----:B------:R-:W-:-:S02]  /*11410*/  LOP3.LUT R52, R52, R215, RZ, 0x3c, !PT ;  /* 0x000000d734347212 */ /* 0x000fc400078e3cff */
[----:B------:R-:W-:Y:S01]  /*11420*/  MOV R36, R36 ;  /* 0x0000002400247202 */ /* 0x000fe20000000f00 */
[----:B------:R1:W-:Y:S01]  /*11430*/  STSM.16.M88.4 [R122], R12 ;  /* 0x0000000c7a007844 */ /* 0x0003e20000000200 */
[----:B------:R-:W-:Y:S02]  /*11440*/  F2FP.BF16.F32.PACK_AB R26, R28, R160 ;  /* 0x000000a01c1a723e */ /* 0x000fe400000010ff */
[----:B------:R-:W-:Y:S02]  /*11450*/  F2FP.BF16.F32.PACK_AB R27, R55, R54 ;  /* 0x00000036371b723e */ /* 0x000fe400000010ff */
[----:B------:R-:W-:Y:S02]  /*11460*/  MOV R32, R4 ;  /* 0x0000000400207202 */ /* 0x000fe40000000f00 */
[----:B------:R-:W-:Y:S01]  /*11470*/  LOP3.LUT R94, R94, R217, RZ, 0x3c, !PT ;  /* 0x000000d95e5e7212 */ /* 0x000fe200078e3cff */
[----:B------:R-:W2:Y:S01]  /*11480*/  LDC.64 R4, c[0x0][0xd00] ;  /* 0x00034000ff047b82 */ /* 0x000ea20000000a00 */
[----:B0-----:R-:W-:Y:S01]  /*11490*/  ISETP.NE.U32.AND P6, PT, R8, RZ, PT ;  /* 0x000000ff0800720c */ /* 0x001fe20003fc5070 */
[----:B------:R0:W-:Y:S01]  /*114a0*/  STSM.16.M88.4 [R36], R24 ;  /* 0x0000001824007844 */ /* 0x0001e20000000200 */
[----:B------:R-:W-:-:S02]  /*114b0*/  SHF.R.U64 R181, R181, 0x3, RZ ;  /* 0x00000003b5b57819 */ /* 0x000fc400000012ff */
[----:B------:R-:W-:Y:S02]  /*114c0*/  ISETP.NE.AND.EX P6, PT, R9, RZ, PT, P6 ;  /* 0x000000ff0900720c */ /* 0x000fe40003fc5360 */
[----:B------:R-:W-:Y:S02]  /*114d0*/  LOP3.LUT R98, R173, R98, RZ, 0x3c, !PT ;  /* 0x00000062ad627212 */ /* 0x000fe400078e3cff */
[----:B------:R-:W-:Y:S02]  /*114e0*/  MOV R40, R40 ;  /* 0x0000002800287202 */ /* 0x000fe40000000f00 */
[----:B------:R-:W-:Y:S02]  /*114f0*/  F2FP.BF16.F32.PACK_AB R28, R57, R153 ;  /* 0x00000099391c723e */ /* 0x000fe400000010ff */
[----:B------:R-:W-:Y:S02]  /*11500*/  F2FP.BF16.F32.PACK_AB R30, R61, R60 ;  /* 0x0000003c3d1e723e */ /* 0x000fe400000010ff */
[----:B------:R-:W-:-:S02]  /*11510*/  LOP3.LUT R106, R179, R106, RZ, 0x3c, !PT ;  /* 0x0000006ab36a7212 */ /* 0x000fc400078e3cff */
[----:B------:R-:W-:Y:S01]  /*11520*/  MOV R44, R44 ;  /* 0x0000002c002c7202 */ /* 0x000fe20000000f00 */
[----:B------:R3:W-:Y:S01]  /*11530*/  STSM.16.M88.4 [R40], R28 ;  /* 0x0000001c28007844 */ /* 0x0007e20000000200 */
[----:B------:R-:W-:Y:S01]  /*11540*/  F2FP.BF16.F32.PACK_AB R73, R75, R74 ;  /* 0x0000004a4b49723e */ /* 0x000fe200000010ff */
[----:B------:R-:W4:Y:S01]  /*11550*/  @P6 LDC.64 R8, c[0x0][0xd08] ;  /* 0x00034200ff086b82 */ /* 0x000f220000000a00 */
[----:B------:R-:W-:Y:S01]  /*11560*/  F2FP.BF16.F32.PACK_AB R80, R81, R80 ;  /* 0x000000505150723e */ /* 0x000fe200000010ff */
[----:B------:R-:W-:Y:S01]  /*11570*/  STSM.16.M88.4 [R44], R64 ;  /* 0x000000402c007844 */ /* 0x000fe20000000200 */
[----:B------:R-:W-:Y:S02]  /*11580*/  LOP3.LUT R102, R177, R102, RZ, 0x3c, !PT ;  /* 0x00000066b1667212 */ /* 0x000fe400078e3cff */
        /* <DEDUP_REMOVED lines=15> */
[----:B------:R-:W-:Y:S01]  /*11680*/  ULDC UR5, c[0x0][0xb88] ;  /* 0x0002e20000057ab9 */ /* 0x000fe20000000800 */
[----:B------:R-:W-:Y:S01]  /*11690*/  F2FP.BF16.F32.PACK_AB R82, R85, R84 ;  /* 0x000000545552723e */ /* 0x000fe200000010ff */
[----:B------:R-:W-:Y:S01]  /*116a0*/  IMAD.MOV.U32 R0, RZ, RZ, RZ ;  /* 0x000000ffff007224 */ /* 0x000fe200078e00ff */
[----:B------:R-:W-:-:S02]  /*116b0*/  F2FP.BF16.F32.PACK_AB R89, R91, R90 ;  /* 0x0000005a5b59723e */ /* 0x000fc400000010ff */
[----:B------:R-:W-:Y:S01]  /*116c0*/  LOP3.LUT R110, R181, R110, RZ, 0x3c, !PT ;  /* 0x0000006eb56e7212 */ /* 0x000fe200078e3cff */
[----:B------:R-:W-:Y:S01]  /*116d0*/  STSM.16.M88.4 [R52], R80 ;  /* 0x0000005034007844 */ /* 0x000fe20000000200 */
[----:B------:R-:W-:Y:S02]  /*116e0*/  MOV R94, R94 ;  /* 0x0000005e005e7202 */ /* 0x000fe40000000f00 */
[----:B------:R-:W-:Y:S02]  /*116f0*/  MOV R17, R98 ;  /* 0x0000006200117202 */ /* 0x000fe40000000f00 */
[----:B------:R-:W-:Y:S02]  /*11700*/  F2FP.BF16.F32.PACK_AB R90, R93, R92 ;  /* 0x0000005c5d5a723e */ /* 0x000fe400000010ff */
[----:B------:R-:W-:Y:S02]  /*11710*/  F2FP.BF16.F32.PACK_AB R91, R42, R21 ;  /* 0x000000152a5b723e */ /* 0x000fe400000010ff */
[----:B------:R-:W-:-:S02]  /*11720*/  MOV R33, R106 ;  /* 0x0000006a00217202 */ /* 0x000fc40000000f00 */
[----:B------:R-:W-:Y:S01]  /*11730*/  F2FP.BF16.F32.PACK_AB R97, R50, R46 ;  /* 0x0000002e3261723e */ /* 0x000fe200000010ff */
[----:B------:R-:W-:Y:S01]  /*11740*/  STSM.16.M88.4 [R94], R88 ;  /* 0x000000585e007844 */ /* 0x000fe20000000200 */
[----:B------:R-:W-:Y:S02]  /*11750*/  F2FP.BF16.F32.PACK_AB R98, R101, R100 ;  /* 0x000000646562723e */ /* 0x000fe400000010ff */
[----:B------:R-:W-:Y:S02]  /*11760*/  F2FP.BF16.F32.PACK_AB R99, R58, R56 ;  /* 0x000000383a63723e */ /* 0x000fe400000010ff */
[----:B------:R-:W-:Y:S02]  /*11770*/  MOV R102, R102 ;  /* 0x0000006600667202 */ /* 0x000fe40000000f00 */
[----:B------:R-:W-:Y:S01]  /*11780*/  MOV R16, R114 ;  /* 0x0000007200107202 */ /* 0x000fe20000000f00 */
[----:B------:R-:W-:Y:S01]  /*11790*/  STSM.16.M88.4 [R17], R96 ;  /* 0x0000006011007844 */ /* 0x000fe20000000200 */
[----:B------:R-:W-:-:S02]  /*117a0*/  F2FP.BF16.F32.PACK_AB R105, R152, R86 ;  /* 0x000000569869723e */ /* 0x000fc400000010ff */
[----:B------:R-:W-:Y:S02]  /*117b0*/  F2FP.BF16.F32.PACK_AB R106, R109, R108 ;  /* 0x0000006c6d6a723e */ /* 0x000fe400000010ff */
[----:B------:R-:W-:Y:S02]  /*117c0*/  F2FP.BF16.F32.PACK_AB R107, R155, R154 ;  /* 0x0000009a9b6b723e */ /* 0x000fe400000010ff */
[----:B------:R-:W-:Y:S02]  /*117d0*/  F2FP.BF16.F32.PACK_AB R113, R157, R156 ;  /* 0x0000009c9d71723e */ /* 0x000fe400000010ff */
[----:B------:R-:W-:Y:S01]  /*117e0*/  F2FP.BF16.F32.PACK_AB R114, R117, R116 ;  /* 0x000000747572723e */ /* 0x000fe200000010ff */
[----:B------:R-:W-:Y:S01]  /*117f0*/  STSM.16.M88.4 [R102], R104 ;  /* 0x0000006866007844 */ /* 0x000fe20000000200 */
[----:B------:R-:W-:Y:S02]  /*11800*/  F2FP.BF16.F32.PACK_AB R115, R159, R158 ;  /* 0x0000009e9f73723e */ /* 0x000fe400000010ff */
[----:B------:R-:W-:-:S02]  /*11810*/  MOV R110, R110 ;  /* 0x0000006e006e7202 */ /* 0x000fc40000000f00 */
[----:B------:R-:W-:Y:S01]  /*11820*/  F2FP.BF16.F32.PACK_AB R121, R162, R161 ;  /* 0x000000a1a279723e */ /* 0x000fe200000010ff */
[----:B------:R3:W-:Y:S01]  /*11830*/  STSM.16.M88.4 [R33], R112 ;  /* 0x0000007021007844 */ /* 0x0007e20000000200 */
[----:B-1----:R-:W-:Y:S02]  /*11840*/  F2FP.BF16.F32.PACK_AB R122, R125, R124 ;  /* 0x0000007c7d7a723e */ /* 0x002fe400000010ff */
[----:B------:R-:W-:Y:S02]  /*11850*/  F2FP.BF16.F32.PACK_AB R123, R127, R126 ;  /* 0x0000007e7f7b723e */ /* 0x000fe400000010ff */
[----:B------:R-:W-:Y:S02]  /*11860*/  F2FP.BF16.F32.PACK_AB R129, R131, R130 ;  /* 0x000000828381723e */ /* 0x000fe400000010ff */
[----:B------:R-:W-:Y:S01]  /*11870*/  F2FP.BF16.F32.PACK_AB R130, R133, R132 ;  /* 0x000000848582723e */ /* 0x000fe200000010ff */
[----:B------:R-:W-:Y:S01]  /*11880*/  STSM.16.M88.4 [R110], R120 ;  /* 0x000000786e007844 */ /* 0x000fe20000000200 */
[----:B------:R-:W-:-:S02]  /*11890*/  F2FP.BF16.F32.PACK_AB R131, R135, R134 ;  /* 0x000000868783723e */ /* 0x000fc400000010ff */
[----:B------:R-:W-:Y:S02]  /*118a0*/  F2FP.BF16.F32.PACK_AB R137, R139, R138 ;  /* 0x0000008a8b89723e */ /* 0x000fe400000010ff */
[----:B------:R-:W-:Y:S01]  /*118b0*/  MOV R118, R118 ;  /* 0x0000007600767202 */ /* 0x000fe20000000f00 */
[----:B------:R-:W-:Y:S01]  /*118c0*/  STSM.16.M88.4 [R16], R128 ;  /* 0x0000008010007844 */ /* 0x000fe20000000200 */
[----:B------:R-:W-:Y:S02]  /*118d0*/  F2FP.BF16.F32.PACK_AB R138, R141, R140 ;  /* 0x0000008c8d8a723e */ /* 0x000fe400000010ff */
[----:B------:R-:W-:Y:S02]  /*118e0*/  F2FP.BF16.F32.PACK_AB R139, R143, R142 ;  /* 0x0000008e8f8b723e */ /* 0x000fe400000010ff */
[----:B------:R-:W-:Y:S02]  /*118f0*/  F2FP.BF16.F32.PACK_AB R145, R147, R146 ;  /* 0x000000929391723e */ /* 0x000fe400000010ff */
[----:B------:R-:W-:Y:S01]  /*11900*/  F2FP.BF16.F32.PACK_AB R146, R149, R148 ;  /* 0x000000949592723e */ /* 0x000fe200000010ff */
[----:B------:R-:W-:Y:S01]  /*11910*/  STSM.16.M88.4 [R118], R136 ;  /* 0x0000008876007844 */ /* 0x000fe20000000200 */
[----:B------:R-:W-:-:S02]  /*11920*/  F2FP.BF16.F32.PACK_AB R147, R151, R150 ;  /* 0x000000969793723e */ /* 0x000fc400000010ff */
[----:B--2---:R-:W-:-:S03]  /*11930*/  ISETP.NE.U32.AND P0, PT, R4, RZ, PT ;  /* 0x000000ff0400720c */ /* 0x004fc60003f05070 */
[----:B------:R1:W-:Y:S01]  /*11940*/  STSM.16.M88.4 [R32], R144 ;  /* 0x0000009020007844 */ /* 0x0003e20000000200 */
[----:B------:R-:W-:Y:S01]  /*11950*/  BAR.SYNC.DEFER_BLOCKING 0x1, 0x100 ;  /* 0x0044000000007b1d */ /* 0x000fe20000010000 */
[----:B------:R-:W-:Y:S01]  /*11960*/  ISETP.NE.AND.EX P0, PT, R5, RZ, PT, P0 ;  /* 0x000000ff0500720c */ /* 0x000fe20003f05300 */
[----:B------:R-:W-:Y:S02]  /*11970*/  IMAD.U32 R4, RZ, RZ, UR5 ;  /* 0x00000005ff047e24 */ /* 0x000fe4000f8e00ff */
[----:B----4-:R-:W-:-:S10]  /*11980*/  @P6 IMAD.WIDE R8, R192, 0x4, R8 ;  /* 0x00000004c0086825 */ /* 0x010fd400078e0208 */
[----:B------:R2:W5:Y:S01]  /*11990*/  @P0 LDG.E R0, desc[UR38][R10.64] ;  /* 0x000000260a000981 */ /* 0x000562000c1e1900 */
[----:B------:R-:W-:-:S03]  /*119a0*/  IMAD R5, R199, 0x40, R187 ;  /* 0x00000040c7057824 */ /* 0x000fc600078e02bb */
[----:B------:R2:W5:Y:S01]  /*119b0*/  @P6 LDG.E R4, desc[UR38][R8.64] ;  /* 0x0000002608046981 */ /* 0x000562000c1e1900 */
[----:B------:R-:W-:-:S03]  /*119c0*/  IMAD.WIDE R174, R5, 0x2, R174 ;  /* 0x0000000205ae7825 */ /* 0x000fc600078e02ae */
[C---:B------:R-:W-:Y:S02]  /*119d0*/  IADD3 R13, P1, R174.reuse, 0x1000, RZ ;  /* 0x00001000ae0d7810 */ /* 0x040fe40007f3e0ff */
[C---:B0-----:R-:W-:Y:S02]  /*119e0*/  IADD3 R25, P2, R174.reuse, 0x2000, RZ ;  /* 0x00002000ae197810 */ /* 0x041fe40007f5e0ff */
[C---:B---3--:R-:W-:Y:S02]  /*119f0*/  IADD3 R29, P3, R174.reuse, 0x3000, RZ ;  /* 0x00003000ae1d7810 */ /* 0x048fe40007f7e0ff */
[----:B------:R-:W-:Y:S02]  /*11a00*/  IADD3 R33, P4, R174, 0x4000, RZ ;  /* 0x00004000ae217810 */ /* 0x000fe40007f9e0ff */
[----:B------:R-:W-:Y:S02]  /*11a10*/  LOP3.LUT R12, R13, 0x380, RZ, 0xc0, !PT ;  /* 0x000003800d0c7812 */ /* 0x000fe400078ec0ff */
[----:B------:R-:W-:-:S02]  /*11a20*/  LOP3.LUT R24, R25, 0x380, RZ, 0xc0, !PT ;  /* 0x0000038019187812 */ /* 0x000fc400078ec0ff */
[----:B------:R-:W-:Y:S02]  /*11a30*/  LOP3.LUT R28, R29, 0x380, RZ, 0xc0, !PT ;  /* 0x000003801d1c7812 */ /* 0x000fe400078ec0ff */
[----:B-1----:R-:W-:Y:S02]  /*11a40*/  LOP3.LUT R32, R33, 0x380, RZ, 0xc0, !PT ;  /* 0x0000038021207812 */ /* 0x002fe400078ec0ff */
        /* <DEDUP_REMOVED lines=18> */
[----:B------:R-:W-:Y:S02]  /*11b70*/  LOP3.LUT R36, R37, 0x380, RZ, 0xc0, !PT ;  /* 0x0000038025247812 */ /* 0x000fe400078ec0ff */
[----:B------:R-:W-:-:S02]  /*11b80*/  LOP3.LUT R40, R41, 0x380, RZ, 0xc0, !PT ;  /* 0x0000038029287812 */ /* 0x000fc400078ec0ff */
[----:B------:R-:W-:Y:S02]  /*11b90*/  LOP3.LUT R44, R45, 0x380, RZ, 0xc0, !PT ;  /* 0x000003802d2c7812 */ /* 0x000fe400078ec0ff */
[----:B------:R-:W-:Y:S02]  /*11ba0*/  LOP3.LUT R48, R49, 0x380, RZ, 0xc0, !PT ;  /* 0x0000038031307812 */ /* 0x000fe400078ec0ff */
[----:B------:R-:W-:Y:S02]  /*11bb0*/  LOP3.LUT R52, R53, 0x380, RZ, 0xc0, !PT ;  /* 0x0000038035347812 */ /* 0x000fe400078ec0ff */
[----:B------:R-:W-:Y:S02]  /*11bc0*/  IADD3 R57, P5, R174, 0xa000, RZ ;  /* 0x0000a000ae397810 */ /* 0x000fe40007fbe0ff */
[----:B------:R-:W-:Y:S02]  /*11bd0*/  SHF.R.U64 R36, R36, 0x3, RZ ;  /* 0x0000000324247819 */ /* 0x000fe400000012ff */
[----:B------:R-:W-:-:S02]  /*11be0*/  SHF.R.U64 R40, R40, 0x3, RZ ;  /* 0x0000000328287819 */ /* 0x000fc400000012ff */
[----:B------:R-:W-:Y:S02]  /*11bf0*/  SHF.R.U64 R44, R44, 0x3, RZ ;  /* 0x000000032c2c7819 */ /* 0x000fe400000012ff */
[----:B------:R-:W-:Y:S02]  /*11c00*/  SHF.R.U64 R48, R48, 0x3, RZ ;  /* 0x0000000330307819 */ /* 0x000fe400000012ff */
[----:B------:R-:W-:Y:S02]  /*11c10*/  SHF.R.U64 R52, R52, 0x3, RZ ;  /* 0x0000000334347819 */ /* 0x000fe400000012ff */
[----:B------:R-:W-:Y:S02]  /*11c20*/  LOP3.LUT R56, R57, 0x380, RZ, 0xc0, !PT ;  /* 0x0000038039387812 */ /* 0x000fe400078ec0ff */
        /* <DEDUP_REMOVED lines=11> */
.L_x_3227:
[----:B------:R-:W0:Y:S01]  /*11ce0*/  SHFL.IDX PT, R8, R201, RZ, 0x1f ;  /* 0x00001fffc9087589 */ /* 0x000e2200000e0000 */
        /* <DEDUP_REMOVED lines=19> */
[----:B0-----:R-:W-:-:S02]  /*11e20*/  ISETP.NE.AND P4, PT, R8, RZ, PT ;  /* 0x000000ff0800720c */ /* 0x001fc40003f85270 */
[----:B------:R-:W-:Y:S02]  /*11e30*/  SHF.R.U64 R5, R5, 0x3, RZ ;  /* 0x0000000305057819 */ /* 0x000fe400000012ff */
[----:B------:R-:W-:Y:S02]  /*11e40*/  LOP3.LUT R8, R9, 0x380, RZ, 0xc0, !PT ;  /* 0x0000038009087812 */ /* 0x000fe400078ec0ff */
[----:B------:R-:W-:Y:S02]  /*11e50*/  SHF.R.U64 R60, R60, 0x3, RZ ;  /* 0x000000033c3c7819 */ /* 0x000fe400000012ff */
[----:B------:R-:W-:Y:S02]  /*11e60*/  SHF.R.U64 R64, R64, 0x3, RZ ;  /* 0x0000000340407819 */ /* 0x000fe400000012ff */
[----:B------:R-:W-:Y:S02]  /*11e70*/  SHF.R.U64 R68, R68, 0x3, RZ ;  /* 0x0000000344447819 */ /* 0x000fe400000012ff */
[----:B------:R-:W-:-:S02]  /*11e80*/  SHF.R.U64 R72, R72, 0x3, RZ ;  /* 0x0000000348487819 */ /* 0x000fc400000012ff */
[----:B------:R-:W-:Y:S02]  /*11e90*/  LOP3.LUT R174, R5, R174, RZ, 0x3c, !PT ;  /* 0x000000ae05ae7212 */ /* 0x000fe400078e3cff */
        /* <DEDUP_REMOVED lines=16> */
[----:B------:R-:W0:Y:S01]  /*11fa0*/  LDC R17, c[0x0][0xce8] ;  /* 0x00033a00ff117b82 */ /* 0x000e220000000800 */
[----:B------:R-:W-:Y:S01]  /*11fb0*/  ULDC.64 UR6, c[0x0][0xc90] ;  /* 0x0003240000067ab9 */ /* 0x000fe20000000a00 */
[----:B------:R-:W-:Y:S02]  /*11fc0*/  VIADD R16, R189, UR40 ;  /* 0x00000028bd107c36 */ /* 0x000fe40008000000 */
[----:B------:R-:W-:Y:S02]  /*11fd0*/  IMAD R10, R80, UR6, RZ ;  /* 0x00000006500a7c24 */ /* 0x000fe4000f8e02ff */
[----:B------:R-:W-:Y:S02]  /*11fe0*/  IMAD.MOV.U32 R8, RZ, RZ, R0 ;  /* 0x000000ffff087224 */ /* 0x000fe400078e0000 */
[----:B------:R-:W-:Y:S02]  /*11ff0*/  IMAD R11, R191, UR7, R10 ;  /* 0x00000007bf0b7c24 */ /* 0x000fe4000f8e020a */
[----:B------:R-:W-:-:S02]  /*12000*/  IMAD.MOV.U32 R9, RZ, RZ, R21 ;  /* 0x000000ffff097224 */ /* 0x000fc400078e0015 */
[----:B------:R-:W-:Y:S02]  /*12010*/  VIADD R27, R19, UR40 ;  /* 0x00000028131b7c36 */ /* 0x000fe40008000000 */
[----:B------:R-:W-:Y:S01]  /*12020*/  IMAD.WIDE.U32 R8, R191, UR6, R8 ;  /* 0x00000006bf087c25 */ /* 0x000fe2000f8e0008 */
[----:B------:R-:W-:-:S03]  /*12030*/  ULDC.64 UR6, c[0x0][0xc98] ;  /* 0x0003260000067ab9 */ /* 0x000fc60000000a00 */
        /* <DEDUP_REMOVED lines=36> */
.L_x_3228:
[----:B------:R-:W1:Y:S01]  /*12280*/  LDC R83, c[0x0][0xce8] ;  /* 0x00033a00ff537b82 */ /* 0x000e620000000800 */
[----:B------:R-:W-:Y:S01]  /*12290*/  ULDC.64 UR6, c[0x0][0xba0] ;  /* 0x0002e80000067ab9 */ /* 0x000fe20000000a00 */
[----:B------:R-:W-:Y:S01]  /*122a0*/  ULDC UR8, c[0x0][0xbc8] ;  /* 0x0002f20000087ab9 */ /* 0x000fe20000000800 */
[----:B0-----:R-:W-:Y:S01]  /*122b0*/  IMAD R3, R21, UR6, RZ ;  /* 0x0000000615037c24 */ /* 0x001fe2000f8e02ff */
[----:B------:R-:W-:Y:S01]  /*122c0*/  ISETP.GE.AND P0, PT, R197, UR8, PT ;  /* 0x00000008c5007c0c */ /* 0x000fe2000bf06270 */
[----:B------:R0:W5:Y:S02]  /*122d0*/  LD.E.128 R8, desc[UR38][R174.64] ;  /* 0x00000026ae087980 */ /* 0x000164000c101d00 */
[C---:B------:R-:W-:Y:S01]  /*122e0*/  IMAD R5, R0.reuse, UR7, R3 ;  /* 0x0000000700057c24 */ /* 0x040fe2000f8e0203 */
[----:B------:R-:W-:Y:S01]  /*122f0*/  SEL R3, RZ, 0xffffffff, P0 ;  /* 0xffffffffff037807 */ /* 0x000fe20000000000 */
[----:B------:R-:W5:Y:S01]  /*12300*/  LD.E.128 R12, desc[UR38][R12.64] ;  /* 0x000000260c0c7980 */ /* 0x000f62000c101d00 */
[----:B------:R-:W-:Y:S01]  /*12310*/  ISETP.GE.AND P1, PT, R187, UR8, PT ;  /* 0x00000008bb007c0c */ /* 0x000fe2000bf26270 */
[----:B------:R-:W-:-:S02]  /*12320*/  IMAD.WIDE.U32 R16, R0, UR6, RZ ;  /* 0x0000000600107c25 */ /* 0x000fc4000f8e00ff */
[----:B------:R-:W5:Y:S04]  /*12330*/  LD.E.128 R24, desc[UR38][R24.64] ;  /* 0x0000002618187980 */ /* 0x000f68000c101d00 */
[----:B------:R-:W5:Y:S04]  /*12340*/  LD.E.128 R28, desc[UR38][R28.64] ;  /* 0x000000261c1c7980 */ /* 0x000f68000c101d00 */
[----:B------:R-:W5:Y:S01]  /*12350*/  LD.E.128 R32, desc[UR38][R32.64] ;  /* 0x0000002620207980 */ /* 0x000f62000c101d00 */
[----:B-1----:R-:W-:Y:S01]  /*12360*/  ISETP.NE.AND P2, PT, R83, 0x1, PT ;  /* 0x000000015300780c */ /* 0x002fe20003f45270 */
[----:B------:R-:W-:Y:S01]  /*12370*/  IMAD.SHL.U32 R3, R3, 0x2, RZ ;  /* 0x0000000203037824 */ /* 0x000fe200078e00ff */
[----:B------:R-:W-:Y:S01]  /*12380*/  SEL R0, RZ, 0x1, P1 ;  /* 0x00000001ff007807 */ /* 0x000fe20000800000 */
[----:B------:R-:W-:Y:S01]  /*12390*/  ULDC.64 UR6, c[0x0][0xbe8] ;  /* 0x0002fa0000067ab9 */ /* 0x000fe20000000a00 */
[----:B------:R-:W-:Y:S01]  /*123a0*/  ISETP.GE.AND P1, PT, R196, UR8, PT ;  /* 0x00000008c4007c0c */ /* 0x000fe2000bf26270 */
[----:B------:R-:W5:Y:S01]  /*123b0*/  LD.E.128 R36, desc[UR38][R36.64] ;  /* 0x0000002624247980 */ /* 0x000f62000c101d00 */
[----:B------:R-:W-:-:S02]  /*123c0*/  LOP3.LUT R0, R3, 0x2, R0, 0xe2, !PT ;  /* 0x0000000203007812 */ /* 0x000fc400078ee200 */
[----:B------:R-:W-:Y:S01]  /*123d0*/  SEL R3, RZ, 0xffffffff, P1 ;  /* 0xffffffffff037807 */ /* 0x000fe20000800000 */
[----:B------:R-:W5:Y:S04]  /*123e0*/  LD.E.128 R40, desc[UR38][R40.64] ;  /* 0x0000002628287980 */ /* 0x000f68000c101d00 */
[----:B------:R-:W1:Y:S01]  /*123f0*/  @P2 LDC R85, c[0x0][0xcec] ;  /* 0x00033b00ff552b82 */ /* 0x000e620000000800 */
[----:B------:R-:W-:Y:S01]  /*12400*/  ISETP.GE.AND P0, PT, R195, UR8, PT ;  /* 0x00000008c3007c0c */ /* 0x000fe2000bf06270 */
[----:B------:R-:W-:Y:S01]  /*12410*/  IMAD.IADD R17, R17, 0x1, R5 ;  /* 0x0000000111117824 */ /* 0x000fe200078e0205 */
[----:B------:R-:W5:Y:S04]  /*12420*/  LD.E.128 R44, desc[UR38][R44.64] ;  /* 0x000000262c2c7980 */ /* 0x000f68000c101d00 */
[----:B------:R-:W5:Y:S01]  /*12430*/  LD.E.128 R48, desc[UR38][R48.64] ;  /* 0x0000002630307980 */ /* 0x000f62000c101d00 */
[----:B------:R-:W2:Y:S01]  /*12440*/  @P2 LDC R87, c[0x0][0xcf0] ;  /* 0x00033c00ff572b82 */ /* 0x000ea20000000800 */
[----:B------:R-:W-:Y:S01]  /*12450*/  IMAD.SHL.U32 R3, R3, 0x4, RZ ;  /* 0x0000000403037824 */ /* 0x000fe200078e00ff */
[----:B------:R-:W-:Y:S01]  /*12460*/  SEL R5, RZ, 0xffffffff, P0 ;  /* 0xffffffffff057807 */ /* 0x000fe20000000000 */
[----:B------:R-:W-:Y:S01]  /*12470*/  IMAD R20, R80, UR6, RZ ;  /* 0x0000000650147c24 */ /* 0x000fe2000f8e02ff */
[----:B------:R-:W5:Y:S02]  /*12480*/  LD.E.128 R52, desc[UR38][R52.64] ;  /* 0x0000002634347980 */ /* 0x000f64000c101d00 */
[----:B------:R-:W-:Y:S01]  /*12490*/  LOP3.LUT R3, R3, 0x4, R0, 0xe2, !PT ;  /* 0x0000000403037812 */ /* 0x000fe200078ee200 */
[----:B------:R-:W-:Y:S01]  /*124a0*/  IMAD R21, R191, UR7, R20 ;  /* 0x00000007bf157c24 */ /* 0x000fe2000f8e0214 */
[----:B------:R-:W5:Y:S01]  /*124b0*/  LD.E.128 R56, desc[UR38][R56.64] ;  /* 0x0000002638387980 */ /* 0x000f62000c101d00 */
[----:B------:R-:W-:-:S02]  /*124c0*/  IMAD.SHL.U32 R20, R5, 0x8, RZ ;  /* 0x0000000805147824 */ /* 0x000fc400078e00ff */
[----:B------:R-:W-:Y:S01]  /*124d0*/  IMAD R0, R198, 0x20, R199 ;  /* 0x00000020c6007824 */ /* 0x000fe200078e02c7 */
[----:B------:R-:W-:Y:S01]  /*124e0*/  ISETP.GE.AND P0, PT, R194, UR8, PT ;  /* 0x00000008c2007c0c */ /* 0x000fe2000bf06270 */
[----:B------:R-:W-:Y:S01]  /*124f0*/  IMAD.WIDE.U32 R16, R191, UR6, R16 ;  /* 0x00000006bf107c25 */ /* 0x000fe2000f8e0010 */
[----:B------:R-:W-:Y:S01]  /*12500*/  LOP3.LUT R5, R20, 0x8, R3, 0xe2, !PT ;  /* 0x0000000814057812 */ /* 0x000fe200078ee203 */
[----:B------:R-:W-:Y:S01]  /*12510*/  ULDC.64 UR6, c[0x0][0xbf0] ;  /* 0x0002fc0000067ab9 */ /* 0x000fe20000000a00 */
[----:B------:R-:W5:Y:S01]  /*12520*/  LD.E.128 R60, desc[UR38][R60.64] ;  /* 0x000000263c3c7980 */ /* 0x000f62000c101d00 */
[----:B------:R-:W-:Y:S01]  /*12530*/  VIADD R84, R0, UR40 ;  /* 0x0000002800547c36 */ /* 0x000fe20008000000 */
[----:B------:R-:W-:Y:S01]  /*12540*/  SEL R20, RZ, 0xffffffff, P0 ;  /* 0xffffffffff147807 */ /* 0x000fe20000000000 */
[----:B------:R-:W-:Y:S01]  /*12550*/  IMAD.IADD R17, R17, 0x1, R21 ;  /* 0x0000000111117824 */ /* 0x000fe200078e0215 */
[----:B------:R-:W5:Y:S01]  /*12560*/  LD.E.128 R64, desc[UR38][R64.64] ;  /* 0x0000002640407980 */ /* 0x000f62000c101d00 */
[----:B-1----:R-:W-:-:S03]  /*12570*/  @P2 IMAD.HI.U32 R0, R84, R85, RZ ;  /* 0x0000005554002227 */ /* 0x002fc600078e00ff */
[----:B------:R-:W5:Y:S01]  /*12580*/  LD.E.128 R68, desc[UR38][R68.64] ;  /* 0x0000002644447980 */ /* 0x000f62000c101d00 */
[----:B------:R-:W-:Y:S02]  /*12590*/  IMAD R21, R82, UR6, RZ ;  /* 0x0000000652157c24 */ /* 0x000fe4000f8e02ff */
[----:B------:R-:W-:Y:S01]  /*125a0*/  IMAD.SHL.U32 R20, R20, 0x10, RZ ;  /* 0x0000001014147824 */ /* 0x000fe200078e00ff */
[----:B------:R-:W5:Y:S01]  /*125b0*/  LD.E.128 R72, desc[UR38][R72.64] ;  /* 0x0000002648487980 */ /* 0x000f62000c101d00 */
[----:B------:R-:W-:Y:S01]  /*125c0*/  IMAD.MOV.U32 R3, RZ, RZ, R84 ;  /* 0x000000ffff037224 */ /* 0x000fe200078e0054 */
[----:B--2---:R-:W-:Y:S01]  /*125d0*/  @P2 SHF.R.U32.HI R3, RZ, R87, R0 ;  /* 0x00000057ff032219 */ /* 0x004fe20000011600 */
[C---:B------:R-:W-:Y:S01]  /*125e0*/  IMAD R21, R81.reuse, UR7, R21 ;  /* 0x0000000751157c24 */ /* 0x040fe2000f8e0215 */
[----:B------:R-:W5:Y:S01]  /*125f0*/  LD.E.128 R76, desc[UR38][R76.64] ;  /* 0x000000264c4c7980 */ /* 0x000f62000c101d00 */
[----:B------:R-:W-:Y:S01]  /*12600*/  IMAD.WIDE.U32 R16, R81, UR6, R16 ;  /* 0x0000000651107c25 */ /* 0x000fe2000f8e0010 */
[----:B------:R-:W-:Y:S01]  /*12610*/  LOP3.LUT R0, R20, 0x10, R5, 0xe2, !PT ;  /* 0x0000001014007812 */ /* 0x000fe200078ee205 */
[----:B------:R-:W-:Y:S01]  /*12620*/  ULDC.64 UR6, c[0x0][0xbe0] ;  /* 0x0002f80000067ab9 */ /* 0x000fe20000000a00 */
[----:B------:R-:W-:Y:S01]  /*12630*/  SHF.R.S32.HI R5, RZ, 0x1f, R3 ;  /* 0x0000001fff057819 */ /* 0x000fe20000011403 */
[----:B------:R-:W-:Y:S01]  /*12640*/  IMAD.IADD R17, R17, 0x1, R21 ;  /* 0x0000000111117824 */ /* 0x000fe200078e0215 */
[----:B------:R-:W-:Y:S01]  /*12650*/  ISETP.GE.AND P0, PT, R193, UR8, PT ;  /* 0x00000008c1007c0c */ /* 0x000fe2000bf06270 */
[----:B------:R-:W-:Y:S01]  /*12660*/  IMAD.MOV R21, RZ, RZ, -R3 ;  /* 0x000000ffff157224 */ /* 0x000fe200078e0a03 */
[----:B------:R-:W-:Y:S01]  /*12670*/  @!PT LDS RZ, [RZ] ;  /* 0x00000000fffff984 */ /* 0x000fe20000000800 */
[----:B------:R-:W-:Y:S01]  /*12680*/  @!PT LDS RZ, [RZ] ;  /* 0x00000000fffff984 */ /* 0x000fe20000000800 */
[----:B------:R-:W-:Y:S01]  /*12690*/  @!PT LDS RZ, [RZ] ;  /* 0x00000000fffff984 */ /* 0x000fe20000000800 */
[----:B------:R-:W-:Y:S01]  /*126a0*/  @!PT LDS RZ, [RZ] ;  /* 0x00000000fffff984 */ /* 0x000fe20000000800 */
[----:B------:R1:W-:Y:S06]  /*126b0*/  MEMBAR.ALL.CTA ;  /* 0x0000000000007992 */ /* 0x0003ec0000008000 */
[----:B-1----:R-:W1:Y:S01]  /*126c0*/  FENCE.VIEW.ASYNC.S ;  /* 0x00000000000073c6 */ /* 0x002e620000000000 */
[----:B------:R-:W-:Y:S01]  /*126d0*/  IMAD R80, R5, UR6, RZ ;  /* 0x0000000605507c24 */ /* 0x000fe2000f8e02ff */
[----:B------:R-:W-:Y:S01]  /*126e0*/  SEL R20, RZ, 0xffffffff, P0 ;  /* 0xffffffffff147807 */ /* 0x000fe20000000000 */
[----:B------:R-:W-:Y:S01]  /*126f0*/  IMAD R5, R83, R21, R84 ;  /* 0x0000001553057224 */ /* 0x000fe200078e0254 */
[----:B------:R-:W-:Y:S01]  /*12700*/  ISETP.GE.AND P0, PT, R203, UR8, PT ;  /* 0x00000008cb007c0c */ /* 0x000fe2000bf06270 */
[C---:B------:R-:W-:Y:S01]  /*12710*/  IMAD R21, R3.reuse, UR7, R80 ;  /* 0x0000000703157c24 */ /* 0x040fe2000f8e0250 */
[----:B------:R-:W-:Y:S01]  /*12720*/  UIADD3 UR5, UR37, 0x38820, URZ ;  /* 0x0003882025057890 */ /* 0x000fe2000fffe03f */
[----:B------:R-:W-:Y:S01]  /*12730*/  IMAD.SHL.U32 R81, R20, 0x20, RZ ;  /* 0x0000002014517824 */ /* 0x000fe200078e00ff */
[----:B------:R-:W-:Y:S01]  /*12740*/  SHF.R.S32.HI R20, RZ, 0x1f, R5 ;  /* 0x0000001fff147819 */ /* 0x000fe20000011405 */
[----:B------:R-:W-:Y:S01]  /*12750*/  IMAD.WIDE.U32 R16, R3, UR6, R16 ;  /* 0x0000000603107c25 */ /* 0x000fe2000f8e0010 */
[----:B------:R-:W-:Y:S01]  /*12760*/  ULDC.64 UR6, c[0x0][0xbd8] ;  /* 0x0002f60000067ab9 */ /* 0x000fe20000000a00 */
[----:B------:R-:W-:Y:S01]  /*12770*/  SEL R3, RZ, 0x40, P0 ;  /* 0x00000040ff037807 */ /* 0x000fe20000000000 */
[----:B------:R-:W-:Y:S01]  /*12780*/  UPRMT UR5, URZ, 0x654, UR5 ;  /* 0x000006543f057896 */ /* 0x000fe20008000005 */
[----:B------:R-:W-:Y:S01]  /*12790*/  IMAD R20, R20, UR6, RZ ;  /* 0x0000000614147c24 */ /* 0x000fe2000f8e02ff */
[----:B------:R-:W-:Y:S01]  /*127a0*/  LOP3.LUT R0, R81, 0x20, R0, 0xe2, !PT ;  /* 0x0000002051007812 */ /* 0x000fe200078ee200 */
[----:B------:R-:W-:Y:S01]  /*127b0*/  IMAD.IADD R17, R17, 0x1, R21 ;  /* 0x0000000111117824 */ /* 0x000fe200078e0215 */
[----:B------:R-:W-:Y:S01]  /*127c0*/  ISETP.GE.AND P0, PT, R202, UR8, PT ;  /* 0x00000008ca007c0c */ /* 0x000fe2000bf06270 */
[----:B------:R-:W-:Y:S01]  /*127d0*/  IMAD R87, R4, R83, RZ ;  /* 0x0000005304577224 */ /* 0x000fe200078e02ff */
[----:B------:R-:W-:Y:S01]  /*127e0*/  LOP3.LUT R0, R0, R3, RZ, 0xfc, !PT ;  /* 0x0000000300007212 */ /* 0x000fe200078efcff */
[----:B------:R-:W-:Y:S01]  /*127f0*/  VIADD R86, R199, UR40 ;  /* 0x00000028c7567c36 */ /* 0x000fe20008000000 */
[----:B------:R-:W-:Y:S01]  /*12800*/  SEL R3, RZ, 0x80, P0 ;  /* 0x00000080ff037807 */ /* 0x000fe20000000000 */
[C---:B------:R-:W-:Y:S01]  /*12810*/  IMAD R21, R5.reuse, UR7, R20 ;  /* 0x0000000705157c24 */ /* 0x040fe2000f8e0214 */
[----:B------:R-:W-:Y:S01]  /*12820*/  BSSY B1, `(.L_x_3229) ;  /* 0x000002b000017945 */ /* 0x000fe20003800000 */
        /* <DEDUP_REMOVED lines=42> */
.L_x_3230:
[----:B------:R-:W-:Y:S05]  /*12ad0*/  BSYNC B1 ;  /* 0x0000000000017941 */ /* 0x000fea0003800000 */
.L_x_3229:
[----:B---3--:R-:W-:Y:S01]  /*12ae0*/  VIADD R4, R86, 0x20 ;  /* 0x0000002056047836 */ /* 0x008fe20000000000 */
[----:B-----5:R3:W4:Y:S04]  /*12af0*/  SHFL.IDX PT, R9, R85, 0x1, 0x181f ;  /* 0x00381f0055097f89 */ /* 0x02072800000e0000 */
        /* <DEDUP_REMOVED lines=36> */
.L_x_3226:
[----:B------:R-:W0:Y:S08]  /*12d40*/  LDC.64 R8, c[0x0][0xd00] ;  /* 0x00034000ff087b82 */ /* 0x000e300000000a00 */
[----:B------:R-:W1:Y:S01]  /*12d50*/  LDC.64 R4, c[0x0][0xd00] ;  /* 0x00034000ff047b82 */ /* 0x000e620000000a00 */
[----:B------:R-:W-:Y:S01]  /*12d60*/  ULDC UR5, c[0x0][0xb88] ;  /* 0x0002e20000057ab9 */ /* 0x000fe20000000800 */
[----:B------:R-:W-:-:S06]  /*12d70*/  IMAD.MOV.U32 R3, RZ, RZ, RZ ;  /* 0x000000ffff037224 */ /* 0x000fcc00078e00ff */
[----:B------:R-:W2:Y:S01]  /*12d80*/  LDC R21, c[0x0][0xce8] ;  /* 0x00033a00ff157b82 */ /* 0x000ea20000000800 */
[----:B0-----:R-:W-:-:S04]  /*12d90*/  ISETP.NE.U32.AND P0, PT, R8, RZ, PT ;  /* 0x000000ff0800720c */ /* 0x001fc80003f05070 */
[----:B------:R-:W-:-:S03]  /*12da0*/  ISETP.NE.AND.EX P0, PT, R9, RZ, PT, P0 ;  /* 0x000000ff0900720c */ /* 0x000fc60003f05300 */
[----:B------:R-:W0:Y:S01]  /*12db0*/  LDC.64 R8, c[0x0][0xd08] ;  /* 0x00034200ff087b82 */ /* 0x000e220000000a00 */
[----:B-1----:R-:W-:-:S04]  /*12dc0*/  IMAD.WIDE R4, R192, 0x4, R4 ;  /* 0x00000004c0047825 */ /* 0x002fc800078e0204 */
[----:B------:R-:W-:-:S05]  /*12dd0*/  IMAD.U32 R0, RZ, RZ, UR5 ;  /* 0x00000005ff007e24 */ /* 0x000fca000f8e00ff */
[----:B------:R1:W5:Y:S01]  /*12de0*/  @P0 LDG.E R3, desc[UR38][R4.64] ;  /* 0x0000002604030981 */ /* 0x000362000c1e1900 */
[----:B0-----:R-:W-:-:S04]  /*12df0*/  ISETP.NE.U32.AND P1, PT, R8, RZ, PT ;  /* 0x000000ff0800720c */ /* 0x001fc80003f25070 */
[----:B------:R-:W-:-:S13]  /*12e00*/  ISETP.NE.AND.EX P1, PT, R9, RZ, PT, P1 ;  /* 0x000000ff0900720c */ /* 0x000fda0003f25310 */
[----:B------:R-:W0:Y:S02]  /*12e10*/  @P1 LDC.64 R8, c[0x0][0xd08] ;  /* 0x00034200ff081b82 */ /* 0x000e240000000a00 */
[----:B0-----:R-:W-:-:S05]  /*12e20*/  @P1 IMAD.WIDE R8, R192, 0x4, R8 ;  /* 0x00000004c0081825 */ /* 0x001fca00078e0208 */
[----:B------:R1:W5:Y:S01]  /*12e30*/  @P1 LDG.E R0, desc[UR38][R8.64] ;  /* 0x0000002608001981 */ /* 0x000362000c1e1900 */
[----:B------:R-:W-:Y:S02]  /*12e40*/  ISETP.GE.AND P2, PT, R205, 0x40, PT ;  /* 0x00000040cd00780c */ /* 0x000fe40003f46270 */
[----:B------:R-:W-:Y:S01]  /*12e50*/  SHF.R.S32.HI R10, RZ, 0x1f, R192 ;  /* 0x0000001fff0a7819 */ /* 0x000fe200000114c0 */
[----:B--2---:R-:W-:Y:S10]  /*12e60*/  @P1 BRA `(.L_x_3232) ;  /* 0x0000000000101947 */ /* 0x004ff40003800000 */
[----:B------:R-:W-:Y:S05]  /*12e70*/  @!P0 BRA `(.L_x_3232) ;  /* 0x00000000000c8947 */ /* 0x000fea0003800000 */
[----:B-1----:R-:W2:Y:S04]  /*12e80*/  LDG.E R9, desc[UR38][R4.64] ;  /* 0x0000002604097981 */ /* 0x002ea8000c1e1900 */
[----:B-----5:R-:W2:Y:S02]  /*12e90*/  LDG.E R0, desc[UR38][R4.64+0x4] ;  /* 0x0000042604007981 */ /* 0x020ea4000c1e1900 */
[----:B--2---:R-:W-:-:S07]  /*12ea0*/  IMAD.IADD R0, R0, 0x1, -R9 ;  /* 0x0000000100007824 */ /* 0x004fce00078e0a09 */
.L_x_3232:
[----:B------:R-:W-:Y:S01]  /*12eb0*/  BSSY B1, `(.L_x_3233) ;  /* 0x000002e000017945 */ /* 0x000fe20003800000 */
[----:B------:R-:W-:Y:S02]  /*12ec0*/  SHF.R.S32.HI R14, RZ, 0x1f, R191 ;  /* 0x0000001fff0e7819 */ /* 0x000fe400000114bf */
[----:B------:R-:W-:Y:S02]  /*12ed0*/  SEL R15, R192, RZ, !P0 ;  /* 0x000000ffc00f7207 */ /* 0x000fe40004000000 */
[----:B------:R-:W-:Y:S02]  /*12ee0*/  SEL R16, R10, RZ, !P0 ;  /* 0x000000ff0a107207 */ /* 0x000fe40004000000 */
[----:B-----5:R-:W-:Y:S01]  /*12ef0*/  SHF.R.S32.HI R12, RZ, 0x1f, R3 ;  /* 0x0000001fff0c7819 */ /* 0x020fe20000011403 */
[----:B------:R-:W-:Y:S06]  /*12f00*/  @P2 BRA `(.L_x_3234) ;  /* 0x0000000000a02947 */ /* 0x000fec0003800000 */
[----:B------:R-:W0:Y:S01]  /*12f10*/  S2R R13, SR_TID.X ;  /* 0x00000000000d7919 */ /* 0x000e220000002100 */
[----:B------:R-:W2:Y:S01]  /*12f20*/  LDC R20, c[0x0][0xce8] ;  /* 0x00033a00ff147b82 */ /* 0x000ea20000000800 */
[----:B-1----:R-:W-:Y:S02]  /*12f30*/  IMAD.U32 R8, RZ, RZ, UR40 ;  /* 0x00000028ff087e24 */ /* 0x002fe4000f8e00ff */
[----:B--2---:R-:W-:-:S03]  /*12f40*/  IMAD R4, R0, R20, RZ ;  /* 0x0000001400047224 */ /* 0x004fc600078e02ff */
        /* <DEDUP_REMOVED lines=10> */
[----:B------:R-:W0:Y:S01]  /*12ff0*/  @P0 LDC R8, c[0x0][0xcec] ;  /* 0x00033b00ff080b82 */ /* 0x000e220000000800 */
[----:B------:R-:W-:Y:S01]  /*13000*/  IMAD R11, R191, UR7, R10 ;  /* 0x00000007bf0b7c24 */ /* 0x000fe2000f8e020a */
[----:B------:R-:W-:-:S03]  /*13010*/  ULDC.64 UR6, c[0x0][0xc98] ;  /* 0x0003260000067ab9 */ /* 0x000fc60000000a00 */
[----:B------:R-:W-:-:S03]  /*13020*/  IMAD.IADD R5, R5, 0x1, R11 ;  /* 0x0000000105057824 */ /* 0x000fc600078e020b */
[----:B------:R-:W1:Y:S01]  /*13030*/  @P0 LDC R17, c[0x0][0xcf0] ;  /* 0x00033c00ff110b82 */ /* 0x000e620000000800 */
[----:B------:R-:W-:-:S04]  /*13040*/  IMAD.WIDE.U32 R4, R15, UR6, R4 ;  /* 0x000000060f047c25 */ /* 0x000fc8000f8e0004 */
[----:B0-----:R-:W-:-:S05]  /*13050*/  @P0 IMAD.HI.U32 R8, R13, R8, RZ ;  /* 0x000000080d080227 */ /* 0x001fca00078e00ff */
[----:B-1----:R-:W-:Y:S01]  /*13060*/  @P0 SHF.R.U32.HI R9, RZ, R17, R8 ;  /* 0x00000011ff090219 */ /* 0x002fe20000011608 */
[----:B------:R-:W-:-:S03]  /*13070*/  IMAD R8, R16, UR6, RZ ;  /* 0x0000000610087c24 */ /* 0x000fc6000f8e02ff */
[----:B------:R-:W-:Y:S01]  /*13080*/  IADD3 R4, P0, R9, R4, RZ ;  /* 0x0000000409047210 */ /* 0x000fe20007f1e0ff */
[----:B------:R-:W-:Y:S02]  /*13090*/  IMAD.MOV R11, RZ, RZ, -R9 ;  /* 0x000000ffff0b7224 */ /* 0x000fe400078e0a09 */
[----:B------:R-:W-:Y:S01]  /*130a0*/  IMAD R10, R15, UR7, R8 ;  /* 0x000000070f0a7c24 */ /* 0x000fe2000f8e0208 */
[----:B------:R-:W-:Y:S01]  /*130b0*/  ULDC.64 UR6, c[0x0][0xc88] ;  /* 0x0003220000067ab9 */ /* 0x000fe20000000a00 */
[----:B------:R-:W-:Y:S01]  /*130c0*/  IMAD R11, R20, R11, R13 ;  /* 0x0000000b140b7224 */ /* 0x000fe200078e020d */
[----:B------:R-:W-:-:S04]  /*130d0*/  SHF.R.S32.HI R13, RZ, 0x1f, R9 ;  /* 0x0000001fff0d7819 */ /* 0x000fc80000011409 */
        /* <DEDUP_REMOVED lines=11> */
.L_x_3234:
[----:B------:R-:W-:Y:S05]  /*13190*/  BSYNC B1 ;  /* 0x0000000000017941 */ /* 0x000fea0003800000 */
.L_x_3233:
[----:B------:R-:W-:Y:S01]  /*131a0*/  ISETP.NE.AND P0, PT, R21, 0x1, PT ;  /* 0x000000011500780c */ /* 0x000fe20003f05270 */
[----:B------:R-:W-:Y:S01]  /*131b0*/  ULDC.64 UR6, c[0x0][0xba0] ;  /* 0x0002e80000067ab9 */ /* 0x000fe20000000a00 */
[----:B------:R-:W-:Y:S01]  /*131c0*/  ULDC UR5, c[0x0][0xbc8] ;  /* 0x0002f20000057ab9 */ /* 0x000fe20000000800 */
[----:B01----:R-:W-:Y:S01]  /*131d0*/  IMAD R8, R12, UR6, RZ ;  /* 0x000000060c087c24 */ /* 0x003fe2000f8e02ff */
[----:B------:R-:W-:Y:S01]  /*131e0*/  ISETP.GE.AND P1, PT, R197, UR5, PT ;  /* 0x00000005c5007c0c */ /* 0x000fe2000bf26270 */
[----:B------:R-:W-:Y:S01]  /*131f0*/  IMAD.WIDE.U32 R4, R3, UR6, RZ ;  /* 0x0000000603047c25 */ /* 0x000fe2000f8e00ff */
[----:B------:R-:W-:Y:S01]  /*13200*/  ISETP.GE.AND P2, PT, R187, UR5, PT ;  /* 0x00000005bb007c0c */ /* 0x000fe2000bf46270 */
[----:B------:R-:W-:Y:S01]  /*13210*/  BSSY B1, `(.L_x_3235) ;  /* 0x0000064000017945 */ /* 0x000fe20003800000 */
[----:B------:R-:W-:Y:S01]  /*13220*/  SEL R9, RZ, 0xffffffff, P1 ;  /* 0xffffffffff097807 */ /* 0x000fe20000800000 */
[----:B------:R-:W-:Y:S01]  /*13230*/  IMAD R3, R3, UR7, R8 ;  /* 0x0000000703037c24 */ /* 0x000fe2000f8e0208 */
[----:B------:R-:W-:Y:S01]  /*13240*/  ULDC.64 UR6, c[0x0][0xbe8] ;  /* 0x0002fa0000067ab9 */ /* 0x000fe20000000a00 */
[----:B------:R-:W-:Y:S01]  /*13250*/  ISETP.GE.AND P1, PT, R196, UR5, PT ;  /* 0x00000005c4007c0c */ /* 0x000fe2000bf26270 */
[----:B------:R-:W-:Y:S01]  /*13260*/  IMAD R8, R14, UR6, RZ ;  /* 0x000000060e087c24 */ /* 0x000fe2000f8e02ff */
[----:B------:R-:W0:Y:S01]  /*13270*/  @P0 LDC R11, c[0x0][0xcec] ;  /* 0x00033b00ff0b0b82 */ /* 0x000e220000000800 */
[----:B------:R-:W-:-:S02]  /*13280*/  IMAD.IADD R5, R5, 0x1, R3 ;  /* 0x0000000105057824 */ /* 0x000fc400078e0203 */
[----:B------:R-:W-:Y:S01]  /*13290*/  IMAD R3, R191, UR7, R8 ;  /* 0x00000007bf037c24 */ /* 0x000fe2000f8e0208 */
[----:B------:R-:W-:Y:S01]  /*132a0*/  SEL R8, RZ, 0x1, P2 ;  /* 0x00000001ff087807 */ /* 0x000fe20001000000 */
[----:B------:R-:W-:Y:S01]  /*132b0*/  IMAD.SHL.U32 R9, R9, 0x2, RZ ;  /* 0x0000000209097824 */ /* 0x000fe200078e00ff */
[----:B------:R-:W-:Y:S01]  /*132c0*/  ISETP.GE.AND P2, PT, R202, UR5, PT ;  /* 0x00000005ca007c0c */ /* 0x000fe2000bf46270 */
[----:B------:R-:W-:Y:S01]  /*132d0*/  IMAD.WIDE.U32 R4, R191, UR6, R4 ;  /* 0x00000006bf047c25 */ /* 0x000fe2000f8e0004 */
[----:B------:R-:W1:Y:S01]  /*132e0*/  @P0 LDC R13, c[0x0][0xcf0] ;  /* 0x00033c00ff0d0b82 */ /* 0x000e620000000800 */
[----:B------:R-:W-:Y:S01]  /*132f0*/  ULDC.64 UR6, c[0x0][0xbf0] ;  /* 0x0002fc0000067ab9 */ /* 0x000fe20000000a00 */
[----:B------:R-:W-:Y:S01]  /*13300*/  LOP3.LUT R12, R9, 0x2, R8, 0xe2, !PT ;  /* 0x00000002090c7812 */ /* 0x000fe200078ee208 */
[----:B------:R-:W-:Y:S01]  /*13310*/  IMAD R8, R198, 0x20, R199 ;  /* 0x00000020c6087824 */ /* 0x000fe200078e02c7 */
[----:B------:R-:W-:Y:S01]  /*13320*/  SEL R9, RZ, 0xffffffff, P1 ;  /* 0xffffffffff097807 */ /* 0x000fe20000800000 */
[----:B------:R-:W-:Y:S01]  /*13330*/  IMAD.IADD R5, R5, 0x1, R3 ;  /* 0x0000000105057824 */ /* 0x000fe200078e0203 */
[----:B------:R-:W-:Y:S01]  /*13340*/  ISETP.GE.AND P1, PT, R195, UR5, PT ;  /* 0x00000005c3007c0c */ /* 0x000fe2000bf26270 */
[----:B------:R-:W-:-:S02]  /*13350*/  VIADD R10, R8, UR40 ;  /* 0x00000028080a7c36 */ /* 0x000fc40008000000 */
[----:B------:R-:W-:Y:S01]  /*13360*/  IMAD R3, R16, UR6, RZ ;  /* 0x0000000610037c24 */ /* 0x000fe2000f8e02ff */
[----:B------:R-:W-:Y:S01]  /*13370*/  SEL R14, RZ, 0xffffffff, P1 ;  /* 0xffffffffff0e7807 */ /* 0x000fe20000800000 */
[----:B------:R-:W-:Y:S02]  /*13380*/  IMAD.SHL.U32 R17, R9, 0x4, RZ ;  /* 0x0000000409117824 */ /* 0x000fe400078e00ff */
[----:B------:R-:W-:Y:S02]  /*13390*/  IMAD R9, R15, UR7, R3 ;  /* 0x000000070f097c24 */ /* 0x000fe4000f8e0203 */
[----:B------:R-:W-:Y:S01]  /*133a0*/  IMAD.MOV.U32 R3, RZ, RZ, R10 ;  /* 0x000000ffff037224 */ /* 0x000fe200078e000a */
[----:B------:R-:W-:Y:S01]  /*133b0*/  LOP3.LUT R12, R17, 0x4, R12, 0xe2, !PT ;  /* 0x00000004110c7812 */ /* 0x000fe200078ee20c */
[----:B0-----:R-:W-:-:S04]  /*133c0*/  @P0 IMAD.HI.U32 R8, R10, R11, RZ ;  /* 0x0000000b0a080227 */ /* 0x001fc800078e00ff */
[----:B------:R-:W-:Y:S01]  /*133d0*/  IMAD.WIDE.U32 R4, R15, UR6, R4 ;  /* 0x000000060f047c25 */ /* 0x000fe2000f8e0004 */
[----:B------:R-:W-:Y:S01]  /*133e0*/  ULDC.64 UR6, c[0x0][0xbe0] ;  /* 0x0002f80000067ab9 */ /* 0x000fe20000000a00 */
[----:B-1----:R-:W-:Y:S02]  /*133f0*/  @P0 SHF.R.U32.HI R3, RZ, R13, R8 ;  /* 0x0000000dff030219 */ /* 0x002fe40000011608 */
[----:B------:R-:W-:Y:S01]  /*13400*/  IMAD.SHL.U32 R11, R14, 0x8, RZ ;  /* 0x000000080e0b7824 */ /* 0x000fe200078e00ff */
[----:B------:R-:W-:Y:S01]  /*13410*/  ISETP.GE.AND P0, PT, R194, UR5, PT ;  /* 0x00000005c2007c0c */ /* 0x000fe2000bf06270 */
[----:B------:R-:W-:Y:S01]  /*13420*/  IMAD.IADD R5, R5, 0x1, R9 ;  /* 0x0000000105057824 */ /* 0x000fe200078e0209 */
[--C-:B------:R-:W-:Y:S01]  /*13430*/  SHF.R.S32.HI R8, RZ, 0x1f, R3.reuse ;  /* 0x0000001fff087819 */ /* 0x100fe20000011403 */
[----:B------:R-:W-:Y:S01]  /*13440*/  IMAD.MOV R9, RZ, RZ, -R3 ;  /* 0x000000ffff097224 */ /* 0x000fe200078e0a03 */
[----:B------:R-:W-:Y:S01]  /*13450*/  LOP3.LUT R12, R11, 0x8, R12, 0xe2, !PT ;  /* 0x000000080b0c7812 */ /* 0x000fe200078ee20c */
[----:B------:R-:W-:Y:S01]  /*13460*/  IMAD.WIDE.U32 R4, R3, UR6, R4 ;  /* 0x0000000603047c25 */ /* 0x000fe2000f8e0004 */
[----:B------:R-:W-:-:S02]  /*13470*/  SEL R11, RZ, 0xffffffff, P0 ;  /* 0xffffffffff0b7807 */ /* 0x000fc40000000000 */
[----:B------:R-:W-:Y:S01]  /*13480*/  ISETP.GE.AND P0, PT, R193, UR5, PT ;  /* 0x00000005c1007c0c */ /* 0x000fe2000bf06270 */
        /* <DEDUP_REMOVED lines=8> */
[----:B------:R-:W-:Y:S01]  /*13510*/  IMAD R25, R0, R21, RZ ;  /* 0x0000001500197224 */ /* 0x000fe200078e02ff */
[----:B------:R-:W-:Y:S01]  /*13520*/  LOP3.LUT R12, R13, 0x10, R12, 0xe2, !PT ;  /* 0x000000100d0c7812 */ /* 0x000fe200078ee20c */
[----:B------:R-:W-:Y:S01]  /*13530*/  IMAD.IADD R5, R5, 0x1, R11 ;  /* 0x0000000105057824 */ /* 0x000fe200078e020b */
[----:B------:R-:W-:Y:S01]  /*13540*/  SEL R0, RZ, 0x80, P2 ;  /* 0x00000080ff007807 */ /* 0x000fe20001000000 */
[----:B------:R-:W-:-:S02]  /*13550*/  IMAD R8, R3, UR6, RZ ;  /* 0x0000000603087c24 */ /* 0x000fc4000f8e02ff */
[----:B------:R-:W-:Y:S02]  /*13560*/  VIADD R26, R199, UR40 ;  /* 0x00000028c71a7c36 */ /* 0x000fe40008000000 */
[C---:B------:R-:W-:Y:S02]  /*13570*/  IMAD R3, R9.reuse, UR7, R8 ;  /* 0x0000000709037c24 */ /* 0x040fe4000f8e0208 */
[----:B------:R-:W-:Y:S01]  /*13580*/  IMAD.WIDE.U32 R4, R9, UR6, R4 ;  /* 0x0000000609047c25 */ /* 0x000fe2000f8e0004 */
        /* <DEDUP_REMOVED lines=44> */
.L_x_3236:
[----:B------:R-:W-:Y:S05]  /*13850*/  BSYNC B1 ;  /* 0x0000000000017941 */ /* 0x000fea0003800000 */
.L_x_3235:
        /* <DEDUP_REMOVED lines=36> */
.L_x_3231:
[----:B------:R-:W-:Y:S05]  /*13aa0*/  BSYNC B0 ;  /* 0x0000000000007941 */ /* 0x000fea0003800000 */
.L_x_3225:
[----:B------:R-:W-:Y:S02]  /*13ab0*/  ULDC UR5, c[0x0][0xd3c] ;  /* 0x00034f0000057ab9 */ /* 0x000fe40000000800 */
[----:B------:R-:W-:-:S13]  /*13ac0*/  ISETP.GE.AND P0, PT, R7, UR5, PT ;  /* 0x0000000507007c0c */ /* 0x000fda000bf06270 */
[----:B------:R-:W-:Y:S05]  /*13ad0*/  @!P0 BRA `(.L_x_3237) ;  /* 0xfffffed400648947 */ /* 0x000fea000383ffff */
[----:B------:R-:W-:Y:S05]  /*13ae0*/  EXIT ;  /* 0x000000000000794d */ /* 0x000fea0003800000 */
.L_x_3133:
        /* <DEDUP_REMOVED lines=18> */
.L_x_3238:
        /* <DEDUP_REMOVED lines=41> */
.L_x_3244:
        /* <DEDUP_REMOVED lines=12> */
.L_x_3243:
[----:B------:R-:W-:Y:S05]  /*13f60*/  BSYNC B0 ;  /* 0x0000000000007941 */ /* 0x000fea0003800000 */
.L_x_3242:
        /* <DEDUP_REMOVED lines=21> */
.L_x_3240:
        /* <DEDUP_REMOVED lines=18> */
[----:B------:R-:W-:-:S06]  /*141e0*/  VIADD R16, R7, 0xffffffff ;  /* 0xffffffff07107836 */ /* 0x000fcc0000000000 */
[----:B------:R2:W3:Y:S02]  /*141f0*/  SHFL.IDX PT, R16, R5, R16, 0x1f ;  /* 0x00001f1005107589 */ /* 0x0004e400000e0000 */
.L_x_3245:
[----:B-12---:R-:W-:Y:S01]  /*14200*/  IMAD.MOV R5, RZ, RZ, -R3 ;  /* 0x000000ffff057224 */ /* 0x006fe200078e0a03 */
[----:B------:R-:W-:Y:S01]  /*14210*/  IABS R7, R9 ;  /* 0x0000000900077213 */ /* 0x000fe20000000000 */
[----:B---3--:R-:W-:Y:S02]  /*14220*/  IMAD R16, R16, UR5, R8 ;  /* 0x0000000510107c24 */ /* 0x008fe4000f8e0208 */
[----:B------:R-:W-:Y:S02]  /*14230*/  IMAD R5, R5, R10, RZ ;  /* 0x0000000a05057224 */ /* 0x000fe400078e02ff */
[----:B------:R-:W-:Y:S02]  /*14240*/  IMAD.MOV.U32 R2, RZ, RZ, RZ ;  /* 0x000000ffff027224 */ /* 0x000fe400078e00ff */
[----:B------:R-:W-:Y:S02]  /*14250*/  IMAD.MOV R7, RZ, RZ, -R7 ;  /* 0x000000ffff077224 */ /* 0x000fe400078e0a07 */
[----:B------:R-:W-:Y:S01]  /*14260*/  IMAD.HI.U32 R3, R3, R5, R2 ;  /* 0x0000000503037227 */ /* 0x000fe200078e0002 */
[----:B------:R-:W-:-:S04]  /*14270*/  IADD3 R2, -R16, UR6, RZ ;  /* 0x0000000610027c10 */ /* 0x000fc8000fffe1ff */
        /* <DEDUP_REMOVED lines=17> */
[----:B------:R-:W-:Y:S01]  /*14390*/  VIADDMNMX R11, R10, UR5, R11, PT ;  /* 0x000000050a0b7c46 */ /* 0x000fe2000b80010b */
[----:B------:R-:W-:-:S03]  /*143a0*/  IMAD.IADD R5, R8, 0x1, R5 ;  /* 0x0000000108057824 */ /* 0x000fc600078e0205 */
        /* <DEDUP_REMOVED lines=12> */
[----:B------:R-:W-:-:S03]  /*14470*/  LOP3.LUT R3, R8, R11, RZ, 0x3c, !PT ;  /* 0x0000000b08037212 */ /* 0x000fc600078e3cff */
        /* <DEDUP_REMOVED lines=11> */
[----:B------:R-:W-:-:S03]  /*14530*/  IMAD.MOV R11, RZ, RZ, -R11 ;  /* 0x000000ffff0b7224 */ /* 0x000fc600078e0a0b */
[----:B------:R-:W-:Y:S01]  /*14540*/  LOP3.LUT R17, RZ, R2, RZ, 0x33, !PT ;  /* 0x00000002ff117212 */ /* 0x000fe200078e33ff */
[----:B------:R-:W-:-:S04]  /*14550*/  IMAD R18, R2, R11, R5 ;  /* 0x0000000b02127224 */ /* 0x000fc800078e0205 */
[----:B------:R-:W-:Y:S01]  /*14560*/  IMAD.IADD R17, R6, 0x1, R17 ;  /* 0x0000000106117824 */ /* 0x000fe200078e0211 */
[----:B------:R-:W-:Y:S06]  /*14570*/  BRA `(.L_x_3246) ;  /* 0x00000000000c7947 */ /* 0x000fec0003800000 */
.L_x_3241:
[----:B------:R-:W-:Y:S02]  /*14580*/  IMAD.MOV.U32 R17, RZ, RZ, RZ ;  /* 0x000000ffff117224 */ /* 0x000fe400078e00ff */
[----:B------:R-:W-:Y:S02]  /*14590*/  IMAD.U32 R16, RZ, RZ, UR6 ;  /* 0x00000006ff107e24 */ /* 0x000fe4000f8e00ff */
[----:B------:R-:W-:-:S07]  /*145a0*/  IMAD.MOV.U32 R18, RZ, RZ, RZ ;  /* 0x000000ffff127224 */ /* 0x000fce00078e00ff */
.L_x_3246:
[----:B------:R-:W-:-:S13]  /*145b0*/  ISETP.NE.AND P0, PT, R0, RZ, PT ;  /* 0x000000ff0000720c */ /* 0x000fda0003f05270 */
[----:B------:R-:W1:Y:S01]  /*145c0*/  @!P0 S2R R3, SR_CgaCtaId ;  /* 0x0000000000038919 */ /* 0x000e620000008800 */
[----:B------:R-:W-:-:S04]  /*145d0*/  @!P0 MOV R0, 0x400 ;  /* 0x0000040000008802 */ /* 0x000fc80000000f00 */
[----:B-1----:R-:W-:-:S05]  /*145e0*/  @!P0 LEA R0, R3, R0, 0x18 ;  /* 0x0000000003008211 */ /* 0x002fca00078ec0ff */
[----:B------:R1:W-:Y:S01]  /*145f0*/  @!P0 STS.128 [R0+0x388d0], R16 ;  /* 0x0388d01000008388 */ /* 0x0003e20000000c00 */
[----:B------:R-:W-:Y:S06]  /*14600*/  BAR.ARV 0x5, 0x180 ;  /* 0x0146000000007b1d */ /* 0x000fec0000002000 */
.L_x_3239:
        /* <DEDUP_REMOVED lines=18> */
[----:B------:R-:W-:Y:S01]  /*14730*/  IMAD.SHL.U32 R4, R4, 0x10, RZ ;  /* 0x0000001004047824 */ /* 0x000fe200078e00ff */
[----:B------:R-:W-:-:S02]  /*14740*/  LOP3.LUT R0, R0, 0x38, RZ, 0xc0, !PT ;  /* 0x0000003800007812 */ /* 0x000fc400078ec0ff */
[----:B------:R-:W-:Y:S02]  /*14750*/  LOP3.LUT R2, R3, 0x200, R2, 0xf8, !PT ;  /* 0x0000020003027812 */ /* 0x000fe400078ef802 */
[----:B------:R-:W-:Y:S02]  /*14760*/  LOP3.LUT R4, R5, 0x70, R4, 0xf8, !PT ;  /* 0x0000007005047812 */ /* 0x000fe400078ef804 */
[C---:B------:R-:W-:Y:S02]  /*14770*/  LOP3.LUT R4, R0.reuse, 0x40, RZ, 0xfc, !PT ;  /* 0x0000004000047812 */ /* 0x040fe400078efcff */
[----:B------:R-:W-:Y:S01]  /*14780*/  LOP3.LUT R4, R0, 0x100, RZ, 0xfc, !PT ;  /* 0x0000010000047812 */ /* 0x000fe200078efcff */
[----:B-1----:R-:W-:-:S06]  /*14790*/  ULEA UR4, UR5, UR4, 0x18 ;  /* 0x0000000405047291 */ /* 0x002fcc000f8ec03f */
[----:B------:R-:W-:-:S05]  /*147a0*/  IMAD.U32 R3, RZ, RZ, UR4 ;  /* 0x00000004ff037e24 */ /* 0x000fca000f8e00ff */
[----:B------:R0:W-:Y:S02]  /*147b0*/  STL [R1], R3 ;  /* 0x0000000301007387 */ /* 0x0001e40000100800 */
[----:B0-----:R-:W-:Y:S02]  /*147c0*/  IMAD R3, R2, 0x2, R3 ;  /* 0x0000000202037824 */ /* 0x001fe400078e0203 */
[----:B------:R-:W-:-:S03]  /*147d0*/  IMAD.MOV.U32 R2, RZ, RZ, 0x1 ;  /* 0x00000001ff027424 */ /* 0x000fc600078e00ff */
[----:B------:R0:W-:Y:S04]  /*147e0*/  STL [R1+0x10], R3 ;  /* 0x0000100301007387 */ /* 0x0001e80000100800 */
[----:B------:R-:W-:Y:S04]  /*147f0*/  STL [R1+0x60], RZ ;  /* 0x000060ff01007387 */ /* 0x000fe80000100800 */
[----:B------:R1:W-:Y:S01]  /*14800*/  STL [R1+0x14], R2 ;  /* 0x0000140201007387 */ /* 0x0003e20000100800 */
[----:B0-----:R-:W-:-:S03]  /*14810*/  LOP3.LUT R3, R0, 0x80, RZ, 0xfc, !PT ;  /* 0x0000008000037812 */ /* 0x001fc600078efcff */
[----:B------:R0:W-:Y:S01]  /*14820*/  STL [R1+0x8], RZ ;  /* 0x000008ff01007387 */ /* 0x0001e20000100800 */
[C---:B------:R-:W-:Y:S02]  /*14830*/  LOP3.LUT R3, R0.reuse, 0x140, RZ, 0xfc, !PT ;  /* 0x0000014000037812 */ /* 0x040fe400078efcff */
[C---:B-1----:R-:W-:Y:S02]  /*14840*/  LOP3.LUT R2, R0.reuse, 0xc0, RZ, 0xfc, !PT ;  /* 0x000000c000027812 */ /* 0x042fe400078efcff */
[C---:B------:R-:W-:Y:S02]  /*14850*/  LOP3.LUT R2, R0.reuse, 0x180, RZ, 0xfc, !PT ;  /* 0x0000018000027812 */ /* 0x040fe400078efcff */
[----:B0-----:R-:W-:-:S07]  /*14860*/  LOP3.LUT R0, R0, 0x1c0, RZ, 0xfc, !PT ;  /* 0x000001c000007812 */ /* 0x001fce00078efcff */
.L_x_3379:
[----:B------:R-:W-:Y:S05]  /*14870*/  YIELD ;  /* 0x0000000000007946 */ /* 0x000fea0003800000 */
[----:B------:R-:W-:Y:S01]  /*14880*/  ULDC.64 UR4, c[0x0][0xb20] ;  /* 0x0002c80000047ab9 */ /* 0x000fe20000000a00 */
[----:B---3--:R-:W-:Y:S01]  /*14890*/  IMAD.MOV.U32 R0, RZ, RZ, RZ ;  /* 0x000000ffff007224 */ /* 0x008fe200078e00ff */
[----:B------:R-:W-:Y:S01]  /*148a0*/  ISETP.NE.U32.AND P0, PT, RZ, UR4, PT ;  /* 0x00000004ff007c0c */ /* 0x000fe2000bf05070 */
[----:B0-----:R-:W0:Y:S01]  /*148b0*/  LDC.64 R4, c[0x0][0xaf8] ;  /* 0x0002be00ff047b82 */ /* 0x001e220000000a00 */
[----:B-1----:R-:W-:Y:S01]  /*148c0*/  CS2R R8, SRZ ;  /* 0x0000000000087805 */ /* 0x002fe2000001ff00 */
[----:B------:R-:W-:Y:S01]  /*148d0*/  ULDC.64 UR6, c[0x0][0xb00] ;  /* 0x0002c00000067ab9 */ /* 0x000fe20000000a00 */
[----:B------:R-:W-:Y:S01]  /*148e0*/  ISETP.NE.AND.EX P0, PT, RZ, UR5, PT, P0 ;  /* 0x00000005ff007c0c */ /* 0x000fe2000bf05300 */
[----:B------:R-:W-:-:S12]  /*148f0*/  ULDC.64 UR4, c[0x0][0xb10] ;  /* 0x0002c40000047ab9 */ /* 0x000fd80000000a00 */
[----:B------:R-:W1:Y:S02]  /*14900*/  @P0 LDC.64 R2, c[0x0][0xb20] ;  /* 0x0002c800ff020b82 */ /* 0x000e640000000a00 */
        /* <DEDUP_REMOVED lines=11> */
[----:B--2---:R-:W1:Y:S08]  /*149c0*/  @P2 LDC.64 R6, c[0x0][0xb10] ;  /* 0x0002c400ff062b82 */ /* 0x004e700000000a00 */
        /* <DEDUP_REMOVED lines=23> */
.L_x_3248:
        /* <DEDUP_REMOVED lines=10> */
.L_x_3249:
[----:B------:R-:W-:Y:S05]  /*14be0*/  @!P1 BRA `(.L_x_3250) ;  /* 0x00000000000c9947 */ /* 0x000fea0003800000 */
[----:B------:R-:W2:Y:S04]  /*14bf0*/  LDG.E R6, desc[UR38][R2.64] ;  /* 0x0000002602067981 */ /* 0x000ea8000c1e1900 */
[----:B------:R-:W2:Y:S02]  /*14c00*/  LDG.E R2, desc[UR38][R2.64+0x4] ;  /* 0x0000042602027981 */ /* 0x000ea4000c1e1900 */
[----:B--2---:R-:W-:-:S07]  /*14c10*/  IMAD.IADD R6, R2, 0x1, -R6 ;  /* 0x0000000102067824 */ /* 0x004fce00078e0a06 */
.L_x_3250:
        /* <DEDUP_REMOVED lines=28> */
.L_x_3253:
[----:B------:R-:W-:-:S13]  /*14de0*/  ISETP.NE.AND P0, PT, R3, 0x1, PT ;  /* 0x000000010300780c */ /* 0x000fda0003f05270 */
[----:B------:R-:W2:Y:S02]  /*14df0*/  @P0 LDC.64 R4, c[0x0][0xae0] ;  /* 0x0002b800ff040b82 */ /* 0x000ea40000000a00 */
[----:B--2---:R-:W-:-:S05]  /*14e00*/  @P0 IMAD.HI.U32 R4, R7, R4, RZ ;  /* 0x0000000407040227 */ /* 0x004fca00078e00ff */
[----:B------:R-:W-:-:S07]  /*14e10*/  @P0 SHF.R.U32.HI R7, RZ, R5, R4 ;  /* 0x00000005ff070219 */ /* 0x000fce0000011604 */
.L_x_3254:
[----:B------:R-:W-:Y:S05]  /*14e20*/  BSYNC B0 ;  /* 0x0000000000007941 */ /* 0x000fea0003800000 */
.L_x_3252:
[----:B------:R-:W-:-:S05]  /*14e30*/  IMAD R7, R7, R3, R3 ;  /* 0x0000000307077224 */ /* 0x000fca00078e0203 */
[----:B------:R-:W-:-:S07]  /*14e40*/  VIMNMX R2, R2, R7, PT ;  /* 0x0000000702027248 */ /* 0x000fce0003fe0100 */
.L_x_3251:
        /* <DEDUP_REMOVED lines=29> */
.L_x_3257:
[----:B------:R-:W-:-:S13]  /*15020*/  ISETP.NE.AND P0, PT, R3, 0x1, PT ;  /* 0x000000010300780c */ /* 0x000fda0003f05270 */
[----:B------:R-:W3:Y:S02]  /*15030*/  @P0 LDC.64 R4, c[0x0][0xae0] ;  /* 0x0002b800ff040b82 */ /* 0x000ee40000000a00 */
[----:B---3--:R-:W-:-:S05]  /*15040*/  @P0 IMAD.HI.U32 R4, R2, R4, RZ ;  /* 0x0000000402040227 */ /* 0x008fca00078e00ff */
[----:B------:R-:W-:-:S07]  /*15050*/  @P0 SHF.R.U32.HI R2, RZ, R5, R4 ;  /* 0x00000005ff020219 */ /* 0x000fce0000011604 */
.L_x_3258:
[----:B------:R-:W-:Y:S05]  /*15060*/  BSYNC B0 ;  /* 0x0000000000007941 */ /* 0x000fea0003800000 */
.L_x_3256:
[----:B------:R-:W-:-:S05]  /*15070*/  IMAD R2, R2, R3, RZ ;  /* 0x0000000302027224 */ /* 0x000fca00078e02ff */
[----:B------:R-:W-:-:S07]  /*15080*/  VIMNMX R0, R0, R2, !PT ;  /* 0x0000000200007248 */ /* 0x000fce0007fe0100 */
.L_x_3255:
        /* <DEDUP_REMOVED lines=18> */
[----:B----4-:R-:W3:Y:S04]  /*151b0*/  @P0 ATOMG.E.ADD.STRONG.GPU PT, R2, desc[UR38][R4.64], R2 ;  /* 0x00000002040209a8 */ /* 0x010ee800081ee1e6 */
[----:B---3--:R3:W4:Y:S02]  /*151c0*/  SHFL.IDX PT, R2, R2, R0, 0x1f ;  /* 0x00001f0002027589 */ /* 0x00872400000e0000 */
[----:B---3--:R-:W3:Y:S02]  /*151d0*/  S2R R0, SR_LTMASK ;  /* 0x0000000000007919 */ /* 0x008ee40000003900 */
[----:B---3--:R-:W-:-:S06]  /*151e0*/  LOP3.LUT R0, R0, UR4, RZ, 0xc0, !PT ;  /* 0x0000000400007c12 */ /* 0x008fcc000f8ec0ff */
[----:B------:R-:W4:Y:S02]  /*151f0*/  POPC R0, R0 ;  /* 0x0000000000007309 */ /* 0x000f240000000000 */
[----:B----4-:R-:W-:Y:S01]  /*15200*/  IADD3 R16, R2, UR36, R0 ;  /* 0x0000002402107c10 */ /* 0x010fe2000fffe000 */
[----:B------:R-:W-:Y:S06]  /*15210*/  BRA `(.L_x_3261) ;  /* 0x0000005c00047947 */ /* 0x000fec0003800000 */
.L_x_3260:
        /* <DEDUP_REMOVED lines=21> */
.L_x_3263:
[----:B------:R-:W-:Y:S05]  /*15370*/  BSYNC B6 ;  /* 0x0000000000067941 */ /* 0x000fea0003800000 */
.L_x_3262:
        /* <DEDUP_REMOVED lines=20> */
.L_x_3266:
        /* <DEDUP_REMOVED lines=15> */
.L_x_3265:
[----:B------:R-:W-:Y:S05]  /*155b0*/  BSYNC B6 ;  /* 0x0000000000067941 */ /* 0x000fea0003800000 */
.L_x_3264:
        /* <DEDUP_REMOVED lines=23> */
.L_x_3396:
        /* <DEDUP_REMOVED lines=11> */
.L_x_3399:
        /* <DEDUP_REMOVED lines=24> */
.L_x_3270:
[----:B--2---:R-:W2:Y:S04]  /*15960*/  LDL R7, [R1] ;  /* 0x0000000001077983 */ /* 0x004ea80000100800 */
[----:B----4-:R-:W2:Y:S04]  /*15970*/  LDL R0, [R1+0x8] ;  /* 0x0000080001007983 */ /* 0x010ea80000100800 */
[----:B---3--:R-:W3:Y:S01]  /*15980*/  LDL R2, [R1+0x14] ;  /* 0x0000140001027983 */ /* 0x008ee20000100800 */
[----:B--2---:R-:W-:Y:S01]  /*15990*/  IMAD R0, R0, 0x8, R7 ;  /* 0x0000000800007824 */ /* 0x004fe200078e0207 */
[----:B---3--:R-:W-:-:S04]  /*159a0*/  SHF.L.U32 R2, R2, 0x1f, RZ ;  /* 0x0000001f02027819 */ /* 0x008fc800000006ff */
[----:B------:R-:W2:Y:S02]  /*159b0*/  SYNCS.PHASECHK.TRANS64.TRYWAIT P0, [R0+URZ+0x38840], R2 ;  /* 0x03884002000075a7 */ /* 0x000ea4000800017f */
[----:B--2---:R-:W-:Y:S05]  /*159c0*/  @!P0 BRA `(.L_x_3271) ;  /* 0x0000006800688947 */ /* 0x004fea0003800000 */
.L_x_3400:
        /* <DEDUP_REMOVED lines=11> */
.L_x_3272:
        /* <DEDUP_REMOVED lines=26> */
.L_x_3268:
[----:B----4-:R-:W4:Y:S04]  /*15c20*/  LDL R0, [R1] ;  /* 0x0000000001007983 */ /* 0x010f280000100800 */
[----:B---3--:R-:W3:Y:S01]  /*15c30*/  LDL R2, [R1+0x2c] ;  /* 0x00002c0001027983 */ /* 0x008ee20000100800 */
[----:B------:R-:W-:Y:S05]  /*15c40*/  WARPSYNC.ALL ;  /* 0x0000000000007948 */ /* 0x000fea0003800000 */
[----:B------:R-:W-:Y:S01]  /*15c50*/  ULDC.64 UR4, c[0x0][0xaf8] ;  /* 0x0002be0000047ab9 */ /* 0x000fe20000000a00 */
[----:B------:R-:W-:Y:S01]  /*15c60*/  BSSY B6, `(.L_x_3273) ;  /* 0x0000020000067945 */ /* 0x000fe20003800000 */
[----:B------:R-:W-:Y:S01]  /*15c70*/  BAR.SYNC.DEFER_BLOCKING 0x8, 0x100 ;  /* 0x0204000000007b1d */ /* 0x000fe20000010000 */
[----:B------:R-:W-:-:S04]  /*15c80*/  ISETP.NE.U32.AND P0, PT, RZ, UR4, PT ;  /* 0x00000004ff007c0c */ /* 0x000fc8000bf05070 */
[----:B------:R-:W-:Y:S01]  /*15c90*/  ISETP.NE.AND.EX P0, PT, RZ, UR5, PT, P0 ;  /* 0x00000005ff007c0c */ /* 0x000fe2000bf05300 */
[----:B----4-:R-:W-:Y:S01]  /*15ca0*/  VIADD R0, R0, 0x20400 ;  /* 0x0002040000007836 */ /* 0x010fe20000000000 */
[----:B---3--:R-:W-:-:S04]  /*15cb0*/  SHF.R.S32.HI R3, RZ, 0x1f, R2 ;  /* 0x0000001fff037819 */ /* 0x008fc80000011402 */
[----:B------:R-:W-:Y:S02]  /*15cc0*/  LOP3.LUT P1, RZ, R0, 0x3ff, RZ, 0xc0, !PT ;  /* 0x000003ff00ff7812 */ /* 0x000fe4000782c0ff */
[----:B------:R-:W-:Y:S02]  /*15cd0*/  SHF.R.S32.HI R0, RZ, 0x1f, R19 ;  /* 0x0000001fff007819 */ /* 0x000fe40000011413 */
[----:B------:R-:W-:Y:S02]  /*15ce0*/  SHF.R.S32.HI R2, RZ, 0x1f, R18 ;  /* 0x0000001fff027819 */ /* 0x000fe40000011412 */
[----:B------:R-:W-:-:S05]  /*15cf0*/  SEL R0, R0, RZ, !P0 ;  /* 0x000000ff00007207 */ /* 0x000fca0004000000 */
[----:B------:R3:W-:Y:S04]  /*15d00*/  STL [R1+0x54], R0 ;  /* 0x0000540001007387 */ /* 0x0007e80000100800 */
[----:B------:R4:W-:Y:S01]  /*15d10*/  STL [R1+0x48], R3 ;  /* 0x0000480301007387 */ /* 0x0009e20000100800 */
[----:B---3--:R-:W-:-:S05]  /*15d20*/  SEL R0, R19, RZ, !P0 ;  /* 0x000000ff13007207 */ /* 0x008fca0004000000 */
[----:B------:R4:W-:Y:S04]  /*15d30*/  STL [R1+0x3c], R0 ;  /* 0x00003c0001007387 */ /* 0x0009e80000100800 */
[----:B------:R4:W-:Y:S01]  /*15d40*/  STL [R1+0x50], R2 ;  /* 0x0000500201007387 */ /* 0x0009e20000100800 */
[----:B------:R-:W-:Y:S05]  /*15d50*/  @!P1 BRA `(.L_x_3274) ;  /* 0x0000000000409947 */ /* 0x000fea0003800000 */
[----:B----4-:R-:W-:Y:S01]  /*15d60*/  MOV R2, 0x0 ;  /* 0x0000000000027802 */ /* 0x010fe20000000f00 */
        /* <DEDUP_REMOVED lines=15> */
.L_x_3274:
[----:B------:R-:W-:Y:S05]  /*15e60*/  BSYNC B6 ;  /* 0x0000000000067941 */ /* 0x000fea0003800000 */
.L_x_3273:
[----:B------:R-:W3:Y:S01]  /*15e70*/  LDL R11, [R1+0x38] ;  /* 0x00003800010b7983 */ /* 0x000ee20000100800 */
[----:B--2---:R-:W2:Y:S01]  /*15e80*/  LDC R7, c[0x0][0x448] ;  /* 0x00011200ff077b82 */ /* 0x004ea20000000800 */
[----:B------:R-:W-:Y:S01]  /*15e90*/  ULDC.64 UR4, c[0x0][0x298] ;  /* 0x0000a60000047ab9 */ /* 0x000fe20000000a00 */
[----:B------:R-:W-:Y:S01]  /*15ea0*/  ULDC.64 UR6, c[0x0][0x280] ;  /* 0x0000a00000067ab9 */ /* 0x000fe20000000a00 */
[----:B------:R-:W3:Y:S04]  /*15eb0*/  LDL R4, [R1+0x48] ;  /* 0x0000480001047983 */ /* 0x000ee80000100800 */
[----:B------:R-:W3:Y:S04]  /*15ec0*/  LDL R10, [R1+0x2c] ;  /* 0x00002c00010a7983 */ /* 0x000ee80000100800 */
[----:B01----:R-:W3:Y:S01]  /*15ed0*/  LDL R9, [R1+0x50] ;  /* 0x0000500001097983 */ /* 0x003ee20000100800 */
[----:B----4-:R-:W0:Y:S01]  /*15ee0*/  S2R R2, SR_TID.X ;  /* 0x0000000000027919 */ /* 0x010e220000002100 */
[----:B------:R-:W1:Y:S02]  /*15ef0*/  S2R R0, SR_TID.X ;  /* 0x0000000000007919 */ /* 0x000e640000002100 */
[----:B------:R-:W4:Y:S01]  /*15f00*/  LDL R8, [R1+0x54] ;  /* 0x0000540001087983 */ /* 0x000f220000100800 */
[----:B--2---:R-:W-:-:S03]  /*15f10*/  ISETP.NE.AND P0, PT, R7, 0x1, PT ;  /* 0x000000010700780c */ /* 0x004fc60003f05270 */
[----:B------:R-:W2:Y:S10]  /*15f20*/  LDL R6, [R1+0x3c] ;  /* 0x00003c0001067983 */ /* 0x000eb40000100800 */
[----:B------:R-:W3:Y:S01]  /*15f30*/  @P0 LDC R3, c[0x0][0x450] ;  /* 0x00011400ff030b82 */ /* 0x000ee20000000800 */
[----:B0-----:R-:W-:-:S04]  /*15f40*/  LOP3.LUT R2, R2, 0x7f, RZ, 0xc0, !PT ;  /* 0x0000007f02027812 */ /* 0x001fc800078ec0ff */
[----:B------:R-:W-:Y:S01]  /*15f50*/  SHF.R.U32.HI R2, RZ, 0x3, R2 ;  /* 0x00000003ff027819 */ /* 0x000fe20000011602 */
[----:B-1----:R-:W-:-:S05]  /*15f60*/  IMAD.SHL.U32 R0, R0, 0x10, RZ ;  /* 0x0000001000007824 */ /* 0x002fca00078e00ff */
[----:B------:R-:W-:Y:S02]  /*15f70*/  LOP3.LUT R0, R2, 0x70, R0, 0xf8, !PT ;  /* 0x0000007002007812 */ /* 0x000fe400078ef800 */
[----:B------:R-:W0:Y:S03]  /*15f80*/  @P0 LDC R2, c[0x0][0x44c] ;  /* 0x00011300ff020b82 */ /* 0x000e260000000800 */
[----:B---3--:R-:W-:-:S04]  /*15f90*/  IMAD.IADD R5, R0, 0x1, R11 ;  /* 0x0000000100057824 */ /* 0x008fc800078e020b */
[----:B0-----:R-:W-:-:S04]  /*15fa0*/  @P0 IMAD.HI.U32 R2, R5, R2, RZ ;  /* 0x0000000205020227 */ /* 0x001fc800078e00ff */
[----:B------:R-:W-:Y:S01]  /*15fb0*/  IMAD.MOV.U32 R0, RZ, RZ, R5 ;  /* 0x000000ffff007224 */ /* 0x000fe200078e0005 */
[----:B------:R-:W-:Y:S01]  /*15fc0*/  @P0 SHF.R.U32.HI R0, RZ, R3, R2 ;  /* 0x00000003ff000219 */ /* 0x000fe20000011602 */
[----:B------:R-:W-:-:S04]  /*15fd0*/  IMAD R2, R4, UR4, RZ ;  /* 0x0000000404027c24 */ /* 0x000fc8000f8e02ff */
[C---:B------:R-:W-:Y:S02]  /*15fe0*/  IMAD R4, R10.reuse, UR5, R2 ;  /* 0x000000050a047c24 */ /* 0x040fe4000f8e0202 */
[----:B------:R-:W-:Y:S01]  /*15ff0*/  IMAD.WIDE.U32 R2, R10, UR4, RZ ;  /* 0x000000040a027c25 */ /* 0x000fe2000f8e00ff */
[----:B------:R-:W-:Y:S01]  /*16000*/  ULDC.64 UR4, c[0x0][0x2d8] ;  /* 0x0000b60000047ab9 */ /* 0x000fe20000000a00 */
[----:B------:R0:W-:Y:S02]  /*16010*/  STL [R1+0x28], R5 ;  /* 0x0000280501007387 */ /* 0x0001e40000100800 */
[----:B------:R-:W-:Y:S02]  /*16020*/  IMAD.IADD R3, R3, 0x1, R4 ;  /* 0x0000000103037824 */ /* 0x000fe400078e0204 */
[----:B------:R-:W-:Y:S02]  /*16030*/  IMAD R4, R9, UR4, RZ ;  /* 0x0000000409047c24 */ /* 0x000fe4000f8e02ff */
[----:B------:R1:W5:Y:S01]  /*16040*/  LDL R9, [R1+0x10] ;  /* 0x0000100001097983 */ /* 0x0003620000100800 */
[----:B------:R-:W-:-:S04]  /*16050*/  IMAD.WIDE.U32 R2, R18, UR4, R2 ;  /* 0x0000000412027c25 */ /* 0x000fc8000f8e0002 */
[----:B------:R-:W-:Y:S01]  /*16060*/  IMAD R4, R18, UR5, R4 ;  /* 0x0000000512047c24 */ /* 0x000fe2000f8e0204 */
[----:B------:R-:W-:-:S03]  /*16070*/  ULDC.64 UR4, c[0x0][0x2e0] ;  /* 0x0000b80000047ab9 */ /* 0x000fc60000000a00 */
[----:B------:R-:W-:Y:S02]  /*16080*/  IMAD.IADD R3, R3, 0x1, R4 ;  /* 0x0000000103037824 */ /* 0x000fe400078e0204 */
[----:B----4-:R-:W-:Y:S01]  /*16090*/  IMAD R4, R8, UR4, RZ ;  /* 0x0000000408047c24 */ /* 0x010fe2000f8e02ff */
[----:B------:R-:W3:Y:S01]  /*160a0*/  S2R R10, SR_TID.X ;  /* 0x00000000000a7919 */ /* 0x000ee20000002100 */
[----:B--2---:R-:W-:-:S04]  /*160b0*/  IMAD.WIDE.U32 R2, R6, UR4, R2 ;  /* 0x0000000406027c25 */ /* 0x004fc8000f8e0002 */
[----:B------:R-:W-:Y:S01]  /*160c0*/  IMAD R4, R6, UR5, R4 ;  /* 0x0000000506047c24 */ /* 0x000fe2000f8e0204 */
[----:B------:R-:W-:-:S03]  /*160d0*/  ULDC.64 UR4, c[0x0][0x2d0] ;  /* 0x0000b40000047ab9 */ /* 0x000fc60000000a00 */
[----:B------:R-:W-:Y:S01]  /*160e0*/  IMAD.IADD R3, R3, 0x1, R4 ;  /* 0x0000000103037824 */ /* 0x000fe200078e0204 */
[----:B------:R-:W-:Y:S01]  /*160f0*/  SHF.R.S32.HI R4, RZ, 0x1f, R0 ;  /* 0x0000001fff047819 */ /* 0x000fe20000011400 */
[----:B------:R-:W2:Y:S04]  /*16100*/  S2R R8, SR_TID.X ;  /* 0x0000000000087919 */ /* 0x000ea80000002100 */
        /* <DEDUP_REMOVED lines=8> */
[----:B---3--:R-:W-:Y:S02]  /*16190*/  IMAD.SHL.U32 R10, R10, 0x8, RZ ;  /* 0x000000080a0a7824 */ /* 0x008fe400078e00ff */
[----:B------:R-:W-:Y:S02]  /*161a0*/  IMAD R6, R6, UR4, RZ ;  /* 0x0000000406067c24 */ /* 0x000fe4000f8e02ff */
[----:B0-----:R-:W-:Y:S01]  /*161b0*/  IMAD.WIDE.U32 R4, R0, UR4, R2 ;  /* 0x0000000400047c25 */ /* 0x001fe2000f8e0002 */
[----:B------:R-:W-:Y:S01]  /*161c0*/  LOP3.LUT R10, R10, 0x38, RZ, 0xc0, !PT ;  /* 0x000000380a0a7812 */ /* 0x000fe200078ec0ff */
[----:B------:R-:W-:Y:S02]  /*161d0*/  ULDC UR4, c[0x0][0x2b8] ;  /* 0x0000ae0000047ab9 */ /* 0x000fe40000000800 */
[----:B------:R-:W-:Y:S01]  /*161e0*/  IMAD R0, R0, UR5, R6 ;  /* 0x0000000500007c24 */ /* 0x000fe2000f8e0206 */
[----:B------:R-:W-:-:S03]  /*161f0*/  LEA R3, P1, R4, UR6, 0x1 ;  /* 0x0000000604037c11 */ /* 0x000fc6000f8208ff */
[----:B------:R-:W-:Y:S01]  /*16200*/  IMAD.IADD R0, R5, 0x1, R0 ;  /* 0x0000000105007824 */ /* 0x000fe200078e0200 */
[----:B------:R-:W-:Y:S01]  /*16210*/  ISETP.GE.AND P0, PT, R10, UR4, PT ;  /* 0x000000040a007c0c */ /* 0x000fe2000bf06270 */
[----:B------:R-:W-:Y:S01]  /*16220*/  UMOV UR4, 0xffffffff ;  /* 0xffffffff00047882 */ /* 0x000fe20000000000 */
[----:B--2---:R-:W-:Y:S02]  /*16230*/  LOP3.LUT R8, R8, 0x7f, RZ, 0xc0, !PT ;  /* 0x0000007f08087812 */ /* 0x004fe400078ec0ff */
[----:B------:R-:W-:Y:S02]  /*16240*/  LEA.HI.X R2, R4, UR7, R0, 0x1, P1 ;  /* 0x0000000704027c11 */ /* 0x000fe400088f0c00 */
[----:B------:R-:W-:Y:S01]  /*16250*/  SHF.R.U32.HI R8, RZ, 0x3, R8 ;  /* 0x00000003ff087819 */ /* 0x000fe20000011608 */
[----:B-1----:R-:W-:Y:S06]  /*16260*/  BRA.DIV UR4, `(.L_x_3275) ;  /* 0x0000006204547947 */ /* 0x002fec000b800000 */
[----:B------:R-:W2:Y:S04]  /*16270*/  LDL R11, [R1+0x34] ;  /* 0x00003400010b7983 */ /* 0x000ea80000100800 */
[----:B------:R-:W3:Y:S04]  /*16280*/  LDL.LU R6, [R1+0x38] ;  /* 0x0000380001067983 */ /* 0x000ee80000300800 */
[----:B------:R-:W0:Y:S04]  /*16290*/  SHFL.IDX PT, R5, R3, RZ, 0x181f ;  /* 0x00181fff03057589 */ /* 0x000e2800000e0000 */
[----:B------:R-:W1:Y:S01]  /*162a0*/  SHFL.IDX PT, R4, R2, RZ, 0x181f ;  /* 0x00181fff02047589 */ /* 0x000e6200000e0000 */
[----:B--2---:R-:W-:-:S02]  /*162b0*/  IMAD R0, R11, R7, RZ ;  /* 0x000000070b007224 */ /* 0x004fc400078e02ff */
[----:B---3--:R-:W-:Y:S02]  /*162c0*/  IMAD.IADD R8, R8, 0x1, R6 ;  /* 0x0000000108087824 */ /* 0x008fe400078e0206 */
[----:B------:R-:W-:Y:S02]  /*162d0*/  SHFL.IDX PT, R6, R2, 0x1, 0x181f ;  /* 0x00381f0002067f89 */ /* 0x000fe400000e0000 */
[C---:B------:R-:W-:Y:S01]  /*162e0*/  VIADD R7, R8.reuse, 0x10 ;  /* 0x0000001008077836 */ /* 0x040fe20000000000 */
[----:B------:R-:W-:Y:S01]  /*162f0*/  ISETP.GE.AND P1, PT, R8, R0, PT ;  /* 0x000000000800720c */ /* 0x000fe20003f26270 */
[----:B------:R-:W-:Y:S04]  /*16300*/  STL [R1+0x38], R8 ;  /* 0x0000380801007387 */ /* 0x000fe80000100800 */
[----:B------:R2:W-:Y:S08]  /*16310*/  STL [R1+0x40], R7 ;  /* 0x0000400701007387 */ /* 0x0005f00000100800 */
        /* <DEDUP_REMOVED lines=27> */
.L_x_3409:
[----:B0-----:R-:W3:Y:S04]  /*164d0*/  LDL R2, [R1+0x38] ;  /* 0x0000380001027983 */ /* 0x001ee80000100800 */
[----:B------:R0:W5:Y:S01]  /*164e0*/  LDL R8, [R1] ;  /* 0x0000000001087983 */ /* 0x0001620000100800 */
[----:B---3--:R-:W-:-:S05]  /*164f0*/  VIADD R2, R2, 0x30 ;  /* 0x0000003002027836 */ /* 0x008fca0000000000 */
[----:B------:R-:W-:Y:S01]  /*16500*/  ISETP.GE.AND P1, PT, R2, R0, PT ;  /* 0x000000000200720c */ /* 0x000fe20003f26270 */
[----:B------:R1:W-:-:S12]  /*16510*/  STL [R1+0x5c], R2 ;  /* 0x00005c0201007387 */ /* 0x0003d80000100800 */
[----:B-1----:R-:W-:-:S05]  /*16520*/  @!P1 LEA R2, P2, R10, R3, 0x1 ;  /* 0x000000030a029211 */ /* 0x002fca00078408ff */
[----:B--2---:R-:W-:-:S05]  /*16530*/  @!P1 IMAD.X R3, RZ, RZ, R4, P2 ;  /* 0x000000ffff039224 */ /* 0x004fca00010e0604 */
[----:B------:R-:W-:Y:S01]  /*16540*/  @!PT LDS RZ, [RZ] ;  /* 0x00000000fffff984 */ /* 0x000fe20000000800 */
[----:B------:R-:W-:Y:S01]  /*16550*/  @!PT LDS RZ, [RZ] ;  /* 0x00000000fffff984 */ /* 0x000fe20000000800 */
[----:B------:R-:W-:Y:S01]  /*16560*/  @!PT LDS RZ, [RZ] ;  /* 0x00000000fffff984 */ /* 0x000fe20000000800 */
[----:B------:R0:W-:Y:S01]  /*16570*/  @!P1 LDGSTS.E.BYPASS.LTC128B.128 [R9+0x21c00], desc[UR38][R2.64], !P0 ;  /* 0x21c0000002099fae */ /* 0x0001e2000c101d66 */
[----:B------:R-:W-:Y:S01]  /*16580*/  PLOP3.LUT P0, PT, PT, PT, PT, 0x80, 0x0 ;  /* 0x000000000000781c */ /* 0x000fe20003f0f070 */
[----:B------:R-:W-:-:S12]  /*16590*/  NOP ;  /* 0x0000000000007918 */ /* 0x000fd80000000000 */
.L_x_3276:
[----:B------:R-:W2:Y:S01]  /*165a0*/  LDL R0, [R1] ;  /* 0x0000000001007983 */ /* 0x000ea20000100800 */
[----:B------:R-:W-:Y:S02]  /*165b0*/  PLOP3.LUT P1, PT, P1, P0, PT, 0xa2, 0x0 ;  /* 0x000000000000781c */ /* 0x000fe40000f21472 */
[----:B--2---:R-:W-:-:S08]  /*165c0*/  @P0 R2UR P1, UR4, R0 ;  /* 0x00000000000402ca */ /* 0x004fd00000020000 */
[----:B------:R-:W-:-:S05]  /*165d0*/  @P0 PLOP3.LUT P0, PT, P1, PT, PT, 0x80, 0x0 ;  /* 0x000000000000081c */ /* 0x000fca0000f0f070 */
[----:B------:R-:W-:Y:S01]  /*165e0*/  @!P1 SYNCS.ARRIVE.TRANS64.RED.A0T1 RZ, [UR4+0x38800], RZ ;  /* 0x038800ffffff99a7 */ /* 0x000fe20008200404 */
[----:B------:R-:W-:Y:S07]  /*165f0*/  @!P1 ARRIVES.LDGSTSBAR.64.TRANSCNT [UR4+0x38800] ;  /* 0x03880000ff0099b0 */ /* 0x000fee0008000a84 */
[----:B------:R-:W-:Y:S05]  /*16600*/  @P0 BRA.U.ANY `(.L_x_3276) ;  /* 0xfffffffd00e40947 */ /* 0x000fea000393ffff */
[----:B------:R-:W-:Y:S01]  /*16610*/  NOP ;  /* 0x0000000000007918 */ /* 0x000fe20000000000 */
[----:B0-----:R-:W2:Y:S01]  /*16620*/  LDL.LU R2, [R1+0x48] ;  /* 0x0000480001027983 */ /* 0x001ea20000300800 */
        /* <DEDUP_REMOVED lines=29> */
.L_x_3278:
[----:B------:R-:W-:Y:S05]  /*16800*/  BSYNC B6 ;  /* 0x0000000000067941 */ /* 0x000fea0003800000 */
.L_x_3277:
        /* <DEDUP_REMOVED lines=11> */
[----:B-----5:R-:W3:Y:S01]  /*168c0*/  LDL.LU R8, [R1+0x4] ;  /* 0x0000040001087983 */ /* 0x020ee20000300800 */
        /* <DEDUP_REMOVED lines=8> */
[----:B------:R-:W1:Y:S01]  /*16950*/  S2R R10, SR_TID.X ;  /* 0x00000000000a7919 */ /* 0x000e620000002100 */
[----:B------:R-:W-:-:S03]  /*16960*/  ULDC.64 UR4, c[0x0][0x3d0] ;  /* 0x0000f40000047ab9 */ /* 0x000fc60000000a00 */
[----:B------:R-:W2:Y:S01]  /*16970*/  @P0 LDC R4, c[0x0][0x44c] ;  /* 0x00011300ff040b82 */ /* 0x000ea20000000800 */
[----:B------:R-:W-:Y:S02]  /*16980*/  IMAD.IADD R3, R3, 0x1, R0 ;  /* 0x0000000103037824 */ /* 0x000fe400078e0200 */
[----:B-1----:R-:W-:-:S05]  /*16990*/  IMAD.SHL.U32 R10, R10, 0x8, RZ ;  /* 0x000000080a0a7824 */ /* 0x002fca00078e00ff */
        /* <DEDUP_REMOVED lines=15> */
[----:B------:R-:W-:Y:S02]  /*16a90*/  IMAD R0, R0, UR4, RZ ;  /* 0x0000000400007c24 */ /* 0x000fe4000f8e02ff */
[----:B0-----:R-:W-:-:S05]  /*16aa0*/  IMAD.SHL.U32 R6, R6, 0x8, RZ ;  /* 0x0000000806067824 */ /* 0x001fca00078e00ff */
[----:B------:R-:W-:Y:S01]  /*16ab0*/  LOP3.LUT R6, R6, 0x38, RZ, 0xc0, !PT ;  /* 0x0000003806067812 */ /* 0x000fe200078ec0ff */
[----:B------:R-:W-:Y:S01]  /*16ac0*/  IMAD R4, R4, UR5, R0 ;  /* 0x0000000504047c24 */ /* 0x000fe2000f8e0200 */
[----:B------:R-:W-:Y:S02]  /*16ad0*/  ULDC.64 UR4, c[0x0][0x390] ;  /* 0x0000e40000047ab9 */ /* 0x000fe40000000a00 */
[C---:B------:R-:W-:Y:S02]  /*16ae0*/  LOP3.LUT R9, R6.reuse, 0x80, RZ, 0xfc, !PT ;  /* 0x0000008006097812 */ /* 0x040fe400078efcff */
[----:B------:R-:W-:Y:S02]  /*16af0*/  LOP3.LUT R6, R6, 0x40, RZ, 0xfc, !PT ;  /* 0x0000004006067812 */ /* 0x000fe400078efcff */
[----:B------:R-:W-:Y:S01]  /*16b00*/  LEA R0, P0, R2, UR4, 0x1 ;  /* 0x0000000402007c11 */ /* 0x000fe2000f8008ff */
[----:B------:R-:W-:Y:S02]  /*16b10*/  ULDC UR4, c[0x0][0x3b8] ;  /* 0x0000ee0000047ab9 */ /* 0x000fe40000000800 */
[----:B------:R-:W-:-:S02]  /*16b20*/  ISETP.GE.AND P1, PT, R6, UR4, PT ;  /* 0x0000000406007c0c */ /* 0x000fc4000bf26270 */
[----:B------:R-:W0:Y:S01]  /*16b30*/  S2R R6, SR_TID.X ;  /* 0x0000000000067919 */ /* 0x000e220000002100 */
        /* <DEDUP_REMOVED lines=8> */
[----:B------:R-:W-:Y:S01]  /*16bc0*/  @P1 LOP3.LUT R8, R8, 0x4, RZ, 0xfc, !PT ;  /* 0x0000000408081812 */ /* 0x000fe200078efcff */
[----:B------:R-:W-:Y:S01]  /*16bd0*/  IMAD.IADD R4, R3, 0x1, R4 ;  /* 0x0000000103047824 */ /* 0x000fe200078e0204 */
[----:B------:R-:W-:-:S03]  /*16be0*/  LOP3.LUT R6, R6, 0x38, RZ, 0xc0, !PT ;  /* 0x0000003806067812 */ /* 0x000fc600078ec0ff */
[----:B------:R0:W-:Y:S01]  /*16bf0*/  STL [R1+0x4], R8 ;  /* 0x0000040801007387 */ /* 0x0001e20000100800 */
[----:B------:R-:W-:Y:S02]  /*16c00*/  LEA.HI.X R4, R2, UR5, R4, 0x1, P0 ;  /* 0x0000000502047c11 */ /* 0x000fe400080f0c04 */
[C---:B0-----:R-:W-:Y:S02]  /*16c10*/  LOP3.LUT R8, R6.reuse, 0x100, RZ, 0xfc, !PT ;  /* 0x0000010006087812 */ /* 0x041fe400078efcff */
[----:B------:R-:W-:Y:S02]  /*16c20*/  LOP3.LUT R6, R6, 0xc0, RZ, 0xfc, !PT ;  /* 0x000000c006067812 */ /* 0x000fe400078efcff */
[----:B------:R-:W-:Y:S02]  /*16c30*/  ISETP.GE.AND P0, PT, R8, UR4, PT ;  /* 0x0000000408007c0c */ /* 0x000fe4000bf06270 */
[----:B------:R-:W0:Y:S01]  /*16c40*/  S2R R8, SR_TID.X ;  /* 0x0000000000087919 */ /* 0x000e220000002100 */
[----:B------:R-:W-:-:S02]  /*16c50*/  ISETP.GE.AND P5, PT, R6, UR4, PT ;  /* 0x0000000406007c0c */ /* 0x000fc4000bfa6270 */
[----:B------:R-:W1:Y:S01]  /*16c60*/  S2R R6, SR_TID.X ;  /* 0x0000000000067919 */ /* 0x000e620000002100 */
[----:B------:R-:W-:Y:S02]  /*16c70*/  SEL R5, RZ, 0x1, P3 ;  /* 0x00000001ff057807 */ /* 0x000fe40001800000 */
[----:B------:R-:W-:Y:S02]  /*16c80*/  SEL R3, RZ, 0x4, P2 ;  /* 0x00000004ff037807 */ /* 0x000fe40001000000 */
[----:B------:R-:W-:-:S04]  /*16c90*/  SEL R2, RZ, 0x2, P1 ;  /* 0x00000002ff027807 */ /* 0x000fc80000800000 */
[----:B------:R-:W-:Y:S02]  /*16ca0*/  IADD3 R2, R3, R2, R5 ;  /* 0x0000000203027210 */ /* 0x000fe40007ffe005 */
[----:B------:R-:W-:Y:S02]  /*16cb0*/  SEL R5, RZ, 0x10, P0 ;  /* 0x00000010ff057807 */ /* 0x000fe40000000000 */
[----:B------:R-:W-:Y:S01]  /*16cc0*/  SEL R3, RZ, 0x8, P5 ;  /* 0x00000008ff037807 */ /* 0x000fe20002800000 */
[----:B0-----:R-:W-:Y:S02]  /*16cd0*/  IMAD.SHL.U32 R8, R8, 0x8, RZ ;  /* 0x0000000808087824 */ /* 0x001fe400078e00ff */
[----:B-1----:R-:W-:-:S03]  /*16ce0*/  IMAD.SHL.U32 R6, R6, 0x8, RZ ;  /* 0x0000000806067824 */ /* 0x002fc600078e00ff */
[----:B------:R-:W-:-:S04]  /*16cf0*/  LOP3.LUT R8, R8, 0x38, RZ, 0xc0, !PT ;  /* 0x0000003808087812 */ /* 0x000fc800078ec0ff */
[----:B------:R-:W-:Y:S02]  /*16d00*/  LOP3.LUT R9, R8, 0x180, RZ, 0xfc, !PT ;  /* 0x0000018008097812 */ /* 0x000fe400078efcff */
[----:B------:R-:W-:Y:S02]  /*16d10*/  LOP3.LUT R6, R6, 0x38, RZ, 0xc0, !PT ;  /* 0x0000003806067812 */ /* 0x000fe400078ec0ff */
[----:B------:R-:W-:Y:S02]  /*16d20*/  ISETP.GE.AND P1, PT, R9, UR4, PT ;  /* 0x0000000409007c0c */ /* 0x000fe4000bf26270 */
[----:B------:R-:W-:Y:S02]  /*16d30*/  LOP3.LUT R8, R6, 0x140, RZ, 0xfc, !PT ;  /* 0x0000014006087812 */ /* 0x000fe400078efcff */
[----:B------:R-:W-:Y:S02]  /*16d40*/  IADD3 R2, R5, R2, R3 ;  /* 0x0000000205027210 */ /* 0x000fe40007ffe003 */
[----:B------:R-:W-:-:S02]  /*16d50*/  SEL R5, RZ, 0x40, P1 ;  /* 0x00000040ff057807 */ /* 0x000fc40000800000 */
[----:B------:R-:W-:Y:S02]  /*16d60*/  LOP3.LUT R6, R6, 0x1c0, RZ, 0xfc, !PT ;  /* 0x000001c006067812 */ /* 0x000fe400078efcff */
[----:B------:R-:W-:Y:S02]  /*16d70*/  ISETP.GE.AND P1, PT, R8, UR4, PT ;  /* 0x0000000408007c0c */ /* 0x000fe4000bf26270 */
        /* <DEDUP_REMOVED lines=10> */
[----:B------:R-:W5:Y:S04]  /*16e20*/  LDL.LU R12, [R1+0x4] ;  /* 0x00000400010c7983 */ /* 0x000f680000300800 */
[----:B------:R-:W5:Y:S04]  /*16e30*/  LDL R11, [R1+0x10] ;  /* 0x00001000010b7983 */ /* 0x000f680000100800 */
[----:B------:R-:W5:Y:S01]  /*16e40*/  LDL.LU R10, [R1+0x58] ;  /* 0x00005800010a7983 */ /* 0x000f620000300800 */
[----:B------:R-:W0:Y:S02]  /*16e50*/  S2R R13, SR_TID.X ;  /* 0x00000000000d7919 */ /* 0x000e240000002100 */
[----:B0-----:R-:W-:-:S05]  /*16e60*/  IMAD.SHL.U32 R13, R13, 0x8, RZ ;  /* 0x000000080d0d7824 */ /* 0x001fca00078e00ff */
[----:B------:R-:W-:Y:S01]  /*16e70*/  LOP3.LUT R13, R13, 0x38, RZ, 0xc0, !PT ;  /* 0x000000380d0d7812 */ /* 0x000fe200078ec0ff */
[----:B------:R-:W-:Y:S04]  /*16e80*/  SHFL.IDX PT, R14, R0, 0x1, 0x181f ;  /* 0x00381f00000e7f89 */ /* 0x000fe800000e0000 */
[----:B------:R-:W-:Y:S01]  /*16e90*/  SHFL.IDX PT, R9, R4, 0x1, 0x181f ;  /* 0x00381f0004097f89 */ /* 0x000fe200000e0000 */
[----:B--2---:R-:W-:-:S05]  /*16ea0*/  IMAD R7, R8, R7, RZ ;  /* 0x0000000708077224 */ /* 0x004fca00078e02ff */
[-C--:B---3--:R-:W-:Y:S02]  /*16eb0*/  ISETP.GE.AND P2, PT, R3, R7.reuse, PT ;  /* 0x000000070300720c */ /* 0x088fe40003f46270 */
[----:B----4-:R-:W-:Y:S02]  /*16ec0*/  ISETP.GE.AND P3, PT, R2, R7, PT ;  /* 0x000000070200720c */ /* 0x010fe40003f66270 */
[----:B-----5:R-:W-:-:S04]  /*16ed0*/  LOP3.LUT R12, R12, 0xffff7fff, RZ, 0xc0, !PT ;  /* 0xffff7fff0c0c7812 */ /* 0x020fc800078ec0ff */
[----:B------:R-:W-:-:S05]  /*16ee0*/  @P1 LOP3.LUT R12, R12, 0x8000, RZ, 0xfc, !PT ;  /* 0x000080000c0c1812 */ /* 0x000fca00078efcff */
[----:B------:R-:W-:Y:S02]  /*16ef0*/  @!P2 LOP3.LUT R2, R5, 0x40, RZ, 0xc0, !PT ;  /* 0x000000400502a812 */ /* 0x000fe400078ec0ff */
[C---:B------:R-:W-:Y:S02]  /*16f00*/  LOP3.LUT P1, RZ, R12.reuse, 0x8, RZ, 0xc0, !PT ;  /* 0x000000080cff7812 */ /* 0x040fe4000782c0ff */
[C---:B------:R-:W-:Y:S02]  /*16f10*/  LOP3.LUT P4, RZ, R12.reuse, 0x2, RZ, 0xc0, !PT ;  /* 0x000000020cff7812 */ /* 0x040fe4000788c0ff */
[----:B------:R-:W-:Y:S02]  /*16f20*/  LOP3.LUT R12, R12, 0xffffdfff, RZ, 0xc0, !PT ;  /* 0xffffdfff0c0c7812 */ /* 0x000fe400078ec0ff */
[----:B------:R-:W-:Y:S02]  /*16f30*/  @!P2 SHF.R.U32.HI R2, RZ, 0x2, R2 ;  /* 0x00000002ff02a819 */ /* 0x000fe40000011602 */
[----:B------:R-:W-:-:S02]  /*16f40*/  @P3 LOP3.LUT R12, R12, 0x2000, RZ, 0xfc, !PT ;  /* 0x000020000c0c3812 */ /* 0x000fc400078efcff */
[----:B------:R-:W-:Y:S02]  /*16f50*/  @!P2 ISETP.NE.U32.AND P3, PT, R2, RZ, PT ;  /* 0x000000ff0200a20c */ /* 0x000fe40003f65070 */
[----:B------:R-:W-:Y:S02]  /*16f60*/  @!P2 LOP3.LUT R2, R6, 0x80, RZ, 0xc0, !PT ;  /* 0x000000800602a812 */ /* 0x000fe400078ec0ff */
[----:B------:R-:W-:Y:S02]  /*16f70*/  LOP3.LUT R12, R12, 0xffffffdf, RZ, 0xc0, !PT ;  /* 0xffffffdf0c0c7812 */ /* 0x000fe400078ec0ff */
[----:B------:R-:W-:-:S07]  /*16f80*/  @!P2 SHF.R.U32.HI R2, RZ, 0x3, R2 ;  /* 0x00000003ff02a819 */ /* 0x000fce0000011602 */
[----:B------:R-:W-:Y:S02]  /*16f90*/  @P3 LOP3.LUT R12, R12, 0x20, RZ, 0xfc, !PT ;  /* 0x000000200c0c3812 */ /* 0x000fe400078efcff */
[----:B------:R-:W-:Y:S02]  /*16fa0*/  @!P2 ISETP.NE.U32.AND P3, PT, R2, RZ, PT ;  /* 0x000000ff0200a20c */ /* 0x000fe40003f65070 */
[----:B------:R-:W0:Y:S04]  /*16fb0*/  SHFL.IDX PT, R2, R0, RZ, 0x181f ;  /* 0x00181fff00027589 */ /* 0x000e2800000e0000 */
[----:B------:R-:W1:Y:S01]  /*16fc0*/  SHFL.IDX PT, R8, R4, RZ, 0x181f ;  /* 0x00181fff04087589 */ /* 0x000e6200000e0000 */
        /* <DEDUP_REMOVED lines=9> */
[----:B------:R-:W-:Y:S01]  /*17060*/  @!P2 LDGSTS.E.BYPASS.LTC128B.128 [R11+0x26400], desc[UR38][R2.64], !P1 ;  /* 0x26400000020bafae */ /* 0x000fe2000c901d66 */
        /* <DEDUP_REMOVED lines=56> */
.L_x_3419:
        /* <DEDUP_REMOVED lines=31> */
.L_x_3281:
[----:B------:R-:W-:Y:S05]  /*175e0*/  BSYNC B0 ;  /* 0x0000000000007941 */ /* 0x000fea0003800000 */
.L_x_3280:
[----:B--2---:R2:W5:Y:S01]  /*175f0*/  LDL R0, [R1] ;  /* 0x0000000001007983 */ /* 0x0045620000100800 */
[----:B------:R-:W-:Y:S01]  /*17600*/  PLOP3.LUT P0, PT, PT, PT, PT, 0x80, 0x0 ;  /* 0x000000000000781c */ /* 0x000fe20003f0f070 */
[----:B------:R-:W-:-:S12]  /*17610*/  NOP ;  /* 0x0000000000007918 */ /* 0x000fd80000000000 */
.L_x_3282:
[----:B0-----:R-:W3:Y:S01]  /*17620*/  LDL R2, [R1] ;  /* 0x0000000001027983 */ /* 0x001ee20000100800 */
        /* <DEDUP_REMOVED lines=18> */
.L_x_3420:
[----:B------:R-:W-:Y:S05]  /*17750*/  BSYNC B0 ;  /* 0x0000000000007941 */ /* 0x000fea0003800000 */
.L_x_3283:
[----:B0-----:R-:W3:Y:S01]  /*17760*/  LDL R2, [R1+0x4] ;  /* 0x0000040001027983 */ /* 0x001ee20000100800 */
[----:B------:R-:W-:Y:S01]  /*17770*/  BSSY B0, `(.L_x_3285) ;  /* 0x000009a000007945 */ /* 0x000fe20003800000 */
[----:B---3--:R-:W-:-:S13]  /*17780*/  LOP3.LUT P0, RZ, R2, 0x1, RZ, 0xc0, !PT ;  /* 0x0000000102ff7812 */ /* 0x008fda000780c0ff */
[----:B------:R-:W-:Y:S05]  /*17790*/  @!P0 BRA `(.L_x_3286) ;  /* 0x00000008005c8947 */ /* 0x000fea0003800000 */
[----:B------:R-:W3:Y:S04]  /*177a0*/  LDL R5, [R1] ;  /* 0x0000000001057983 */ /* 0x000ee80000100800 */
[----:B-1----:R-:W3:Y:S04]  /*177b0*/  LDL R4, [R1+0x8] ;  /* 0x0000080001047983 */ /* 0x002ee80000100800 */
[----:B------:R-:W4:Y:S01]  /*177c0*/  LDL R2, [R1+0x14] ;  /* 0x0000140001027983 */ /* 0x000f220000100800 */
[----:B------:R-:W-:Y:S01]  /*177d0*/  BSSY B1, `(.L_x_3287) ;  /* 0x0000008000017945 */ /* 0x000fe20003800000 */
[----:B------:R-:W0:Y:S02]  /*177e0*/  S2R R3, SR_TID.X ;  /* 0x0000000000037919 */ /* 0x000e240000002100 */
[----:B0-----:R-:W-:-:S04]  /*177f0*/  LOP3.LUT R3, R3, 0x7f, RZ, 0xc0, !PT ;  /* 0x0000007f03037812 */ /* 0x001fc800078ec0ff */
[----:B------:R-:W-:Y:S01]  /*17800*/  ISETP.NE.AND P1, PT, R3, RZ, PT ;  /* 0x000000ff0300720c */ /* 0x000fe20003f25270 */
[----:B---3--:R-:W-:Y:S01]  /*17810*/  IMAD R0, R4, 0x8, R5 ;  /* 0x0000000804007824 */ /* 0x008fe200078e0205 */
[----:B----4-:R-:W-:-:S04]  /*17820*/  SHF.L.U32 R2, R2, 0x1f, RZ ;  /* 0x0000001f02027819 */ /* 0x010fc800000006ff */
[----:B------:R-:W0:Y:S02]  /*17830*/  SYNCS.PHASECHK.TRANS64.TRYWAIT P0, [R0+URZ+0x38860], R2 ;  /* 0x03886002000075a7 */ /* 0x000e24000800017f */
[----:B0-----:R-:W-:Y:S05]  /*17840*/  @!P0 BRA `(.L_x_3288) ;  /* 0x0000005c00308947 */ /* 0x001fea0003800000 */
.L_x_3421:
[----:B------:R-:W-:Y:S05]  /*17850*/  BSYNC B1 ;  /* 0x0000000000017941 */ /* 0x000fea0003800000 */
.L_x_3287:
        /* <DEDUP_REMOVED lines=9> */
.L_x_3290:
[----:B------:R-:W-:Y:S05]  /*178f0*/  BSYNC B1 ;  /* 0x0000000000017941 */ /* 0x000fea0003800000 */
.L_x_3289:
[----:B------:R-:W3:Y:S04]  /*17900*/  LDL R5, [R1+0x1c] ;  /* 0x00001c0001057983 */ /* 0x000ee80000100800 */
[----:B------:R-:W3:Y:S04]  /*17910*/  LDL.LU R3, [R1+0x30] ;  /* 0x0000300001037983 */ /* 0x000ee80000300800 */
[----:B------:R-:W4:Y:S04]  /*17920*/  LDL R4, [R1] ;  /* 0x0000000001047983 */ /* 0x000f280000100800 */
[----:B0-----:R-:W4:Y:S01]  /*17930*/  LDL R2, [R1+0x8] ;  /* 0x0000080001027983 */ /* 0x001f220000100800 */
[----:B------:R-:W-:Y:S01]  /*17940*/  UIADD3 UR4, UP0, UR40, 0x470, URZ ;  /* 0x0000047028047890 */ /* 0x000fe2000ff1e03f */
[----:B------:R-:W-:Y:S01]  /*17950*/  PLOP3.LUT P0, PT, PT, PT, PT, 0x80, 0x0 ;  /* 0x000000000000781c */ /* 0x000fe20003f0f070 */
[----:B------:R-:W-:Y:S01]  /*17960*/  VIADD R0, R0, 0x38850 ;  /* 0x0003885000007836 */ /* 0x000fe20000000000 */
[----:B------:R-:W-:Y:S01]  /*17970*/  UMOV UR6, 0x0 ;  /* 0x0000000000067882 */ /* 0x000fe20000000000 */
[----:B------:R-:W-:Y:S01]  /*17980*/  UIADD3.X UR5, URZ, UR41, URZ, UP0, !UPT ;  /* 0x000000293f057290 */ /* 0x000fe200087fe43f */
[----:B------:R-:W-:Y:S01]  /*17990*/  UMOV UR7, 0x14f00000 ;  /* 0x14f0000000077882 */ /* 0x000fe20000000000 */
[----:B------:R-:W-:Y:S01]  /*179a0*/  UMOV UR10, URZ ;  /* 0x0000003f000a7c82 */ /* 0x000fe20008000000 */
[----:B---3--:R-:W-:-:S02]  /*179b0*/  IMAD R3, R3, 0x40, R5 ;  /* 0x0000004003037824 */ /* 0x008fc400078e0205 */
[----:B----4-:R-:W-:-:S04]  /*179c0*/  IMAD R2, R2, 0x10000, R4 ;  /* 0x0001000002027824 */ /* 0x010fc800078e0204 */
[----:B------:R-:W-:-:S07]  /*179d0*/  VIADD R4, R2, 0x400 ;  /* 0x0000040002047836 */ /* 0x000fce0000000000 */
.L_x_3291:
        /* <DEDUP_REMOVED lines=15> */
.L_x_3292:
        /* <DEDUP_REMOVED lines=15> */
.L_x_3293:
        /* <DEDUP_REMOVED lines=15> */
.L_x_3294:
        /* <DEDUP_REMOVED lines=15> */
.L_x_3295:
        /* <DEDUP_REMOVED lines=15> */
.L_x_3296:
        /* <DEDUP_REMOVED lines=15> */
.L_x_3297:
        /* <DEDUP_REMOVED lines=15> */
.L_x_3298:
        /* <DEDUP_REMOVED lines=10> */
.L_x_3286:
[----:B------:R-:W-:Y:S05]  /*18110*/  BSYNC B0 ;  /* 0x0000000000007941 */ /* 0x000fea0003800000 */
.L_x_3285:
[----:B-1----:R-:W3:Y:S04]  /*18120*/  LDL R4, [R1+0x24] ;  /* 0x0000240001047983 */ /* 0x002ee80000100800 */
[----:B------:R-:W4:Y:S01]  /*18130*/  LDL R5, [R1+0x20] ;  /* 0x0000200001057983 */ /* 0x000f220000100800 */
[----:B------:R-:W-:Y:S01]  /*18140*/  BSSY B0, `(.L_x_3299) ;  /* 0x00002b3000007945 */ /* 0x000fe20003800000 */
[----:B---3--:R-:W-:-:S05]  /*18150*/  VIADD R0, R4, 0xfffffffe ;  /* 0xfffffffe04007836 */ /* 0x008fca0000000000 */
[----:B----4-:R-:W-:-:S13]  /*18160*/  ISETP.GE.AND P0, PT, R0, R5, PT ;  /* 0x000000050000720c */ /* 0x010fda0003f06270 */
        /* <DEDUP_REMOVED lines=44> */
[----:B------:R1:W5:Y:S04]  /*18430*/  LDG.E R17, desc[UR38][R4.64] ;  /* 0x0000002604117981 */ /* 0x000368000c1e1900 */
.L_x_3305:
[----:B------:R-:W3:Y:S01]  /*18440*/  LDL R2, [R1] ;  /* 0x0000000001027983 */ /* 0x000ee20000100800 */
[----:B------:R-:W-:Y:S01]  /*18450*/  BSSY B3, `(.L_x_3306) ;  /* 0x0000008000037945 */ /* 0x000fe20003800000 */
[----:B-1----:R-:W1:Y:S02]  /*18460*/  S2R R4, SR_TID.X ;  /* 0x0000000000047919 */ /* 0x002e640000002100 */
[----:B-1----:R-:W-:-:S04]  /*18470*/  LOP3.LUT R4, R4, 0x7f, RZ, 0xc0, !PT ;  /* 0x0000007f04047812 */ /* 0x002fc800078ec0ff */
[----:B------:R-:W-:Y:S01]  /*18480*/  ISETP.NE.AND P1, PT, R4, RZ, PT ;  /* 0x000000ff0400720c */ /* 0x000fe20003f25270 */
[----:B---3--:R-:W-:Y:S01]  /*18490*/  IMAD R3, R8, 0x8, R2 ;  /* 0x0000000808037824 */ /* 0x008fe200078e0202 */
[----:B------:R-:W-:-:S04]  /*184a0*/  SHF.L.U32 R2, R7, 0x1f, RZ ;  /* 0x0000001f07027819 */ /* 0x000fc800000006ff */
[----:B------:R-:W1:Y:S02]  /*184b0*/  SYNCS.PHASECHK.TRANS64.TRYWAIT P0, [R3+URZ+0x38840], R2 ;  /* 0x03884002030075a7 */ /* 0x000e64000800017f */
[----:B-1----:R-:W-:Y:S05]  /*184c0*/  @!P0 BRA `(.L_x_3307) ;  /* 0x0000005000248947 */ /* 0x002fea0003800000 */
.L_x_3422:
[----:B------:R-:W-:Y:S05]  /*184d0*/  BSYNC B3 ;  /* 0x0000000000037941 */ /* 0x000fea0003800000 */
.L_x_3306:
[----:B------:R-:W-:Y:S04]  /*184e0*/  BSSY B3, `(.L_x_3308) ;  /* 0x0000009000037945 */ /* 0x000fe80003800000 */
[----:B------:R-:W-:Y:S05]  /*184f0*/  @P1 BRA `(.L_x_3309) ;  /* 0x00000000001c1947 */ /* 0x000fea0003800000 */
[----:B------:R-:W3:Y:S01]  /*18500*/  S2R R5, SR_TID.X ;  /* 0x0000000000057919 */ /* 0x000ee20000002100 */
[----:B------:R-:W-:-:S04]  /*18510*/  IMAD.MOV.U32 R4, RZ, RZ, 0x2000 ;  /* 0x00002000ff047424 */ /* 0x000fc800078e00ff */
[----:B------:R4:W-:Y:S01]  /*18520*/  SYNCS.ARRIVE.TRANS64 RZ, [R3+URZ+0x38830], R4 ;  /* 0x0388300403ff79a7 */ /* 0x0009e2000800003f */
[----:B---3--:R-:W-:-:S04]  /*18530*/  LOP3.LUT R5, R5, 0x1f, RZ, 0xc0, !PT ;  /* 0x0000001f05057812 */ /* 0x008fc800078ec0ff */
[----:B------:R-:W-:-:S13]  /*18540*/  ISETP.NE.AND P0, PT, R5, RZ, PT ;  /* 0x000000ff0500720c */ /* 0x000fda0003f05270 */
[----:B----4-:R-:W-:Y:S05]  /*18550*/  @!P0 BRA `(.L_x_3309) ;  /* 0x0000000000048947 */ /* 0x010fea0003800000 */
[----:B------:R-:W-:Y:S01]  /*18560*/  BPT.TRAP 0x1 ;  /* 0x000000040000795c */ /* 0x000fe20000300000 */
.L_x_3309:
[----:B------:R-:W-:Y:S05]  /*18570*/  BSYNC B3 ;  /* 0x0000000000037941 */ /* 0x000fea0003800000 */
.L_x_3308:
[----:B0-----:R-:W3:Y:S04]  /*18580*/  LDL R8, [R1] ;  /* 0x0000000001087983 */ /* 0x001ee80000100800 */
        /* <DEDUP_REMOVED lines=13> */
.L_x_3310:
        /* <DEDUP_REMOVED lines=13> */
.L_x_3423:
[----:B------:R-:W-:Y:S05]  /*18730*/  BSYNC B3 ;  /* 0x0000000000037941 */ /* 0x000fea0003800000 */
.L_x_3311:
        /* <DEDUP_REMOVED lines=11> */
.L_x_3314:
[----:B------:R-:W-:Y:S05]  /*187f0*/  BSYNC B3 ;  /* 0x0000000000037941 */ /* 0x000fea0003800000 */
.L_x_3313:
[----:B------:R-:W3:Y:S04]  /*18800*/  LDL R4, [R1] ;  /* 0x0000000001047983 */ /* 0x000ee80000100800 */
        /* <DEDUP_REMOVED lines=10> */
.L_x_3315:
        /* <DEDUP_REMOVED lines=15> */
.L_x_3316:
        /* <DEDUP_REMOVED lines=15> */
.L_x_3317:
        /* <DEDUP_REMOVED lines=15> */
.L_x_3318:
        /* <DEDUP_REMOVED lines=15> */
.L_x_3319:
        /* <DEDUP_REMOVED lines=15> */
.L_x_3320:
        /* <DEDUP_REMOVED lines=15> */
.L_x_3321:
        /* <DEDUP_REMOVED lines=15> */
.L_x_3322:
        /* <DEDUP_REMOVED lines=10> */
.L_x_3304:
[----:B------:R-:W-:Y:S05]  /*18fe0*/  BSYNC B1 ;  /* 0x0000000000017941 */ /* 0x000fea0003800000 */
.L_x_3303:
[----:B------:R-:W3:Y:S02]  /*18ff0*/  LDL R4, [R1+0x24] ;  /* 0x0000240001047983 */ /* 0x000ee40000100800 */
[----:B---3--:R-:W-:-:S07]  /*19000*/  VIADD R0, R4, 0xfffffffd ;  /* 0xfffffffd04007836 */ /* 0x008fce0000000000 */
.L_x_3302:
[----:B------:R-:W-:Y:S05]  /*19010*/  BSYNC B2 ;  /* 0x0000000000027941 */ /* 0x000fea0003800000 */
.L_x_3301:
[----:B------:R-:W3:Y:S01]  /*19020*/  LDL.LU R2, [R1+0x24] ;  /* 0x0000240001027983 */ /* 0x000ee20000300800 */
[----:B------:R-:W-:Y:S01]  /*19030*/  VIADD R6, R6, 0xfffffffe ;  /* 0xfffffffe06067836 */ /* 0x000fe20000000000 */
[----:B---3--:R-:W-:-:S04]  /*19040*/  LOP3.LUT R2, RZ, R2, RZ, 0x33, !PT ;  /* 0x00000002ff027212 */ /* 0x008fc800078e33ff */
[----:B------:R-:W-:-:S13]  /*19050*/  ISETP.NE.AND P0, PT, R6, R2, PT ;  /* 0x000000020600720c */ /* 0x000fda0003f05270 */
[----:B------:R-:W-:Y:S05]  /*19060*/  @!P0 BRA `(.L_x_3300) ;  /* 0x0000001c00008947 */ /* 0x000fea0003800000 */
.L_x_3363:
        /* <DEDUP_REMOVED lines=36> */
.L_x_3325:
        /* <DEDUP_REMOVED lines=9> */
.L_x_3424:
[----:B------:R-:W-:Y:S05]  /*19340*/  BSYNC B2 ;  /* 0x0000000000027941 */ /* 0x000fea0003800000 */
.L_x_3326:
[----:B------:R-:W-:Y:S04]  /*19350*/  BSSY B2, `(.L_x_3328) ;  /* 0x0000009000027945 */ /* 0x000fe80003800000 */
[----:B------:R-:W-:Y:S05]  /*19360*/  @P1 BRA `(.L_x_3329) ;  /* 0x00000000001c1947 */ /* 0x000fea0003800000 */
[----:B------:R-:W1:Y:S01]  /*19370*/  S2R R5, SR_TID.X ;  /* 0x0000000000057919 */ /* 0x000e620000002100 */
[----:B------:R-:W-:-:S04]  /*19380*/  IMAD.MOV.U32 R3, RZ, RZ, 0x2000 ;  /* 0x00002000ff037424 */ /* 0x000fc800078e00ff */
[----:B------:R3:W-:Y:S01]  /*19390*/  SYNCS.ARRIVE.TRANS64 RZ, [R4+URZ+0x38830], R3 ;  /* 0x0388300304ff79a7 */ /* 0x0007e2000800003f */
[----:B-1----:R-:W-:-:S04]  /*193a0*/  LOP3.LUT R5, R5, 0x1f, RZ, 0xc0, !PT ;  /* 0x0000001f05057812 */ /* 0x002fc800078ec0ff */
[----:B------:R-:W-:-:S13]  /*193b0*/  ISETP.NE.AND P0, PT, R5, RZ, PT ;  /* 0x000000ff0500720c */ /* 0x000fda0003f05270 */
[----:B---3--:R-:W-:Y:S05]  /*193c0*/  @!P0 BRA `(.L_x_3329) ;  /* 0x0000000000048947 */ /* 0x008fea0003800000 */
[----:B------:R-:W-:Y:S01]  /*193d0*/  BPT.TRAP 0x1 ;  /* 0x000000040000795c */ /* 0x000fe20000300000 */
.L_x_3329:
[----:B------:R-:W-:Y:S05]  /*193e0*/  BSYNC B2 ;  /* 0x0000000000027941 */ /* 0x000fea0003800000 */
.L_x_3328:
[----:B------:R-:W3:Y:S04]  /*193f0*/  LDL R3, [R1] ;  /* 0x0000000001037983 */ /* 0x000ee80000100800 */
        /* <DEDUP_REMOVED lines=12> */
.L_x_3330:
        /* <DEDUP_REMOVED lines=13> */
.L_x_3425:
[----:B------:R-:W-:Y:S05]  /*19590*/  BSYNC B2 ;  /* 0x0000000000027941 */ /* 0x000fea0003800000 */
.L_x_3331:
        /* <DEDUP_REMOVED lines=11> */
.L_x_3334:
[----:B------:R-:W-:Y:S05]  /*19650*/  BSYNC B2 ;  /* 0x0000000000027941 */ /* 0x000fea0003800000 */
.L_x_3333:
[----:B------:R-:W3:Y:S01]  /*19660*/  LDL R5, [R1] ;  /* 0x0000000001057983 */ /* 0x000ee20000100800 */
        /* <DEDUP_REMOVED lines=9> */
.L_x_3335:
        /* <DEDUP_REMOVED lines=15> */
.L_x_3336:
        /* <DEDUP_REMOVED lines=15> */
.L_x_3337:
        /* <DEDUP_REMOVED lines=15> */
.L_x_3338:
        /* <DEDUP_REMOVED lines=15> */
.L_x_3339:
        /* <DEDUP_REMOVED lines=15> */
.L_x_3340:
        /* <DEDUP_REMOVED lines=15> */
.L_x_3341:
        /* <DEDUP_REMOVED lines=15> */
.L_x_3342:
        /* <DEDUP_REMOVED lines=10> */
.L_x_3324:
[----:B------:R-:W-:Y:S05]  /*19e30*/  BSYNC B1 ;  /* 0x0000000000017941 */ /* 0x000fea0003800000 */
.L_x_3323:
[----:B------:R-:W3:Y:S01]  /*19e40*/  LDL R2, [R1+0x4] ;  /* 0x0000040001027983 */ /* 0x000ee20000100800 */
[----:B------:R-:W-:Y:S01]  /*19e50*/  VIADD R7, R7, 0x1 ;  /* 0x0000000107077836 */ /* 0x000fe20000000000 */
[----:B------:R-:W-:Y:S04]  /*19e60*/  BSSY B1, `(.L_x_3343) ;  /* 0x00000dc000017945 */ /* 0x000fe80003800000 */
[----:B------:R-:W-:-:S04]  /*19e70*/  ISETP.NE.AND P0, PT, R7, 0x2, PT ;  /* 0x000000020700780c */ /* 0x000fc80003f05270 */
[----:B------:R-:W-:Y:S02]  /*19e80*/  SEL R9, R7, RZ, P0 ;  /* 0x000000ff07097207 */ /* 0x000fe40000000000 */
[----:B---3--:R-:W-:Y:S02]  /*19e90*/  LOP3.LUT P2, RZ, R2, 0x1, RZ, 0xc0, !PT ;  /* 0x0000000102ff7812 */ /* 0x008fe4000784c0ff */
[----:B------:R-:W-:-:S04]  /*19ea0*/  SEL R2, RZ, 0x1, P0 ;  /* 0x00000001ff027807 */ /* 0x000fc80000000000 */
[----:B------:R-:W-:Y:S01]  /*19eb0*/  LOP3.LUT R8, R6, R2, RZ, 0x3c, !PT ;  /* 0x0000000206087212 */ /* 0x000fe200078e3cff */
        /* <DEDUP_REMOVED lines=28> */
.L_x_3345:
[----:B------:R-:W3:Y:S01]  /*1a080*/  LDL R2, [R1] ;  /* 0x0000000001027983 */ /* 0x000ee20000100800 */
[----:B------:R-:W-:Y:S01]  /*1a090*/  SHF.L.U32 R3, R8, 0x1f, RZ ;  /* 0x0000001f08037819 */ /* 0x000fe200000006ff */
[----:B------:R-:W-:Y:S01]  /*1a0a0*/  BSSY B2, `(.L_x_3346) ;  /* 0x0000007000027945 */ /* 0x000fe20003800000 */
[----:B-1----:R-:W1:Y:S02]  /*1a0b0*/  S2R R4, SR_TID.X ;  /* 0x0000000000047919 */ /* 0x002e640000002100 */
[----:B-1----:R-:W-:-:S04]  /*1a0c0*/  LOP3.LUT R4, R4, 0x7f, RZ, 0xc0, !PT ;  /* 0x0000007f04047812 */ /* 0x002fc800078ec0ff */
[----:B------:R-:W-:Y:S01]  /*1a0d0*/  ISETP.NE.AND P1, PT, R4, RZ, PT ;  /* 0x000000ff0400720c */ /* 0x000fe20003f25270 */
[----:B---3--:R-:W-:-:S04]  /*1a0e0*/  IMAD R2, R9, 0x8, R2 ;  /* 0x0000000809027824 */ /* 0x008fc800078e0202 */
[----:B------:R-:W1:Y:S02]  /*1a0f0*/  SYNCS.PHASECHK.TRANS64.TRYWAIT P0, [R2+URZ+0x38840], R3 ;  /* 0x03884003020075a7 */ /* 0x000e64000800017f */
[----:B-1----:R-:W-:Y:S06]  /*1a100*/  @!P0 BRA `(.L_x_3347) ;  /* 0x0000003400648947 */ /* 0x002fec0003800000 */
.L_x_3426:
[----:B------:R-:W-:Y:S05]  /*1a110*/  BSYNC B2 ;  /* 0x0000000000027941 */ /* 0x000fea0003800000 */
.L_x_3346:
        /* <DEDUP_REMOVED lines=9> */
.L_x_3349:
[----:B------:R-:W-:Y:S05]  /*1a1b0*/  BSYNC B2 ;  /* 0x0000000000027941 */ /* 0x000fea0003800000 */
.L_x_3348:
        /* <DEDUP_REMOVED lines=14> */
.L_x_3350:
        /* <DEDUP_REMOVED lines=13> */
.L_x_3427:
[----:B------:R-:W-:Y:S05]  /*1a370*/  BSYNC B2 ;  /* 0x0000000000027941 */ /* 0x000fea0003800000 */
.L_x_3351:
        /* <DEDUP_REMOVED lines=11> */
.L_x_3354:
[----:B------:R-:W-:Y:S05]  /*1a430*/  BSYNC B2 ;  /* 0x0000000000027941 */ /* 0x000fea0003800000 */
.L_x_3353:
        /* <DEDUP_REMOVED lines=11> */
.L_x_3355:
        /* <DEDUP_REMOVED lines=15> */
.L_x_3356:
        /* <DEDUP_REMOVED lines=15> */
.L_x_3357:
        /* <DEDUP_REMOVED lines=15> */
.L_x_3358:
        /* <DEDUP_REMOVED lines=15> */
.L_x_3359:
        /* <DEDUP_REMOVED lines=15> */
.L_x_3360:
        /* <DEDUP_REMOVED lines=15> */
.L_x_3361:
        /* <DEDUP_REMOVED lines=15> */
.L_x_3362:
        /* <DEDUP_REMOVED lines=10> */
.L_x_3344:
[----:B------:R-:W-:Y:S05]  /*1ac20*/  BSYNC B1 ;  /* 0x0000000000017941 */ /* 0x000fea0003800000 */
.L_x_3343:
[----:B------:R-:W3:Y:S01]  /*1ac30*/  LDL R5, [R1+0x20] ;  /* 0x0000200001057983 */ /* 0x000ee20000100800 */
[----:B------:R-:W-:Y:S01]  /*1ac40*/  VIADD R0, R0, 0xfffffffe ;  /* 0xfffffffe00007836 */ /* 0x000fe20000000000 */
[----:B---3--:R-:W-:-:S13]  /*1ac50*/  ISETP.GT.AND P0, PT, R6, R5, PT ;  /* 0x000000050600720c */ /* 0x008fda0003f04270 */
[----:B------:R-:W-:Y:S05]  /*1ac60*/  @P0 BRA `(.L_x_3363) ;  /* 0xffffffe400000947 */ /* 0x000fea000383ffff */
.L_x_3300:
[----:B------:R-:W-:Y:S05]  /*1ac70*/  BSYNC B0 ;  /* 0x0000000000007941 */ /* 0x000fea0003800000 */
.L_x_3299:
        /* <DEDUP_REMOVED lines=24> */
.L_x_3365:
[----:B------:R-:W-:Y:S05]  /*1ae00*/  BSYNC B0 ;  /* 0x0000000000007941 */ /* 0x000fea0003800000 */
.L_x_3364:
[----:B------:R-:W-:-:S05]  /*1ae10*/  SEL R0, R0, RZ, P0 ;  /* 0x000000ff00007207 */ /* 0x000fca0000000000 */
[----:B------:R3:W-:Y:S02]  /*1ae20*/  STL [R1+0x8], R0 ;  /* 0x0000080001007387 */ /* 0x0007e40000100800 */
.L_x_3261:
[----:B------:R-:W-:Y:S05]  /*1ae30*/  BSYNC B7 ;  /* 0x0000000000077941 */ /* 0x000fea0003800000 */
.L_x_3259:
        /* <DEDUP_REMOVED lines=10> */
[----:B------:R3:W-:Y:S01]  /*1aee0*/  STL [R1], R0 ;  /* 0x0000000001007387 */ /* 0x0007e20000100800 */
[----:B------:R-:W-:Y:S06]  /*1aef0*/  BAR.ARV 0x4, 0x180 ;  /* 0x0106000000007b1d */ /* 0x000fec0000002000 */
[----:B------:R-:W-:Y:S05]  /*1af00*/  BRA `(.L_x_3367) ;  /* 0x0000000800d87947 */ /* 0x000fea0003800000 */
.L_x_3366:
[----:B------:R-:W3:Y:S01]  /*1af10*/  S2R R6, SR_TID.X ;  /* 0x0000000000067919 */ /* 0x000ee20000002100 */
[----:B------:R-:W-:Y:S01]  /*1af20*/  UMOV UR4, 0xffffffff ;  /* 0xffffffff00047882 */ /* 0x000fe20000000000 */
[----:B---3--:R-:W-:-:S04]  /*1af30*/  LOP3.LUT R6, R6, 0x1f, RZ, 0xc0, !PT ;  /* 0x0000001f06067812 */ /* 0x008fc800078ec0ff */
[----:B------:R-:W-:Y:S01]  /*1af40*/  ISETP.NE.AND P0, PT, R6, 0x1f, PT ;  /* 0x0000001f0600780c */ /* 0x000fe20003f05270 */
[----:B------:R-:W-:-:S12]  /*1af50*/  BRA.DIV UR4, `(.L_x_3368) ;  /* 0x0000002604f87947 */ /* 0x000fd8000b800000 */
[----:B------:R-:W-:Y:S01]  /*1af60*/  IMAD.IADD R0, R19, 0x1, R6 ;  /* 0x0000000113007824 */ /* 0x000fe200078e0206 */
[----:B------:R-:W-:-:S04]  /*1af70*/  ULDC UR4, c[0x0][0xd3c] ;  /* 0x00034f0000047ab9 */ /* 0x000fc80000000800 */
[----:B------:R-:W-:-:S13]  /*1af80*/  ISETP.GE.OR P1, PT, R0, UR4, !P0 ;  /* 0x0000000400007c0c */ /* 0x000fda000c726670 */
[----:B-1----:R-:W1:Y:S02]  /*1af90*/  @!P1 LDC.64 R2, c[0x0][0xd80] ;  /* 0x00036000ff029b82 */ /* 0x002e640000000a00 */
[----:B-1----:R-:W-:-:S06]  /*1afa0*/  @!P1 IMAD.WIDE R2, R0, 0x4, R2 ;  /* 0x0000000400029825 */ /* 0x002fcc00078e0202 */
[----:B------:R1:W3:Y:S01]  /*1afb0*/  @!P1 LDG.E R3, desc[UR38][R2.64] ;  /* 0x0000002602039981 */ /* 0x0002e2000c1e1900 */
[C---:B------:R-:W-:Y:S02]  /*1afc0*/  ISETP.GE.U32.AND P2, PT, R6.reuse, 0x2, PT ;  /* 0x000000020600780c */ /* 0x040fe40003f46070 */
[C---:B------:R-:W-:Y:S01]  /*1afd0*/  ISETP.GE.U32.AND P3, PT, R6.reuse, 0x4, PT ;  /* 0x000000040600780c */ /* 0x040fe20003f66070 */
[----:B------:R-:W-:Y:S01]  /*1afe0*/  SHFL.IDX PT, R0, R16, RZ, 0x1f ;  /* 0x00001fff10007589 */ /* 0x000fe200000e0000 */
[C---:B------:R-:W-:Y:S02]  /*1aff0*/  ISETP.GE.U32.AND P4, PT, R6.reuse, 0x8, PT ;  /* 0x000000080600780c */ /* 0x040fe40003f86070 */
[C---:B------:R-:W-:Y:S01]  /*1b000*/  ISETP.GE.U32.AND P5, PT, R6.reuse, 0x10, PT ;  /* 0x000000100600780c */ /* 0x040fe20003fa6070 */
[----:B------:R-:W-:Y:S01]  /*1b010*/  SHFL.IDX PT, R5, R16, 0x1, 0x1f ;  /* 0x00201f0010057f89 */ /* 0x000fe200000e0000 */
[----:B-1----:R-:W-:Y:S02]  /*1b020*/  IMAD.MOV.U32 R2, RZ, RZ, RZ ;  /* 0x000000ffff027224 */ /* 0x002fe400078e00ff */
[----:B---3--:R-:W-:Y:S01]  /*1b030*/  @!P1 IMAD.MOV.U32 R2, RZ, RZ, R3 ;  /* 0x000000ffff029224 */ /* 0x008fe200078e0003 */
        /* <DEDUP_REMOVED lines=16> */
[----:B------:R1:W3:Y:S02]  /*1b140*/  SHFL.IDX PT, R16, R3, 0x1f, 0x1f ;  /* 0x03e01f0003107f89 */ /* 0x0002e400000e0000 */
.L_x_3437:
[----:B------:R-:W-:Y:S02]  /*1b150*/  ULDC UR4, c[0x0][0xd38] ;  /* 0x00034e0000047ab9 */ /* 0x000fe40000000800 */
[----:B------:R-:W-:-:S04]  /*1b160*/  IMAD.U32 R4, RZ, RZ, UR4 ;  /* 0x00000004ff047e24 */ /* 0x000fc8000f8e00ff */
[----:B---3--:R-:W-:-:S04]  /*1b170*/  IMAD R16, R16, R4, RZ ;  /* 0x0000000410107224 */ /* 0x008fc800078e02ff */
[----:B------:R-:W-:-:S05]  /*1b180*/  IMAD.IADD R5, R5, 0x1, R16 ;  /* 0x0000000105057824 */ /* 0x000fca00078e0210 */
[----:B------:R-:W-:-:S13]  /*1b190*/  ISETP.GT.AND P6, PT, R5, R0, PT ;  /* 0x000000000500720c */ /* 0x000fda0003fc4270 */
[----:B------:R-:W-:Y:S05]  /*1b1a0*/  @P6 BRA `(.L_x_3369) ;  /* 0x00000000009c6947 */ /* 0x000fea0003800000 */
.L_x_3374:
[----:B------:R-:W3:Y:S01]  /*1b1b0*/  LDC R2, c[0x0][0xd3c] ;  /* 0x00034f00ff027b82 */ /* 0x000ee20000000800 */
[----:B------:R-:W-:-:S05]  /*1b1c0*/  VIADD R19, R19, 0x1f ;  /* 0x0000001f13137836 */ /* 0x000fca0000000000 */
[----:B---3--:R-:W-:-:S13]  /*1b1d0*/  ISETP.GE.AND P6, PT, R19, R2, PT ;  /* 0x000000021300720c */ /* 0x008fda0003fc6270 */
[----:B------:R-:W-:Y:S05]  /*1b1e0*/  @P6 BRA `(.L_x_3370) ;  /* 0x0000000400d46947 */ /* 0x000fea0003800000 */
[----:B-1----:R-:W1:Y:S01]  /*1b1f0*/  S2R R3, SR_TID.X ;  /* 0x0000000000037919 */ /* 0x002e620000002100 */
[----:B------:R-:W-:Y:S01]  /*1b200*/  BSSY B0, `(.L_x_3371) ;  /* 0x0000009000007945 */ /* 0x000fe20003800000 */
[----:B-1----:R-:W-:-:S05]  /*1b210*/  LOP3.LUT R3, R3, 0x1f, RZ, 0xc0, !PT ;  /* 0x0000001f03037812 */ /* 0x002fca00078ec0ff */
[----:B------:R-:W-:-:S05]  /*1b220*/  IMAD.IADD R4, R19, 0x1, R3 ;  /* 0x0000000113047824 */ /* 0x000fca00078e0203 */
[----:B------:R-:W-:Y:S01]  /*1b230*/  ISETP.GE.OR P6, PT, R4, R2, !P0 ;  /* 0x000000020400720c */ /* 0x000fe200047c6670 */
[----:B------:R-:W-:-:S12]  /*1b240*/  IMAD.MOV.U32 R2, RZ, RZ, RZ ;  /* 0x000000ffff027224 */ /* 0x000fd800078e00ff */
[----:B------:R-:W-:Y:S05]  /*1b250*/  @P6 BRA `(.L_x_3372) ;  /* 0x00000000000c6947 */ /* 0x000fea0003800000 */
[----:B------:R-:W1:Y:S02]  /*1b260*/  LDC.64 R2, c[0x0][0xd80] ;  /* 0x00036000ff027b82 */ /* 0x000e640000000a00 */
[----:B-1----:R-:W-:-:S06]  /*1b270*/  IMAD.WIDE R2, R4, 0x4, R2 ;  /* 0x0000000404027825 */ /* 0x002fcc00078e0202 */
[----:B------:R1:W5:Y:S02]  /*1b280*/  LDG.E R2, desc[UR38][R2.64] ;  /* 0x0000002602027981 */ /* 0x000364000c1e1900 */
.L_x_3372:
[----:B------:R-:W-:Y:S05]  /*1b290*/  BSYNC B0 ;  /* 0x0000000000007941 */ /* 0x000fea0003800000 */
.L_x_3371:
[----:B------:R-:W-:-:S03]  /*1b2a0*/  UMOV UR4, 0xffffffff ;  /* 0xffffffff00047882 */ /* 0x000fc60000000000 */
[----:B------:R-:W-:Y:S05]  /*1b2b0*/  BRA.DIV UR4, `(.L_x_3373) ;  /* 0x0000002a045c7947 */ /* 0x000fea000b800000 */
[----:B-1---5:R-:W1:Y:S02]  /*1b2c0*/  SHFL.UP PT, R3, R2, 0x1, RZ ;  /* 0x0420000002037989 */ /* 0x022e6400000e00ff */
        /* <DEDUP_REMOVED lines=15> */
.L_x_3445:
[----:B------:R-:W-:Y:S02]  /*1b3c0*/  ULDC UR4, c[0x0][0xd38] ;  /* 0x00034e0000047ab9 */ /* 0x000fe40000000800 */
[----:B------:R-:W-:-:S04]  /*1b3d0*/  IMAD.U32 R4, RZ, RZ, UR4 ;  /* 0x00000004ff047e24 */ /* 0x000fc8000f8e00ff */
[----:B---3--:R-:W-:-:S04]  /*1b3e0*/  IMAD R16, R16, R4, RZ ;  /* 0x0000000410107224 */ /* 0x008fc800078e02ff */
[----:B------:R-:W-:-:S05]  /*1b3f0*/  IMAD.IADD R5, R16, 0x1, R5 ;  /* 0x0000000110057824 */ /* 0x000fca00078e0205 */
[----:B------:R-:W-:-:S13]  /*1b400*/  ISETP.GT.AND P6, PT, R5, R0, PT ;  /* 0x000000000500720c */ /* 0x000fda0003fc4270 */
[----:B------:R-:W-:Y:S05]  /*1b410*/  @!P6 BRA `(.L_x_3374) ;  /* 0xfffffffc0064e947 */ /* 0x000fea000383ffff */
.L_x_3369:
[----:B------:R-:W-:Y:S01]  /*1b420*/  IMAD.IADD R16, R5, 0x1, -R16 ;  /* 0x0000000105107824 */ /* 0x000fe200078e0a10 */
[----:B------:R-:W-:-:S03]  /*1b430*/  UMOV UR4, 0xffffffff ;  /* 0xffffffff00047882 */ /* 0x000fc60000000000 */
[----:B------:R-:W-:-:S05]  /*1b440*/  IMAD R5, R3, R4, R16 ;  /* 0x0000000403057224 */ /* 0x000fca00078e0210 */
[----:B------:R-:W-:Y:S01]  /*1b450*/  ISETP.GT.AND P6, PT, R5, R0, PT ;  /* 0x000000000500720c */ /* 0x000fe20003fc4270 */
[----:B------:R-:W-:-:S12]  /*1b460*/  BRA.DIV UR4, `(.L_x_3375) ;  /* 0x0000002a04c87947 */ /* 0x000fd8000b800000 */
[----:B------:R-:W-:-:S04]  /*1b470*/  VOTE.ANY R5, PT, !P6 ;  /* 0x0000000000057806 */ /* 0x000fc800070e0100 */
[----:B------:R-:W3:Y:S02]  /*1b480*/  POPC R6, R5 ;  /* 0x0000000500067309 */ /* 0x000ee40000000000 */
[----:B---3--:R3:W4:Y:S02]  /*1b490*/  SHFL.IDX PT, R17, R2, R6, 0x1f ;  /* 0x00001f0602117589 */ /* 0x00872400000e0000 */
.L_x_3449:
[----:B------:R-:W-:Y:S01]  /*1b4a0*/  ISETP.NE.AND P0, PT, R5, RZ, PT ;  /* 0x000000ff0500720c */ /* 0x000fe20003f05270 */
[----:B------:R-:W-:-:S12]  /*1b4b0*/  IMAD.MOV.U32 R5, RZ, RZ, RZ ;  /* 0x000000ffff057224 */ /* 0x000fd800078e00ff */
[----:B------:R-:W-:Y:S05]  /*1b4c0*/  @!P0 BRA `(.L_x_3376) ;  /* 0x0000000000148947 */ /* 0x000fea0003800000 */
[----:B------:R-:W-:Y:S01]  /*1b4d0*/  UMOV UR4, 0xffffffff ;  /* 0xffffffff00047882 */ /* 0x000fe20000000000 */
[----:B------:R-:W-:Y:S02]  /*1b4e0*/  VIADD R12, R6, 0xffffffff ;  /* 0xffffffff060c7836 */ /* 0x000fe40000000000 */
[----:B------:R-:W-:Y:S05]  /*1b4f0*/  BRA.DIV UR4, `(.L_x_3377) ;  /* 0x0000002a04ec7947 */ /* 0x000fea000b800000 */
[----:B-1----:R1:W0:Y:S02]  /*1b500*/  SHFL.IDX PT, R3, R3, R12, 0x1f ;  /* 0x00001f0c03037589 */ /* 0x00222400000e0000 */
.L_x_3452:
[----:B0-----:R-:W-:-:S07]  /*1b510*/  IMAD.MOV.U32 R5, RZ, RZ, R3 ;  /* 0x000000ffff057224 */ /* 0x001fce00078e0003 */
.L_x_3376:
[----:B-1-3--:R-:W1:Y:S01]  /*1b520*/  LDC.64 R2, c[0x0][0xd90] ;  /* 0x00036400ff027b82 */ /* 0x00ae620000000a00 */
[----:B------:R-:W-:-:S04]  /*1b530*/  IMAD.IADD R19, R6, 0x1, R19 ;  /* 0x0000000106137824 */ /* 0x000fc800078e0213 */
[----:B-1----:R-:W-:-:S05]  /*1b540*/  IMAD.WIDE R2, R19, 0x4, R2 ;  /* 0x0000000413027825 */ /* 0x002fca00078e0202 */
[----:B0-2---:R-:W4:Y:S01]  /*1b550*/  LDG.E R7, desc[UR38][R2.64] ;  /* 0x0000002602077981 */ /* 0x005f22000c1e1900 */
[----:B------:R-:W-:-:S04]  /*1b560*/  IMAD R16, R5, R4, R16 ;  /* 0x0000000405107224 */ /* 0x000fc800078e0210 */
[----:B------:R-:W-:Y:S02]  /*1b570*/  IMAD.IADD R0, R0, 0x1, -R16 ;  /* 0x0000000100007824 */ /* 0x000fe400078e0a10 */
[----:B----4-:R-:W-:-:S05]  /*1b580*/  IMAD R6, R17, R7, RZ ;  /* 0x0000000711067224 */ /* 0x010fca00078e02ff */
        /* <DEDUP_REMOVED lines=48> */
[C---:B------:R-:W-:Y:S01]  /*1b890*/  LOP3.LUT R3, R0.reuse, R4, RZ, 0x3c, !PT ;  /* 0x0000000400037212 */ /* 0x040fe200078e3cff */
[----:B------:R-:W-:-:S03]  /*1b8a0*/  IMAD.IADD R0, R0, 0x1, R5 ;  /* 0x0000000100007824 */ /* 0x000fc600078e0205 */
[----:B------:R-:W-:-:S07]  /*1b8b0*/  ISETP.GE.AND P2, PT, R3, RZ, PT ;  /* 0x000000ff0300720c */ /* 0x000fce0003f46270 */
        /* <DEDUP_REMOVED lines=8> */
.L_x_3370:
[----:B------:R-:W-:Y:S01]  /*1b940*/  UMOV UR4, URZ ;  /* 0x0000003f00047c82 */ /* 0x000fe20008000000 */
[----:B------:R-:W-:Y:S01]  /*1b950*/  UMOV UR5, URZ ;  /* 0x0000003f00057c82 */ /* 0x000fe20008000000 */
[----:B------:R-:W-:Y:S01]  /*1b960*/  ULDC UR6, c[0x0][0xd3c] ;  /* 0x00034f0000067ab9 */ /* 0x000fe20000000800 */
[----:B------:R-:W-:Y:S02]  /*1b970*/  IMAD.MOV.U32 R16, RZ, RZ, R0 ;  /* 0x000000ffff107224 */ /* 0x000fe400078e0000 */
[----:B------:R-:W-:Y:S02]  /*1b980*/  IMAD.U32 R17, RZ, RZ, UR4 ;  /* 0x00000004ff117e24 */ /* 0x000fe4000f8e00ff */
[----:B------:R-:W-:Y:S02]  /*1b990*/  IMAD.U32 R18, RZ, RZ, UR5 ;  /* 0x00000005ff127e24 */ /* 0x000fe4000f8e00ff */
[----:B------:R-:W-:-:S07]  /*1b9a0*/  IMAD.U32 R19, RZ, RZ, UR6 ;  /* 0x00000006ff137e24 */ /* 0x000fce000f8e00ff */
.L_x_3378:
[----:B-1----:R1:W3:Y:S01]  /*1b9b0*/  LDL R3, [R1] ;  /* 0x0000000001037983 */ /* 0x0022e20000100800 */
[----:B------:R-:W4:Y:S01]  /*1b9c0*/  S2R R0, SR_TID.X ;  /* 0x0000000000007919 */ /* 0x000f220000002100 */
[----:B------:R-:W-:Y:S05]  /*1b9d0*/  WARPSYNC.ALL ;  /* 0x0000000000007948 */ /* 0x000fea0003800000 */
[----:B----4-:R-:W-:Y:S01]  /*1b9e0*/  LOP3.LUT R0, R0, 0x1f, RZ, 0xc0, !PT ;  /* 0x0000001f00007812 */ /* 0x010fe200078ec0ff */
[----:B------:R-:W-:Y:S03]  /*1b9f0*/  BAR.SYNC.DEFER_BLOCKING 0x4, 0x180 ;  /* 0x0106000000007b1d */ /* 0x000fe60000010000 */
[----:B------:R-:W-:-:S13]  /*1ba00*/  ISETP.NE.AND P0, PT, R0, RZ, PT ;  /* 0x000000ff0000720c */ /* 0x000fda0003f05270 */
[----:B------:R-:W3:Y:S01]  /*1ba10*/  @!P0 S2R R0, SR_CgaCtaId ;  /* 0x0000000000008919 */ /* 0x000ee20000008800 */
[----:B------:R-:W-:-:S04]  /*1ba20*/  @!P0 MOV R2, 0x400 ;  /* 0x0000040000028802 */ /* 0x000fc80000000f00 */
[----:B---3--:R-:W-:-:S05]  /*1ba30*/  @!P0 LEA R3, R0, R2, 0x18 ;  /* 0x0000000200038211 */ /* 0x008fca00078ec0ff */
[----:B------:R1:W-:Y:S04]  /*1ba40*/  @!P0 STS.128 [R3+0x388d0], R16 ;  /* 0x0388d01003008388 */ /* 0x0003e80000000c00 */
[----:B------:R1:W-:Y:S01]  /*1ba50*/  @!P0 STL [R1], R3 ;  /* 0x0000000301008387 */ /* 0x0003e20000100800 */
[----:B------:R-:W-:Y:S06]  /*1ba60*/  BAR.ARV 0x5, 0x180 ;  /* 0x0146000000007b1d */ /* 0x000fec0000002000 */
.L_x_3367:
[----:B------:R-:W-:Y:S02]  /*1ba70*/  ULDC UR4, c[0x0][0xd3c] ;  /* 0x00034f0000047ab9 */ /* 0x000fe40000000800 */
[----:B----4-:R-:W-:-:S13]  /*1ba80*/  ISETP.GE.AND P0, PT, R19, UR4, PT ;  /* 0x0000000413007c0c */ /* 0x010fda000bf06270 */
[----:B------:R-:W-:Y:S05]  /*1ba90*/  @!P0 BRA `(.L_x_3379) ;  /* 0xffffff8c00748947 */ /* 0x000fea000383ffff */
[----:B------:R-:W-:Y:S05]  /*1baa0*/  BSYNC B8 ;  /* 0x0000000000087941 */ /* 0x000fea0003800000 */
.L_x_3247:
        /* <DEDUP_REMOVED lines=12> */
.L_x_3453:
[----:B------:R-:W-:Y:S05]  /*1bb70*/  BSYNC B0 ;  /* 0x0000000000007941 */ /* 0x000fea0003800000 */
.L_x_3380:
[----:B------:R-:W-:-:S03]  /*1bb80*/  UMOV UR4, 0xffffffff ;  /* 0xffffffff00047882 */ /* 0x000fc60000000000 */
[----:B------:R-:W-:Y:S05]  /*1bb90*/  BRA.DIV UR4, `(.L_x_3382) ;  /* 0x0000002604807947 */ /* 0x000fea000b800000 */
[----:B------:R-:W1:Y:S02]  /*1bba0*/  S2R R2, SR_TID.X ;  /* 0x0000000000027919 */ /* 0x000e640000002100 */
[----:B-1----:R-:W-:-:S04]  /*1bbb0*/  SHF.R.U32.HI R2, RZ, 0x5, R2 ;  /* 0x00000005ff027819 */ /* 0x002fc80000011602 */
[----:B------:R-:W-:-:S05]  /*1bbc0*/  LOP3.LUT R2, R2, 0x3, RZ, 0xc0, !PT ;  /* 0x0000000302027812 */ /* 0x000fca00078ec0ff */
[----:B------:R1:W3:Y:S02]  /*1bbd0*/  SHFL.IDX PT, R14, R2, RZ, 0x1f ;  /* 0x00001fff020e7589 */ /* 0x0002e400000e0000 */
.L_x_3456:
[----:B---3--:R-:W-:Y:S01]  /*1bbe0*/  ISETP.NE.AND P0, PT, R14, RZ, PT ;  /* 0x000000ff0e00720c */ /* 0x008fe20003f05270 */
[----:B------:R-:W-:-:S12]  /*1bbf0*/  BSSY B0, `(.L_x_3383) ;  /* 0x0000027000007945 */ /* 0x000fd80003800000 */
[----:B------:R-:W-:Y:S05]  /*1bc00*/  @P0 BRA `(.L_x_3384) ;  /* 0x0000000000940947 */ /* 0x000fea0003800000 */
[----:B------:R-:W-:-:S03]  /*1bc10*/  UMOV UR4, 0xffffffff ;  /* 0xffffffff00047882 */ /* 0x000fc60000000000 */
[----:B------:R-:W-:Y:S05]  /*1bc20*/  BRA.DIV UR4, `(.L_x_3385) ;  /* 0x0000002604907947 */ /* 0x000fea000b800000 */
[----:B------:R-:W-:-:S13]  /*1bc30*/  ELECT P6, URZ, PT ;  /* 0x00000000003f782f */ /* 0x000fda00038c0000 */
.L_x_3459:
[----:B------:R-:W-:Y:S05]  /*1bc40*/  @!P6 BRA `(.L_x_3384) ;  /* 0x000000000084e947 */ /* 0x000fea0003800000 */
[----:B-1----:R-:W3:Y:S02]  /*1bc50*/  LDL.LU R2, [R1+0x64] ;  /* 0x0000640001027983 */ /* 0x002ee40000300800 */
[----:B---3--:R-:W-:-:S04]  /*1bc60*/  LOP3.LUT R2, R2, 0x2, RZ, 0xfc, !PT ;  /* 0x0000000202027812 */ /* 0x008fc800078efcff */
[----:B------:R-:W-:-:S13]  /*1bc70*/  ISETP.NE.AND P2, PT, R2, 0x3, PT ;  /* 0x000000030200780c */ /* 0x000fda0003f45270 */
[----:B------:R-:W-:Y:S05]  /*1bc80*/  @!P2 BRA `(.L_x_3386) ;  /* 0x000000000004a947 */ /* 0x000fea0003800000 */
[----:B------:R-:W-:Y:S01]  /*1bc90*/  BPT.TRAP 0x1 ;  /* 0x000000040000795c */ /* 0x000fe20000300000 */
.L_x_3386:
[----:B0-----:R-:W3:Y:S04]  /*1bca0*/  LDL R3, [R1+0x8] ;  /* 0x0000080001037983 */ /* 0x001ee80000100800 */
[----:B--2---:R-:W2:Y:S01]  /*1bcb0*/  LDL.LU R7, [R1+0x14] ;  /* 0x0000140001077983 */ /* 0x004ea20000300800 */
[----:B------:R-:W-:-:S04]  /*1bcc0*/  VIADD R2, R0, 0x38840 ;  /* 0x0003884000027836 */ /* 0x000fc80000000000 */
[C---:B---3--:R-:W-:Y:S02]  /*1bcd0*/  IMAD R6, R3.reuse, 0x8, R2 ;  /* 0x0000000803067824 */ /* 0x048fe400078e0202 */
[----:B------:R-:W-:Y:S01]  /*1bce0*/  VIADD R3, R3, 0x1 ;  /* 0x0000000103037836 */ /* 0x000fe20000000000 */
[----:B--2---:R-:W-:-:S04]  /*1bcf0*/  SHF.L.U32 R5, R7, 0x1f, RZ ;  /* 0x0000001f07057819 */ /* 0x004fc800000006ff */
        /* <DEDUP_REMOVED lines=8> */
.L_x_3460:
[----:B------:R-:W1:Y:S02]  /*1bd80*/  SYNCS.PHASECHK.TRANS64.TRYWAIT P0, [R7+URZ], R2 ;  /* 0x00000002070075a7 */ /* 0x000e64000800017f */
[----:B-1----:R-:W-:Y:S05]  /*1bd90*/  @!P0 BRA `(.L_x_3388) ;  /* 0x0000002400688947 */ /* 0x002fea0003800000 */
.L_x_3461:
[----:B------:R-:W-:Y:S05]  /*1bda0*/  @!P2 BRA `(.L_x_3389) ;  /* 0x000000000004a947 */ /* 0x000fea0003800000 */
[----:B------:R-:W-:Y:S01]  /*1bdb0*/  BPT.TRAP 0x1 ;  /* 0x000000040000795c */ /* 0x000fe20000300000 */
.L_x_3389:
[----:B------:R-:W2:Y:S01]  /*1bdc0*/  LDL.LU R4, [R1+0x8] ;  /* 0x0000080001047983 */ /* 0x000ea20000300800 */
[----:B------:R-:W-:-:S04]  /*1bdd0*/  VIADD R0, R0, 0x38860 ;  /* 0x0003886000007836 */ /* 0x000fc80000000000 */
[----:B--2---:R-:W-:-:S04]  /*1bde0*/  IMAD R4, R4, 0x8, R0 ;  /* 0x0000000804047824 */ /* 0x004fc800078e0200 */
[----:B------:R-:W2:Y:S02]  /*1bdf0*/  SYNCS.PHASECHK.TRANS64.TRYWAIT P0, [R4+URZ], R5 ;  /* 0x00000005040075a7 */ /* 0x000ea4000800017f */
[----:B--2---:R-:W-:Y:S05]  /*1be00*/  @!P0 BRA `(.L_x_3390) ;  /* 0x0000002400608947 */ /* 0x004fea0003800000 */
.L_x_3462:
[----:B------:R-:W-:-:S07]  /*1be10*/  IMAD R3, R3, 0x8, R0 ;  /* 0x0000000803037824 */ /* 0x000fce00078e0200 */
.L_x_3391:
[----:B---3--:R3:W4:Y:S02]  /*1be20*/  SYNCS.PHASECHK.TRANS64.TRYWAIT P0, [R3+URZ], R2 ;  /* 0x00000002030075a7 */ /* 0x008724000800017f */
[----:B----4-:R-:W-:Y:S05]  /*1be30*/  @!P0 NANOSLEEP.SYNCS 0x989680 ;  /* 0x009896800000895d */ /* 0x010fea0003900000 */
[----:B------:R-:W4:Y:S02]  /*1be40*/  @!P0 SYNCS.PHASECHK.TRANS64 P0, [R3+URZ], R2 ;  /* 0x00000002030085a7 */ /* 0x000f24000800007f */
[----:B----4-:R-:W-:Y:S05]  /*1be50*/  @!P0 BRA `(.L_x_3391) ;  /* 0xfffffffc00f08947 */ /* 0x010fea000383ffff */
.L_x_3384:
[----:B------:R-:W-:Y:S05]  /*1be60*/  BSYNC B0 ;  /* 0x0000000000007941 */ /* 0x000fea0003800000 */
.L_x_3383:
[----:B------:R-:W-:Y:S05]  /*1be70*/  EXIT ;  /* 0x000000000000794d */ /* 0x000fea0003800000 */
.L_x_3155:
[----:B0-----:R-:W-:-:S04]  /*1be80*/  IMAD.U32 R3, RZ, RZ, UR37 ;  /* 0x00000025ff037e24 */ /* 0x001fc8000f8e00ff */
[----:B------:R0:W1:Y:S03]  /*1be90*/  SYNCS.PHASECHK.TRANS64.TRYWAIT P1, [R3+URZ+0x38800], R4 ;  /* 0x03880004030075a7 */ /* 0x000066000802017f */
[----:B-1----:R-:W-:Y:S05]  /*1bea0*/  @!P1 NANOSLEEP.SYNCS 0x989680 ;  /* 0x009896800000995d */ /* 0x002fea0003900000 */
[----:B------:R-:W1:Y:S02]  /*1beb0*/  @!P1 SYNCS.PHASECHK.TRANS64 P1, [R3+URZ+0x38800], R4 ;  /* 0x03880004030095a7 */ /* 0x000e64000802007f */
[----:B-1----:R-:W-:Y:S05]  /*1bec0*/  @!P1 BRA `(.L_x_3155) ;  /* 0xfffffffc00ec9947 */ /* 0x002fea000383ffff */
[----:B------:R-:W-:Y:S05]  /*1bed0*/  BRA `(.L_x_3392) ;  /* 0xfffffe7c00f07947 */ /* 0x000fea000383ffff */
.L_x_3159:
[----:B-1----:R1:W2:Y:S02]  /*1bee0*/  SYNCS.PHASECHK.TRANS64.TRYWAIT P1, [R3+URZ+0x38830], R6 ;  /* 0x03883006030075a7 */ /* 0x0022a4000802017f */
[----:B--2---:R-:W-:Y:S05]  /*1bef0*/  @!P1 NANOSLEEP.SYNCS 0x989680 ;  /* 0x009896800000995d */ /* 0x004fea0003900000 */
[----:B------:R-:W2:Y:S02]  /*1bf00*/  @!P1 SYNCS.PHASECHK.TRANS64 P1, [R3+URZ+0x38830], R6 ;  /* 0x03883006030095a7 */ /* 0x000ea4000802007f */
[----:B--2---:R-:W-:Y:S05]  /*1bf10*/  @!P1 BRA `(.L_x_3159) ;  /* 0xfffffffc00f09947 */ /* 0x004fea000383ffff */
[----:B------:R-:W-:Y:S05]  /*1bf20*/  BRA `(.L_x_3158) ;  /* 0xfffffe8000087947 */ /* 0x000fea000383ffff */
.L_x_3160:
[----:B--2---:R-:W-:-:S04]  /*1bf30*/  IMAD.U32 R5, RZ, RZ, UR37 ;  /* 0x00000025ff057e24 */ /* 0x004fc8000f8e00ff */
[----:B------:R2:W3:Y:S03]  /*1bf40*/  SYNCS.PHASECHK.TRANS64.TRYWAIT P1, [R5+URZ+0x38810], R4 ;  /* 0x03881004050075a7 */ /* 0x0004e6000802017f */
[----:B---3--:R-:W-:Y:S05]  /*1bf50*/  @!P1 NANOSLEEP.SYNCS 0x989680 ;  /* 0x009896800000995d */ /* 0x008fea0003900000 */
[----:B------:R-:W3:Y:S02]  /*1bf60*/  @!P1 SYNCS.PHASECHK.TRANS64 P1, [R5+URZ+0x38810], R4 ;  /* 0x03881004050095a7 */ /* 0x000ee4000802007f */
[----:B---3--:R-:W-:Y:S05]  /*1bf70*/  @!P1 BRA `(.L_x_3160) ;  /* 0xfffffffc00ec9947 */ /* 0x008fea000383ffff */
[----:B------:R-:W-:Y:S05]  /*1bf80*/  BRA `(.L_x_3393) ;  /* 0xfffffe8000907947 */ /* 0x000fea000383ffff */
.L_x_3164:
[----:B----4-:R4:W0:Y:S02]  /*1bf90*/  SYNCS.PHASECHK.TRANS64.TRYWAIT P1, [R3+URZ+0x38850], R6 ;  /* 0x03885006030075a7 */ /* 0x010824000802017f */
[----:B0-----:R-:W-:Y:S05]  /*1bfa0*/  @!P1 NANOSLEEP.SYNCS 0x989680 ;  /* 0x009896800000995d */ /* 0x001fea0003900000 */
[----:B------:R-:W0:Y:S02]  /*1bfb0*/  @!P1 SYNCS.PHASECHK.TRANS64 P1, [R3+URZ+0x38850], R6 ;  /* 0x03885006030095a7 */ /* 0x000e24000802007f */
[----:B0-----:R-:W-:Y:S05]  /*1bfc0*/  @!P1 BRA `(.L_x_3164) ;  /* 0xfffffffc00f09947 */ /* 0x001fea000383ffff */
[----:B------:R-:W-:Y:S05]  /*1bfd0*/  BRA `(.L_x_3163) ;  /* 0xfffffe80009c7947 */ /* 0x000fea000383ffff */
.L_x_3180:
[----:B-1----:R-:W-:-:S04]  /*1bfe0*/  IMAD.U32 R9, RZ, RZ, UR5 ;  /* 0x00000005ff097e24 */ /* 0x002fc8000f8e00ff */
[----:B------:R1:W2:Y:S03]  /*1bff0*/  SYNCS.PHASECHK.TRANS64.TRYWAIT P2, [R9+URZ+0x38830], R8 ;  /* 0x03883008090075a7 */ /* 0x0002a6000804017f */
[----:B--2---:R-:W-:Y:S05]  /*1c000*/  @!P2 NANOSLEEP.SYNCS 0x989680 ;  /* 0x009896800000a95d */ /* 0x004fea0003900000 */
[----:B------:R-:W2:Y:S02]  /*1c010*/  @!P2 SYNCS.PHASECHK.TRANS64 P2, [R9+URZ+0x38830], R8 ;  /* 0x038830080900a5a7 */ /* 0x000ea4000804007f */
[----:B--2---:R-:W-:Y:S05]  /*1c020*/  @!P2 BRA `(.L_x_3180) ;  /* 0xfffffffc00eca947 */ /* 0x004fea000383ffff */
[----:B------:R-:W-:Y:S05]  /*1c030*/  BRA `(.L_x_3179) ;  /* 0xfffffeb0000c7947 */ /* 0x000fea000383ffff */
.L_x_3184:
[----:B-1----:R-:W-:-:S04]  /*1c040*/  IMAD.U32 R9, RZ, RZ, UR5 ;  /* 0x00000005ff097e24 */ /* 0x002fc8000f8e00ff */
[----:B------:R1:W3:Y:S03]  /*1c050*/  SYNCS.PHASECHK.TRANS64.TRYWAIT P2, [R9+URZ+0x38850], R8 ;  /* 0x03885008090075a7 */ /* 0x0002e6000804017f */
[----:B---3--:R-:W-:Y:S05]  /*1c060*/  @!P2 NANOSLEEP.SYNCS 0x989680 ;  /* 0x009896800000a95d */ /* 0x008fea0003900000 */
[----:B------:R-:W3:Y:S02]  /*1c070*/  @!P2 SYNCS.PHASECHK.TRANS64 P2, [R9+URZ+0x38850], R8 ;  /* 0x038850080900a5a7 */ /* 0x000ee4000804007f */
[----:B---3--:R-:W-:Y:S05]  /*1c080*/  @!P2 BRA `(.L_x_3184) ;  /* 0xfffffffc00eca947 */ /* 0x008fea000383ffff */
[----:B------:R-:W-:Y:S05]  /*1c090*/  BRA `(.L_x_3183) ;  /* 0xfffffeb000687947 */ /* 0x000fea000383ffff */
.L_x_3201:
[----:B-1----:R-:W-:-:S04]  /*1c0a0*/  IMAD.U32 R6, RZ, RZ, UR5 ;  /* 0x00000005ff067e24 */ /* 0x002fc8000f8e00ff */
[----:B------:R1:W2:Y:S03]  /*1c0b0*/  SYNCS.PHASECHK.TRANS64.TRYWAIT P3, [R6+URZ+0x38830], R5 ;  /* 0x03883005060075a7 */ /* 0x0002a6000806017f */
[----:B--2---:R-:W-:Y:S05]  /*1c0c0*/  @!P3 NANOSLEEP.SYNCS 0x989680 ;  /* 0x009896800000b95d */ /* 0x004fea0003900000 */
[----:B------:R-:W2:Y:S02]  /*1c0d0*/  @!P3 SYNCS.PHASECHK.TRANS64 P3, [R6+URZ+0x38830], R5 ;  /* 0x038830050600b5a7 */ /* 0x000ea4000806007f */
[----:B--2---:R-:W-:Y:S05]  /*1c0e0*/  @!P3 BRA `(.L_x_3201) ;  /* 0xfffffffc00ecb947 */ /* 0x004fea000383ffff */
[----:B------:R-:W-:Y:S05]  /*1c0f0*/  BRA `(.L_x_3200) ;  /* 0xfffffee400747947 */ /* 0x000fea000383ffff */
.L_x_3205:
[----:B-1----:R-:W-:-:S04]  /*1c100*/  IMAD.U32 R6, RZ, RZ, UR5 ;  /* 0x00000005ff067e24 */ /* 0x002fc8000f8e00ff */
[----:B------:R1:W3:Y:S03]  /*1c110*/  SYNCS.PHASECHK.TRANS64.TRYWAIT P3, [R6+URZ+0x38850], R5 ;  /* 0x03885005060075a7 */ /* 0x0002e6000806017f */
[----:B---3--:R-:W-:Y:S05]  /*1c120*/  @!P3 NANOSLEEP.SYNCS 0x989680 ;  /* 0x009896800000b95d */ /* 0x008fea0003900000 */
[----:B------:R-:W3:Y:S02]  /*1c130*/  @!P3 SYNCS.PHASECHK.TRANS64 P3, [R6+URZ+0x38850], R5 ;  /* 0x038850050600b5a7 */ /* 0x000ee4000806007f */
[----:B---3--:R-:W-:Y:S05]  /*1c140*/  @!P3 BRA `(.L_x_3205) ;  /* 0xfffffffc00ecb947 */ /* 0x008fea000383ffff */
[----:B------:R-:W-:Y:S05]  /*1c150*/  BRA `(.L_x_3204) ;  /* 0xfffffee400d07947 */ /* 0x000fea000383ffff */
.L_x_3211:
[----:B--2---:R-:W-:-:S04]  /*1c160*/  IMAD.U32 R8, RZ, RZ, UR5 ;  /* 0x00000005ff087e24 */ /* 0x004fc8000f8e00ff */
[----:B------:R2:W3:Y:S03]  /*1c170*/  SYNCS.PHASECHK.TRANS64.TRYWAIT P2, [R8+URZ+0x38830], R5 ;  /* 0x03883005080075a7 */ /* 0x0004e6000804017f */
[----:B---3--:R-:W-:Y:S05]  /*1c180*/  @!P2 NANOSLEEP.SYNCS 0x989680 ;  /* 0x009896800000a95d */ /* 0x008fea0003900000 */
[----:B------:R-:W3:Y:S02]  /*1c190*/  @!P2 SYNCS.PHASECHK.TRANS64 P2, [R8+URZ+0x38830], R5 ;  /* 0x038830050800a5a7 */ /* 0x000ee4000804007f */
[----:B---3--:R-:W-:Y:S05]  /*1c1a0*/  @!P2 BRA `(.L_x_3211) ;  /* 0xfffffffc00eca947 */ /* 0x008fea000383ffff */
[----:B------:R-:W-:Y:S05]  /*1c1b0*/  BRA `(.L_x_3210) ;  /* 0xffffff0c00847947 */ /* 0x000fea000383ffff */
.L_x_3215:
[----:B--2---:R-:W-:-:S04]  /*1c1c0*/  IMAD.U32 R8, RZ, RZ, UR5 ;  /* 0x00000005ff087e24 */ /* 0x004fc8000f8e00ff */
[----:B------:R2:W3:Y:S03]  /*1c1d0*/  SYNCS.PHASECHK.TRANS64.TRYWAIT P2, [R8+URZ+0x38850], R5 ;  /* 0x03885005080075a7 */ /* 0x0004e6000804017f */
[----:B---3--:R-:W-:Y:S05]  /*1c1e0*/  @!P2 NANOSLEEP.SYNCS 0x989680 ;  /* 0x009896800000a95d */ /* 0x008fea0003900000 */
[----:B------:R-:W3:Y:S02]  /*1c1f0*/  @!P2 SYNCS.PHASECHK.TRANS64 P2, [R8+URZ+0x38850], R5 ;  /* 0x038850050800a5a7 */ /* 0x000ee4000804007f */
[----:B---3--:R-:W-:Y:S05]  /*1c200*/  @!P2 BRA `(.L_x_3215) ;  /* 0xfffffffc00eca947 */ /* 0x008fea000383ffff */
[----:B------:R-:W-:Y:S05]  /*1c210*/  BRA `(.L_x_3214) ;  /* 0xffffff0c00e07947 */ /* 0x000fea000383ffff */
.L_x_3267:
        /* <DEDUP_REMOVED lines=11> */
.L_x_3395:
[----:B------:R-:W-:Y:S05]  /*1c2d0*/  BSYNC B0 ;  /* 0x0000000000007941 */ /* 0x000fea0003800000 */
.L_x_3394:
[----:B------:R-:W-:Y:S05]  /*1c2e0*/  BRA `(.L_x_3396) ;  /* 0xffffff9400107947 */ /* 0x000fea000383ffff */
.L_x_3269:
[----:B------:R-:W-:Y:S01]  /*1c2f0*/  BSSY B0, `(.L_x_3397) ;  /* 0x0000006000007945 */ /* 0x000fe20003800000 */
[----:B------:R-:W-:-:S07]  /*1c300*/  IMAD.MOV.U32 R15, RZ, RZ, -0x1 ;  /* 0xffffffffff0f7424 */ /* 0x000fce00078e00ff */
[----:B012-4-:R-:W-:Y:S05]  /*1c310*/  WARPSYNC.COLLECTIVE R15, `(.L_x_3398) ;  /* 0x000000000f0c7348 */ /* 0x017fea0003c00000 */
[----:B------:R-:W-:Y:S02]  /*1c320*/  ELECT P6, UR62, PT ;  /* 0x00000000003e782f */ /* 0x000fe400038c0000 */
[----:B------:R-:W-:Y:S01]  /*1c330*/  MOV R14, UR62 ;  /* 0x0000003e000e7c02 */ /* 0x000fe20008000f00 */
[----:B012-4-:R-:W-:Y:S10]  /*1c340*/  ENDCOLLECTIVE ;  /* 0x000000000000791b */ /* 0x017ff40003800000 */
.L_x_3398:
[----:B------:R-:W-:Y:S05]  /*1c350*/  BSYNC B0 ;  /* 0x0000000000007941 */ /* 0x000fea0003800000 */
.L_x_3397:
[----:B------:R-:W-:Y:S05]  /*1c360*/  BRA `(.L_x_3399) ;  /* 0xffffff94001c7947 */ /* 0x000fea000383ffff */
.L_x_3271:
[----:B--2---:R2:W3:Y:S02]  /*1c370*/  SYNCS.PHASECHK.TRANS64.TRYWAIT P0, [R0+URZ+0x38840], R2 ;  /* 0x03884002000075a7 */ /* 0x0044e4000800017f */
[----:B---3--:R-:W-:Y:S05]  /*1c380*/  @!P0 NANOSLEEP.SYNCS 0x989680 ;  /* 0x009896800000895d */ /* 0x008fea0003900000 */
[----:B------:R-:W3:Y:S02]  /*1c390*/  @!P0 SYNCS.PHASECHK.TRANS64 P0, [R0+URZ+0x38840], R2 ;  /* 0x03884002000085a7 */ /* 0x000ee4000800007f */
[----:B---3--:R-:W-:Y:S05]  /*1c3a0*/  @!P0 BRA `(.L_x_3271) ;  /* 0xfffffffc00f08947 */ /* 0x008fea000383ffff */
[----:B------:R-:W-:Y:S05]  /*1c3b0*/  BRA `(.L_x_3400) ;  /* 0xffffff9400847947 */ /* 0x000fea000383ffff */
.L_x_3275:
[----:B------:R0:W5:Y:S01]  /*1c3c0*/  LDL R0, [R1+0x34] ;  /* 0x0000340001007983 */ /* 0x0001620000100800 */
[----:B------:R-:W-:Y:S02]  /*1c3d0*/  IMAD.MOV.U32 R6, RZ, RZ, R11 ;  /* 0x000000ffff067224 */ /* 0x000fe400078e000b */
[----:B------:R-:W-:Y:S02]  /*1c3e0*/  IMAD.MOV.U32 R13, RZ, RZ, R2 ;  /* 0x000000ffff0d7224 */ /* 0x000fe400078e0002 */
[----:B------:R-:W-:Y:S02]  /*1c3f0*/  IMAD.MOV.U32 R12, RZ, RZ, RZ ;  /* 0x000000ffff0c7224 */ /* 0x000fe400078e00ff */
[----:B------:R-:W-:Y:S02]  /*1c400*/  IMAD.MOV.U32 R11, RZ, RZ, 0x181f ;  /* 0x0000181fff0b7424 */ /* 0x000fe400078e00ff */
[----:B------:R-:W-:Y:S02]  /*1c410*/  IMAD.MOV.U32 R15, RZ, RZ, -0x1 ;  /* 0xffffffffff0f7424 */ /* 0x000fe400078e00ff */
[----:B0-----:R-:W-:-:S07]  /*1c420*/  IMAD.IADD R8, R8, 0x1, R6 ;  /* 0x0000000108087824 */ /* 0x001fce00078e0206 */
[----:B-----5:R-:W-:Y:S05]  /*1c430*/  WARPSYNC.COLLECTIVE R15, `(.L_x_3401) ;  /* 0x000000000f087348 */ /* 0x020fea0003c00000 */
[----:B------:R0:W1:Y:S02]  /*1c440*/  SHFL.IDX P6, R14, R13, R12, R11 ;  /* 0x0000000c0d0e7389 */ /* 0x00006400000c000b */
[----:B01---5:R-:W-:Y:S01]  /*1c450*/  ENDCOLLECTIVE ;  /* 0x000000000000791b */ /* 0x023fe20003800000 */
.L_x_3401:
[----:B------:R0:W-:Y:S01]  /*1c460*/  STL [R1+0x38], R8 ;  /* 0x0000380801007387 */ /* 0x0001e20000100800 */
[----:B------:R-:W-:Y:S02]  /*1c470*/  IMAD.MOV.U32 R13, RZ, RZ, R3 ;  /* 0x000000ffff0d7224 */ /* 0x000fe400078e0003 */
[----:B------:R-:W-:-:S07]  /*1c480*/  IMAD.MOV.U32 R4, RZ, RZ, R14 ;  /* 0x000000ffff047224 */ /* 0x000fce00078e000e */
[----:B0-----:R-:W-:Y:S05]  /*1c490*/  WARPSYNC.COLLECTIVE R15, `(.L_x_3402) ;  /* 0x000000000f087348 */ /* 0x001fea0003c00000 */
[----:B------:R1:W2:Y:S02]  /*1c4a0*/  SHFL.IDX P6, R14, R13, R12, R11 ;  /* 0x0000000c0d0e7389 */ /* 0x0002a400000c000b */
[----:B012---:R-:W-:Y:S01]  /*1c4b0*/  ENDCOLLECTIVE ;  /* 0x000000000000791b */ /* 0x007fe20003800000 */
.L_x_3402:
[----:B------:R-:W-:Y:S02]  /*1c4c0*/  IMAD.MOV.U32 R13, RZ, RZ, R2 ;  /* 0x000000ffff0d7224 */ /* 0x000fe400078e0002 */
[----:B------:R-:W-:Y:S02]  /*1c4d0*/  IMAD.MOV.U32 R12, RZ, RZ, 0x1 ;  /* 0x00000001ff0c7424 */ /* 0x000fe400078e00ff */
[----:B------:R-:W-:-:S07]  /*1c4e0*/  IMAD.MOV.U32 R5, RZ, RZ, R14 ;  /* 0x000000ffff057224 */ /* 0x000fce00078e000e */
[----:B------:R-:W-:Y:S05]  /*1c4f0*/  WARPSYNC.COLLECTIVE R15, `(.L_x_3403) ;  /* 0x000000000f087348 */ /* 0x000fea0003c00000 */
[----:B------:R0:W1:Y:S02]  /*1c500*/  SHFL.IDX P6, R14, R13, R12, R11 ;  /* 0x0000000c0d0e7389 */ /* 0x00006400000c000b */
[----:B01----:R-:W-:Y:S01]  /*1c510*/  ENDCOLLECTIVE ;  /* 0x000000000000791b */ /* 0x003fe20003800000 */
.L_x_3403:
[----:B------:R-:W-:Y:S02]  /*1c520*/  IMAD.MOV.U32 R13, RZ, RZ, R3 ;  /* 0x000000ffff0d7224 */ /* 0x000fe400078e0003 */
[----:B------:R-:W-:-:S07]  /*1c530*/  IMAD.MOV.U32 R6, RZ, RZ, R14 ;  /* 0x000000ffff067224 */ /* 0x000fce00078e000e */
[----:B------:R-:W-:Y:S05]  /*1c540*/  WARPSYNC.COLLECTIVE R15, `(.L_x_3404) ;  /* 0x000000000f087348 */ /* 0x000fea0003c00000 */
[----:B------:R0:W1:Y:S02]  /*1c550*/  SHFL.IDX P6, R14, R13, R12, R11 ;  /* 0x0000000c0d0e7389 */ /* 0x00006400000c000b */
[----:B01----:R-:W-:Y:S01]  /*1c560*/  ENDCOLLECTIVE ;  /* 0x000000000000791b */ /* 0x003fe20003800000 */
.L_x_3404:
[----:B------:R-:W-:Y:S02]  /*1c570*/  IMAD.MOV.U32 R13, RZ, RZ, R2 ;  /* 0x000000ffff0d7224 */ /* 0x000fe400078e0002 */
[----:B------:R-:W-:Y:S02]  /*1c580*/  IMAD.MOV.U32 R12, RZ, RZ, 0x2 ;  /* 0x00000002ff0c7424 */ /* 0x000fe400078e00ff */
[----:B------:R-:W-:Y:S02]  /*1c590*/  IMAD R0, R0, R7, RZ ;  /* 0x0000000700007224 */ /* 0x000fe400078e02ff */
[----:B------:R-:W-:-:S03]  /*1c5a0*/  VIADD R7, R8, 0x10 ;  /* 0x0000001008077836 */ /* 0x000fc60000000000 */
[----:B------:R-:W-:Y:S02]  /*1c5b0*/  ISETP.GE.AND P1, PT, R8, R0, PT ;  /* 0x000000000800720c */ /* 0x000fe40003f26270 */
[----:B------:R0:W-:Y:S11]  /*1c5c0*/  STL [R1+0x40], R7 ;  /* 0x0000400701007387 */ /* 0x0001f60000100800 */
[----:B------:R-:W-:-:S05]  /*1c5d0*/  @!P1 LEA R5, P2, R10, R5, 0x1 ;  /* 0x000000050a059211 */ /* 0x000fca00078408ff */
        /* <DEDUP_REMOVED lines=15> */
.L_x_3405:
        /* <DEDUP_REMOVED lines=10> */
.L_x_3406:
        /* <DEDUP_REMOVED lines=11> */
.L_x_3407:
        /* <DEDUP_REMOVED lines=14> */
.L_x_3408:
[----:B------:R-:W-:Y:S01]  /*1c900*/  IMAD.MOV.U32 R3, RZ, RZ, R14 ;  /* 0x000000ffff037224 */ /* 0x000fe200078e000e */
[----:B------:R-:W-:Y:S06]  /*1c910*/  BRA `(.L_x_3409) ;  /* 0xffffff9800ec7947 */ /* 0x000fec000383ffff */
.L_x_3279:
[----:B------:R-:W2:Y:S04]  /*1c920*/  LDL.LU R13, [R1+0x34] ;  /* 0x00003400010d7983 */ /* 0x000ea80000300800 */
[----:B------:R-:W3:Y:S04]  /*1c930*/  LDL.LU R12, [R1+0x38] ;  /* 0x00003800010c7983 */ /* 0x000ee80000300800 */
[----:B------:R-:W4:Y:S04]  /*1c940*/  LDL.LU R11, [R1+0x40] ;  /* 0x00004000010b7983 */ /* 0x000f280000300800 */
[----:B------:R-:W5:Y:S04]  /*1c950*/  LDL.LU R9, [R1+0x58] ;  /* 0x0000580001097983 */ /* 0x000f680000300800 */
[----:B------:R-:W5:Y:S01]  /*1c960*/  LDL.LU R8, [R1+0x4] ;  /* 0x0000040001087983 */ /* 0x000f620000300800 */
[----:B------:R-:W-:Y:S01]  /*1c970*/  BSSY B0, `(.L_x_3410) ;  /* 0x0000017000007945 */ /* 0x000fe20003800000 */
[----:B------:R-:W-:-:S02]  /*1c980*/  IMAD.MOV.U32 R15, RZ, RZ, -0x1 ;  /* 0xffffffffff0f7424 */ /* 0x000fc400078e00ff */
[----:B--2---:R-:W-:Y:S02]  /*1c990*/  IMAD R7, R13, R7, RZ ;  /* 0x000000070d077224 */ /* 0x004fe400078e02ff */
[----:B------:R-:W-:-:S03]  /*1c9a0*/  IMAD.MOV.U32 R13, RZ, RZ, R4 ;  /* 0x000000ffff0d7224 */ /* 0x000fc600078e0004 */
[-C--:B---3--:R-:W-:Y:S01]  /*1c9b0*/  ISETP.GE.AND P2, PT, R12, R7.reuse, PT ;  /* 0x000000070c00720c */ /* 0x088fe20003f46270 */
[----:B------:R-:W-:Y:S01]  /*1c9c0*/  IMAD.MOV.U32 R12, RZ, RZ, RZ ;  /* 0x000000ffff0c7224 */ /* 0x000fe200078e00ff */
[-C--:B----4-:R-:W-:Y:S01]  /*1c9d0*/  ISETP.GE.AND P3, PT, R11, R7.reuse, PT ;  /* 0x000000070b00720c */ /* 0x090fe20003f66270 */
[----:B------:R-:W-:Y:S01]  /*1c9e0*/  IMAD.MOV.U32 R11, RZ, RZ, 0x181f ;  /* 0x0000181fff0b7424 */ /* 0x000fe200078e00ff */
[----:B-----5:R-:W-:Y:S02]  /*1c9f0*/  ISETP.GE.AND P4, PT, R9, R7, PT ;  /* 0x000000070900720c */ /* 0x020fe40003f86270 */
[----:B------:R-:W-:-:S07]  /*1ca00*/  LOP3.LUT R8, R8, 0xffffffdf, RZ, 0xc0, !PT ;  /* 0xffffffdf08087812 */ /* 0x000fce00078ec0ff */
        /* <DEDUP_REMOVED lines=13> */
.L_x_3411:
[----:B------:R-:W-:Y:S05]  /*1cae0*/  BSYNC B0 ;  /* 0x0000000000007941 */ /* 0x000fea0003800000 */
.L_x_3410:
[----:B------:R0:W-:Y:S04]  /*1caf0*/  STL [R1+0x6c], R16 ;  /* 0x00006c1001007387 */ /* 0x0001e80000100800 */
[----:B0-----:R0:W5:Y:S04]  /*1cb00*/  LDL.LU R16, [R1+0x4] ;  /* 0x0000040001107983 */ /* 0x0011680000300800 */
[----:B------:R1:W-:Y:S04]  /*1cb10*/  STL [R1+0x68], R7 ;  /* 0x0000680701007387 */ /* 0x0003e80000100800 */
[----:B-1----:R0:W5:Y:S01]  /*1cb20*/  LDL R7, [R1+0x10] ;  /* 0x0000100001077983 */ /* 0x0021620000100800 */
[----:B------:R-:W-:-:S02]  /*1cb30*/  IMAD.MOV.U32 R13, RZ, RZ, R0 ;  /* 0x000000ffff0d7224 */ /* 0x000fc400078e0000 */
[----:B------:R-:W-:Y:S02]  /*1cb40*/  IMAD.MOV.U32 R12, RZ, RZ, RZ ;  /* 0x000000ffff0c7224 */ /* 0x000fe400078e00ff */
[----:B------:R-:W-:Y:S02]  /*1cb50*/  IMAD.MOV.U32 R11, RZ, RZ, 0x181f ;  /* 0x0000181fff0b7424 */ /* 0x000fe400078e00ff */
[----:B------:R-:W-:Y:S02]  /*1cb60*/  IMAD.MOV.U32 R15, RZ, RZ, -0x1 ;  /* 0xffffffffff0f7424 */ /* 0x000fe400078e00ff */
[----:B0-----:R-:W-:-:S07]  /*1cb70*/  IMAD.MOV.U32 R8, RZ, RZ, R14 ;  /* 0x000000ffff087224 */ /* 0x001fce00078e000e */
[----:B-----5:R-:W-:Y:S05]  /*1cb80*/  WARPSYNC.COLLECTIVE R15, `(.L_x_3412) ;  /* 0x000000000f087348 */ /* 0x020fea0003c00000 */
[----:B------:R0:W1:Y:S02]  /*1cb90*/  SHFL.IDX P6, R14, R13, R12, R11 ;  /* 0x0000000c0d0e7389 */ /* 0x00006400000c000b */
[----:B01---5:R-:W-:Y:S01]  /*1cba0*/  ENDCOLLECTIVE ;  /* 0x000000000000791b */ /* 0x023fe20003800000 */
.L_x_3412:
        /* <DEDUP_REMOVED lines=35> */
[C---:B------:R-:W-:Y:S02]  /*1cde0*/  LOP3.LUT P5, RZ, R16.reuse, 0x4, RZ, 0xc0, !PT ;  /* 0x0000000410ff7812 */ /* 0x040fe400078ac0ff */
[----:B------:R-:W-:Y:S01]  /*1cdf0*/  @!P3 LOP3.LUT R8, R5, 0x40, RZ, 0xc0, !PT ;  /* 0x000000400508b812 */ /* 0x000fe200078ec0ff */
[----:B------:R0:W-:Y:S01]  /*1ce00*/  @!P2 LDGSTS.E.BYPASS.LTC128B.128 [R7+0x32400], desc[UR38][R2.64+0x300], P6 ;  /* 0x324003000207afae */ /* 0x0001e2000b101d66 */
[----:B------:R-:W-:Y:S02]  /*1ce10*/  LOP3.LUT R16, R16, 0xfffdffff, RZ, 0xc0, !PT ;  /* 0xfffdffff10107812 */ /* 0x000fe400078ec0ff */
[----:B------:R-:W-:-:S07]  /*1ce20*/  @!P3 SHF.R.U32.HI R8, RZ, 0x2, R8 ;  /* 0x00000002ff08b819 */ /* 0x000fce0000011608 */
[----:B0-----:R-:W-:Y:S05]  /*1ce30*/  WARPSYNC.COLLECTIVE R15, `(.L_x_3413) ;  /* 0x000000000f087348 */ /* 0x001fea0003c00000 */
[----:B------:R1:W2:Y:S02]  /*1ce40*/  SHFL.IDX P6, R14, R13, R12, R11 ;  /* 0x0000000c0d0e7389 */ /* 0x0002a400000c000b */
[----:B012---:R-:W-:Y:S01]  /*1ce50*/  ENDCOLLECTIVE ;  /* 0x000000000000791b */ /* 0x007fe20003800000 */
.L_x_3413:
        /* <DEDUP_REMOVED lines=12> */
[----:B------:R-:W-:Y:S01]  /*1cf20*/  @!P3 ISETP.NE.U32.AND P4, PT, R8, RZ, PT ;  /* 0x000000ff0800b20c */ /* 0x000fe20003f85070 */
[----:B0-----:R-:W-:-:S12]  /*1cf30*/  IMAD.MOV.U32 R9, RZ, RZ, R14 ;  /* 0x000000ffff097224 */ /* 0x001fd800078e000e */
[----:B------:R-:W-:Y:S05]  /*1cf40*/  WARPSYNC.COLLECTIVE R15, `(.L_x_3414) ;  /* 0x000000000f087348 */ /* 0x000fea0003c00000 */
[----:B------:R0:W1:Y:S02]  /*1cf50*/  SHFL.IDX P6, R14, R13, R12, R11 ;  /* 0x0000000c0d0e7389 */ /* 0x00006400000c000b */
[----:B01----:R-:W-:Y:S01]  /*1cf60*/  ENDCOLLECTIVE ;  /* 0x000000000000791b */ /* 0x003fe20003800000 */
.L_x_3414:
        /* <DEDUP_REMOVED lines=29> */
.L_x_3415:
        /* <DEDUP_REMOVED lines=13> */
.L_x_3416:
[----:B------:R-:W-:Y:S02]  /*1d210*/  @!P4 LOP3.LUT R8, R6, 0x80, RZ, 0xc0, !PT ;  /* 0x000000800608c812 */ /* 0x000fe400078ec0ff */
[----:B------:R-:W-:Y:S02]  /*1d220*/  @!P4 LOP3.LUT R2, R5, 0x40, RZ, 0xc0, !PT ;  /* 0x000000400502c812 */ /* 0x000fe400078ec0ff */
[----:B------:R-:W-:Y:S02]  /*1d230*/  @!P4 SHF.R.U32.HI R8, RZ, 0x3, R8 ;  /* 0x00000003ff08c819 */ /* 0x000fe40000011608 */
[----:B------:R-:W-:Y:S02]  /*1d240*/  @!P4 SHF.R.U32.HI R9, RZ, 0x2, R2 ;  /* 0x00000002ff09c819 */ /* 0x000fe40000011602 */
[----:B------:R-:W-:Y:S01]  /*1d250*/  @!P4 ISETP.NE.U32.AND P3, PT, R8, RZ, PT ;  /* 0x000000ff0800c20c */ /* 0x000fe20003f65070 */
[----:B------:R-:W0:Y:S01]  /*1d260*/  S2R R15, SR_TID.X ;  /* 0x00000000000f7919 */ /* 0x000e220000002100 */
[----:B------:R-:W-:Y:S01]  /*1d270*/  IMAD.MOV.U32 R3, RZ, RZ, R14 ;  /* 0x000000ffff037224 */ /* 0x000fe200078e000e */
[----:B------:R-:W-:Y:S01]  /*1d280*/  @!P4 ISETP.NE.U32.AND P6, PT, R9, RZ, PT ;  /* 0x000000ff0900c20c */ /* 0x000fe20003fc5070 */
[----:B0-----:R-:W-:-:S05]  /*1d290*/  IMAD.SHL.U32 R15, R15, 0x8, RZ ;  /* 0x000000080f0f7824 */ /* 0x001fca00078e00ff */
[----:B------:R-:W-:-:S04]  /*1d2a0*/  LOP3.LUT R15, R15, 0x38, RZ, 0xc0, !PT ;  /* 0x000000380f0f7812 */ /* 0x000fc800078ec0ff */
        /* <DEDUP_REMOVED lines=11> */
[----:B------:R0:W5:Y:S10]  /*1d360*/  LDL.LU R16, [R1+0x6c] ;  /* 0x00006c0001107983 */ /* 0x0001740000300800 */
[----:B------:R0:W-:Y:S04]  /*1d370*/  @!P4 LDGSTS.E.BYPASS.LTC128B.128 [R7+0x2b400], desc[UR38][R2.64+0x100], !P2 ;  /* 0x2b4001000207cfae */ /* 0x0001e8000d101d66 */
[----:B------:R0:W-:Y:S04]  /*1d380*/  @!P4 LDGSTS.E.BYPASS.LTC128B.128 [R7+0x2d400], desc[UR38][R2.64+0x180], !P5 ;  /* 0x2d4001800207cfae */ /* 0x0001e8000e901d66 */
[----:B------:R0:W-:Y:S04]  /*1d390*/  @!P4 LDGSTS.E.BYPASS.LTC128B.128 [R7+0x2f400], desc[UR38][R2.64+0x200], !P0 ;  /* 0x2f4002000207cfae */ /* 0x0001e8000c101d66 */
[----:B------:R0:W-:Y:S04]  /*1d3a0*/  @!P4 LDGSTS.E.BYPASS.LTC128B.128 [R7+0x31400], desc[UR38][R2.64+0x280], !P1 ;  /* 0x314002800207cfae */ /* 0x0001e8000c901d66 */
[----:B------:R0:W-:Y:S04]  /*1d3b0*/  @!P4 LDGSTS.E.BYPASS.LTC128B.128 [R7+0x33400], desc[UR38][R2.64+0x300], P6 ;  /* 0x334003000207cfae */ /* 0x0001e8000b101d66 */
[----:B------:R0:W-:Y:S04]  /*1d3c0*/  @!P4 LDGSTS.E.BYPASS.LTC128B.128 [R7+0x35400], desc[UR38][R2.64+0x380], P3 ;  /* 0x354003800207cfae */ /* 0x0001e80009901d66 */
[----:B------:R0:W5:Y:S01]  /*1d3d0*/  LDL.LU R7, [R1+0x68] ;  /* 0x0000680001077983 */ /* 0x0001620000300800 */
[----:B------:R-:W-:-:S02]  /*1d3e0*/  IMAD.MOV.U32 R13, RZ, RZ, R4 ;  /* 0x000000ffff0d7224 */ /* 0x000fc400078e0004 */
[----:B------:R-:W-:Y:S02]  /*1d3f0*/  IMAD.MOV.U32 R12, RZ, RZ, 0x3 ;  /* 0x00000003ff0c7424 */ /* 0x000fe400078e00ff */
[----:B------:R-:W-:-:S07]  /*1d400*/  IMAD.MOV.U32 R15, RZ, RZ, -0x1 ;  /* 0xffffffffff0f7424 */ /* 0x000fce00078e00ff */
[----:B0----5:R-:W-:Y:S05]  /*1d410*/  WARPSYNC.COLLECTIVE R15, `(.L_x_3417) ;  /* 0x000000000f087348 */ /* 0x021fea0003c00000 */
[----:B------:R1:W2:Y:S02]  /*1d420*/  SHFL.IDX P6, R14, R13, R12, R11 ;  /* 0x0000000c0d0e7389 */ /* 0x0002a400000c000b */
[----:B012--5:R-:W-:Y:S01]  /*1d430*/  ENDCOLLECTIVE ;  /* 0x000000000000791b */ /* 0x027fe20003800000 */
.L_x_3417:
[----:B------:R-:W-:Y:S02]  /*1d440*/  IMAD.MOV.U32 R13, RZ, RZ, R0 ;  /* 0x000000ffff0d7224 */ /* 0x000fe400078e0000 */
[----:B------:R-:W-:-:S07]  /*1d450*/  IMAD.MOV.U32 R4, RZ, RZ, R14 ;  /* 0x000000ffff047224 */ /* 0x000fce00078e000e */
[----:B------:R-:W-:Y:S05]  /*1d460*/  WARPSYNC.COLLECTIVE R15, `(.L_x_3418) ;  /* 0x000000000f087348 */ /* 0x000fea0003c00000 */
[----:B------:R0:W1:Y:S02]  /*1d470*/  SHFL.IDX P6, R14, R13, R12, R11 ;  /* 0x0000000c0d0e7389 */ /* 0x00006400000c000b */
[----:B01----:R-:W-:Y:S01]  /*1d480*/  ENDCOLLECTIVE ;  /* 0x000000000000791b */ /* 0x003fe20003800000 */
.L_x_3418:
[----:B------:R-:W-:Y:S01]  /*1d490*/  IMAD.MOV.U32 R0, RZ, RZ, R14 ;  /* 0x000000ffff007224 */ /* 0x000fe200078e000e */
[----:B------:R-:W-:Y:S06]  /*1d4a0*/  BRA `(.L_x_3419) ;  /* 0xffffff9c00d07947 */ /* 0x000fec000383ffff */
.L_x_3284:
[----:B0-----:R-:W3:Y:S02]  /*1d4b0*/  LDL R2, [R1] ;  /* 0x0000000001027983 */ /* 0x001ee40000100800 */
[----:B---3--:R0:W3:Y:S02]  /*1d4c0*/  SYNCS.PHASECHK.TRANS64.TRYWAIT P0, [R2+URZ+0x38820], R0 ;  /* 0x03882000020075a7 */ /* 0x0080e4000800017f */
[----:B---3--:R-:W-:Y:S05]  /*1d4d0*/  @!P0 NANOSLEEP.SYNCS 0x989680 ;  /* 0x009896800000895d */ /* 0x008fea0003900000 */
[----:B------:R-:W3:Y:S02]  /*1d4e0*/  @!P0 SYNCS.PHASECHK.TRANS64 P0, [R2+URZ+0x38820], R0 ;  /* 0x03882000020085a7 */ /* 0x000ee4000800007f */
[----:B---3--:R-:W-:Y:S05]  /*1d4f0*/  @!P0 BRA `(.L_x_3284) ;  /* 0xfffffffc00ec8947 */ /* 0x008fea000383ffff */
[----:B------:R-:W-:Y:S05]  /*1d500*/  BRA `(.L_x_3420) ;  /* 0xffffffa000907947 */ /* 0x000fea000383ffff */
.L_x_3288:
[----:B0-----:R0:W1:Y:S02]  /*1d510*/  SYNCS.PHASECHK.TRANS64.TRYWAIT P0, [R0+URZ+0x38860], R2 ;  /* 0x03886002000075a7 */ /* 0x001064000800017f */
[----:B-1----:R-:W-:Y:S05]  /*1d520*/  @!P0 NANOSLEEP.SYNCS 0x989680 ;  /* 0x009896800000895d */ /* 0x002fea0003900000 */
[----:B------:R-:W1:Y:S02]  /*1d530*/  @!P0 SYNCS.PHASECHK.TRANS64 P0, [R0+URZ+0x38860], R2 ;  /* 0x03886002000085a7 */ /* 0x000e64000800007f */
[----:B-1----:R-:W-:Y:S05]  /*1d540*/  @!P0 BRA `(.L_x_3288) ;  /* 0xfffffffc00f08947 */ /* 0x002fea000383ffff */
[----:B------:R-:W-:Y:S05]  /*1d550*/  BRA `(.L_x_3421) ;  /* 0xffffffa000bc7947 */ /* 0x000fea000383ffff */
.L_x_3307:
[----:B-1----:R1:W3:Y:S02]  /*1d560*/  SYNCS.PHASECHK.TRANS64.TRYWAIT P0, [R3+URZ+0x38840], R2 ;  /* 0x03884002030075a7 */ /* 0x0022e4000800017f */
[----:B---3--:R-:W-:Y:S05]  /*1d570*/  @!P0 NANOSLEEP.SYNCS 0x989680 ;  /* 0x009896800000895d */ /* 0x008fea0003900000 */
[----:B------:R-:W3:Y:S02]  /*1d580*/  @!P0 SYNCS.PHASECHK.TRANS64 P0, [R3+URZ+0x38840], R2 ;  /* 0x03884002030085a7 */ /* 0x000ee4000800007f */
[----:B---3--:R-:W-:Y:S05]  /*1d590*/  @!P0 BRA `(.L_x_3307) ;  /* 0xfffffffc00f08947 */ /* 0x008fea000383ffff */
[----:B------:R-:W-:Y:S05]  /*1d5a0*/  BRA `(.L_x_3422) ;  /* 0xffffffac00c87947 */ /* 0x000fea000383ffff */
.L_x_3312:
[----:B0-----:R0:W3:Y:S02]  /*1d5b0*/  SYNCS.PHASECHK.TRANS64.TRYWAIT P0, [R3+URZ+0x38860], R2 ;  /* 0x03886002030075a7 */ /* 0x0010e4000800017f */
[----:B---3--:R-:W-:Y:S05]  /*1d5c0*/  @!P0 NANOSLEEP.SYNCS 0x989680 ;  /* 0x009896800000895d */ /* 0x008fea0003900000 */
[----:B------:R-:W3:Y:S02]  /*1d5d0*/  @!P0 SYNCS.PHASECHK.TRANS64 P0, [R3+URZ+0x38860], R2 ;  /* 0x03886002030085a7 */ /* 0x000ee4000800007f */
[----:B---3--:R-:W-:Y:S05]  /*1d5e0*/  @!P0 BRA `(.L_x_3312) ;  /* 0xfffffffc00f08947 */ /* 0x008fea000383ffff */
[----:B------:R-:W-:Y:S05]  /*1d5f0*/  BRA `(.L_x_3423) ;  /* 0xffffffb0004c7947 */ /* 0x000fea000383ffff */
.L_x_3327:
[----:B0-----:R0:W1:Y:S02]  /*1d600*/  SYNCS.PHASECHK.TRANS64.TRYWAIT P0, [R4+URZ+0x38840], R2 ;  /* 0x03884002040075a7 */ /* 0x001064000800017f */
[----:B-1----:R-:W-:Y:S05]  /*1d610*/  @!P0 NANOSLEEP.SYNCS 0x989680 ;  /* 0x009896800000895d */ /* 0x002fea0003900000 */
[----:B------:R-:W1:Y:S02]  /*1d620*/  @!P0 SYNCS.PHASECHK.TRANS64 P0, [R4+URZ+0x38840], R2 ;  /* 0x03884002040085a7 */ /* 0x000e64000800007f */
[----:B-1----:R-:W-:Y:S05]  /*1d630*/  @!P0 BRA `(.L_x_3327) ;  /* 0xfffffffc00f08947 */ /* 0x002fea000383ffff */
[----:B------:R-:W-:Y:S05]  /*1d640*/  BRA `(.L_x_3424) ;  /* 0xffffffbc003c7947 */ /* 0x000fea000383ffff */
.L_x_3332:
[----:B-1----:R1:W3:Y:S02]  /*1d650*/  SYNCS.PHASECHK.TRANS64.TRYWAIT P0, [R4+URZ+0x38860], R2 ;  /* 0x03886002040075a7 */ /* 0x0022e4000800017f */
[----:B---3--:R-:W-:Y:S05]  /*1d660*/  @!P0 NANOSLEEP.SYNCS 0x989680 ;  /* 0x009896800000895d */ /* 0x008fea0003900000 */
[----:B------:R-:W3:Y:S02]  /*1d670*/  @!P0 SYNCS.PHASECHK.TRANS64 P0, [R4+URZ+0x38860], R2 ;  /* 0x03886002040085a7 */ /* 0x000ee4000800007f */
[----:B---3--:R-:W-:Y:S05]  /*1d680*/  @!P0 BRA `(.L_x_3332) ;  /* 0xfffffffc00f08947 */ /* 0x008fea000383ffff */
[----:B------:R-:W-:Y:S05]  /*1d690*/  BRA `(.L_x_3425) ;  /* 0xffffffbc00bc7947 */ /* 0x000fea000383ffff */
.L_x_3347:
[----:B-1----:R1:W3:Y:S02]  /*1d6a0*/  SYNCS.PHASECHK.TRANS64.TRYWAIT P0, [R2+URZ+0x38840], R3 ;  /* 0x03884003020075a7 */ /* 0x0022e4000800017f */
[----:B---3--:R-:W-:Y:S05]  /*1d6b0*/  @!P0 NANOSLEEP.SYNCS 0x989680 ;  /* 0x009896800000895d */ /* 0x008fea0003900000 */
[----:B------:R-:W3:Y:S02]  /*1d6c0*/  @!P0 SYNCS.PHASECHK.TRANS64 P0, [R2+URZ+0x38840], R3 ;  /* 0x03884003020085a7 */ /* 0x000ee4000800007f */
[----:B---3--:R-:W-:Y:S05]  /*1d6d0*/  @!P0 BRA `(.L_x_3347) ;  /* 0xfffffffc00f08947 */ /* 0x008fea000383ffff */
[----:B------:R-:W-:Y:S05]  /*1d6e0*/  BRA `(.L_x_3426) ;  /* 0xffffffc800887947 */ /* 0x000fea000383ffff */
.L_x_3352:
[----:B0-----:R0:W3:Y:S02]  /*1d6f0*/  SYNCS.PHASECHK.TRANS64.TRYWAIT P0, [R2+URZ+0x38860], R3 ;  /* 0x03886003020075a7 */ /* 0x0010e4000800017f */
[----:B---3--:R-:W-:Y:S05]  /*1d700*/  @!P0 NANOSLEEP.SYNCS 0x989680 ;  /* 0x009896800000895d */ /* 0x008fea0003900000 */
[----:B------:R-:W3:Y:S02]  /*1d710*/  @!P0 SYNCS.PHASECHK.TRANS64 P0, [R2+URZ+0x38860], R3 ;  /* 0x03886003020085a7 */ /* 0x000ee4000800007f */
[----:B---3--:R-:W-:Y:S05]  /*1d720*/  @!P0 BRA `(.L_x_3352) ;  /* 0xfffffffc00f08947 */ /* 0x008fea000383ffff */
[----:B------:R-:W-:Y:S05]  /*1d730*/  BRA `(.L_x_3427) ;  /* 0xffffffcc000c7947 */ /* 0x000fea000383ffff */
.L_x_3368:
[----:B------:R-:W-:Y:S01]  /*1d740*/  BSSY B0, `(.L_x_3428) ;  /* 0x0000008000007945 */ /* 0x000fe20003800000 */
[----:B------:R-:W-:Y:S02]  /*1d750*/  IMAD.MOV.U32 R13, RZ, RZ, R16 ;  /* 0x000000ffff0d7224 */ /* 0x000fe400078e0010 */
[----:B------:R-:W-:Y:S02]  /*1d760*/  IMAD.MOV.U32 R12, RZ, RZ, RZ ;  /* 0x000000ffff0c7224 */ /* 0x000fe400078e00ff */
[----:B------:R-:W-:Y:S02]  /*1d770*/  IMAD.MOV.U32 R11, RZ, RZ, 0x1f ;  /* 0x0000001fff0b7424 */ /* 0x000fe400078e00ff */
[----:B------:R-:W-:-:S07]  /*1d780*/  IMAD.MOV.U32 R15, RZ, RZ, -0x1 ;  /* 0xffffffffff0f7424 */ /* 0x000fce00078e00ff */
[----:B012---:R-:W-:Y:S05]  /*1d790*/  WARPSYNC.COLLECTIVE R15, `(.L_x_3429) ;  /* 0x000000000f087348 */ /* 0x007fea0003c00000 */
[----:B------:R3:W4:Y:S02]  /*1d7a0*/  SHFL.IDX P6, R14, R13, R12, R11 ;  /* 0x0000000c0d0e7389 */ /* 0x00072400000c000b */
[----:B01234-:R-:W-:Y:S01]  /*1d7b0*/  ENDCOLLECTIVE ;  /* 0x000000000000791b */ /* 0x01ffe20003800000 */
.L_x_3429:
[----:B------:R-:W-:Y:S05]  /*1d7c0*/  BSYNC B0 ;  /* 0x0000000000007941 */ /* 0x000fea0003800000 */
.L_x_3428:
        /* <DEDUP_REMOVED lines=9> */
.L_x_3430:
        /* <DEDUP_REMOVED lines=18> */
.L_x_3431:
        /* <DEDUP_REMOVED lines=8> */
.L_x_3432:
        /* <DEDUP_REMOVED lines=8> */
.L_x_3433:
        /* <DEDUP_REMOVED lines=8> */
.L_x_3434:
        /* <DEDUP_REMOVED lines=8> */
.L_x_3435:
        /* <DEDUP_REMOVED lines=9> */
.L_x_3436:
[----:B------:R-:W-:Y:S01]  /*1dc10*/  IMAD.MOV.U32 R16, RZ, RZ, R14 ;  /* 0x000000ffff107224 */ /* 0x000fe200078e000e */
[----:B------:R-:W-:Y:S06]  /*1dc20*/  BRA `(.L_x_3437) ;  /* 0xffffffd400487947 */ /* 0x000fec000383ffff */
.L_x_3373:
        /* <DEDUP_REMOVED lines=8> */
.L_x_3439:
[----:B------:R-:W-:Y:S05]  /*1dcb0*/  BSYNC B0 ;  /* 0x0000000000007941 */ /* 0x000fea0003800000 */
.L_x_3438:
        /* <DEDUP_REMOVED lines=10> */
.L_x_3440:
        /* <DEDUP_REMOVED lines=8> */
.L_x_3441:
        /* <DEDUP_REMOVED lines=8> */
.L_x_3442:
        /* <DEDUP_REMOVED lines=8> */
.L_x_3443:
        /* <DEDUP_REMOVED lines=9> */
.L_x_3444:
[----:B------:R-:W-:Y:S01]  /*1df70*/  IMAD.MOV.U32 R16, RZ, RZ, R14 ;  /* 0x000000ffff107224 */ /* 0x000fe200078e000e */
[----:B------:R-:W-:Y:S06]  /*1df80*/  BRA `(.L_x_3445) ;  /* 0xffffffd4000c7947 */ /* 0x000fec000383ffff */
.L_x_3375:
[----:B------:R-:W-:Y:S01]  /*1df90*/  BSSY B0, `(.L_x_3446) ;  /* 0x0000006000007945 */ /* 0x000fe20003800000 */
[----:B------:R-:W-:Y:S01]  /*1dfa0*/  PLOP3.LUT P6, PT, P6, PT, PT, 0x8, 0x0 ;  /* 0x000000000000781c */ /* 0x000fe200037ce170 */
[----:B------:R-:W-:-:S12]  /*1dfb0*/  IMAD.MOV.U32 R15, RZ, RZ, -0x1 ;  /* 0xffffffffff0f7424 */ /* 0x000fd800078e00ff */
[----:B012---:R-:W-:Y:S05]  /*1dfc0*/  WARPSYNC.COLLECTIVE R15, `(.L_x_3447) ;  /* 0x000000000f087348 */ /* 0x007fea0003c00000 */
[----:B------:R-:W-:Y:S01]  /*1dfd0*/  VOTE.ANY R14, PT, P6 ;  /* 0x00000000000e7806 */ /* 0x000fe200030e0100 */
[----:B012---:R-:W-:Y:S06]  /*1dfe0*/  ENDCOLLECTIVE ;  /* 0x000000000000791b */ /* 0x007fec0003800000 */
.L_x_3447:
[----:B------:R-:W-:Y:S05]  /*1dff0*/  BSYNC B0 ;  /* 0x0000000000007941 */ /* 0x000fea0003800000 */
.L_x_3446:
        /* <DEDUP_REMOVED lines=9> */
.L_x_3448:
[----:B------:R-:W-:Y:S01]  /*1e090*/  IMAD.MOV.U32 R17, RZ, RZ, R14 ;  /* 0x000000ffff117224 */ /* 0x000fe200078e000e */
[----:B------:R-:W-:Y:S06]  /*1e0a0*/  BRA `(.L_x_3449) ;  /* 0xffffffd000fc7947 */ /* 0x000fec000383ffff */
.L_x_3377:
[----:B------:R-:W-:Y:S01]  /*1e0b0*/  BSSY B0, `(.L_x_3450) ;  /* 0x0000007000007945 */ /* 0x000fe20003800000 */
[----:B------:R-:W-:Y:S02]  /*1e0c0*/  IMAD.MOV.U32 R13, RZ, RZ, R3 ;  /* 0x000000ffff0d7224 */ /* 0x000fe400078e0003 */
[----:B------:R-:W-:Y:S02]  /*1e0d0*/  IMAD.MOV.U32 R11, RZ, RZ, 0x1f ;  /* 0x0000001fff0b7424 */ /* 0x000fe400078e00ff */
[----:B------:R-:W-:-:S07]  /*1e0e0*/  IMAD.MOV.U32 R15, RZ, RZ, -0x1 ;  /* 0xffffffffff0f7424 */ /* 0x000fce00078e00ff */
[----:B01234-:R-:W-:Y:S05]  /*1e0f0*/  WARPSYNC.COLLECTIVE R15, `(.L_x_3451) ;  /* 0x000000000f087348 */ /* 0x01ffea0003c00000 */
[----:B------:R0:W0:Y:S02]  /*1e100*/  SHFL.IDX P6, R14, R13, R12, R11 ;  /* 0x0000000c0d0e7389 */ /* 0x00002400000c000b */
[----:B01234-:R-:W-:Y:S01]  /*1e110*/  ENDCOLLECTIVE ;  /* 0x000000000000791b */ /* 0x01ffe20003800000 */
.L_x_3451:
[----:B------:R-:W-:Y:S05]  /*1e120*/  BSYNC B0 ;  /* 0x0000000000007941 */ /* 0x000fea0003800000 */
.L_x_3450:
[----:B------:R-:W-:Y:S01]  /*1e130*/  IMAD.MOV.U32 R3, RZ, RZ, R14 ;  /* 0x000000ffff037224 */ /* 0x000fe200078e000e */
[----:B------:R-:W-:Y:S06]  /*1e140*/  BRA `(.L_x_3452) ;  /* 0xffffffd000f07947 */ /* 0x000fec000383ffff */
.L_x_3381:
[----:B0-----:R0:W1:Y:S02]  /*1e150*/  SYNCS.PHASECHK.TRANS64.TRYWAIT P0, [R0+URZ+0x38820], R3 ;  /* 0x03882003000075a7 */ /* 0x001064000800017f */
[----:B-1----:R-:W-:Y:S05]  /*1e160*/  @!P0 NANOSLEEP.SYNCS 0x989680 ;  /* 0x009896800000895d */ /* 0x002fea0003900000 */
[----:B------:R-:W1:Y:S02]  /*1e170*/  @!P0 SYNCS.PHASECHK.TRANS64 P0, [R0+URZ+0x38820], R3 ;  /* 0x03882003000085a7 */ /* 0x000e64000800007f */
[----:B-1----:R-:W-:Y:S05]  /*1e180*/  @!P0 BRA `(.L_x_3381) ;  /* 0xfffffffc00f08947 */ /* 0x002fea000383ffff */
[----:B------:R-:W-:Y:S05]  /*1e190*/  BRA `(.L_x_3453) ;  /* 0xffffffd800747947 */ /* 0x000fea000383ffff */
.L_x_3382:
        /* <DEDUP_REMOVED lines=11> */
.L_x_3455:
[----:B------:R-:W-:Y:S05]  /*1e250*/  BSYNC B0 ;  /* 0x0000000000007941 */ /* 0x000fea0003800000 */
.L_x_3454:
[----:B------:R-:W-:Y:S05]  /*1e260*/  BRA `(.L_x_3456) ;  /* 0xffffffd8005c7947 */ /* 0x000fea000383ffff */
.L_x_3385:
[----:B------:R-:W-:Y:S01]  /*1e270*/  BSSY B1, `(.L_x_3457) ;  /* 0x0000006000017945 */ /* 0x000fe20003800000 */
[----:B------:R-:W-:-:S07]  /*1e280*/  IMAD.MOV.U32 R15, RZ, RZ, -0x1 ;  /* 0xffffffffff0f7424 */ /* 0x000fce00078e00ff */
[----:B012---:R-:W-:Y:S05]  /*1e290*/  WARPSYNC.COLLECTIVE R15, `(.L_x_3458) ;  /* 0x000000000f0c7348 */ /* 0x007fea0003c00000 */
[----:B------:R-:W-:Y:S02]  /*1e2a0*/  ELECT P6, UR62, PT ;  /* 0x00000000003e782f */ /* 0x000fe400038c0000 */
[----:B------:R-:W-:Y:S01]  /*1e2b0*/  MOV R14, UR62 ;  /* 0x0000003e000e7c02 */ /* 0x000fe20008000f00 */
[----:B012---:R-:W-:Y:S10]  /*1e2c0*/  ENDCOLLECTIVE ;  /* 0x000000000000791b */ /* 0x007ff40003800000 */
.L_x_3458:
[----:B------:R-:W-:Y:S05]  /*1e2d0*/  BSYNC B1 ;  /* 0x0000000000017941 */ /* 0x000fea0003800000 */
.L_x_3457:
[----:B------:R-:W-:Y:S05]  /*1e2e0*/  BRA `(.L_x_3459) ;  /* 0xffffffd800547947 */ /* 0x000fea000383ffff */
.L_x_3387:
[----:B0-----:R0:W1:Y:S02]  /*1e2f0*/  SYNCS.PHASECHK.TRANS64.TRYWAIT P0, [R6+URZ], R5 ;  /* 0x00000005060075a7 */ /* 0x001064000800017f */
[----:B-1----:R-:W-:Y:S05]  /*1e300*/  @!P0 NANOSLEEP.SYNCS 0x989680 ;  /* 0x009896800000895d */ /* 0x002fea0003900000 */
[----:B------:R-:W1:Y:S02]  /*1e310*/  @!P0 SYNCS.PHASECHK.TRANS64 P0, [R6+URZ], R5 ;  /* 0x00000005060085a7 */ /* 0x000e64000800007f */
[----:B-1----:R-:W-:Y:S05]  /*1e320*/  @!P0 BRA `(.L_x_3387) ;  /* 0xfffffffc00f08947 */ /* 0x002fea000383ffff */
[----:B------:R-:W-:Y:S05]  /*1e330*/  BRA `(.L_x_3460) ;  /* 0xffffffd800907947 */ /* 0x000fea000383ffff */
.L_x_3388:
[----:B-1----:R1:W2:Y:S02]  /*1e340*/  SYNCS.PHASECHK.TRANS64.TRYWAIT P0, [R7+URZ], R2 ;  /* 0x00000002070075a7 */ /* 0x0022a4000800017f */
[----:B--2---:R-:W-:Y:S05]  /*1e350*/  @!P0 NANOSLEEP.SYNCS 0x989680 ;  /* 0x009896800000895d */ /* 0x004fea0003900000 */
[----:B------:R-:W2:Y:S02]  /*1e360*/  @!P0 SYNCS.PHASECHK.TRANS64 P0, [R7+URZ], R2 ;  /* 0x00000002070085a7 */ /* 0x000ea4000800007f */
[----:B--2---:R-:W-:Y:S05]  /*1e370*/  @!P0 BRA `(.L_x_3388) ;  /* 0xfffffffc00f08947 */ /* 0x004fea000383ffff */
[----:B------:R-:W-:Y:S05]  /*1e380*/  BRA `(.L_x_3461) ;  /* 0xffffffd800847947 */ /* 0x000fea000383ffff */
.L_x_3390:
[----:B--2---:R2:W3:Y:S02]  /*1e390*/  SYNCS.PHASECHK.TRANS64.TRYWAIT P0, [R4+URZ], R5 ;  /* 0x00000005040075a7 */ /* 0x0044e4000800017f */
[----:B---3--:R-:W-:Y:S05]  /*1e3a0*/  @!P0 NANOSLEEP.SYNCS 0x989680 ;  /* 0x009896800000895d */ /* 0x008fea0003900000 */
[----:B------:R-:W3:Y:S02]  /*1e3b0*/  @!P0 SYNCS.PHASECHK.TRANS64 P0, [R4+URZ], R5 ;  /* 0x00000005040085a7 */ /* 0x000ee4000800007f */
[----:B---3--:R-:W-:Y:S05]  /*1e3c0*/  @!P0 BRA `(.L_x_3390) ;  /* 0xfffffffc00f08947 */ /* 0x008fea000383ffff */
[----:B------:R-:W-:Y:S05]  /*1e3d0*/  BRA `(.L_x_3462) ;  /* 0xffffffd8008c7947 */ /* 0x000fea000383ffff */
.L_x_3463:
        /* <DEDUP_REMOVED lines=10> */
.L_x_5877:


//--------------------- .text._ZN7cutlass13device_kernelIN5flash11enable_sm90INS1_16FlashAttnFwdSm90INS1_25CollectiveMainloopFwdSm90ILi2EN4cute5tupleIJNS5_1CILi1EEES8_S8_EEENS6_IJNS7_ILi64EEESA_SA_EEELi512ENS_10bfloat16_tEfNS_4arch4Sm90ELb0ELb1ELb0ELb1ELb0ELb1ELb1ELb0ELb0ELb1ELb0ELb0EEENS1_21CollectiveEpilogueFwdINS6_IJSA_NS7_ILi512EEESA_EEES9_SC_SE_Li256ELb1ELb1ELb0ELb0EEENS1_36VarlenDynamicPersistentTileSchedulerILi64ELi64ELi256ELi128ELb0ELb1ELb1ELb1ELb0ELb1EEEEEEEEEvNT_6ParamsE --------------------------
	.section	.text._ZN7cutlass13device_kernelIN5flash11enable_sm90INS1_16FlashAttnFwdSm90INS1_25CollectiveMainloopFwdSm90ILi2EN4cute5tupleIJNS5_1CILi1EEES8_S8_EEENS6_IJNS7_ILi64EEESA_SA_EEELi512ENS_10bfloat16_tEfNS_4arch4Sm90ELb0ELb1ELb0ELb1ELb0ELb1ELb1ELb0ELb0ELb1ELb0ELb0EEENS1_21CollectiveEpilogueFwdINS6_IJSA_NS7_ILi512EEESA_EEES9_SC_SE_Li256ELb1ELb1ELb0ELb0EEENS1_36VarlenDynamicPersistentTileSchedulerILi64ELi64ELi256ELi128ELb0ELb1ELb1ELb1ELb0ELb1EEEEEEEEEvNT_6ParamsE,"ax",@progbits
	.align	128
.text._ZN7cutlass13device_kernelIN5flash11enable_sm90INS1_16FlashAttnFwdSm90INS1_25CollectiveMainloopFwdSm90ILi2EN4cute5tupleIJNS5_1CILi1EEES8_S8_EEENS6_IJNS7_ILi64EEESA_SA_EEELi512ENS_10bfloat16_tEfNS_4arch4Sm90ELb0ELb1ELb0ELb1ELb0ELb1ELb1ELb0ELb0ELb1ELb0ELb0EEENS1_21CollectiveEpilogueFwdINS6_IJSA_NS7_ILi512EEESA_EEES9_SC_SE_Li256ELb1ELb1ELb0ELb0EEENS1_36VarlenDynamicPersistentTileSchedulerILi64ELi64ELi256ELi128ELb0ELb1ELb1ELb1ELb0ELb1EEEEEEEEEvNT_6ParamsE:
        .type           _ZN7cutlass13device_kernelIN5flash11enable_sm90INS1_16FlashAttnFwdSm90INS1_25CollectiveMainloopFwdSm90ILi2EN4cute5tupleIJNS5_1CILi1EEES8_S8_EEENS6_IJNS7_ILi64EEESA_SA_EEELi512ENS_10bfloat16_tEfNS_4arch4Sm90ELb0ELb1ELb0ELb1ELb0ELb1ELb1ELb0ELb0ELb1ELb0ELb0EEENS1_21CollectiveEpilogueFwdINS6_IJSA_NS7_ILi512EEESA_EEES9_SC_SE_Li256ELb1ELb1ELb0ELb0EEENS1_36VarlenDynamicPersistentTileSchedulerILi64ELi64ELi256ELi128ELb0ELb1ELb1ELb1ELb0ELb1EEEEEEEEEvNT_6ParamsE,@function
        .size           _ZN7cutlass13device_kernelIN5flash11enable_sm90INS1_16FlashAttnFwdSm90INS1_25CollectiveMainloopFwdSm90ILi2EN4cute5tupleIJNS5_1CILi1EEES8_S8_EEENS6_IJNS7_ILi64EEESA_SA_EEELi512ENS_10bfloat16_tEfNS_4arch4Sm90ELb0ELb1ELb0ELb1ELb0ELb1ELb1ELb0ELb0ELb1ELb0ELb0EEENS1_21CollectiveEpilogueFwdINS6_IJSA_NS7_ILi512EEESA_EEES9_SC_SE_Li256ELb1ELb1ELb0ELb0EEENS1_36VarlenDynamicPersistentTileSchedulerILi64ELi64ELi256ELi128ELb0ELb1ELb1ELb1ELb0ELb1EEEEEEEEEvNT_6ParamsE,(.L_x_5878 - _ZN7cutlass13device_kernelIN5flash11enable_sm90INS1_16FlashAttnFwdSm90INS1_25CollectiveMainloopFwdSm90ILi2EN4cute5tupleIJNS5_1CILi1EEES8_S8_EEENS6_IJNS7_ILi64EEESA_SA_EEELi512ENS_10bfloat16_tEfNS_4arch4Sm90ELb0ELb1ELb0ELb1ELb0ELb1ELb1ELb0ELb0ELb1ELb0ELb0EEENS1_21CollectiveEpilogueFwdINS6_IJSA_NS7_ILi512EEESA_EEES9_SC_SE_Li256ELb1ELb1ELb0ELb0EEENS1_36VarlenDynamicPersistentTileSchedulerILi64ELi64ELi256ELi128ELb0ELb1ELb1ELb1ELb0ELb1EEEEEEEEEvNT_6ParamsE)
        .other          _ZN7cutlass13device_kernelIN5flash11enable_sm90INS1_16FlashAttnFwdSm90INS1_25CollectiveMainloopFwdSm90ILi2EN4cute5tupleIJNS5_1CILi1EEES8_S8_EEENS6_IJNS7_ILi64EEESA_SA_EEELi512ENS_10bfloat16_tEfNS_4arch4Sm90ELb0ELb1ELb0ELb1ELb0ELb1ELb1ELb0ELb0ELb1ELb0ELb0EEENS1_21CollectiveEpilogueFwdINS6_IJSA_NS7_ILi512EEESA_EEES9_SC_SE_Li256ELb1ELb1ELb0ELb0EEENS1_36VarlenDynamicPersistentTileSchedulerILi64ELi64ELi256ELi128ELb0ELb1ELb1ELb1ELb0ELb1EEEEEEEEEvNT_6ParamsE,@"STO_CUDA_ENTRY STV_DEFAULT"
_ZN7cutlass13device_kernelIN5flash11enable_sm90INS1_16FlashAttnFwdSm90INS1_25CollectiveMainloopFwdSm90ILi2EN4cute5tupleIJNS5_1CILi1EEES8_S8_EEENS6_IJNS7_ILi64EEESA_SA_EEELi512ENS_10bfloat16_tEfNS_4arch4Sm90ELb0ELb1ELb0ELb1ELb0ELb1ELb1ELb0ELb0ELb1ELb0ELb0EEENS1_21CollectiveEpilogueFwdINS6_IJSA_NS7_ILi512EEESA_EEES9_SC_SE_Li256ELb1ELb1ELb0ELb0EEENS1_36VarlenDynamicPersistentTileSchedulerILi64ELi64ELi256ELi128ELb0ELb1ELb1ELb1ELb0ELb1EEEEEEEEEvNT_6ParamsE:
[----:B------:R-:W0:Y:S02]  /*0000*/  LDC R1, c[0x0][0x28] ;  /* 0x00000a00ff017b82 */ /* 0x000e240000000800 */
[----:B0-----:R-:W-:Y:S01]  /*0010*/  VIADD R1, R1, 0xffffff88 ;  /* 0xffffff8801017836 */ /* 0x001fe20000000000 */
[----:B------:R-:W0:Y:S01]  /*0020*/  S2R R4, SR_TID.X ;  /* 0x0000000000047919 */ /* 0x000e220000002100 */
[----:B------:R-:W-:Y:S01]  /*0030*/  ELECT P0, URZ, PT ;  /* 0x00000000003f782f */ /* 0x000fe20003800000 */
[----:B------:R-:W-:Y:S01]  /*0040*/  BSSY B0, `(.L_x_3464) ;  /* 0x0000014000007945 */ /* 0x000fe20003800000 */
[--C-:B0-----:R-:W-:Y:S02]  /*0050*/  SHF.R.U32.HI R0, RZ, 0x5, R4.reuse ;  /* 0x00000005ff007819 */ /* 0x101fe40000011604 */
[----:B------:R-:W-:-:S03]  /*0060*/  SHF.R.U32.HI R3, RZ, 0x7, R4 ;  /* 0x00000007ff037819 */ /* 0x000fc60000011604 */
        /* <DEDUP_REMOVED lines=17> */
.L_x_3465:
[----:B------:R-:W-:Y:S05]  /*0180*/  BSYNC B0 ;  /* 0x0000000000007941 */ /* 0x000fea0003800000 */
.L_x_3464:
        /* <DEDUP_REMOVED lines=21> */
[----:B0-----:R0:W1:Y:S01]  /*02e0*/  @UP1 SYNCS.EXCH.64 URZ, [UR8+0x38800], UR4 ;  /* 0x03880004083f15b2 */ /* 0x0010620008000100 */
[----:B------:R0:W2:Y:S04]  /*02f0*/  @UP2 SYNCS.EXCH.64 URZ, [UR8+0x38810], UR4 ;  /* 0x03881004083f25b2 */ /* 0x0000a80008000100 */
[----:B------:R0:W3:Y:S01]  /*0300*/  @UP3 SYNCS.EXCH.64 URZ, [UR8+0x38820], UR6 ;  /* 0x03882006083f35b2 */ /* 0x0000e20008000100 */
        /* <DEDUP_REMOVED lines=14> */
[----:B----4-:R-:W-:Y:S01]  /*03f0*/  NOP ;  /* 0x0000000000007918 */ /* 0x010fe20000000000 */
.L_x_3466:
[----:B------:R-:W4:Y:S01]  /*0400*/  SHFL.IDX PT, R2, R0, RZ, 0x1f ;  /* 0x00001fff00027589 */ /* 0x000f2200000e0000 */
[----:B------:R-:W-:Y:S01]  /*0410*/  NOP ;  /* 0x0000000000007918 */ /* 0x000fe20000000000 */
[----:B----4-:R-:W-:-:S13]  /*0420*/  ISETP.NE.AND P0, PT, R2, RZ, PT ;  /* 0x000000ff0200720c */ /* 0x010fda0003f05270 */
        /* <DEDUP_REMOVED lines=18> */
[----:B----4-:R-:W-:Y:S01]  /*0550*/  NOP ;  /* 0x0000000000007918 */ /* 0x010fe20000000000 */
.L_x_3467:
[----:B------:R-:W4:Y:S01]  /*0560*/  SHFL.IDX PT, R2, R0, RZ, 0x1f ;  /* 0x00001fff00027589 */ /* 0x000f2200000e0000 */
[----:B------:R-:W-:Y:S01]  /*0570*/  NOP ;  /* 0x0000000000007918 */ /* 0x000fe20000000000 */
[----:B----4-:R-:W-:-:S13]  /*0580*/  ISETP.NE.AND P0, PT, R2, RZ, PT ;  /* 0x000000ff0200720c */ /* 0x010fda0003f05270 */
        /* <DEDUP_REMOVED lines=15> */
.L_x_3468:
        /* <DEDUP_REMOVED lines=22> */
.L_x_3469:
        /* <DEDUP_REMOVED lines=22> */
.L_x_3470:
[----:B------:R-:W-:Y:S01]  /*0940*/  PLOP3.LUT P0, PT, PT, PT, UP0, 0x80, 0x0 ;  /* 0x000000000000781c */ /* 0x000fe20003f0f008 */
[----:B------:R-:W-:Y:S01]  /*0950*/  UMOV UR36, 0x1 ;  /* 0x0000000100247882 */ /* 0x000fe20000000000 */
[----:B------:R-:W-:Y:S01]  /*0960*/  NOP ;  /* 0x0000000000007918 */ /* 0x000fe20000000000 */
[----:B------:R-:W-:Y:S01]  /*0970*/  USEL UR36, UR36, 0x2, !UP0 ;  /* 0x0000000224247887 */ /* 0x000fe2000c000000 */
[----:B------:R-:W-:Y:S01]  /*0980*/  BSSY B9, `(.L_x_3471) ;  /* 0x0002607000097945 */ /* 0x000fe20003800000 */
[----:B------:R-:W-:Y:S01]  /*0990*/  ULDC.64 UR50, c[0x0][0x208] ;  /* 0x0000820000327ab9 */ /* 0x000fe20000000a00 */
[----:B0123--:R-:W-:Y:S07]  /*09a0*/  BAR.SYNC.DEFER_BLOCKING 0x0 ;  /* 0x0000000000007b1d */ /* 0x00ffee0000010000 */
[----:B------:R-:W-:Y:S05]  /*09b0*/  @!P0 BRA `(.L_x_3472) ;  /* 0x000001b800e48947 */ /* 0x000fea0003800000 */
.L_x_3473:
[----:B------:R-:W-:-:S08]  /*09c0*/  NOP ;  /* 0x0000000000007918 */ /* 0x000fd00000000000 */
[----:B------:R-:W0:Y:S02]  /*09d0*/  USETMAXREG.TRY_ALLOC.CTAPOOL UP0, 0xf0 ;  /* 0x000000f0000079c8 */ /* 0x000e240008000600 */
[----:B0-----:R-:W-:-:S13]  /*09e0*/  PLOP3.LUT P0, PT, PT, PT, UP0, 0x80, 0x0 ;  /* 0x000000000000781c */ /* 0x001fda0003f0f008 */
[----:B------:R-:W-:Y:S05]  /*09f0*/  @!P0 BRA `(.L_x_3473) ;  /* 0xfffffffc00f08947 */ /* 0x000fea000383ffff */
[----:B------:R-:W-:Y:S01]  /*0a00*/  SHF.R.U32.HI R0, RZ, 0x7, R4 ;  /* 0x00000007ff007819 */ /* 0x000fe20000011604 */
[----:B------:R-:W0:Y:S01]  /*0a10*/  S2UR UR5, SR_CgaCtaId ;  /* 0x00000000000579c3 */ /* 0x000e220000008800 */
[----:B------:R-:W-:Y:S02]  /*0a20*/  UMOV UR4, 0x400 ;  /* 0x0000040000047882 */ /* 0x000fe40000000000 */
[----:B------:R-:W-:-:S13]  /*0a30*/  ISETP.NE.AND P0, PT, R0, 0x1, PT ;  /* 0x000000010000780c */ /* 0x000fda0003f05270 */
[----:B------:R-:W-:Y:S06]  /*0a40*/  @!P0 BAR.ARV 0x8, 0x100 ;  /* 0x0204000000008b1d */ /* 0x000fec0000002000 */
[----:B------:R-:W-:Y:S01]  /*0a50*/  ISETP.GE.U32.AND P0, PT, R4, 0x100, PT ;  /* 0x000001000400780c */ /* 0x000fe20003f06070 */
[----:B0-----:R-:W-:-:S06]  /*0a60*/  ULEA UR4, UR5, UR4, 0x18 ;  /* 0x0000000405047291 */ /* 0x001fcc000f8ec03f */
[----:B------:R-:W-:Y:S01]  /*0a70*/  IMAD.U32 R18, RZ, RZ, UR4 ;  /* 0x00000004ff127e24 */ /* 0x000fe2000f8e00ff */
[----:B------:R-:W-:-:S05]  /*0a80*/  ULDC UR4, c[0x0][0xd3c] ;  /* 0x00034f0000047ab9 */ /* 0x000fca0000000800 */
[----:B------:R-:W-:Y:S08]  /*0a90*/  @P0 BAR.ARV 0xf, 0x100 ;  /* 0x03c4000000000b1d */ /* 0x000ff00000002000 */
[----:B------:R-:W-:Y:S06]  /*0aa0*/  BAR.SYNC.DEFER_BLOCKING 0x5, 0x180 ;  /* 0x0146000000007b1d */ /* 0x000fec0000010000 */
[----:B------:R-:W0:Y:S02]  /*0ab0*/  LDS.128 R24, [R18+0x388d0] ;  /* 0x0388d00012187984 */ /* 0x000e240000000c00 */
[----:B------:R-:W-:Y:S06]  /*0ac0*/  BAR.ARV 0x4, 0x180 ;  /* 0x0106000000007b1d */ /* 0x000fec0000002000 */
[----:B0-----:R-:W-:-:S13]  /*0ad0*/  ISETP.GE.AND P0, PT, R27, UR4, PT ;  /* 0x000000041b007c0c */ /* 0x001fda000bf06270 */
[----:B------:R-:W-:Y:S05]  /*0ae0*/  @P0 BRA `(.L_x_3474) ;  /* 0x0000025c00c00947 */ /* 0x000fea0003800000 */
[----:B------:R-:W-:Y:S01]  /*0af0*/  VIADD R14, R4, 0xffffff80 ;  /* 0xffffff80040e7836 */ /* 0x000fe20000000000 */
[----:B------:R-:W-:Y:S01]  /*0b00*/  ULOP3.LUT UR47, UR36, 0x1, URZ, 0xfc, !UPT ;  /* 0x00000001242f7892 */ /* 0x000fe2000f8efc3f */
[----:B------:R-:W-:Y:S02]  /*0b10*/  IMAD.MOV.U32 R210, RZ, RZ, 0x40 ;  /* 0x00000040ffd27424 */ /* 0x000fe400078e00ff */
[----:B------:R-:W-:Y:S01]  /*0b20*/  IMAD.MOV.U32 R187, RZ, RZ, RZ ;  /* 0x000000ffffbb7224 */ /* 0x000fe200078e00ff */
[----:B------:R-:W-:Y:S01]  /*0b30*/  SHF.R.S32.HI R0, RZ, 0x1f, R14 ;  /* 0x0000001fff007819 */ /* 0x000fe2000001140e */
[----:B------:R-:W-:Y:S02]  /*0b40*/  IMAD.MOV.U32 R190, RZ, RZ, RZ ;  /* 0x000000ffffbe7224 */ /* 0x000fe400078e00ff */
[----:B------:R-:W-:Y:S01]  /*0b50*/  IMAD.MOV.U32 R22, RZ, RZ, RZ ;  /* 0x000000ffff167224 */ /* 0x000fe200078e00ff */
[CC--:B------:R-:W-:Y:S01]  /*0b60*/  LEA.HI R2, R0.reuse, R14.reuse, RZ, 0x4 ;  /* 0x0000000e00027211 */ /* 0x0c0fe200078f20ff */
[----:B------:R-:W-:Y:S01]  /*0b70*/  IMAD.MOV.U32 R19, RZ, RZ, RZ ;  /* 0x000000ffff137224 */ /* 0x000fe200078e00ff */
[----:B------:R-:W-:Y:S01]  /*0b80*/  LEA.HI R5, R0, R14, RZ, 0x5 ;  /* 0x0000000e00057211 */ /* 0x000fe200078f28ff */
[----:B------:R-:W-:Y:S01]  /*0b90*/  IMAD.MOV.U32 R224, RZ, RZ, RZ ;  /* 0x000000ffffe07224 */ /* 0x000fe200078e00ff */
[----:B------:R-:W-:-:S02]  /*0ba0*/  LOP3.LUT R3, R2, 0xfffffff0, RZ, 0xc0, !PT ;  /* 0xfffffff002037812 */ /* 0x000fc400078ec0ff */
[--C-:B------:R-:W-:Y:S02]  /*0bb0*/  SHF.R.S32.HI R216, RZ, 0x5, R5.reuse ;  /* 0x00000005ffd87819 */ /* 0x100fe40000011405 */
[----:B------:R-:W-:Y:S01]  /*0bc0*/  SHF.R.S32.HI R5, RZ, 0x1f, R5 ;  /* 0x0000001fff057819 */ /* 0x000fe20000011405 */
[----:B------:R-:W-:Y:S01]  /*0bd0*/  IMAD.IADD R4, R14, 0x1, -R3 ;  /* 0x000000010e047824 */ /* 0x000fe200078e0a03 */
[----:B------:R-:W-:Y:S02]  /*0be0*/  SHF.R.S32.HI R3, RZ, 0x4, R2 ;  /* 0x00000004ff037819 */ /* 0x000fe40000011402 */
[----:B------:R-:W-:Y:S02]  /*0bf0*/  LEA.HI R6, R0, R14, RZ, 0x7 ;  /* 0x0000000e00067211 */ /* 0x000fe400078f38ff */
[----:B------:R-:W-:Y:S02]  /*0c00*/  SHF.R.S32.HI R9, RZ, 0x1f, R4 ;  /* 0x0000001fff097819 */ /* 0x000fe40000011404 */
[----:B------:R-:W-:-:S02]  /*0c10*/  LEA.HI R2, R2, R3, RZ, 0x1 ;  /* 0x0000000302027211 */ /* 0x000fc400078f08ff */
[----:B------:R-:W-:Y:S02]  /*0c20*/  LEA.HI R12, R9, R4, RZ, 0x3 ;  /* 0x00000004090c7211 */ /* 0x000fe400078f18ff */
[----:B------:R-:W-:Y:S02]  /*0c30*/  LEA.HI R5, R5, R216, RZ, 0x2 ;  /* 0x000000d805057211 */ /* 0x000fe400078f10ff */
[C---:B------:R-:W-:Y:S01]  /*0c40*/  LOP3.LUT R13, R12.reuse, 0xfffffff8, RZ, 0xc0, !PT ;  /* 0xfffffff80c0d7812 */ /* 0x040fe200078ec0ff */
[----:B------:R-:W-:Y:S01]  /*0c50*/  IMAD.SHL.U32 R12, R12, 0x40, RZ ;  /* 0x000000400c0c7824 */ /* 0x000fe200078e00ff */
[----:B------:R-:W-:Y:S02]  /*0c60*/  LOP3.LUT R2, R2, 0x1ffffffe, RZ, 0xc0, !PT ;  /* 0x1ffffffe02027812 */ /* 0x000fe400078ec0ff */
        /* <DEDUP_REMOVED lines=9> */
[----:B------:R-:W-:-:S02]  /*0d00*/  IMAD.SHL.U32 R3, R13, 0x40, RZ ;  /* 0x000000400d037824 */ /* 0x000fc400078e00ff */
[----:B------:R-:W-:Y:S01]  /*0d10*/  IMAD R5, R5, 0x10, R4 ;  /* 0x0000001005057824 */ /* 0x000fe200078e0204 */
[----:B------:R-:W-:Y:S01]  /*0d20*/  LOP3.LUT R6, R6, 0xfffffe, RZ, 0xc0, !PT ;  /* 0x00fffffe06067812 */ /* 0x000fe200078ec0ff */
[----:B------:R-:W-:Y:S01]  /*0d30*/  IMAD.SHL.U32 R2, R2, 0x8, RZ ;  /* 0x0000000802027824 */ /* 0x000fe200078e00ff */
[----:B------:R-:W-:Y:S01]  /*0d40*/  LOP3.LUT R3, R3, 0x1c0, RZ, 0xc0, !PT ;  /* 0x000001c003037812 */ /* 0x000fe200078ec0ff */
[----:B------:R-:W-:Y:S01]  /*0d50*/  IMAD.IADD R7, R14, 0x1, -R7 ;  /* 0x000000010e077824 */ /* 0x000fe200078e0a07 */
[----:B------:R-:W-:Y:S01]  /*0d60*/  SEL R210, R210, 0xffffffc0, !P2 ;  /* 0xffffffc0d2d27807 */ /* 0x000fe20005000000 */
[--C-:B------:R-:W-:Y:S01]  /*0d70*/  IMAD.U32 R237, R5, 0x40, R2.reuse ;  /* 0x0000004005ed7824 */ /* 0x100fe200078e0002 */
[----:B------:R-:W-:Y:S01]  /*0d80*/  LOP3.LUT R2, R3, 0x8, R2, 0xf8, !PT ;  /* 0x0000000803027812 */ /* 0x000fe200078ef802 */
[----:B------:R-:W-:Y:S01]  /*0d90*/  IMAD.IADD R6, R227, 0x1, -R6 ;  /* 0x00000001e3067824 */ /* 0x000fe200078e0a06 */
[----:B------:R-:W-:Y:S02]  /*0da0*/  SHF.R.U32.HI R5, RZ, 0x3, R3 ;  /* 0x00000003ff057819 */ /* 0x000fe40000011603 */
[----:B------:R-:W-:Y:S01]  /*0db0*/  LOP3.LUT R3, R12, 0x7ffffe00, RZ, 0xc0, !PT ;  /* 0x7ffffe000c037812 */ /* 0x000fe200078ec0ff */
[----:B------:R-:W-:Y:S01]  /*0dc0*/  IMAD.SHL.U32 R197, R6, 0x100, RZ ;  /* 0x0000010006c57824 */ /* 0x000fe200078e00ff */
[----:B------:R-:W-:-:S02]  /*0dd0*/  LOP3.LUT R2, R2, R5, RZ, 0x3c, !PT ;  /* 0x0000000502027212 */ /* 0x000fc400078e3cff */
[----:B------:R-:W-:Y:S01]  /*0de0*/  SHF.R.S32.HI R8, RZ, 0x1f, R7 ;  /* 0x0000001fff087819 */ /* 0x000fe20000011407 */
[----:B------:R-:W-:-:S03]  /*0df0*/  IMAD R3, R216, 0x400, R3 ;  /* 0x00000400d8037824 */ /* 0x000fc600078e0203 */
[-C--:B------:R-:W-:Y:S01]  /*0e00*/  LEA.HI R9, R8, R7.reuse, RZ, 0x2 ;  /* 0x0000000708097211 */ /* 0x080fe200078f10ff */
[----:B------:R-:W-:Y:S01]  /*0e10*/  IMAD.IADD R3, R3, 0x1, R2 ;  /* 0x0000000103037824 */ /* 0x000fe200078e0202 */
[CC--:B------:R-:W-:Y:S02]  /*0e20*/  LEA.HI R2, R0.reuse, R14.reuse, RZ, 0x3 ;  /* 0x0000000e00027211 */ /* 0x0c0fe400078f18ff */
[----:B------:R-:W-:Y:S01]  /*0e30*/  LEA.HI R0, R0, R14, RZ, 0x2 ;  /* 0x0000000e00007211 */ /* 0x000fe200078f10ff */
[----:B------:R-:W-:Y:S01]  /*0e40*/  IMAD R198, R3, 0x2, R18 ;  /* 0x0000000203c67824 */ /* 0x000fe200078e0212 */
[----:B------:R-:W-:Y:S02]  /*0e50*/  LOP3.LUT R4, R9, 0x7ffffffc, RZ, 0xc0, !PT ;  /* 0x7ffffffc09047812 */ /* 0x000fe400078ec0ff */
[----:B------:R-:W-:Y:S01]  /*0e60*/  SHF.R.S32.HI R186, RZ, 0x2, R0 ;  /* 0x00000002ffba7819 */ /* 0x000fe20000011400 */
[----:B------:R-:W-:Y:S01]  /*0e70*/  VIADD R211, R198, 0x36400 ;  /* 0x00036400c6d37836 */ /* 0x000fe20000000000 */
[----:B------:R-:W-:Y:S01]  /*0e80*/  LEA.HI R8, R8, R7, RZ, 0x5 ;  /* 0x0000000708087211 */ /* 0x000fe200078f28ff */
[----:B------:R-:W-:Y:S01]  /*0e90*/  IMAD.IADD R4, R7, 0x1, -R4 ;  /* 0x0000000107047824 */ /* 0x000fe200078e0a04 */
[--C-:B------:R-:W-:Y:S01]  /*0ea0*/  SHF.R.S32.HI R10, RZ, 0x2, R9.reuse ;  /* 0x00000002ff0a7819 */ /* 0x100fe20000011409 */
[----:B------:R-:W-:Y:S01]  /*0eb0*/  VIADD R7, R186, 0x20 ;  /* 0x00000020ba077836 */ /* 0x000fe20000000000 */
[----:B------:R-:W-:Y:S01]  /*0ec0*/  SHF.R.S32.HI R11, RZ, 0x1f, R9 ;  /* 0x0000001fff0b7819 */ /* 0x000fe20000011409 */
[----:B------:R-:W-:Y:S01]  /*0ed0*/  VIADD R199, R198, 0x36420 ;  /* 0x00036420c6c77836 */ /* 0x000fe20000000000 */
[----:B------:R-:W-:Y:S01]  /*0ee0*/  SHF.R.S32.HI R226, RZ, 0x3, R2 ;  /* 0x00000003ffe27819 */ /* 0x000fe20000011402 */
[----:B------:R-:W-:Y:S01]  /*0ef0*/  IMAD.SHL.U32 R235, R7, 0x40, RZ ;  /* 0x0000004007eb7824 */ /* 0x000fe200078e00ff */
[----:B------:R-:W-:Y:S01]  /*0f00*/  LOP3.LUT R225, R2, 0xfffffff8, RZ, 0xc0, !PT ;  /* 0xfffffff802e17812 */ /* 0x000fe200078ec0ff */
[----:B------:R-:W-:Y:S01]  /*0f10*/  @P1 VIADD R199, R211, 0xffffffe0 ;  /* 0xffffffe0d3c71836 */ /* 0x000fe20000000000 */
[----:B------:R-:W-:Y:S01]  /*0f20*/  LEA.HI R11, R11, R10, RZ, 0x3 ;  /* 0x0000000a0b0b7211 */ /* 0x000fe200078f18ff */
[----:B------:R-:W-:Y:S01]  /*0f30*/  IMAD.IADD R211, R211, 0x1, R210 ;  /* 0x00000001d3d37824 */ /* 0x000fe200078e02d2 */
[----:B------:R-:W-:Y:S01]  /*0f40*/  LOP3.LUT R231, R0, 0xfffffffc, RZ, 0xc0, !PT ;  /* 0xfffffffc00e77812 */ /* 0x000fe200078ec0ff */
[----:B------:R-:W-:Y:S01]  /*0f50*/  IMAD.IADD R225, R14, 0x1, -R225 ;  /* 0x000000010ee17824 */ /* 0x000fe200078e0ae1 */
[----:B------:R-:W-:Y:S01]  /*0f60*/  SHF.R.S32.HI R2, RZ, 0x1f, R7 ;  /* 0x0000001fff027819 */ /* 0x000fe20000011407 */
[----:B------:R-:W-:Y:S01]  /*0f70*/  IMAD.SHL.U32 R185, R4, 0x2, RZ ;  /* 0x0000000204b97824 */ /* 0x000fe200078e00ff */
[----:B------:R-:W-:Y:S01]  /*0f80*/  LOP3.LUT R11, R11, 0xfffffff8, RZ, 0xc0, !PT ;  /* 0xfffffff80b0b7812 */ /* 0x000fe200078ec0ff */
[----:B------:R-:W-:Y:S01]  /*0f90*/  IMAD.IADD R231, R14, 0x1, -R231 ;  /* 0x000000010ee77824 */ /* 0x000fe200078e0ae7 */
[----:B------:R-:W-:Y:S01]  /*0fa0*/  LEA.HI R2, R2, R7, RZ, 0x3 ;  /* 0x0000000702027211 */ /* 0x000fe200078f18ff */
[----:B------:R-:W-:Y:S01]  /*0fb0*/  IMAD.SHL.U32 R213, R225, 0x8, RZ ;  /* 0x00000008e1d57824 */ /* 0x000fe200078e00ff */
[----:B------:R-:W-:Y:S01]  /*0fc0*/  SHF.R.S32.HI R5, RZ, 0x1f, R0 ;  /* 0x0000001fff057819 */ /* 0x000fe20000011400 */
[----:B------:R-:W-:Y:S01]  /*0fd0*/  IMAD.IADD R11, R10, 0x1, -R11 ;  /* 0x000000010a0b7824 */ /* 0x000fe200078e0a0b */
[----:B------:R-:W-:Y:S01]  /*0fe0*/  SHF.R.S32.HI R8, RZ, 0x5, R8 ;  /* 0x00000005ff087819 */ /* 0x000fe20000011408 */
[----:B------:R-:W-:Y:S01]  /*0ff0*/  IMAD.SHL.U32 R16, R231, 0x8, RZ ;  /* 0x00000008e7107824 */ /* 0x000fe200078e00ff */
[----:B------:R-:W-:Y:S01]  /*1000*/  LEA.HI R5, R5, R186, RZ, 0x3 ;  /* 0x000000ba05057211 */ /* 0x000fe200078f18ff */
[----:B------:R-:W-:Y:S01]  /*1010*/  IMAD.SHL.U32 R2, R2, 0x40, RZ ;  /* 0x0000004002027824 */ /* 0x000fe200078e00ff */
[----:B------:R-:W-:Y:S01]  /*1020*/  LEA.HI R0, R231, R231, RZ, 0x1 ;  /* 0x000000e7e7007211 */ /* 0x000fe200078f08ff */
[----:B------:R-:W-:Y:S01]  /*1030*/  IMAD R194, R8, 0x10, R11 ;  /* 0x0000001008c27824 */ /* 0x000fe200078e020b */
[----:B------:R-:W-:Y:S01]  /*1040*/  LOP3.LUT R235, R235, 0x1c0, RZ, 0xc0, !PT ;  /* 0x000001c0ebeb7812 */ /* 0x000fe200078ec0ff */
[----:B------:R-:W-:Y:S01]  /*1050*/  IMAD.SHL.U32 R188, R231, 0x4, RZ ;  /* 0x00000004e7bc7824 */ /* 0x000fe200078e00ff */
[----:B------:R-:W-:Y:S01]  /*1060*/  LOP3.LUT R5, R5, 0xfffffff8, RZ, 0xc0, !PT ;  /* 0xfffffff805057812 */ /* 0x000fe200078ec0ff */
[C---:B------:R-:W-:Y:S01]  /*1070*/  VIADD R221, R213.reuse, 0xc0 ;  /* 0x000000c0d5dd7836 */ /* 0x040fe20000000000 */
[----:B------:R-:W-:Y:S01]  /*1080*/  LOP3.LUT R0, R0, 0x1ffffffe, RZ, 0xc0, !PT ;  /* 0x1ffffffe00007812 */ /* 0x000fe200078ec0ff */
[----:B------:R-:W-:Y:S01]  /*1090*/  VIADD R222, R213, 0x80 ;  /* 0x00000080d5de7836 */ /* 0x000fe20000000000 */
[----:B------:R-:W-:Y:S01]  /*10a0*/  LOP3.LUT R7, R235, 0x38, R16, 0xf8, !PT ;  /* 0x00000038eb077812 */ /* 0x000fe200078ef810 */
[C---:B------:R-:W-:Y:S01]  /*10b0*/  VIADD R219, R213.reuse, 0x140 ;  /* 0x00000140d5db7836 */ /* 0x040fe20000000000 */
[----:B------:R-:W-:Y:S01]  /*10c0*/  SHF.R.U32.HI R8, RZ, 0x3, R235 ;  /* 0x00000003ff087819 */ /* 0x000fe200000116eb */
[----:B------:R-:W-:Y:S01]  /*10d0*/  IMAD.IADD R196, R186, 0x1, -R5 ;  /* 0x00000001bac47824 */ /* 0x000fe200078e0a05 */
[----:B------:R-:W-:Y:S01]  /*10e0*/  LOP3.LUT R236, R2, 0xfffffe00, RZ, 0xc0, !PT ;  /* 0xfffffe0002ec7812 */ /* 0x000fe200078ec0ff */
[C---:B------:R-:W-:Y:S01]  /*10f0*/  VIADD R223, R213.reuse, 0x40 ;  /* 0x00000040d5df7836 */ /* 0x040fe20000000000 */
[----:B------:R-:W-:Y:S01]  /*1100*/  SHF.R.S32.HI R6, RZ, 0x1f, R222 ;  /* 0x0000001fff067819 */ /* 0x000fe200000114de */
[C---:B------:R-:W-:Y:S01]  /*1110*/  VIADD R220, R213.reuse, 0x100 ;  /* 0x00000100d5dc7836 */ /* 0x040fe20000000000 */
        /* <DEDUP_REMOVED lines=9> */
[----:B------:R-:W-:Y:S01]  /*11b0*/  IMAD R234, R7, 0x2, R18 ;  /* 0x0000000207ea7824 */ /* 0x000fe200078e0212 */
[----:B------:R-:W-:Y:S01]  /*11c0*/  SHF.R.S32.HI R0, RZ, 0x1f, R219 ;  /* 0x0000001fff007819 */ /* 0x000fe200000114db */
[----:B------:R-:W-:Y:S01]  /*11d0*/  IMAD R214, R5, 0x8, R194 ;  /* 0x0000000805d67824 */ /* 0x000fe200078e02c2 */
[----:B------:R-:W-:Y:S01]  /*11e0*/  SHF.R.S32.HI R3, RZ, 0x1f, R229 ;  /* 0x0000001fff037819 */ /* 0x000fe200000114e5 */
[----:B------:R-:W-:Y:S01]  /*11f0*/  IMAD.IADD R210, R210, 0x1, R199 ;  /* 0x00000001d2d27824 */ /* 0x000fe200078e02c7 */
[----:B------:R-:W-:-:S07]  /*1200*/  SHF.R.S32.HI R0, RZ, 0x1f, R228 ;  /* 0x0000001fff007819 */ /* 0x000fce00000114e4 */
.L_x_3676:
[----:B------:R-:W-:Y:S01]  /*1210*/  ULDC.64 UR4, c[0x0][0xb20] ;  /* 0x0002c80000047ab9 */ /* 0x000fe20000000a00 */
[----:B0123--:R-:W0:Y:S01]  /*1220*/  LDC.64 R4, c[0x0][0xb00] ;  /* 0x0002c000ff047b82 */ /* 0x00fe220000000a00 */
[----:B------:R-:W-:Y:S01]  /*1230*/  ISETP.NE.U32.AND P0, PT, RZ, UR4, PT ;  /* 0x00000004ff007c0c */ /* 0x000fe2000bf05070 */
[----:B------:R-:W-:Y:S01]  /*1240*/  IMAD.MOV.U32 R11, RZ, RZ, RZ ;  /* 0x000000ffff0b7224 */ /* 0x000fe200078e00ff */
[----:B------:R-:W-:Y:S01]  /*1250*/  ULDC.64 UR6, c[0x0][0xb18] ;  /* 0x0002c60000067ab9 */ /* 0x000fe20000000a00 */
[----:B----4-:R-:W-:Y:S01]  /*1260*/  IMAD.MOV.U32 R29, RZ, RZ, RZ ;  /* 0x000000ffff1d7224 */ /* 0x010fe200078e00ff */
[----:B------:R-:W-:Y:S01]  /*1270*/  ISETP.NE.AND.EX P0, PT, RZ, UR5, PT, P0 ;  /* 0x00000005ff007c0c */ /* 0x000fe2000bf05300 */
[----:B------:R-:W-:Y:S02]  /*1280*/  ULDC.64 UR4, c[0x0][0xb10] ;  /* 0x0002c40000047ab9 */ /* 0x000fe40000000a00 */
[----:B------:R-:W-:-:S04]  /*1290*/  ISETP.NE.U32.AND P1, PT, RZ, UR4, PT ;  /* 0x00000004ff007c0c */ /* 0x000fc8000bf25070 */
[----:B------:R-:W-:Y:S01]  /*12a0*/  ISETP.NE.AND.EX P1, PT, RZ, UR5, PT, P1 ;  /* 0x00000005ff007c0c */ /* 0x000fe2000bf25310 */
[----:B------:R-:W-:Y:S02]  /*12b0*/  ULDC.64 UR4, c[0x0][0xb00] ;  /* 0x0002c00000047ab9 */ /* 0x000fe40000000a00 */
[----:B------:R-:W-:-:S03]  /*12c0*/  ISETP.NE.U32.AND P3, PT, RZ, UR4, PT ;  /* 0x00000004ff007c0c */ /* 0x000fc6000bf65070 */
[----:B------:R-:W1:Y:S01]  /*12d0*/  @P0 LDC.64 R2, c[0x0][0xb20] ;  /* 0x0002c800ff020b82 */ /* 0x000e620000000a00 */
        /* <DEDUP_REMOVED lines=32> */
.L_x_3475:
[----:B------:R-:W-:Y:S02]  /*14e0*/  IMAD.U32 R44, RZ, RZ, UR5 ;  /* 0x00000005ff2c7e24 */ /* 0x000fe4000f8e00ff */
[----:B------:R-:W-:Y:S01]  /*14f0*/  IMAD.U32 R24, RZ, RZ, UR4 ;  /* 0x00000004ff187e24 */ /* 0x000fe2000f8e00ff */
[----:B------:R-:W-:Y:S06]  /*1500*/  @!P2 BRA `(.L_x_3476) ;  /* 0x000000000010a947 */ /* 0x000fec0003800000 */
[----:B------:R-:W0:Y:S02]  /*1510*/  LDC.64 R2, c[0x0][0xb18] ;  /* 0x0002c600ff027b82 */ /* 0x000e240000000a00 */
[----:B0-----:R-:W-:-:S05]  /*1520*/  IMAD.WIDE R2, R27, 0x4, R2 ;  /* 0x000000041b027825 */ /* 0x001fca00078e0202 */
[----:B------:R0:W5:Y:S01]  /*1530*/  LDG.E R24, desc[UR50][R2.64] ;  /* 0x0000003202187981 */ /* 0x000162000c1e1900 */
[----:B------:R-:W-:Y:S05]  /*1540*/  BRA `(.L_x_3477) ;  /* 0x0000000000107947 */ /* 0x000fea0003800000 */
.L_x_3476:
[----:B------:R-:W-:Y:S05]  /*1550*/  @!P3 BRA `(.L_x_3477) ;  /* 0x00000000000cb947 */ /* 0x000fea0003800000 */
[----:B------:R-:W2:Y:S04]  /*1560*/  LDG.E R3, desc[UR50][R8.64] ;  /* 0x0000003208037981 */ /* 0x000ea8000c1e1900 */
[----:B------:R-:W2:Y:S02]  /*1570*/  LDG.E R24, desc[UR50][R8.64+0x4] ;  /* 0x0000043208187981 */ /* 0x000ea4000c1e1900 */
[----:B--2---:R-:W-:-:S07]  /*1580*/  IMAD.IADD R24, R24, 0x1, -R3 ;  /* 0x0000000118187824 */ /* 0x004fce00078e0a03 */
.L_x_3477:
        /* <DEDUP_REMOVED lines=27> */
[----:B0-----:R-:W-:Y:S01]  /*1740*/  IMAD.MOV.U32 R5, RZ, RZ, R0 ;  /* 0x000000ffff057224 */ /* 0x001fe200078e0000 */
[----:B--2---:R-:W-:Y:S01]  /*1750*/  @P1 SHF.R.U32.HI R5, RZ, R13, R2 ;  /* 0x0000000dff051219 */ /* 0x004fe20000011602 */
[----:B------:R-:W-:-:S04]  /*1760*/  VIADD R0, R184, 0x3f ;  /* 0x0000003fb8007836 */ /* 0x000fc80000000000 */
[----:B------:R-:W-:Y:S01]  /*1770*/  IMAD.IADD R7, R42, 0x1, R5 ;  /* 0x000000012a077824 */ /* 0x000fe200078e0205 */
        /* <DEDUP_REMOVED lines=16> */
.L_x_3480:
[----:B------:R-:W-:-:S13]  /*1880*/  ISETP.NE.AND P0, PT, R15, 0x1, PT ;  /* 0x000000010f00780c */ /* 0x000fda0003f05270 */
[----:B------:R-:W0:Y:S02]  /*1890*/  @P0 LDC.64 R4, c[0x0][0xae0] ;  /* 0x0002b800ff040b82 */ /* 0x000e240000000a00 */
[----:B0-----:R-:W-:-:S05]  /*18a0*/  @P0 IMAD.HI.U32 R4, R2, R4, RZ ;  /* 0x0000000402040227 */ /* 0x001fca00078e00ff */
[----:B------:R-:W-:-:S07]  /*18b0*/  @P0 SHF.R.U32.HI R2, RZ, R5, R4 ;  /* 0x00000005ff020219 */ /* 0x000fce0000011604 */
.L_x_3481:
[----:B------:R-:W-:Y:S05]  /*18c0*/  BSYNC B0 ;  /* 0x0000000000007941 */ /* 0x000fea0003800000 */
.L_x_3479:
[----:B------:R-:W-:-:S05]  /*18d0*/  IMAD R3, R2, R15, R15 ;  /* 0x0000000f02037224 */ /* 0x000fca00078e020f */
[----:B------:R-:W-:-:S07]  /*18e0*/  VIMNMX R0, R0, R3, PT ;  /* 0x0000000300007248 */ /* 0x000fce0003fe0100 */
.L_x_3478:
[----:B------:R-:W0:Y:S01]  /*18f0*/  @P1 LDC R2, c[0x0][0x44c] ;  /* 0x00011300ff021b82 */ /* 0x000e220000000800 */
[----:B------:R-:W-:Y:S01]  /*1900*/  IMAD.IADD R169, R184, 0x1, -R23 ;  /* 0x00000001b8a97824 */ /* 0x000fe200078e0a17 */
[----:B------:R-:W-:-:S06]  /*1910*/  ULDC UR4, c[0x0][0xad4] ;  /* 0x0002b50000047ab9 */ /* 0x000fcc0000000800 */
[----:B------:R-:W1:Y:S01]  /*1920*/  @P1 LDC R4, c[0x0][0x450] ;  /* 0x00011400ff041b82 */ /* 0x000e620000000800 */
[----:B0-----:R-:W-:-:S04]  /*1930*/  @P1 IMAD.HI.U32 R3, R195, R2, RZ ;  /* 0x00000002c3031227 */ /* 0x001fc800078e00ff */
[----:B------:R-:W-:Y:S01]  /*1940*/  IMAD.MOV.U32 R2, RZ, RZ, R195 ;  /* 0x000000ffff027224 */ /* 0x000fe200078e00c3 */
        /* <DEDUP_REMOVED lines=14> */
.L_x_3484:
[----:B------:R-:W-:-:S13]  /*1a30*/  ISETP.NE.AND P0, PT, R15, 0x1, PT ;  /* 0x000000010f00780c */ /* 0x000fda0003f05270 */
[----:B------:R-:W0:Y:S02]  /*1a40*/  @P0 LDC.64 R4, c[0x0][0xae0] ;  /* 0x0002b800ff040b82 */ /* 0x000e240000000a00 */
[----:B0-----:R-:W-:-:S05]  /*1a50*/  @P0 IMAD.HI.U32 R4, R2, R4, RZ ;  /* 0x0000000402040227 */ /* 0x001fca00078e00ff */
[----:B------:R-:W-:-:S07]  /*1a60*/  @P0 SHF.R.U32.HI R2, RZ, R5, R4 ;  /* 0x00000005ff020219 */ /* 0x000fce0000011604 */
.L_x_3485:
[----:B------:R-:W-:Y:S05]  /*1a70*/  BSYNC B0 ;  /* 0x0000000000007941 */ /* 0x000fea0003800000 */
.L_x_3483:
[----:B------:R-:W-:-:S05]  /*1a80*/  IMAD R2, R2, R15, RZ ;  /* 0x0000000f02027224 */ /* 0x000fca00078e02ff */
[----:B------:R-:W-:-:S07]  /*1a90*/  VIMNMX R3, R3, R2, !PT ;  /* 0x0000000203037248 */ /* 0x000fce0007fe0100 */
.L_x_3482:
        /* <DEDUP_REMOVED lines=43> */
.L_x_3488:
[----:B------:R-:W-:Y:S05]  /*1d50*/  BSYNC B6 ;  /* 0x0000000000067941 */ /* 0x000fea0003800000 */
.L_x_3487:
        /* <DEDUP_REMOVED lines=20> */
.L_x_3490:
[----:B------:R-:W-:Y:S05]  /*1ea0*/  BSYNC B6 ;  /* 0x0000000000067941 */ /* 0x000fea0003800000 */
.L_x_3489:
[----:B------:R-:W-:Y:S01]  /*1eb0*/  ULDC.64 UR4, c[0x0][0xaf0] ;  /* 0x0002bc0000047ab9 */ /* 0x000fe20000000a00 */
[----:B------:R-:W0:Y:S01]  /*1ec0*/  LDC.64 R4, c[0x0][0x300] ;  /* 0x0000c000ff047b82 */ /* 0x000e220000000a00 */
[----:B------:R-:W-:Y:S01]  /*1ed0*/  ISETP.NE.U32.AND P0, PT, RZ, UR4, PT ;  /* 0x00000004ff007c0c */ /* 0x000fe2000bf05070 */
[----:B------:R-:W-:Y:S01]  /*1ee0*/  IMAD.IADD R39, R29, 0x1, R24 ;  /* 0x000000011d277824 */ /* 0x000fe200078e0218 */
[----:B------:R-:W-:Y:S02]  /*1ef0*/  ULDC.64 UR6, c[0x0][0x330] ;  /* 0x0000cc0000067ab9 */ /* 0x000fe40000000a00 */
[----:B------:R-:W-:Y:S01]  /*1f00*/  ISETP.NE.AND.EX P0, PT, RZ, UR5, PT, P0 ;  /* 0x00000005ff007c0c */ /* 0x000fe2000bf05300 */
[----:B------:R-:W-:Y:S02]  /*1f10*/  ULDC.64 UR4, c[0x0][0x308] ;  /* 0x0000c20000047ab9 */ /* 0x000fe40000000a00 */
[----:B------:R-:W1:Y:S01]  /*1f20*/  LDC R41, c[0x0][0x3f4] ;  /* 0x0000fd00ff297b82 */ /* 0x000e620000000800 */
[----:B------:R-:W-:-:S07]  /*1f30*/  SHF.R.S32.HI R17, RZ, 0x1f, R16 ;  /* 0x0000001fff117819 */ /* 0x000fce0000011410 */
[----:B------:R-:W2:Y:S08]  /*1f40*/  LDC.64 R32, c[0x0][0x3f8] ;  /* 0x0000fe00ff207b82 */ /* 0x000eb00000000a00 */
[----:B------:R-:W3:Y:S02]  /*1f50*/  @P0 LDC.64 R2, c[0x0][0xaf0] ;  /* 0x0002bc00ff020b82 */ /* 0x000ee40000000a00 */
[----:B---3--:R-:W-:-:S05]  /*1f60*/  @P0 IMAD.WIDE R2, R27, 0x4, R2 ;  /* 0x000000041b020825 */ /* 0x008fca00078e0202 */
[----:B------:R3:W4:Y:S01]  /*1f70*/  @P0 LDG.E R27, desc[UR50][R2.64] ;  /* 0x00000032021b0981 */ /* 0x000722000c1e1900 */
[----:B------:R-:W-:Y:S01]  /*1f80*/  SHF.R.S32.HI R40, RZ, 0x1f, R39 ;  /* 0x0000001fff287819 */ /* 0x000fe20000011427 */
[-C--:B0-----:R-:W-:Y:S01]  /*1f90*/  IMAD.WIDE.U32 R6, R39, R4.reuse, RZ ;  /* 0x0000000427067225 */ /* 0x081fe200078e00ff */
[----:B------:R-:W-:Y:S01]  /*1fa0*/  SHF.R.S32.HI R45, RZ, 0x1f, R186 ;  /* 0x0000001fff2d7819 */ /* 0x000fe200000114ba */
[----:B------:R-:W0:Y:S01]  /*1fb0*/  S2R R38, SR_TID.X ;  /* 0x0000000000267919 */ /* 0x000e220000002100 */
[----:B-1----:R-:W-:Y:S01]  /*1fc0*/  ISETP.GE.AND P1, PT, R16, R41, PT ;  /* 0x000000291000720c */ /* 0x002fe20003f26270 */
[----:B------:R-:W-:Y:S01]  /*1fd0*/  IMAD R0, R40, R4, RZ ;  /* 0x0000000428007224 */ /* 0x000fe200078e02ff */
[----:B------:R-:W-:Y:S01]  /*1fe0*/  SHF.R.S32.HI R189, RZ, 0x1f, R188 ;  /* 0x0000001fffbd7819 */ /* 0x000fe200000114bc */
[----:B------:R-:W-:Y:S01]  /*1ff0*/  IMAD.SHL.U32 R53, R196, 0x40, RZ ;  /* 0x00000040c4357824 */ /* 0x000fe200078e00ff */
[----:B------:R-:W-:Y:S01]  /*2000*/  SEL R25, R41, RZ, P1 ;  /* 0x000000ff29197207 */ /* 0x000fe20000800000 */
[----:B------:R-:W-:Y:S01]  /*2010*/  IMAD R9, R39, R5, R0 ;  /* 0x0000000527097224 */ /* 0x000fe200078e0200 */
[----:B------:R-:W-:Y:S01]  /*2020*/  SHF.R.S32.HI R0, RZ, 0x1f, R26 ;  /* 0x0000001fff007819 */ /* 0x000fe2000001141a */
[C---:B------:R-:W-:Y:S01]  /*2030*/  IMAD.SHL.U32 R51, R4.reuse, 0x40, RZ ;  /* 0x0000004004337824 */ /* 0x040fe200078e00ff */
[----:B------:R-:W-:Y:S01]  /*2040*/  LOP3.LUT R53, R53, 0x1c0, RZ, 0xc0, !PT ;  /* 0x000001c035357812 */ /* 0x000fe200078ec0ff */
[----:B------:R-:W-:Y:S01]  /*2050*/  IMAD.IADD R7, R7, 0x1, R9 ;  /* 0x0000000107077824 */ /* 0x000fe200078e0209 */
[----:B------:R-:W-:Y:S01]  /*2060*/  SHF.L.U64.HI R48, R4, 0x6, R5 ;  /* 0x0000000604307819 */ /* 0x000fe20000010205 */
[C---:B------:R-:W-:Y:S01]  /*2070*/  IMAD R9, R0.reuse, UR6, RZ ;  /* 0x0000000600097c24 */ /* 0x040fe2000f8e02ff */
[----:B------:R-:W-:Y:S01]  /*2080*/  SHF.R.U32.HI R56, RZ, 0x3, R53 ;  /* 0x00000003ff387819 */ /* 0x000fe20000011635 */
[----:B---3--:R-:W-:Y:S01]  /*2090*/  IMAD R3, R0, UR4, RZ ;  /* 0x0000000400037c24 */ /* 0x008fe2000f8e02ff */
[----:B--2---:R-:W-:Y:S01]  /*20a0*/  SHF.L.U64.HI R50, R32, 0x6, R33 ;  /* 0x0000000620327819 */ /* 0x004fe20000010221 */
[C---:B------:R-:W-:Y:S01]  /*20b0*/  IMAD R13, R26.reuse, UR7, R9 ;  /* 0x000000071a0d7c24 */ /* 0x040fe2000f8e0209 */
[----:B------:R-:W-:Y:S01]  /*20c0*/  P2R R68, PR, RZ, 0x2 ;  /* 0x00000002ff447803 */ /* 0x000fe20000000000 */
[----:B------:R-:W-:Y:S01]  /*20d0*/  IMAD.WIDE.U32 R8, R26, UR6, R16 ;  /* 0x000000061a087c25 */ /* 0x000fe2000f8e0010 */
[----:B------:R-:W-:-:S02]  /*20e0*/  ULDC.64 UR6, c[0x0][0xb00] ;  /* 0x0002c00000067ab9 */ /* 0x000fc40000000a00 */
[----:B------:R-:W-:Y:S01]  /*20f0*/  ISETP.NE.U32.AND P0, PT, RZ, UR6, PT ;  /* 0x00000006ff007c0c */ /* 0x000fe2000bf05070 */
[C---:B------:R-:W-:Y:S02]  /*2100*/  IMAD R11, R26.reuse, UR5, R3 ;  /* 0x000000051a0b7c24 */ /* 0x040fe4000f8e0203 */
[----:B------:R-:W-:Y:S01]  /*2110*/  IMAD.WIDE.U32 R2, R26, UR4, R6 ;  /* 0x000000041a027c25 */ /* 0x000fe2000f8e0006 */
[----:B------:R-:W-:Y:S01]  /*2120*/  ISETP.NE.AND.EX P0, PT, RZ, UR7, PT, P0 ;  /* 0x00000007ff007c0c */ /* 0x000fe2000bf05300 */
[----:B------:R-:W1:Y:S01]  /*2130*/  LDC.64 R6, c[0x0][0x408] ;  /* 0x00010200ff067b82 */ /* 0x000e620000000a00 */
[----:B------:R-:W-:Y:S01]  /*2140*/  ULDC.64 UR6, c[0x0][0x338] ;  /* 0x0000ce0000067ab9 */ /* 0x000fe20000000a00 */
[----:B------:R-:W-:Y:S01]  /*2150*/  ULDC.64 UR4, c[0x0][0x310] ;  /* 0x0000c40000047ab9 */ /* 0x000fe20000000a00 */
[----:B------:R-:W-:Y:S02]  /*2160*/  IMAD.IADD R9, R9, 0x1, R13 ;  /* 0x0000000109097824 */ /* 0x000fe400078e020d */
[----:B------:R-:W-:Y:S01]  /*2170*/  IMAD.IADD R3, R3, 0x1, R11 ;  /* 0x0000000103037824 */ /* 0x000fe200078e020b */
[----:B0-----:R-:W-:Y:S01]  /*2180*/  SHF.R.U32.HI R38, RZ, 0x7, R38 ;  /* 0x00000007ff267819 */ /* 0x001fe20000011626 */
[----:B------:R-:W-:-:S02]  /*2190*/  IMAD.IADD R25, R16, 0x1, R25 ;  /* 0x0000000110197824 */ /* 0x000fc400078e0219 */
[----:B------:R-:W-:-:S03]  /*21a0*/  IMAD.WIDE.U32 R12, R186, R32, R16 ;  /* 0x00000020ba0c7225 */ /* 0x000fc600078e0010 */
[----:B------:R-:W-:Y:S01]  /*21b0*/  SHF.R.S32.HI R24, RZ, 0x1f, R25 ;  /* 0x0000001fff187819 */ /* 0x000fe20000011419 */
[----:B------:R-:W-:Y:S02]  /*21c0*/  IMAD.SHL.U32 R52, R32, 0x40, RZ ;  /* 0x0000004020347824 */ /* 0x000fe400078e00ff */
[----:B------:R-:W-:Y:S01]  /*21d0*/  VIADD R57, R38, 0x8 ;  /* 0x0000000826397836 */ /* 0x000fe20000000000 */
[----:B------:R-:W-:Y:S01]  /*21e0*/  LEA.HI R49, R24, R25, RZ, 0x3 ;  /* 0x0000001918317211 */ /* 0x000fe200078f18ff */
[----:B------:R-:W-:Y:S01]  /*21f0*/  VIADD R70, R16, 0x20 ;  /* 0x0000002010467836 */ /* 0x000fe20000000000 */
[----:B------:R-:W-:Y:S01]  /*2200*/  IADD3 R38, P2, R186, R39, RZ ;  /* 0x00000027ba267210 */ /* 0x000fe20007f5e0ff */
[----:B------:R-:W-:Y:S01]  /*2210*/  IMAD.SHL.U32 R58, R41, 0x2, RZ ;  /* 0x00000002293a7824 */ /* 0x000fe200078e00ff */
[----:B------:R-:W-:-:S03]  /*2220*/  LOP3.LUT R63, R49, 0xfffffff8, RZ, 0xc0, !PT ;  /* 0xfffffff8313f7812 */ /* 0x000fc600078ec0ff */
[----:B------:R-:W-:Y:S01]  /*2230*/  IMAD.X R39, R40, 0x1, R45, P2 ;  /* 0x0000000128277824 */ /* 0x000fe200010e062d */
[C---:B-1----:R-:W-:Y:S01]  /*2240*/  SHF.L.U64.HI R54, R6.reuse, 0x6, R7 ;  /* 0x0000000606367819 */ /* 0x042fe20000010207 */
[-C--:B------:R-:W-:Y:S01]  /*2250*/  IMAD R14, R45, R6.reuse, RZ ;  /* 0x000000062d0e7224 */ /* 0x080fe200078e02ff */
[----:B------:R-:W-:Y:S01]  /*2260*/  SHF.R.S32.HI R69, RZ, 0x1f, R63 ;  /* 0x0000001fff457819 */ /* 0x000fe2000001143f */
[----:B------:R-:W-:Y:S02]  /*2270*/  IMAD.SHL.U32 R55, R6, 0x40, RZ ;  /* 0x0000004006377824 */ /* 0x000fe400078e00ff */
[C---:B------:R-:W-:Y:S02]  /*2280*/  IMAD R29, R186.reuse, R7, R14 ;  /* 0x00000007ba1d7224 */ /* 0x040fe400078e020e */
[----:B------:R-:W-:-:S04]  /*2290*/  IMAD.WIDE.U32 R14, R186, R6, R16 ;  /* 0x00000006ba0e7225 */ /* 0x000fc800078e0010 */
[----:B------:R-:W-:Y:S02]  /*22a0*/  IMAD.IADD R15, R29, 0x1, R15 ;  /* 0x000000011d0f7824 */ /* 0x000fe400078e020f */
[----:B-----5:R-:W-:Y:S01]  /*22b0*/  IMAD.WIDE.U32 R34, R37, R6, R14 ;  /* 0x0000000625227225 */ /* 0x020fe200078e000e */
[----:B----4-:R-:W-:Y:S02]  /*22c0*/  SHF.R.S32.HI R0, RZ, 0x1f, R27 ;  /* 0x0000001fff007819 */ /* 0x010fe4000001141b */
[----:B------:R-:W-:Y:S02]  /*22d0*/  SEL R27, R27, RZ, !P0 ;  /* 0x000000ff1b1b7207 */ /* 0x000fe40004000000 */
[----:B------:R-:W-:-:S03]  /*22e0*/  SEL R0, R0, RZ, !P0 ;  /* 0x000000ff00007207 */ /* 0x000fc60004000000 */
[----:B------:R-:W-:-:S04]  /*22f0*/  IMAD.WIDE.U32 R20, R27, UR6, R8 ;  /* 0x000000061b147c25 */ /* 0x000fc8000f8e0008 */
[C---:B------:R-:W-:Y:S02]  /*2300*/  IMAD R10, R0.reuse, UR6, RZ ;  /* 0x00000006000a7c24 */ /* 0x040fe4000f8e02ff */
[----:B------:R-:W-:Y:S02]  /*2310*/  IMAD R0, R0, UR4, RZ ;  /* 0x0000000400007c24 */ /* 0x000fe4000f8e02ff */
[C---:B------:R-:W-:Y:S01]  /*2320*/  IMAD.WIDE.U32 R2, R27.reuse, UR4, R2 ;  /* 0x000000041b027c25 */ /* 0x040fe2000f8e0002 */
[----:B------:R-:W-:Y:S02]  /*2330*/  ULDC UR4, c[0x0][0x2f4] ;  /* 0x0000bd0000047ab9 */ /* 0x000fe40000000800 */
[----:B------:R-:W-:Y:S01]  /*2340*/  ISETP.GE.AND P1, PT, R70, UR4, PT ;  /* 0x0000000446007c0c */ /* 0x000fe2000bf26270 */
[----:B------:R-:W-:Y:S02]  /*2350*/  IMAD R9, R27, UR5, R0 ;  /* 0x000000051b097c24 */ /* 0x000fe4000f8e0200 */
[----:B------:R-:W-:-:S02]  /*2360*/  IMAD R0, R45, R4, RZ ;  /* 0x000000042d007224 */ /* 0x000fc400078e02ff */
[----:B------:R-:W-:Y:S02]  /*2370*/  IMAD R8, R45, R32, RZ ;  /* 0x000000202d087224 */ /* 0x000fe400078e02ff */
[----:B------:R-:W-:Y:S02]  /*2380*/  IMAD R71, R27, UR7, R10 ;  /* 0x000000071b477c24 */ /* 0x000fe4000f8e020a */
[----:B------:R-:W-:-:S04]  /*2390*/  IMAD.WIDE.U32 R10, R186, R4, R16 ;  /* 0x00000004ba0a7225 */ /* 0x000fc800078e0010 */
[----:B------:R-:W-:Y:S01]  /*23a0*/  IMAD R47, R186, R5, R0 ;  /* 0x00000005ba2f7224 */ /* 0x000fe200078e0200 */
[----:B------:R-:W-:Y:S01]  /*23b0*/  LOP3.LUT R5, R53, 0x18, R16, 0xf8, !PT ;  /* 0x0000001835057812 */ /* 0x000fe200078ef810 */
[----:B------:R-:W-:Y:S01]  /*23c0*/  IMAD.IADD R0, R3, 0x1, R9 ;  /* 0x0000000103007824 */ /* 0x000fe200078e0209 */
[----:B------:R-:W-:Y:S01]  /*23d0*/  IADD3 R46, P0, R2, R10, RZ ;  /* 0x0000000a022e7210 */ /* 0x000fe20007f1e0ff */
[C---:B------:R-:W-:Y:S01]  /*23e0*/  IMAD R27, R186.reuse, R33, R8 ;  /* 0x00000021ba1b7224 */ /* 0x040fe200078e0208 */
[----:B------:R-:W-:Y:S01]  /*23f0*/  LOP3.LUT R5, R5, R56, RZ, 0x3c, !PT ;  /* 0x0000003805057212 */ /* 0x000fe200078e3cff */
[----:B------:R-:W-:Y:S01]  /*2400*/  IMAD.WIDE.U32 R8, R186, R32, R188 ;  /* 0x00000020ba087225 */ /* 0x000fe200078e00bc */
[----:B------:R-:W-:Y:S02]  /*2410*/  IADD3.X R47, R0, R11, R47, P0, !PT ;  /* 0x0000000b002f7210 */ /* 0x000fe400007fe42f */
[----:B------:R-:W-:Y:S01]  /*2420*/  ISETP.GE.AND P0, PT, R16, UR4, PT ;  /* 0x0000000410007c0c */ /* 0x000fe2000bf06270 */
[----:B------:R-:W-:-:S02]  /*2430*/  IMAD.IADD R9, R9, 0x1, R27 ;  /* 0x0000000109097824 */ /* 0x000fc400078e021b */
[----:B------:R-:W-:Y:S01]  /*2440*/  IMAD.IADD R13, R27, 0x1, R13 ;  /* 0x000000011b0d7824 */ /* 0x000fe200078e020d */
[----:B------:R-:W-:Y:S01]  /*2450*/  SHF.R.S32.HI R27, RZ, 0x1f, R37 ;  /* 0x0000001fff1b7819 */ /* 0x000fe20000011425 */
[----:B------:R-:W-:-:S04]  /*2460*/  IMAD.WIDE.U32 R10, R186, R6, R188 ;  /* 0x00000006ba0a7225 */ /* 0x000fc800078e00bc */
[----:B------:R-:W-:Y:S02]  /*2470*/  IMAD R24, R27, R32, RZ ;  /* 0x000000201b187224 */ /* 0x000fe400078e02ff */
[----:B------:R-:W-:Y:S01]  /*2480*/  IMAD R60, R216, 0x200, R5 ;  /* 0x00000200d83c7824 */ /* 0x000fe200078e0205 */
[----:B------:R-:W-:Y:S01]  /*2490*/  LOP3.LUT R5, R53, 0x38, R49, 0xf8, !PT ;  /* 0x0000003835057812 */ /* 0x000fe200078ef831 */
[----:B------:R-:W-:Y:S02]  /*24a0*/  IMAD.IADD R11, R11, 0x1, R29 ;  /* 0x000000010b0b7824 */ /* 0x000fe400078e021d */
[----:B------:R-:W-:Y:S01]  /*24b0*/  IMAD R4, R27, R6, RZ ;  /* 0x000000061b047224 */ /* 0x000fe200078e02ff */
[----:B------:R-:W-:Y:S01]  /*24c0*/  LOP3.LUT R5, R5, R56, RZ, 0x3c, !PT ;  /* 0x0000003805057212 */ /* 0x000fe200078e3cff */
[C---:B------:R-:W-:Y:S02]  /*24d0*/  IMAD R61, R37.reuse, R33, R24 ;  /* 0x00000021253d7224 */ /* 0x040fe400078e0218 */
[----:B------:R-:W-:-:S04]  /*24e0*/  IMAD.WIDE.U32 R28, R37, R32, R8 ;  /* 0x00000020251c7225 */ /* 0x000fc800078e0008 */
[----:B------:R-:W-:-:S04]  /*24f0*/  IMAD.WIDE.U32 R30, R37, R32, R12 ;  /* 0x00000020251e7225 */ /* 0x000fc800078e000c */
[C---:B------:R-:W-:Y:S02]  /*2500*/  IMAD R67, R37.reuse, R7, R4 ;  /* 0x0000000725437224 */ /* 0x040fe400078e0204 */
[----:B------:R-:W-:-:S04]  /*2510*/  IMAD.WIDE.U32 R32, R37, R6, R10 ;  /* 0x0000000625207225 */ /* 0x000fc800078e000a */
[----:B------:R-:W-:Y:S02]  /*2520*/  IMAD.IADD R59, R29, 0x1, R61 ;  /* 0x000000011d3b7824 */ /* 0x000fe400078e023d */
[----:B------:R-:W-:Y:S02]  /*2530*/  IMAD.IADD R65, R33, 0x1, R67 ;  /* 0x0000000121417824 */ /* 0x000fe400078e0243 */
[----:B------:R-:W-:Y:S02]  /*2540*/  IMAD.IADD R61, R61, 0x1, R31 ;  /* 0x000000013d3d7824 */ /* 0x000fe400078e021f */
[----:B------:R-:W-:Y:S02]  /*2550*/  IMAD.IADD R67, R67, 0x1, R35 ;  /* 0x0000000143437824 */ /* 0x000fe400078e0223 */
[----:B------:R-:W-:Y:S02]  /*2560*/  IMAD R62, R216, 0x200, R5 ;  /* 0x00000200d83e7824 */ /* 0x000fe400078e0205 */
[----:B------:R-:W-:-:S07]  /*2570*/  IMAD.IADD R71, R21, 0x1, R71 ;  /* 0x0000000115477824 */ /* 0x000fce00078e0247 */
.L_x_3520:
[----:B-1--4-:R-:W0:Y:S01]  /*2580*/  LDC.64 R40, c[0x0][0x2e8] ;  /* 0x0000ba00ff287b82 */ /* 0x012e220000000a00 */
        /* <DEDUP_REMOVED lines=56> */
.L_x_3495:
[----:B------:R-:W-:Y:S05]  /*2910*/  BSYNC B1 ;  /* 0x0000000000017941 */ /* 0x000fea0003800000 */
.L_x_3494:
[----:B------:R-:W-:Y:S01]  /*2920*/  UISETP.NE.AND UP0, UPT, UR47, 0x3, UPT ;  /* 0x000000032f00788c */ /* 0x000fe2000bf05270 */
[----:B0----5:R-:W-:Y:S02]  /*2930*/  IMAD.MOV.U32 R4, RZ, RZ, R8 ;  /* 0x000000ffff047224 */ /* 0x021fe400078e0008 */
[----:B------:R-:W-:Y:S02]  /*2940*/  IMAD.MOV.U32 R5, RZ, RZ, R9 ;  /* 0x000000ffff057224 */ /* 0x000fe400078e0009 */
[----:B------:R-:W-:Y:S01]  /*2950*/  IMAD.MOV.U32 R6, RZ, RZ, R24 ;  /* 0x000000ffff067224 */ /* 0x000fe200078e0018 */
[----:B------:R-:W-:Y:S01]  /*2960*/  PLOP3.LUT P3, PT, PT, PT, UP0, 0x80, 0x0 ;  /* 0x000000000000781c */ /* 0x000fe20003f6f008 */
[----:B------:R-:W-:Y:S01]  /*2970*/  IMAD.MOV.U32 R7, RZ, RZ, R15 ;  /* 0x000000ffff077224 */ /* 0x000fe200078e000f */
[----:B------:R-:W-:Y:S01]  /*2980*/  PRMT R78, R78, 0x5410, R4 ;  /* 0x000054104e4e7816 */ /* 0x000fe20000000004 */
[----:B------:R-:W-:Y:S01]  /*2990*/  IMAD.MOV.U32 R4, RZ, RZ, R25 ;  /* 0x000000ffff047224 */ /* 0x000fe200078e0019 */
[----:B------:R-:W-:Y:S01]  /*29a0*/  PRMT R80, R80, 0x5410, R5 ;  /* 0x0000541050507816 */ /* 0x000fe20000000005 */
[----:B------:R-:W-:Y:S01]  /*29b0*/  IMAD.MOV.U32 R5, RZ, RZ, R11 ;  /* 0x000000ffff057224 */ /* 0x000fe200078e000b */
[----:B------:R-:W-:-:S02]  /*29c0*/  PRMT R74, R74, 0x5410, R7 ;  /* 0x000054104a4a7816 */ /* 0x000fc40000000007 */
[----:B------:R-:W-:Y:S01]  /*29d0*/  PRMT R40, R4, 0x5410, R6 ;  /* 0x0000541004287816 */ /* 0x000fe20000000006 */
[----:B------:R-:W-:Y:S01]  /*29e0*/  IMAD.MOV.U32 R4, RZ, RZ, R10 ;  /* 0x000000ffff047224 */ /* 0x000fe200078e000a */
[----:B------:R-:W-:Y:S01]  /*29f0*/  PRMT R84, R84, 0x5410, R5 ;  /* 0x0000541054547816 */ /* 0x000fe20000000005 */
[----:B------:R-:W-:-:S03]  /*2a00*/  IMAD.MOV.U32 R6, RZ, RZ, R14 ;  /* 0x000000ffff067224 */ /* 0x000fc600078e000e */
[----:B------:R-:W-:Y:S02]  /*2a10*/  PRMT R82, R82, 0x5410, R4 ;  /* 0x0000541052527816 */ /* 0x000fe40000000004 */
[----:B------:R-:W-:Y:S01]  /*2a20*/  PRMT R66, R66, 0x5410, R6 ;  /* 0x0000541042427816 */ /* 0x000fe20000000006 */
[----:B------:R-:W-:Y:S06]  /*2a30*/  @!P3 BRA `(.L_x_3496) ;  /* 0x000000000004b947 */ /* 0x000fec0003800000 */
[----:B------:R-:W-:Y:S01]  /*2a40*/  BPT.TRAP 0x1 ;  /* 0x000000040000795c */ /* 0x000fe20000300000 */
.L_x_3496:
[----:B------:R-:W-:Y:S01]  /*2a50*/  IMAD R64, R187, 0x8, R18 ;  /* 0x00000008bb407824 */ /* 0x000fe200078e0212 */
[----:B------:R-:W-:Y:S01]  /*2a60*/  SHF.L.U32 R75, R190, 0x1f, RZ ;  /* 0x0000001fbe4b7819 */ /* 0x000fe200000006ff */
[----:B------:R-:W-:Y:S03]  /*2a70*/  BSSY B1, `(.L_x_3497) ;  /* 0x0000003000017945 */ /* 0x000fe60003800000 */
[----:B------:R-:W0:Y:S02]  /*2a80*/  SYNCS.PHASECHK.TRANS64.TRYWAIT P5, [R64+URZ+0x38890], R75 ;  /* 0x0388904b400075a7 */ /* 0x000e2400080a017f */
[----:B0-----:R-:W-:Y:S05]  /*2a90*/  @!P5 BRA `(.L_x_3498) ;  /* 0x0000023c00dcd947 */ /* 0x001fea0003800000 */
.L_x_3883:
[----:B------:R-:W-:Y:S05]  /*2aa0*/  BSYNC B1 ;  /* 0x0000000000017941 */ /* 0x000fea0003800000 */
.L_x_3497:
[----:B------:R-:W-:Y:S05]  /*2ab0*/  @P4 BRA `(.L_x_3499) ;  /* 0x0000001400084947 */ /* 0x000fea0003800000 */
[----:B------:R-:W-:Y:S04]  /*2ac0*/  BSSY B1, `(.L_x_3500) ;  /* 0x0000036000017945 */ /* 0x000fe80003800000 */
[----:B------:R-:W-:Y:S05]  /*2ad0*/  @P0 BRA `(.L_x_3501) ;  /* 0x0000000000d00947 */ /* 0x000fea0003800000 */
[----:B------:R1:W2:Y:S01]  /*2ae0*/  LDS.128 R4, [R26+0x22400] ;  /* 0x022400001a047984 */ /* 0x0002a20000000c00 */
[----:B------:R-:W-:Y:S01]  /*2af0*/  ISETP.GE.AND P4, PT, R188, R83, PT ;  /* 0x00000053bc00720c */ /* 0x000fe20003f86270 */
[----:B------:R-:W-:-:S12]  /*2b00*/  BSSY B2, `(.L_x_3502) ;  /* 0x0000030000027945 */ /* 0x000fd80003800000 */
[----:B-1----:R-:W-:Y:S05]  /*2b10*/  @P4 BRA `(.L_x_3503) ;  /* 0x0000000000b84947 */ /* 0x002fea0003800000 */
[----:B------:R-:W-:Y:S02]  /*2b20*/  SHF.R.U32.HI R76, RZ, 0x10, R15 ;  /* 0x00000010ff4c7819 */ /* 0x000fe4000001160f */
[----:B------:R-:W-:Y:S02]  /*2b30*/  SHF.R.U32.HI R41, RZ, 0x10, R25 ;  /* 0x00000010ff297819 */ /* 0x000fe40000011619 */
[----:B------:R-:W-:Y:S02]  /*2b40*/  PRMT R76, R74, 0x5432, R76 ;  /* 0x000054324a4c7816 */ /* 0x000fe4000000004c */
[----:B------:R-:W-:Y:S01]  /*2b50*/  SHF.R.U64 R72, R14, 0x10, R15 ;  /* 0x000000100e487819 */ /* 0x000fe2000000120f */
[----:B--2---:R-:W-:Y:S01]  /*2b60*/  IMAD.U32 R14, R6, 0x10000, RZ ;  /* 0x00010000060e7824 */ /* 0x004fe200078e00ff */
[----:B------:R-:W-:Y:S01]  /*2b70*/  PRMT R41, R40, 0x5410, R41 ;  /* 0x0000541028297816 */ /* 0x000fe20000000029 */
[----:B------:R-:W-:Y:S01]  /*2b80*/  IMAD.U32 R77, R76, 0x10000, RZ ;  /* 0x000100004c4d7824 */ /* 0x000fe200078e00ff */
[----:B------:R-:W-:Y:S01]  /*2b90*/  SHF.R.U64 R26, R24, 0x10, R25 ;  /* 0x00000010181a7819 */ /* 0x000fe20000001219 */
[----:B------:R-:W-:Y:S01]  /*2ba0*/  IMAD.U32 R24, R7, 0x10000, RZ ;  /* 0x0001000007187824 */ /* 0x000fe200078e00ff */
[----:B------:R-:W-:Y:S01]  /*2bb0*/  LOP3.LUT R15, R6, 0xffff0000, RZ, 0xc0, !PT ;  /* 0xffff0000060f7812 */ /* 0x000fe200078ec0ff */
[----:B------:R-:W-:Y:S01]  /*2bc0*/  IMAD.U32 R6, R5, 0x10000, RZ ;  /* 0x0001000005067824 */ /* 0x000fe200078e00ff */
[----:B------:R-:W-:Y:S01]  /*2bd0*/  PRMT R72, R66, 0x5432, R72 ;  /* 0x0000543242487816 */ /* 0x000fe20000000048 */
[----:B------:R-:W-:Y:S01]  /*2be0*/  IMAD.U32 R66, R41, 0x10000, RZ ;  /* 0x0001000029427824 */ /* 0x000fe200078e00ff */
[----:B------:R-:W-:Y:S01]  /*2bf0*/  PRMT R26, R40, 0x5432, R26 ;  /* 0x00005432281a7816 */ /* 0x000fe2000000001a */
[-C--:B------:R-:W-:Y:S01]  /*2c00*/  FMUL.FTZ R81, R15, R77.reuse ;  /* 0x0000004d0f517220 */ /* 0x080fe20000410000 */
[----:B------:R-:W-:Y:S01]  /*2c10*/  LOP3.LUT R25, R7, 0xffff0000, RZ, 0xc0, !PT ;  /* 0xffff000007197812 */ /* 0x000fe200078ec0ff */
[-C--:B------:R-:W-:Y:S01]  /*2c20*/  FMUL.FTZ R15, R15, R66.reuse ;  /* 0x000000420f0f7220 */ /* 0x080fe20000410000 */
[----:B------:R-:W-:Y:S01]  /*2c30*/  LOP3.LUT R7, R5, 0xffff0000, RZ, 0xc0, !PT ;  /* 0xffff000005077812 */ /* 0x000fe200078ec0ff */
[----:B------:R-:W-:Y:S01]  /*2c40*/  FFMA.FTZ R81, R14, R66, -R81 ;  /* 0x000000420e517223 */ /* 0x000fe20000010851 */
[----:B------:R-:W-:Y:S01]  /*2c50*/  LOP3.LUT R74, R72, 0xffff0000, RZ, 0xc0, !PT ;  /* 0xffff0000484a7812 */ /* 0x000fe200078ec0ff */
[----:B------:R-:W-:Y:S01]  /*2c60*/  IMAD.U32 R5, R4, 0x10000, RZ ;  /* 0x0001000004057824 */ /* 0x000fe200078e00ff */
        /* <DEDUP_REMOVED lines=8> */
[----:B------:R-:W-:-:S02]  /*2cf0*/  IMAD.U32 R72, R72, 0x10000, RZ ;  /* 0x0001000048487824 */ /* 0x000fc400078e00ff */
[-C--:B------:R-:W-:Y:S01]  /*2d00*/  FMUL.FTZ R25, R25, R41.reuse ;  /* 0x0000002919197220 */ /* 0x080fe20000410000 */
[----:B------:R-:W-:Y:S02]  /*2d10*/  IMAD.U32 R26, R26, 0x10000, RZ ;  /* 0x000100001a1a7824 */ /* 0x000fe400078e00ff */
        /* <DEDUP_REMOVED lines=14> */
.L_x_3503:
[----:B------:R-:W-:Y:S05]  /*2e00*/  BSYNC B2 ;  /* 0x0000000000027941 */ /* 0x000fea0003800000 */
.L_x_3502:
[----:B--2---:R1:W-:Y:S02]  /*2e10*/  STG.E.128 desc[UR50][R12.64], R4 ;  /* 0x000000040c007986 */ /* 0x0043e4000c101d32 */
.L_x_3501:
[----:B------:R-:W-:Y:S05]  /*2e20*/  BSYNC B1 ;  /* 0x0000000000017941 */ /* 0x000fea0003800000 */
.L_x_3500:
        /* <DEDUP_REMOVED lines=56> */
.L_x_3505:
[----:B------:R-:W-:Y:S05]  /*31b0*/  BSYNC B1 ;  /* 0x0000000000017941 */ /* 0x000fea0003800000 */
.L_x_3504:
[----:B-1----:R2:W-:Y:S01]  /*31c0*/  STG.E.128 desc[UR50][R12.64+0x40], R4 ;  /* 0x000040040c007986 */ /* 0x0025e2000c101d32 */
[----:B------:R-:W-:Y:S05]  /*31d0*/  BRA `(.L_x_3499) ;  /* 0x0000000c00407947 */ /* 0x000fea0003800000 */
.L_x_3493:
[----:B------:R-:W-:Y:S01]  /*31e0*/  IMAD R73, R43, -0x40, R44 ;  /* 0xffffffc02b497824 */ /* 0x000fe200078e022c */
[----:B------:R-:W-:-:S04]  /*31f0*/  ISETP.GE.AND P4, PT, R16, R83, PT ;  /* 0x000000531000720c */ /* 0x000fc80003f86270 */
[----:B------:R-:W-:-:S04]  /*3200*/  VIMNMX R73, R73, 0x40, PT ;  /* 0x0000004049497848 */ /* 0x000fc80003fe0100 */
[----:B------:R-:W-:-:S13]  /*3210*/  ISETP.GE.OR P3, PT, R186, R73, P4 ;  /* 0x00000049ba00720c */ /* 0x000fda0002766670 */
[----:B------:R-:W0:Y:S01]  /*3220*/  @!P3 LDC.64 R12, c[0x0][0x3e8] ;  /* 0x0000fa00ff0cbb82 */ /* 0x000e220000000a00 */
[----:B------:R-:W-:Y:S01]  /*3230*/  @!P3 IMAD R6, R54, R43, RZ ;  /* 0x0000002b3606b224 */ /* 0x000fe200078e02ff */
[----:B------:R-:W-:-:S03]  /*3240*/  @!P3 IADD3 R4, P5, R30, R4, RZ ;  /* 0x000000041e04b210 */ /* 0x000fc60007fbe0ff */
[-C--:B------:R-:W-:Y:S01]  /*3250*/  @!P3 IMAD R11, R66, R55.reuse, R6 ;  /* 0x00000037420bb224 */ /* 0x080fe200078e0206 */
[----:B------:R-:W-:Y:S01]  /*3260*/  CS2R R6, SRZ ;  /* 0x0000000000067805 */ /* 0x000fe2000001ff00 */
[----:B------:R-:W-:Y:S01]  /*3270*/  @!P3 IMAD.MOV.U32 R66, RZ, RZ, R34 ;  /* 0x000000ffff42b224 */ /* 0x000fe200078e0022 */
[----:B------:R-:W1:Y:S01]  /*3280*/  @!P3 LDC.64 R24, c[0x0][0x400] ;  /* 0x00010000ff18bb82 */ /* 0x000e620000000a00 */
[----:B------:R-:W-:Y:S02]  /*3290*/  @!P3 IMAD.X R5, R72, 0x1, R61, P5 ;  /* 0x000000014805b824 */ /* 0x000fe400028e063d */
[----:B------:R-:W-:-:S04]  /*32a0*/  @!P3 IMAD.WIDE.U32 R8, R43, R55, R66 ;  /* 0x000000372b08b225 */ /* 0x000fc800078e0042 */
        /* <DEDUP_REMOVED lines=14> */
[----:B------:R-:W-:Y:S01]  /*3390*/  IMAD.MOV.U32 R26, RZ, RZ, R6 ;  /* 0x000000ffff1a7224 */ /* 0x000fe200078e0006 */
[----:B------:R-:W-:Y:S01]  /*33a0*/  PRMT R90, R90, 0x5410, R64 ;  /* 0x000054105a5a7816 */ /* 0x000fe20000000040 */
        /* <DEDUP_REMOVED lines=13> */
.L_x_3506:
[----:B------:R-:W-:Y:S01]  /*3480*/  IMAD R64, R187, 0x8, R18 ;  /* 0x00000008bb407824 */ /* 0x000fe200078e0212 */
[----:B------:R-:W-:Y:S01]  /*3490*/  SHF.L.U32 R75, R190, 0x1f, RZ ;  /* 0x0000001fbe4b7819 */ /* 0x000fe200000006ff */
[----:B------:R-:W-:Y:S03]  /*34a0*/  BSSY B1, `(.L_x_3507) ;  /* 0x0000003000017945 */ /* 0x000fe60003800000 */
[----:B------:R-:W0:Y:S02]  /*34b0*/  SYNCS.PHASECHK.TRANS64.TRYWAIT P5, [R64+URZ+0x38890], R75 ;  /* 0x0388904b400075a7 */ /* 0x000e2400080a017f */
[----:B0-----:R-:W-:Y:S05]  /*34c0*/  @!P5 BRA `(.L_x_3508) ;  /* 0x000002340064d947 */ /* 0x001fea0003800000 */
.L_x_3884:
[----:B------:R-:W-:Y:S05]  /*34d0*/  BSYNC B1 ;  /* 0x0000000000017941 */ /* 0x000fea0003800000 */
.L_x_3507:
[C---:B------:R-:W-:Y:S01]  /*34e0*/  ISETP.GE.OR P5, PT, R186.reuse, R73, P0 ;  /* 0x00000049ba00720c */ /* 0x040fe200007a6670 */
        /* <DEDUP_REMOVED lines=33> */
[----:B------:R-:W-:Y:S02]  /*3700*/  SHF.R.U64 R82, R6, 0x10, R7 ;  /* 0x0000001006527819 */ /* 0x000fe40000001207 */
[----:B------:R-:W-:Y:S01]  /*3710*/  SHF.R.U64 R85, R8, 0x10, R9 ;  /* 0x0000001008557819 */ /* 0x000fe20000001209 */
[----:B-1----:R-:W-:Y:S01]  /*3720*/  IMAD.U32 R8, R15, 0x10000, RZ ;  /* 0x000100000f087824 */ /* 0x002fe200078e00ff */
[----:B------:R-:W-:Y:S02]  /*3730*/  PRMT R74, R92, 0x5432, R74 ;  /* 0x000054325c4a7816 */ /* 0x000fe4000000004a */
[----:B------:R-:W-:-:S02]  /*3740*/  PRMT R86, R80, 0x5432, R86 ;  /* 0x0000543250567816 */ /* 0x000fc40000000056 */
[----:B------:R-:W-:Y:S02]  /*3750*/  SHF.R.U32.HI R89, RZ, 0x10, R11 ;  /* 0x00000010ff597819 */ /* 0x000fe4000001160b */
[----:B------:R-:W-:Y:S01]  /*3760*/  SHF.R.U64 R72, R4, 0x10, R5 ;  /* 0x0000001004487819 */ /* 0x000fe20000001205 */
[----:B------:R-:W-:Y:S01]  /*3770*/  IMAD.U32 R5, R13, 0x10000, RZ ;  /* 0x000100000d057824 */ /* 0x000fe200078e00ff */
        /* <DEDUP_REMOVED lines=8> */
[----:B------:R-:W-:Y:S01]  /*3800*/  LOP3.LUT R6, R13, 0xffff0000, RZ, 0xc0, !PT ;  /* 0xffff00000d067812 */ /* 0x000fe200078ec0ff */
[----:B------:R-:W-:Y:S01]  /*3810*/  IMAD.U32 R10, R24, 0x10000, RZ ;  /* 0x00010000180a7824 */ /* 0x000fe200078e00ff */
[----:B------:R-:W-:Y:S01]  /*3820*/  PRMT R89, R91, 0x5410, R89 ;  /* 0x000054105b597816 */ /* 0x000fe20000000059 */
[----:B------:R-:W-:Y:S01]  /*3830*/  FMUL.FTZ R92, R11, R80 ;  /* 0x000000500b5c7220 */ /* 0x000fe20000410000 */
[----:B------:R-:W-:Y:S01]  /*3840*/  LOP3.LUT R13, R25, 0xffff0000, RZ, 0xc0, !PT ;  /* 0xffff0000190d7812 */ /* 0x000fe200078ec0ff */
[----:B------:R-:W-:Y:S01]  /*3850*/  IMAD.U32 R25, R27, 0x10000, RZ ;  /* 0x000100001b197824 */ /* 0x000fe200078e00ff */
[----:B------:R-:W-:Y:S01]  /*3860*/  LOP3.LUT R86, R86, 0xffff0000, RZ, 0xc0, !PT ;  /* 0xffff000056567812 */ /* 0x000fe200078ec0ff */
[-C--:B------:R-:W-:Y:S01]  /*3870*/  FFMA.FTZ R92, R5, R88.reuse, R92 ;  /* 0x00000058055c7223 */ /* 0x080fe2000001005c */
[----:B------:R-:W-:Y:S01]  /*3880*/  PRMT R84, R90, 0x5432, R84 ;  /* 0x000054325a547816 */ /* 0x000fe20000000054 */
[----:B------:R-:W-:Y:S01]  /*3890*/  IMAD.U32 R7, R14, 0x10000, RZ ;  /* 0x000100000e077824 */ /* 0x000fe200078e00ff */
[----:B------:R-:W-:Y:S01]  /*38a0*/  PRMT R87, R90, 0x5410, R87 ;  /* 0x000054105a577816 */ /* 0x000fe20000000057 */
[----:B------:R-:W-:Y:S01]  /*38b0*/  FMUL.FTZ R90, R11, R88 ;  /* 0x000000580b5a7220 */ /* 0x000fe20000410000 */
[----:B------:R-:W-:Y:S01]  /*38c0*/  LOP3.LUT R74, R74, 0xffff0000, RZ, 0xc0, !PT ;  /* 0xffff00004a4a7812 */ /* 0x000fe200078ec0ff */
[----:B------:R-:W-:Y:S01]  /*38d0*/  IMAD.U32 R11, R89, 0x10000, RZ ;  /* 0x00010000590b7824 */ /* 0x000fe200078e00ff */
[----:B------:R-:W-:Y:S01]  /*38e0*/  PRMT R72, R91, 0x5432, R72 ;  /* 0x000054325b487816 */ /* 0x000fe20000000048 */
[----:B------:R-:W-:Y:S01]  /*38f0*/  FMUL.FTZ R91, R13, R86 ;  /* 0x000000560d5b7220 */ /* 0x000fe20000410000 */
[----:B------:R-:W-:Y:S01]  /*3900*/  FFMA.FTZ R90, R5, R80, -R90 ;  /* 0x00000050055a7223 */ /* 0x000fe2000001085a */
[----:B------:R-:W-:Y:S01]  /*3910*/  FMUL.FTZ R13, R13, R74 ;  /* 0x0000004a0d0d7220 */ /* 0x000fe20000410000 */
[----:B------:R-:W-:-:S02]  /*3920*/  IMAD.U32 R5, R84, 0x10000, RZ ;  /* 0x0001000054057824 */ /* 0x000fc400078e00ff */
        /* <DEDUP_REMOVED lines=23> */
[----:B------:R-:W-:Y:S01]  /*3aa0*/  FFMA.FTZ R10, R4, R13, R10 ;  /* 0x0000000d040a7223 */ /* 0x000fe2000001000a */
[C---:B------:R-:W-:Y:S01]  /*3ab0*/  IMAD.U32 R6, R87.reuse, 0x10000, RZ ;  /* 0x0001000057067824 */ /* 0x040fe200078e00ff */
[----:B------:R-:W-:Y:S01]  /*3ac0*/  LOP3.LUT R26, R26, 0xffff0000, RZ, 0xc0, !PT ;  /* 0xffff00001a1a7812 */ /* 0x000fe200078ec0ff */
[----:B------:R-:W-:Y:S01]  /*3ad0*/  FMUL.FTZ R9, R24, R85 ;  /* 0x0000005518097220 */ /* 0x000fe20000410000 */
[----:B------:R-:W-:Y:S01]  /*3ae0*/  FFMA.FTZ R25, R4, R5, -R25 ;  /* 0x0000000504197223 */ /* 0x000fe20000010819 */
[-C--:B------:R-:W-:Y:S01]  /*3af0*/  FMUL.FTZ R13, R24, R11.reuse ;  /* 0x0000000b180d7220 */ /* 0x080fe20000410000 */
[----:B------:R-:W-:Y:S01]  /*3b00*/  LOP3.LUT R87, R87, 0xffff0000, RZ, 0xc0, !PT ;  /* 0xffff000057577812 */ /* 0x000fe200078ec0ff */
[C---:B------:R-:W-:Y:S01]  /*3b10*/  IMAD.U32 R4, R82.reuse, 0x10000, RZ ;  /* 0x0001000052047824 */ /* 0x040fe200078e00ff */
[----:B------:R-:W-:Y:S01]  /*3b20*/  LOP3.LUT R5, R82, 0xffff0000, RZ, 0xc0, !PT ;  /* 0xffff000052057812 */ /* 0x000fe200078ec0ff */
[----:B------:R-:W-:Y:S01]  /*3b30*/  FFMA.FTZ R8, R12, R11, -R9 ;  /* 0x0000000b0c087223 */ /* 0x000fe20000010809 */
[----:B------:R-:W-:Y:S01]  /*3b40*/  LOP3.LUT R14, R14, 0xffff0000, RZ, 0xc0, !PT ;  /* 0xffff00000e0e7812 */ /* 0x000fe200078ec0ff */
[----:B------:R-:W-:Y:S01]  /*3b50*/  FFMA.FTZ R13, R12, R85, R13 ;  /* 0x000000550c0d7223 */ /* 0x000fe2000001000d */
        /* <DEDUP_REMOVED lines=18> */
[----:B------:R-:W-:Y:S01]  /*3c80*/  F2FP.BF16.F32.PACK_AB R27, R27, R80 ;  /* 0x000000501b1b723e */ /* 0x000fe200000010ff */
[----:B------:R-:W-:-:S07]  /*3c90*/  IMAD.MOV.U32 R15, RZ, RZ, R84 ;  /* 0x000000ffff0f7224 */ /* 0x000fce00078e0054 */
.L_x_3510:
[----:B------:R-:W-:Y:S05]  /*3ca0*/  BSYNC B1 ;  /* 0x0000000000017941 */ /* 0x000fea0003800000 */
.L_x_3509:
        /* <DEDUP_REMOVED lines=10> */
.L_x_3492:
[----:B------:R-:W-:-:S06]  /*3d50*/  UISETP.NE.AND UP0, UPT, UR47, 0x3, UPT ;  /* 0x000000032f00788c */ /* 0x000fcc000bf05270 */
[----:B------:R-:W-:-:S13]  /*3d60*/  PLOP3.LUT P3, PT, PT, PT, UP0, 0x80, 0x0 ;  /* 0x000000000000781c */ /* 0x000fda0003f6f008 */
[----:B------:R-:W-:Y:S05]  /*3d70*/  @!P3 BRA `(.L_x_3511) ;  /* 0x000000000004b947 */ /* 0x000fea0003800000 */
[----:B------:R-:W-:Y:S01]  /*3d80*/  BPT.TRAP 0x1 ;  /* 0x000000040000795c */ /* 0x000fe20000300000 */
.L_x_3511:
        /* <DEDUP_REMOVED lines=8> */
.L_x_3885:
[----:B------:R-:W-:Y:S05]  /*3e10*/  BSYNC B1 ;  /* 0x0000000000017941 */ /* 0x000fea0003800000 */
.L_x_3512:
[----:B------:R-:W-:Y:S05]  /*3e20*/  @P4 BRA `(.L_x_3499) ;  /* 0x00000000002c4947 */ /* 0x000fea0003800000 */
[----:B------:R-:W-:Y:S01]  /*3e30*/  @!P1 LOP3.LUT P4, RZ, R196, 0x4, RZ, 0xc0, !PT ;  /* 0x00000004c4ff9812 */ /* 0x000fe2000788c0ff */
[----:B------:R-:W-:Y:S01]  /*3e40*/  @!P1 VIADD R4, R60, 0x20 ;  /* 0x000000203c049836 */ /* 0x000fe20000000000 */
[----:B------:R-:W-:Y:S02]  /*3e50*/  PLOP3.LUT P5, PT, PT, PT, PT, 0x8, 0x0 ;  /* 0x000000000000781c */ /* 0x000fe40003fae170 */
[----:B------:R-:W-:-:S13]  /*3e60*/  @!P1 PLOP3.LUT P5, PT, P4, PT, PT, 0x80, 0x0 ;  /* 0x000000000000981c */ /* 0x000fda00027af070 */
[----:B------:R-:W-:-:S04]  /*3e70*/  @P5 VIADD R4, R60, 0xffffffe0 ;  /* 0xffffffe03c045836 */ /* 0x000fc80000000000 */
[----:B------:R-:W-:Y:S02]  /*3e80*/  @!P1 IMAD.IADD R27, R27, 0x1, R4 ;  /* 0x000000011b1b9824 */ /* 0x000fe400078e0204 */
[----:B------:R-:W1:Y:S02]  /*3e90*/  @!P0 LDS.128 R4, [R26+0x22400] ;  /* 0x022400001a048984 */ /* 0x000e640000000c00 */
[----:B------:R-:W-:-:S06]  /*3ea0*/  @!P1 IMAD R8, R27, 0x2, R18 ;  /* 0x000000021b089824 */ /* 0x000fcc00078e0212 */
[----:B------:R-:W2:Y:S04]  /*3eb0*/  @!P1 LDS.128 R8, [R8+0x22400] ;  /* 0x0224000008089984 */ /* 0x000ea80000000c00 */
[----:B-1----:R1:W-:Y:S04]  /*3ec0*/  @!P0 STG.E.128 desc[UR50][R12.64], R4 ;  /* 0x000000040c008986 */ /* 0x0023e8000c101d32 */
[----:B--2---:R1:W-:Y:S02]  /*3ed0*/  @!P1 STG.E.128 desc[UR50][R12.64+0x40], R8 ;  /* 0x000040080c009986 */ /* 0x0043e4000c101d32 */
.L_x_3499:
[----:B------:R-:W-:Y:S05]  /*3ee0*/  BSYNC B0 ;  /* 0x0000000000007941 */ /* 0x000fea0003800000 */
.L_x_3491:
        /* <DEDUP_REMOVED lines=17> */
.L_x_3515:
[----:B------:R-:W-:Y:S05]  /*4000*/  BSYNC B0 ;  /* 0x0000000000007941 */ /* 0x000fea0003800000 */
.L_x_3514:
[----:B------:R-:W2:Y:S01]  /*4010*/  SYNCS.PHASECHK.TRANS64.TRYWAIT P5, [R64+URZ+0x388b0], R75 ;  /* 0x0388b04b400075a7 */ /* 0x000ea200080a017f */
[----:B------:R-:W-:Y:S01]  /*4020*/  BSSY B0, `(.L_x_3516) ;  /* 0x0000003000007945 */ /* 0x000fe20003800000 */
[----:B------:R-:W-:-:S03]  /*4030*/  ISETP.GE.AND P3, PT, R186, R73, PT ;  /* 0x00000049ba00720c */ /* 0x000fc60003f66270 */
[----:B--2---:R-:W-:Y:S10]  /*4040*/  @!P5 BRA `(.L_x_3517) ;  /* 0x0000022800acd947 */ /* 0x004ff40003800000 */
.L_x_3886:
[----:B------:R-:W-:Y:S05]  /*4050*/  BSYNC B0 ;  /* 0x0000000000007941 */ /* 0x000fea0003800000 */
.L_x_3516:
[----:B------:R-:W-:Y:S04]  /*4060*/  BSSY B0, `(.L_x_3518) ;  /* 0x0000052000007945 */ /* 0x000fe80003800000 */
[----:B------:R-:W-:Y:S05]  /*4070*/  @P3 BRA `(.L_x_3519) ;  /* 0x0000000400403947 */ /* 0x000fea0003800000 */
[----:B-1----:R-:W-:Y:S01]  /*4080*/  IMAD.WIDE R4, R43, 0x40, R38 ;  /* 0x000000402b047825 */ /* 0x002fe200078e0226 */
[----:B------:R-:W-:Y:S01]  /*4090*/  ULDC.64 UR4, c[0x0][0x328] ;  /* 0x0000ca0000047ab9 */ /* 0x000fe20000000a00 */
[----:B------:R-:W-:Y:S02]  /*40a0*/  LOP3.LUT P3, RZ, R196, 0x4, RZ, 0xc0, !PT ;  /* 0x00000004c4ff7812 */ /* 0x000fe4000786c0ff */
[----:B------:R-:W-:Y:S02]  /*40b0*/  IMAD R5, R5, UR4, RZ ;  /* 0x0000000405057c24 */ /* 0x000fe4000f8e02ff */
[----:B------:R-:W-:Y:S02]  /*40c0*/  IMAD.MOV.U32 R6, RZ, RZ, R20 ;  /* 0x000000ffff067224 */ /* 0x000fe400078e0014 */
[----:B------:R-:W-:Y:S02]  /*40d0*/  IMAD.MOV.U32 R7, RZ, RZ, R71 ;  /* 0x000000ffff077224 */ /* 0x000fe400078e0047 */
[----:B------:R-:W-:-:S02]  /*40e0*/  IMAD R5, R4, UR5, R5 ;  /* 0x0000000504057c24 */ /* 0x000fc4000f8e0205 */
[----:B------:R-:W-:Y:S01]  /*40f0*/  IMAD.WIDE.U32 R6, R4, UR4, R6 ;  /* 0x0000000404067c25 */ /* 0x000fe2000f8e0006 */
[----:B------:R-:W-:-:S03]  /*4100*/  ULDC.64 UR4, c[0x0][0x318] ;  /* 0x0000c60000047ab9 */ /* 0x000fc60000000a00 */
[----:B------:R-:W-:Y:S01]  /*4110*/  IMAD R9, R187, 0x8000, R60 ;  /* 0x00008000bb097824 */ /* 0x000fe200078e023c */
[----:B----4-:R-:W-:Y:S01]  /*4120*/  LEA R40, P5, R6, UR4, 0x1 ;  /* 0x0000000406287c11 */ /* 0x010fe2000f8a08ff */
[----:B------:R-:W-:Y:S01]  /*4130*/  IMAD.IADD R5, R7, 0x1, R5 ;  /* 0x0000000107057824 */ /* 0x000fe200078e0205 */
[----:B------:R-:W-:Y:S01]  /*4140*/  ULDC UR4, c[0x0][0x320] ;  /* 0x0000c80000047ab9 */ /* 0x000fe20000000800 */
[----:B------:R-:W-:Y:S02]  /*4150*/  VIADD R4, R16, 0x40 ;  /* 0x0000004010047836 */ /* 0x000fe40000000000 */
[C---:B------:R-:W-:Y:S01]  /*4160*/  VIADD R73, R9.reuse, 0x20 ;  /* 0x0000002009497836 */ /* 0x040fe20000000000 */
[----:B------:R-:W-:Y:S01]  /*4170*/  LEA.HI.X R41, R6, UR5, R5, 0x1, P5 ;  /* 0x0000000506297c11 */ /* 0x000fe2000a8f0c05 */
        /* <DEDUP_REMOVED lines=9> */
[----:B------:R-:W1:Y:S04]  /*4210*/  @!P5 LDS.128 R4, [R74+0x400] ;  /* 0x000400004a04d984 */ /* 0x000e680000000c00 */
[----:B------:R-:W3:Y:S04]  /*4220*/  @!P3 LDS.128 R8, [R74+0x2400] ;  /* 0x002400004a08b984 */ /* 0x000ee80000000c00 */
[----:B-1----:R-:W-:Y:S01]  /*4230*/  @!P5 STG.E.128 desc[UR50][R40.64], R4 ;  /* 0x000000042800d986 */ /* 0x002fe2000c101d32 */
[----:B------:R-:W-:-:S03]  /*4240*/  ISETP.GE.AND P5, PT, R12, UR4, PT ;  /* 0x000000040c007c0c */ /* 0x000fc6000bfa6270 */
[----:B---3--:R-:W-:Y:S01]  /*4250*/  @!P3 STG.E.128 desc[UR50][R40.64+0x80], R8 ;  /* 0x000080082800b986 */ /* 0x008fe2000c101d32 */
[----:B------:R-:W-:-:S09]  /*4260*/  ISETP.GE.AND P3, PT, R13, UR4, PT ;  /* 0x000000040d007c0c */ /* 0x000fd2000bf66270 */
[----:B------:R-:W1:Y:S04]  /*4270*/  @!P5 LDS.128 R12, [R74+0x4400] ;  /* 0x004400004a0cd984 */ /* 0x000e680000000c00 */
[----:B------:R-:W3:Y:S04]  /*4280*/  @!P3 LDS.128 R24, [R74+0x6400] ;  /* 0x006400004a18b984 */ /* 0x000ee80000000c00 */
[----:B-1----:R-:W-:Y:S01]  /*4290*/  @!P5 STG.E.128 desc[UR50][R40.64+0x100], R12 ;  /* 0x0001000c2800d986 */ /* 0x002fe2000c101d32 */
[----:B------:R-:W-:Y:S01]  /*42a0*/  ISETP.GE.AND P5, PT, R66, UR4, PT ;  /* 0x0000000442007c0c */ /* 0x000fe2000bfa6270 */
[----:B------:R-:W-:-:S02]  /*42b0*/  VIADD R66, R16, 0x180 ;  /* 0x0000018010427836 */ /* 0x000fc40000000000 */
[----:B---3--:R-:W-:Y:S01]  /*42c0*/  @!P3 STG.E.128 desc[UR50][R40.64+0x180], R24 ;  /* 0x000180182800b986 */ /* 0x008fe2000c101d32 */
[----:B------:R-:W-:Y:S01]  /*42d0*/  ISETP.GE.AND P3, PT, R72, UR4, PT ;  /* 0x0000000448007c0c */ /* 0x000fe2000bf66270 */
[----:B------:R-:W-:-:S08]  /*42e0*/  VIADD R72, R16, 0x1c0 ;  /* 0x000001c010487836 */ /* 0x000fd00000000000 */
        /* <DEDUP_REMOVED lines=11> */
[----:B------:R-:W-:-:S03]  /*43a0*/  ISETP.GE.AND P5, PT, R70, UR4, PT ;  /* 0x0000000446007c0c */ /* 0x000fc6000bfa6270 */
        /* <DEDUP_REMOVED lines=27> */
[----:B-1----:R1:W-:Y:S04]  /*4560*/  @!P5 STG.E.128 desc[UR50][R40.64+0x340], R12 ;  /* 0x0003400c2800d986 */ /* 0x0023e8000c101d32 */
[----:B---3--:R1:W-:Y:S02]  /*4570*/  @!P3 STG.E.128 desc[UR50][R40.64+0x3c0], R24 ;  /* 0x0003c0182800b986 */ /* 0x0083e4000c101d32 */
.L_x_3519:
[----:B------:R-:W-:Y:S05]  /*4580*/  BSYNC B0 ;  /* 0x0000000000007941 */ /* 0x000fea0003800000 */
.L_x_3518:
        /* <DEDUP_REMOVED lines=13> */
[----:B------:R-:W-:Y:S02]  /*4660*/  SEL R5, RZ, 0x1, P4 ;  /* 0x00000001ff057807 */ /* 0x000fe40002000000 */
[----:B------:R-:W-:Y:S02]  /*4670*/  SEL R187, R187, RZ, P4 ;  /* 0x000000ffbbbb7207 */ /* 0x000fe40002000000 */
[----:B------:R-:W-:Y:S01]  /*4680*/  LOP3.LUT R190, R190, R5, RZ, 0x3c, !PT ;  /* 0x00000005bebe7212 */ /* 0x000fe200078e3cff */
[----:B0-----:R-:W-:Y:S06]  /*4690*/  @P2 BRA `(.L_x_3520) ;  /* 0xffffffdc00b82947 */ /* 0x001fec000383ffff */
.L_x_3486:
[----:B------:R-:W-:Y:S04]  /*46a0*/  BSSY B0, `(.L_x_3521) ;  /* 0x0000004000007945 */ /* 0x000fe80003800000 */
[----:B------:R-:W-:Y:S05]  /*46b0*/  @P3 BRA `(.L_x_3522) ;  /* 0x0000000000083947 */ /* 0x000fea0003800000 */
[----:B------:R-:W0:Y:S02]  /*46c0*/  FENCE.VIEW.ASYNC.G ;  /* 0x00000000000073c6 */ /* 0x000e240000000100 */
[----:B0-----:R-:W-:Y:S06]  /*46d0*/  BAR.ARV 0xc, 0x180 ;  /* 0x0306000000007b1d */ /* 0x001fec0000002000 */
.L_x_3522:
[----:B------:R-:W-:Y:S05]  /*46e0*/  BSYNC B0 ;  /* 0x0000000000007941 */ /* 0x000fea0003800000 */
.L_x_3521:
[----:B------:R-:W-:Y:S01]  /*46f0*/  UISETP.NE.AND UP0, UPT, UR37, 0x1, UPT ;  /* 0x000000012500788c */ /* 0x000fe2000bf05270 */
[----:B------:R-:W-:Y:S05]  /*4700*/  BSSY B7, `(.L_x_3523) ;  /* 0x00014f5000077945 */ /* 0x000fea0003800000 */
[----:B------:R-:W-:-:S13]  /*4710*/  PLOP3.LUT P0, PT, PT, PT, UP0, 0x80, 0x0 ;  /* 0x000000000000781c */ /* 0x000fda0003f0f008 */
[----:B------:R-:W-:Y:S05]  /*4720*/  @!P0 BRA `(.L_x_3524) ;  /* 0x0000002000508947 */ /* 0x000fea0003800000 */
[----:B------:R-:W0:Y:S01]  /*4730*/  LDC R0, c[0x0][0x448] ;  /* 0x00011200ff007b82 */ /* 0x000e220000000800 */
[----:B------:R-:W-:-:S07]  /*4740*/  VIADD R3, R195, 0x3f ;  /* 0x0000003fc3037836 */ /* 0x000fce0000000000 */
[----:B------:R-:W2:Y:S01]  /*4750*/  LDC.64 R6, c[0x0][0xad8] ;  /* 0x0002b600ff067b82 */ /* 0x000ea20000000a00 */
[----:B0-----:R-:W-:Y:S02]  /*4760*/  ISETP.NE.AND P1, PT, R0, 0x1, PT ;  /* 0x000000010000780c */ /* 0x001fe40003f25270 */
[----:B--2---:R-:W-:-:S11]  /*4770*/  ISETP.GE.AND P2, PT, R7, 0x1, PT ;  /* 0x000000010700780c */ /* 0x004fd60003f46270 */
[----:B------:R-:W0:Y:S08]  /*4780*/  @P1 LDC R0, c[0x0][0x44c] ;  /* 0x00011300ff001b82 */ /* 0x000e300000000800 */
[----:B------:R-:W2:Y:S01]  /*4790*/  @P1 LDC R5, c[0x0][0x450] ;  /* 0x00011400ff051b82 */ /* 0x000ea20000000800 */
[----:B0-----:R-:W-:-:S05]  /*47a0*/  @P1 IMAD.HI.U32 R0, R3, R0, RZ ;  /* 0x0000000003001227 */ /* 0x001fca00078e00ff */
[----:B--2---:R-:W-:-:S05]  /*47b0*/  @P1 SHF.R.U32.HI R3, RZ, R5, R0 ;  /* 0x00000005ff031219 */ /* 0x004fca0000011600 */
        /* <DEDUP_REMOVED lines=9> */
[----:B-1----:R-:W0:Y:S02]  /*4850*/  @P0 LDC.64 R4, c[0x0][0xae0] ;  /* 0x0002b800ff040b82 */ /* 0x002e240000000a00 */
[----:B0-----:R-:W-:-:S05]  /*4860*/  @P0 IMAD.HI.U32 R2, R3, R4, RZ ;  /* 0x0000000403020227 */ /* 0x001fca00078e00ff */
[----:B------:R-:W-:-:S04]  /*4870*/  @P0 SHF.R.U32.HI R3, RZ, R5, R2 ;  /* 0x00000005ff030219 */ /* 0x000fc80000011602 */
[----:B------:R-:W-:Y:S01]  /*4880*/  LOP3.LUT R2, RZ, R3, RZ, 0x33, !PT ;  /* 0x00000003ff027212 */ /* 0x000fe200078e33ff */
[----:B------:R-:W-:Y:S06]  /*4890*/  BRA `(.L_x_3528) ;  /* 0x0000000000107947 */ /* 0x000fec0003800000 */
.L_x_3527:
[----:B------:R-:W-:-:S13]  /*48a0*/  ISETP.NE.AND P0, PT, R7, 0x1, PT ;  /* 0x000000010700780c */ /* 0x000fda0003f05270 */
[----:B-1----:R-:W0:Y:S02]  /*48b0*/  @P0 LDC.64 R4, c[0x0][0xae0] ;  /* 0x0002b800ff040b82 */ /* 0x002e240000000a00 */
[----:B0-----:R-:W-:-:S05]  /*48c0*/  @P0 IMAD.HI.U32 R4, R2, R4, RZ ;  /* 0x0000000402040227 */ /* 0x001fca00078e00ff */
[----:B------:R-:W-:-:S07]  /*48d0*/  @P0 SHF.R.U32.HI R2, RZ, R5, R4 ;  /* 0x00000005ff020219 */ /* 0x000fce0000011604 */
.L_x_3528:
[----:B------:R-:W-:Y:S05]  /*48e0*/  BSYNC B0 ;  /* 0x0000000000007941 */ /* 0x000fea0003800000 */
.L_x_3526:
[----:B------:R-:W-:-:S05]  /*48f0*/  IMAD R3, R2, R7, R7 ;  /* 0x0000000702037224 */ /* 0x000fca00078e0207 */
[----:B------:R-:W-:-:S07]  /*4900*/  VIMNMX R0, R0, R3, PT ;  /* 0x0000000300007248 */ /* 0x000fce0003fe0100 */
.L_x_3525:
[----:B------:R-:W1:Y:S01]  /*4910*/  @P1 LDC R2, c[0x0][0x44c] ;  /* 0x00011300ff021b82 */ /* 0x000e620000000800 */
[----:B------:R-:W-:Y:S01]  /*4920*/  VIADD R0, R0, 0x3f ;  /* 0x0000003f00007836 */ /* 0x000fe20000000000 */
[----:B------:R-:W-:-:S04]  /*4930*/  ULDC UR4, c[0x0][0xad4] ;  /* 0x0002b50000047ab9 */ /* 0x000fc80000000800 */
[----:B------:R-:W-:Y:S02]  /*4940*/  SHF.R.S32.HI R3, RZ, 0x1f, R0 ;  /* 0x0000001fff037819 */ /* 0x000fe40000011400 */
[----:B------:R-:W0:Y:S02]  /*4950*/  @P1 LDC R5, c[0x0][0x450] ;  /* 0x00011400ff051b82 */ /* 0x000e240000000800 */
[----:B------:R-:W-:-:S04]  /*4960*/  LEA.HI R3, R3, R0, RZ, 0x6 ;  /* 0x0000000003037211 */ /* 0x000fc800078f30ff */
[----:B------:R-:W-:-:S04]  /*4970*/  SHF.R.S32.HI R3, RZ, 0x6, R3 ;  /* 0x00000006ff037819 */ /* 0x000fc80000011403 */
[----:B------:R-:W-:Y:S01]  /*4980*/  VIMNMX R8, R168, R3, PT ;  /* 0x00000003a8087248 */ /* 0x000fe20003fe0100 */
[----:B-1----:R-:W-:-:S04]  /*4990*/  @P1 IMAD.HI.U32 R4, R195, R2, RZ ;  /* 0x00000002c3041227 */ /* 0x002fc800078e00ff */
[----:B------:R-:W-:Y:S01]  /*49a0*/  IMAD.MOV.U32 R2, RZ, RZ, R195 ;  /* 0x000000ffff027224 */ /* 0x000fe200078e00c3 */
[----:B0-----:R-:W-:-:S05]  /*49b0*/  @P1 SHF.R.U32.HI R2, RZ, R5, R4 ;  /* 0x00000005ff021219 */ /* 0x001fca0000011604 */
        /* <DEDUP_REMOVED lines=13> */
.L_x_3531:
[----:B------:R-:W-:-:S13]  /*4a90*/  ISETP.NE.AND P0, PT, R7, 0x1, PT ;  /* 0x000000010700780c */ /* 0x000fda0003f05270 */
[----:B------:R-:W0:Y:S02]  /*4aa0*/  @P0 LDC.64 R2, c[0x0][0xae0] ;  /* 0x0002b800ff020b82 */ /* 0x000e240000000a00 */
[----:B0-----:R-:W-:-:S05]  /*4ab0*/  @P0 IMAD.HI.U32 R2, R169, R2, RZ ;  /* 0x00000002a9020227 */ /* 0x001fca00078e00ff */
[----:B------:R-:W-:-:S07]  /*4ac0*/  @P0 SHF.R.U32.HI R169, RZ, R3, R2 ;  /* 0x00000003ffa90219 */ /* 0x000fce0000011602 */
.L_x_3532:
[----:B------:R-:W-:Y:S05]  /*4ad0*/  BSYNC B0 ;  /* 0x0000000000007941 */ /* 0x000fea0003800000 */
.L_x_3530:
[----:B------:R-:W-:-:S05]  /*4ae0*/  IMAD R169, R169, R7, RZ ;  /* 0x00000007a9a97224 */ /* 0x000fca00078e02ff */
[----:B------:R-:W-:-:S07]  /*4af0*/  VIMNMX R0, R0, R169, !PT ;  /* 0x000000a900007248 */ /* 0x000fce0007fe0100 */
.L_x_3529:
[----:B------:R-:W-:Y:S02]  /*4b00*/  SHF.R.S32.HI R3, RZ, 0x1f, R0 ;  /* 0x0000001fff037819 */ /* 0x000fe40000011400 */
[----:B------:R-:W-:Y:S02]  /*4b10*/  CS2R R150, SRZ ;  /* 0x0000000000967805 */ /* 0x000fe4000001ff00 */
[----:B------:R-:W-:Y:S02]  /*4b20*/  PLOP3.LUT P0, PT, PT, PT, PT, 0x80, 0x0 ;  /* 0x000000000000781c */ /* 0x000fe40003f0f070 */
[----:B------:R-:W-:Y:S02]  /*4b30*/  CS2R R148, SRZ ;  /* 0x0000000000947805 */ /* 0x000fe4000001ff00 */
[----:B------:R-:W-:Y:S02]  /*4b40*/  LEA.HI R0, R3, R0, RZ, 0x6 ;  /* 0x0000000003007211 */ /* 0x000fe400078f30ff */
[----:B------:R-:W-:-:S02]  /*4b50*/  CS2R R2, SRZ ;  /* 0x0000000000027805 */ /* 0x000fc4000001ff00 */
[----:B------:R-:W-:Y:S02]  /*4b60*/  CS2R R146, SRZ ;  /* 0x0000000000927805 */ /* 0x000fe4000001ff00 */
[----:B------:R-:W-:Y:S02]  /*4b70*/  CS2R R144, SRZ ;  /* 0x0000000000907805 */ /* 0x000fe4000001ff00 */
[----:B------:R-:W-:Y:S02]  /*4b80*/  SHF.R.S32.HI R0, RZ, 0x6, R0 ;  /* 0x00000006ff007819 */ /* 0x000fe40000011400 */
[----:B------:R-:W-:Y:S02]  /*4b90*/  CS2R R142, SRZ ;  /* 0x00000000008e7805 */ /* 0x000fe4000001ff00 */
[----:B------:R-:W-:Y:S02]  /*4ba0*/  CS2R R140, SRZ ;  /* 0x00000000008c7805 */ /* 0x000fe4000001ff00 */
[----:B------:R-:W-:-:S02]  /*4bb0*/  CS2R R138, SRZ ;  /* 0x00000000008a7805 */ /* 0x000fc4000001ff00 */
[----:B------:R-:W-:Y:S02]  /*4bc0*/  VIMNMX R4, RZ, R0, !PT ;  /* 0x00000000ff047248 */ /* 0x000fe40007fe0100 */
[----:B------:R-:W-:Y:S02]  /*4bd0*/  CS2R R136, SRZ ;  /* 0x0000000000887805 */ /* 0x000fe4000001ff00 */
[----:B------:R-:W-:Y:S02]  /*4be0*/  CS2R R134, SRZ ;  /* 0x0000000000867805 */ /* 0x000fe4000001ff00 */
[----:B------:R-:W-:Y:S02]  /*4bf0*/  CS2R R132, SRZ ;  /* 0x0000000000847805 */ /* 0x000fe4000001ff00 */
[----:B------:R-:W-:Y:S02]  /*4c00*/  ISETP.GT.AND P1, PT, R8, R4, PT ;  /* 0x000000040800720c */ /* 0x000fe40003f24270 */
        /* <DEDUP_REMOVED lines=30> */
[----:B---3--:R-:W-:-:S02]  /*4df0*/  CS2R R78, SRZ ;  /* 0x00000000004e7805 */ /* 0x008fc4000001ff00 */
        /* <DEDUP_REMOVED lines=21> */
[----:B------:R-:W-:Y:S02]  /*4f50*/  CS2R R6, SRZ ;  /* 0x0000000000067805 */ /* 0x000fe4000001ff00 */
[----:B------:R-:W-:Y:S01]  /*4f60*/  CS2R R178, SRZ ;  /* 0x0000000000b27805 */ /* 0x000fe2000001ff00 */
[----:B------:R-:W-:Y:S02]  /*4f70*/  IMAD.MOV.U32 R0, RZ, RZ, RZ ;  /* 0x000000ffff007224 */ /* 0x000fe400078e00ff */
[----:B------:R-:W-:Y:S01]  /*4f80*/  IMAD.MOV.U32 R5, RZ, RZ, RZ ;  /* 0x000000ffff057224 */ /* 0x000fe200078e00ff */
[----:B------:R-:W-:Y:S06]  /*4f90*/  @!P1 BRA `(.L_x_3533) ;  /* 0x0000014400ac9947 */ /* 0x000fec0003800000 */
[----:B------:R-:W0:Y:S01]  /*4fa0*/  SHFL.IDX PT, R0, R227, RZ, 0x1f ;  /* 0x00001fffe3007589 */ /* 0x000e2200000e0000 */
[----:B------:R-:W-:Y:S01]  /*4fb0*/  IMAD.MOV.U32 R11, RZ, RZ, 0x40000040 ;  /* 0x40000040ff0b7424 */ /* 0x000fe200078e00ff */
[----:B------:R-:W-:Y:S01]  /*4fc0*/  BSSY B0, `(.L_x_3534) ;  /* 0x00000fc000007945 */ /* 0x000fe20003800000 */
[----:B------:R-:W-:Y:S01]  /*4fd0*/  IMAD.MOV.U32 R13, RZ, RZ, 0x40000040 ;  /* 0x40000040ff0d7424 */ /* 0x000fe200078e00ff */
[----:B------:R-:W-:Y:S01]  /*4fe0*/  BAR.SYNC.DEFER_BLOCKING 0xe, 0x100 ;  /* 0x0384000000007b1d */ /* 0x000fe20000010000 */
[----:B------:R-:W-:Y:S01]  /*4ff0*/  IMAD.MOV.U32 R7, RZ, RZ, 0x40000040 ;  /* 0x40000040ff077424 */ /* 0x000fe200078e00ff */
[----:B------:R-:W-:Y:S01]  /*5000*/  R2UR UR5, R11 ;  /* 0x000000000b0572ca */ /* 0x000fe200000e0000 */
[----:B------:R-:W-:Y:S01]  /*5010*/  IMAD.MOV.U32 R15, RZ, RZ, 0x40000040 ;  /* 0x40000040ff0f7424 */ /* 0x000fe200078e00ff */
[----:B------:R-:W-:Y:S01]  /*5020*/  R2UR UR7, R13 ;  /* 0x000000000d0772ca */ /* 0x000fe200000e0000 */
[----:B------:R-:W-:Y:S02]  /*5030*/  IMAD.MOV.U32 R13, RZ, RZ, 0x40000040 ;  /* 0x40000040ff0d7424 */ /* 0x000fe400078e00ff */
[----:B------:R-:W-:Y:S01]  /*5040*/  VIADD R5, R8, 0xfffffffe ;  /* 0xfffffffe08057836 */ /* 0x000fe20000000000 */
[----:B------:R-:W1:Y:S04]  /*5050*/  S2R R9, SR_TID.X ;  /* 0x0000000000097919 */ /* 0x000e680000002100 */
[----:B------:R-:W-:-:S02]  /*5060*/  ISETP.GE.AND P0, PT, R5, R4, PT ;  /* 0x000000040500720c */ /* 0x000fc40003f06270 */
[----:B0-----:R-:W-:-:S04]  /*5070*/  LEA.HI R2, R0, R0, RZ, 0x1 ;  /* 0x0000000000027211 */ /* 0x001fc800078f08ff */
[----:B------:R-:W-:Y:S01]  /*5080*/  LOP3.LUT R3, R2, 0x1fffe, RZ, 0xc0, !PT ;  /* 0x0001fffe02037812 */ /* 0x000fe200078ec0ff */
[----:B----45:R-:W-:-:S04]  /*5090*/  WARPGROUP.ARRIVE ;  /* 0x00000000000079c5 */ /* 0x030fc80000000000 */
        /* <DEDUP_REMOVED lines=11> */
[----:B------:R-:W-:Y:S01]  /*5150*/  LOP3.LUT R20, R3, 0x2000000, RZ, 0xfc, !PT ;  /* 0x0200000003147812 */ /* 0x000fe200078efcff */
[----:B------:R-:W-:Y:S01]  /*5160*/  IMAD.MOV.U32 R3, RZ, RZ, 0x40000040 ;  /* 0x40000040ff037424 */ /* 0x000fe200078e00ff */
        /* <DEDUP_REMOVED lines=42> */
.L_x_3536:
[----:B------:R-:W-:Y:S01]  /*5410*/  BAR.SYNC.DEFER_BLOCKING 0xe, 0x100 ;  /* 0x0384000000007b1d */ /* 0x000fe20000010000 */
[C---:B------:R-:W-:Y:S01]  /*5420*/  IMAD R9, R19.reuse, 0x40, R194 ;  /* 0x0000004013097824 */ /* 0x040fe200078e02c2 */
[----:B------:R-:W-:Y:S01]  /*5430*/  R2UR UR4, R10 ;  /* 0x000000000a0472ca */ /* 0x000fe200000e0000 */
[----:B------:R-:W-:Y:S01]  /*5440*/  VIADD R19, R19, 0x1 ;  /* 0x0000000113137836 */ /* 0x000fe20000000000 */
[----:B------:R-:W-:Y:S01]  /*5450*/  R2UR UR5, R11 ;  /* 0x000000000b0572ca */ /* 0x000fe200000e0000 */
[----:B01----:R-:W-:Y:S01]  /*5460*/  IMAD R0, R9, 0x4, R18 ;  /* 0x0000000409007824 */ /* 0x003fe200078e0212 */
[----:B------:R-:W-:Y:S01]  /*5470*/  ISETP.GT.AND P1, PT, R5, R4, PT ;  /* 0x000000040500720c */ /* 0x000fe20003f24270 */
[----:B------:R-:W-:Y:S01]  /*5480*/  IMAD.MOV.U32 R9, RZ, RZ, 0x40000040 ;  /* 0x40000040ff097424 */ /* 0x000fe200078e00ff */
[----:B------:R-:W-:Y:S01]  /*5490*/  ISETP.NE.AND P0, PT, R19, 0x2, PT ;  /* 0x000000021300780c */ /* 0x000fe20003f05270 */
[----:B------:R-:W-:-:S03]  /*54a0*/  VIADD R5, R5, 0xffffffff ;  /* 0xffffffff05057836 */ /* 0x000fc60000000000 */
[----:B------:R-:W-:Y:S02]  /*54b0*/  SEL R19, R19, RZ, P0 ;  /* 0x000000ff13137207 */ /* 0x000fe40000000000 */
[----:B------:R-:W-:Y:S01]  /*54c0*/  R2UR UR7, R9 ;  /* 0x00000000090772ca */ /* 0x000fe200000e0000 */
[----:B------:R-:W-:Y:S02]  /*54d0*/  IMAD.MOV.U32 R9, RZ, RZ, 0x40000040 ;  /* 0x40000040ff097424 */ /* 0x000fe400078e00ff */
[----:B------:R-:W-:-:S05]  /*54e0*/  IMAD R8, R19, 0x1000, R20 ;  /* 0x0000100013087824 */ /* 0x000fca00078e0214 */
[----:B------:R-:W-:Y:S01]  /*54f0*/  R2UR UR6, R8 ;  /* 0x00000000080672ca */ /* 0x000fe200000e0000 */
[----:B------:R-:W0:Y:S04]  /*5500*/  LDS R14, [R0+0x38400] ;  /* 0x03840000000e7984 */ /* 0x000e280000000800 */
[----:B------:R1:W2:Y:S02]  /*5510*/  LDS R15, [R0+0x38420] ;  /* 0x03842000000f7984 */ /* 0x0002a40000000800 */
[----:B-1----:R-:W-:-:S04]  /*5520*/  @!P2 IMAD R0, R19, 0x8, R18 ;  /* 0x000000081300a824 */ /* 0x002fc800078e0212 */
        /* <DEDUP_REMOVED lines=131> */
[----:B------:R-:W-:-:S03]  /*5d60*/  IMAD.MOV.U32 R15, RZ, RZ, 0x40000040 ;  /* 0x40000040ff0f7424 */ /* 0x000fc600078e00ff */
[----:B------:R-:W-:-:S06]  /*5d70*/  WARPGROUP.ARRIVE ;  /* 0x00000000000079c5 */ /* 0x000fcc0000000000 */
        /* <DEDUP_REMOVED lines=22> */
[----:B------:R-:W-:Y:S02]  /*5ee0*/  R2UR UR7, R9 ;  /* 0x00000000090772ca */ /* 0x000fe400000e0000 */
[----:B------:R-:W-:-:S04]  /*5ef0*/  SEL R9, RZ, 0x1, P0 ;  /* 0x00000001ff097807 */ /* 0x000fc80000000000 */
[----:B------:R-:W-:Y:S01]  /*5f00*/  LOP3.LUT R22, R22, R9, RZ, 0x3c, !PT ;  /* 0x0000000916167212 */ /* 0x000fe200078e3cff */
[----:B------:R-:W-:Y:S02]  /*5f10*/  WARPGROUP.DEPBAR.LE gsb0, 0x0 ;  /* 0x00008000000079c5 */ /* 0x000fe40000010000 */
[----:B------:R-:W-:-:S12]  /*5f20*/  WARPGROUP.ARRIVE ;  /* 0x00000000000079c5 */ /* 0x000fd80000000000 */
[----:B------:R-:W-:Y:S03]  /*5f30*/  HGMMA.64x256x16.F32.BF16 R24, gdesc[UR4].tnspB, R24, gsb0 ;  /* 0x43e00000041879f0 */ /* 0x000fe60008001818 */
[----:B------:R-:W-:Y:S02]  /*5f40*/  WARPGROUP.DEPBAR.LE gsb0, 0x0 ;  /* 0x00008000000079c5 */ /* 0x000fe40000010000 */
[----:B------:R-:W-:Y:S06]  /*5f50*/  BAR.ARV 0xf, 0x100 ;  /* 0x03c4000000007b1d */ /* 0x000fec0000002000 */
[----:B------:R1:W-:Y:S01]  /*5f60*/  @!P2 SYNCS.ARRIVE.TRANS64.RED.A1T0 RZ, [R0+URZ], RZ ;  /* 0x000000ff00ffa9a7 */ /* 0x0003e2000810043f */
[----:B------:R-:W-:Y:S05]  /*5f70*/  @P1 BRA `(.L_x_3536) ;  /* 0xfffffff400241947 */ /* 0x000fea000383ffff */
.L_x_3535:
[----:B------:R-:W-:Y:S05]  /*5f80*/  BSYNC B0 ;  /* 0x0000000000007941 */ /* 0x000fea0003800000 */
.L_x_3534:
        /* <DEDUP_REMOVED lines=139> */
[----:B------:R-:W-:Y:S01]  /*6840*/  CS2R R2, SRZ ;  /* 0x0000000000027805 */ /* 0x000fe2000001ff00 */
[----:B------:R-:W-:Y:S06]  /*6850*/  BAR.ARV 0xf, 0x100 ;  /* 0x03c4000000007b1d */ /* 0x000fec0000002000 */
[----:B------:R-:W-:Y:S05]  /*6860*/  BRA `(.L_x_3533) ;  /* 0x0000012c00787947 */ /* 0x000fea0003800000 */
.L_x_3524:
        /* <DEDUP_REMOVED lines=23> */
.L_x_3539:
[----:B------:R-:W-:-:S13]  /*69e0*/  ISETP.NE.AND P0, PT, R7, 0x1, PT ;  /* 0x000000010700780c */ /* 0x000fda0003f05270 */
[----:B-1----:R-:W0:Y:S02]  /*69f0*/  @P0 LDC.64 R4, c[0x0][0xae0] ;  /* 0x0002b800ff040b82 */ /* 0x002e240000000a00 */
[----:B0-----:R-:W-:-:S05]  /*6a00*/  @P0 IMAD.HI.U32 R4, R2, R4, RZ ;  /* 0x0000000402040227 */ /* 0x001fca00078e00ff */
[----:B------:R-:W-:-:S07]  /*6a10*/  @P0 SHF.R.U32.HI R2, RZ, R5, R4 ;  /* 0x00000005ff020219 */ /* 0x000fce0000011604 */
.L_x_3540:
[----:B------:R-:W-:Y:S05]  /*6a20*/  BSYNC B0 ;  /* 0x0000000000007941 */ /* 0x000fea0003800000 */
.L_x_3538:
[----:B------:R-:W-:-:S05]  /*6a30*/  IMAD R3, R2, R7, R7 ;  /* 0x0000000702037224 */ /* 0x000fca00078e0207 */
[----:B------:R-:W-:-:S07]  /*6a40*/  VIMNMX R0, R0, R3, PT ;  /* 0x0000000300007248 */ /* 0x000fce0003fe0100 */
.L_x_3537:
        /* <DEDUP_REMOVED lines=24> */
.L_x_3543:
[----:B------:R-:W-:-:S13]  /*6bd0*/  ISETP.NE.AND P0, PT, R7, 0x1, PT ;  /* 0x000000010700780c */ /* 0x000fda0003f05270 */
[----:B------:R-:W0:Y:S02]  /*6be0*/  @P0 LDC.64 R4, c[0x0][0xae0] ;  /* 0x0002b800ff040b82 */ /* 0x000e240000000a00 */
[----:B0-----:R-:W-:-:S05]  /*6bf0*/  @P0 IMAD.HI.U32 R2, R0, R4, RZ ;  /* 0x0000000400020227 */ /* 0x001fca00078e00ff */
[----:B------:R-:W-:-:S07]  /*6c00*/  @P0 SHF.R.U32.HI R0, RZ, R5, R2 ;  /* 0x00000005ff000219 */ /* 0x000fce0000011602 */
.L_x_3544:
[----:B------:R-:W-:Y:S05]  /*6c10*/  BSYNC B0 ;  /* 0x0000000000007941 */ /* 0x000fea0003800000 */
.L_x_3542:
[----:B------:R-:W-:-:S05]  /*6c20*/  IMAD R0, R0, R7, RZ ;  /* 0x0000000700007224 */ /* 0x000fca00078e02ff */
[----:B------:R-:W-:-:S07]  /*6c30*/  VIMNMX R3, R3, R0, !PT ;  /* 0x0000000003037248 */ /* 0x000fce0007fe0100 */
.L_x_3541:
        /* <DEDUP_REMOVED lines=103> */
.L_x_3546:
[----:B------:R-:W-:Y:S05]  /*72b0*/  BSYNC B6 ;  /* 0x0000000000067941 */ /* 0x000fea0003800000 */
.L_x_3545:
        /* <DEDUP_REMOVED lines=12> */
.L_x_3550:
[----:B-1----:R1:W2:Y:S02]  /*7380*/  SYNCS.PHASECHK.TRANS64.TRYWAIT P0, [R18+URZ+0x38800], R3 ;  /* 0x03880003120075a7 */ /* 0x0022a4000800017f */
[----:B--2---:R-:W-:Y:S05]  /*7390*/  @!P0 NANOSLEEP.SYNCS 0x989680 ;  /* 0x009896800000895d */ /* 0x004fea0003900000 */
[----:B------:R-:W2:Y:S02]  /*73a0*/  @!P0 SYNCS.PHASECHK.TRANS64 P0, [R18+URZ+0x38800], R3 ;  /* 0x03880003120085a7 */ /* 0x000ea4000800007f */
[----:B--2---:R-:W-:Y:S05]  /*73b0*/  @!P0 BRA `(.L_x_3550) ;  /* 0xfffffffc00f08947 */ /* 0x004fea000383ffff */
.L_x_3549:
[----:B------:R-:W-:Y:S05]  /*73c0*/  BSYNC B0 ;  /* 0x0000000000007941 */ /* 0x000fea0003800000 */
.L_x_3548:
[----:B------:R-:W-:Y:S05]  /*73d0*/  BRA `(.L_x_3551) ;  /* 0x0000002c00507947 */ /* 0x000fea0003800000 */
.L_x_3547:
        /* <DEDUP_REMOVED lines=31> */
.L_x_3553:
[----:B------:R-:W-:Y:S05]  /*75d0*/  BSYNC B6 ;  /* 0x0000000000067941 */ /* 0x000fea0003800000 */
.L_x_3552:
        /* <DEDUP_REMOVED lines=24> */
[----:B------:R-:W-:-:S04]  /*7760*/  IMAD.WIDE.U32 R2, R7, UR6, R2 ;  /* 0x0000000607027c25 */ /* 0x000fc8000f8e0002 */
[----:B------:R-:W-:Y:S01]  /*7770*/  IMAD R7, R7, UR7, R0 ;  /* 0x0000000707077c24 */ /* 0x000fe2000f8e0200 */
[----:B------:R-:W-:Y:S01]  /*7780*/  ULDC.64 UR6, c[0x0][0x400] ;  /* 0x0001000000067ab9 */ /* 0x000fe20000000a00 */
[----:B------:R-:W-:Y:S01]  /*7790*/  IMAD.IADD R5, R5, 0x1, R9 ;  /* 0x0000000105057824 */ /* 0x000fe200078e0209 */
[----:B------:R-:W-:Y:S01]  /*77a0*/  LEA R0, P0, R4, UR4, 0x1 ;  /* 0x0000000404007c11 */ /* 0x000fe2000f8008ff */
[----:B------:R-:W-:Y:S01]  /*77b0*/  IMAD.IADD R7, R3, 0x1, R7 ;  /* 0x0000000103077824 */ /* 0x000fe200078e0207 */
[----:B------:R-:W-:Y:S01]  /*77c0*/  LEA R6, P1, R2, UR6, 0x1 ;  /* 0x0000000602067c11 */ /* 0x000fe2000f8208ff */
[----:B------:R-:W-:Y:S01]  /*77d0*/  UMOV UR4, 0xffffffff ;  /* 0xffffffff00047882 */ /* 0x000fe20000000000 */
[----:B------:R-:W-:Y:S02]  /*77e0*/  LEA.HI.X R4, R4, UR5, R5, 0x1, P0 ;  /* 0x0000000504047c11 */ /* 0x000fe400080f0c05 */
[----:B------:R-:W-:Y:S01]  /*77f0*/  LEA.HI.X R7, R2, UR7, R7, 0x1, P1 ;  /* 0x0000000702077c11 */ /* 0x000fe200088f0c07 */
[----:B------:R-:W-:Y:S08]  /*7800*/  BRA.DIV UR4, `(.L_x_3556) ;  /* 0x000001f204d07947 */ /* 0x000ff0000b800000 */
[----:B------:R0:W1:Y:S04]  /*7810*/  SHFL.IDX PT, R3, R4, RZ, 0x1c1f ;  /* 0x001c1fff04037589 */ /* 0x00006800000e0000 */
[----:B------:R0:W2:Y:S04]  /*7820*/  SHFL.IDX PT, R2, R0, RZ, 0x1c1f ;  /* 0x001c1fff00027589 */ /* 0x0000a800000e0000 */
[----:B------:R0:W3:Y:S04]  /*7830*/  SHFL.IDX PT, R5, R7, RZ, 0x1c1f ;  /* 0x001c1fff07057589 */ /* 0x0000e800000e0000 */
[----:B------:R0:W4:Y:S02]  /*7840*/  SHFL.IDX PT, R14, R6, RZ, 0x1c1f ;  /* 0x001c1fff060e7589 */ /* 0x00012400000e0000 */
.L_x_3892:
        /* <DEDUP_REMOVED lines=9> */
[----:B------:R-:W-:Y:S02]  /*78e0*/  CS2R R30, SRZ ;  /* 0x00000000001e7805 */ /* 0x000fe4000001ff00 */
[----:B------:R-:W-:Y:S02]  /*78f0*/  ISETP.GE.AND P3, PT, R212, UR4, PT ;  /* 0x00000004d4007c0c */ /* 0x000fe4000bf66270 */
[----:B------:R-:W-:Y:S01]  /*7900*/  ISETP.GE.AND P2, PT, R188, UR4, PT ;  /* 0x00000004bc007c0c */ /* 0x000fe2000bf46270 */
[----:B---3--:R-:W-:-:S10]  /*7910*/  IMAD.MOV.U32 R15, RZ, RZ, R5 ;  /* 0x000000ffff0f7224 */ /* 0x008fd400078e0005 */
[C---:B------:R-:W-:Y:S01]  /*7920*/  @!P3 IMAD.SHL.U32 R21, R212.reuse, 0x2, RZ ;  /* 0x00000002d415b824 */ /* 0x040fe200078e00ff */
[----:B------:R-:W-:Y:S01]  /*7930*/  @!P3 SHF.L.U64.HI R8, R212, 0x1, R232 ;  /* 0x00000001d408b819 */ /* 0x000fe200000102e8 */
[----:B-12---:R-:W-:-:S03]  /*7940*/  @!P2 IMAD.WIDE R10, R188, 0x2, R2 ;  /* 0x00000002bc0aa825 */ /* 0x006fc600078e0202 */
[-C--:B------:R-:W-:Y:S02]  /*7950*/  @!P3 IADD3 R2, P0, R2, R21.reuse, RZ ;  /* 0x000000150202b210 */ /* 0x080fe40007f1e0ff */
[----:B----4-:R-:W-:Y:S02]  /*7960*/  @!P3 IADD3 R20, P1, R14, R21, RZ ;  /* 0x000000150e14b210 */ /* 0x010fe40007f3e0ff */
[----:B------:R-:W-:Y:S02]  /*7970*/  CS2R R32, SRZ ;  /* 0x0000000000207805 */ /* 0x000fe4000001ff00 */
[----:B------:R-:W-:Y:S01]  /*7980*/  CS2R R24, SRZ ;  /* 0x0000000000187805 */ /* 0x000fe2000001ff00 */
[--C-:B------:R-:W-:Y:S01]  /*7990*/  @!P3 IMAD.X R3, R3, 0x1, R8.reuse, P0 ;  /* 0x000000010303b824 */ /* 0x100fe200000e0608 */
[----:B------:R1:W5:Y:S01]  /*79a0*/  @!P2 LD.E.64 R30, desc[UR50][R10.64] ;  /* 0x000000320a1ea980 */ /* 0x000362000c101b00 */
[----:B------:R-:W-:Y:S01]  /*79b0*/  @!P3 IMAD.X R21, R5, 0x1, R8, P1 ;  /* 0x000000010515b824 */ /* 0x000fe200008e0608 */
[----:B------:R-:W-:Y:S01]  /*79c0*/  CS2R R8, SRZ ;  /* 0x0000000000087805 */ /* 0x000fe2000001ff00 */
[----:B------:R-:W-:Y:S01]  /*79d0*/  @!P2 IMAD.WIDE R12, R188, 0x2, R14 ;  /* 0x00000002bc0ca825 */ /* 0x000fe200078e020e */
[----:B------:R1:W5:Y:S04]  /*79e0*/  @!P3 LD.E.64 R24, desc[UR50][R2.64] ;  /* 0x000000320218b980 */ /* 0x000368000c101b00 */
[----:B------:R1:W5:Y:S04]  /*79f0*/  @!P2 LD.E.64 R32, desc[UR50][R12.64] ;  /* 0x000000320c20a980 */ /* 0x000368000c101b00 */
[----:B------:R1:W5:Y:S02]  /*7a00*/  @!P3 LD.E.64 R8, desc[UR50][R20.64] ;  /* 0x000000321408b980 */ /* 0x000364000c101b00 */
.L_x_3558:
[----:B------:R-:W-:Y:S05]  /*7a10*/  BSYNC B1 ;  /* 0x0000000000017941 */ /* 0x000fea0003800000 */
.L_x_3557:
[----:B-12--5:R-:W-:Y:S01]  /*7a20*/  IMAD.MOV.U32 R2, RZ, RZ, R32 ;  /* 0x000000ffff027224 */ /* 0x026fe200078e0020 */
[----:B------:R-:W-:Y:S01]  /*7a30*/  UMOV UR4, 0xffffffff ;  /* 0xffffffff00047882 */ /* 0x000fe20000000000 */
[----:B------:R-:W-:Y:S01]  /*7a40*/  IMAD.MOV.U32 R3, RZ, RZ, R33 ;  /* 0x000000ffff037224 */ /* 0x000fe200078e0021 */
[----:B------:R-:W-:Y:S01]  /*7a50*/  CS2R R26, SRZ ;  /* 0x00000000001a7805 */ /* 0x000fe2000001ff00 */
[----:B---3--:R-:W-:Y:S02]  /*7a60*/  IMAD.MOV.U32 R5, RZ, RZ, R8 ;  /* 0x000000ffff057224 */ /* 0x008fe400078e0008 */
        /* <DEDUP_REMOVED lines=9> */
[----:B------:R-:W-:Y:S01]  /*7b00*/  PRMT R42, R10, 0x7610, R42 ;  /* 0x000076100a2a7816 */ /* 0x000fe2000000002a */
[----:B------:R-:W-:Y:S06]  /*7b10*/  BRA.DIV UR4, `(.L_x_3559) ;  /* 0x000001f2047c7947 */ /* 0x000fec000b800000 */
[----:B------:R1:W2:Y:S04]  /*7b20*/  SHFL.IDX PT, R3, R4, 0x1, 0x1c1f ;  /* 0x003c1f0004037f89 */ /* 0x0002a800000e0000 */
[----:B------:R1:W3:Y:S04]  /*7b30*/  SHFL.IDX PT, R2, R0, 0x1, 0x1c1f ;  /* 0x003c1f0000027f89 */ /* 0x0002e800000e0000 */
[----:B------:R1:W0:Y:S04]  /*7b40*/  SHFL.IDX PT, R5, R7, 0x1, 0x1c1f ;  /* 0x003c1f0007057f89 */ /* 0x00022800000e0000 */
[----:B----4-:R1:W4:Y:S02]  /*7b50*/  SHFL.IDX PT, R14, R6, 0x1, 0x1c1f ;  /* 0x003c1f00060e7f89 */ /* 0x01032400000e0000 */
.L_x_3898:
        /* <DEDUP_REMOVED lines=15> */
[----:B------:R-:W-:Y:S01]  /*7c50*/  ISETP.GE.AND P2, PT, R188, UR4, PT ;  /* 0x00000004bc007c0c */ /* 0x000fe2000bf46270 */
[----:B------:R-:W-:Y:S01]  /*7c60*/  IMAD.MOV.U32 R15, RZ, RZ, R5 ;  /* 0x000000ffff0f7224 */ /* 0x000fe200078e0005 */
[----:B------:R-:W-:-:S09]  /*7c70*/  CS2R R26, SRZ ;  /* 0x00000000001a7805 */ /* 0x000fd2000001ff00 */
[C---:B------:R-:W-:Y:S01]  /*7c80*/  @!P3 IMAD.SHL.U32 R11, R212.reuse, 0x2, RZ ;  /* 0x00000002d40bb824 */ /* 0x040fe200078e00ff */
[----:B------:R-:W-:Y:S01]  /*7c90*/  @!P3 SHF.L.U64.HI R0, R212, 0x1, R232 ;  /* 0x00000001d400b819 */ /* 0x000fe200000102e8 */
[----:B--23--:R-:W-:-:S03]  /*7ca0*/  @!P2 IMAD.WIDE R6, R188, 0x2, R2 ;  /* 0x00000002bc06a825 */ /* 0x00cfc600078e0202 */
[-C--:B------:R-:W-:Y:S02]  /*7cb0*/  @!P3 IADD3 R2, P0, R2, R11.reuse, RZ ;  /* 0x0000000b0202b210 */ /* 0x080fe40007f1e0ff */
[----:B----4-:R-:W-:Y:S02]  /*7cc0*/  @!P3 IADD3 R4, P1, R14, R11, RZ ;  /* 0x0000000b0e04b210 */ /* 0x010fe40007f3e0ff */
[----:B------:R-:W-:Y:S02]  /*7cd0*/  CS2R R12, SRZ ;  /* 0x00000000000c7805 */ /* 0x000fe4000001ff00 */
[----:B------:R-:W-:Y:S01]  /*7ce0*/  CS2R R10, SRZ ;  /* 0x00000000000a7805 */ /* 0x000fe2000001ff00 */
[----:B------:R-:W-:Y:S01]  /*7cf0*/  @!P2 IMAD.WIDE R14, R188, 0x2, R14 ;  /* 0x00000002bc0ea825 */ /* 0x000fe200078e020e */
[----:B------:R0:W5:Y:S03]  /*7d00*/  @!P2 LD.E.64 R28, desc[UR50][R6.64] ;  /* 0x00000032061ca980 */ /* 0x000166000c101b00 */
[--C-:B------:R-:W-:Y:S01]  /*7d10*/  @!P3 IMAD.X R3, R3, 0x1, R0.reuse, P0 ;  /* 0x000000010303b824 */ /* 0x100fe200000e0600 */
[----:B------:R0:W5:Y:S01]  /*7d20*/  @!P2 LD.E.64 R26, desc[UR50][R14.64] ;  /* 0x000000320e1aa980 */ /* 0x000162000c101b00 */
[----:B------:R-:W-:-:S03]  /*7d30*/  @!P3 IMAD.X R5, R5, 0x1, R0, P1 ;  /* 0x000000010505b824 */ /* 0x000fc600008e0600 */
[----:B------:R0:W5:Y:S04]  /*7d40*/  @!P3 LD.E.64 R12, desc[UR50][R2.64] ;  /* 0x00000032020cb980 */ /* 0x000168000c101b00 */
[----:B------:R0:W5:Y:S02]  /*7d50*/  @!P3 LD.E.64 R10, desc[UR50][R4.64] ;  /* 0x00000032040ab980 */ /* 0x000164000c101b00 */
.L_x_3561:
[----:B------:R-:W-:Y:S05]  /*7d60*/  BSYNC B1 ;  /* 0x0000000000017941 */ /* 0x000fea0003800000 */
.L_x_3560:
[----:B------:R-:W1:Y:S01]  /*7d70*/  SYNCS.PHASECHK.TRANS64.TRYWAIT P0, [R18+URZ+0x38800], R21 ;  /* 0x03880015120075a7 */ /* 0x000e62000800017f */
[----:B0-2---:R-:W-:Y:S01]  /*7d80*/  LOP3.LUT R3, R34, 0x1c0, RZ, 0xc0, !PT ;  /* 0x000001c022037812 */ /* 0x005fe200078ec0ff */
[----:B---3-5:R-:W-:Y:S01]  /*7d90*/  IMAD.MOV.U32 R2, RZ, RZ, R26 ;  /* 0x000000ffff027224 */ /* 0x028fe200078e001a */
[----:B------:R-:W-:Y:S01]  /*7da0*/  VIADDMNMX R37, R35, -R195, 0x40, PT ;  /* 0x0000004023257446 */ /* 0x000fe200038009c3 */
[----:B------:R-:W-:Y:S01]  /*7db0*/  IMAD.MOV.U32 R4, RZ, RZ, R11 ;  /* 0x000000ffff047224 */ /* 0x000fe200078e000b */
[----:B------:R-:W-:Y:S01]  /*7dc0*/  LOP3.LUT R0, R3, 0x18, R16, 0xf8, !PT ;  /* 0x0000001803007812 */ /* 0x000fe200078ef810 */
[----:B------:R-:W-:Y:S01]  /*7dd0*/  IMAD.MOV.U32 R5, RZ, RZ, R28 ;  /* 0x000000ffff057224 */ /* 0x000fe200078e001c */
[----:B------:R-:W-:Y:S01]  /*7de0*/  SHF.R.U32.HI R3, RZ, 0x3, R3 ;  /* 0x00000003ff037819 */ /* 0x000fe20000011603 */
[----:B------:R-:W-:Y:S01]  /*7df0*/  BSSY B1, `(.L_x_3562) ;  /* 0x0000015000017945 */ /* 0x000fe20003800000 */
[----:B------:R-:W-:Y:S01]  /*7e00*/  PRMT R43, R2, 0x7610, R43 ;  /* 0x00007610022b7816 */ /* 0x000fe2000000002b */
[----:B------:R-:W-:Y:S01]  /*7e10*/  IMAD.MOV.U32 R2, RZ, RZ, R10 ;  /* 0x000000ffff027224 */ /* 0x000fe200078e000a */
[----:B------:R-:W-:Y:S01]  /*7e20*/  LOP3.LUT R3, R0, R3, RZ, 0x3c, !PT ;  /* 0x0000000300037212 */ /* 0x000fe200078e3cff */
[----:B------:R-:W-:Y:S01]  /*7e30*/  IMAD.MOV.U32 R0, RZ, RZ, R27 ;  /* 0x000000ffff007224 */ /* 0x000fe200078e001b */
[----:B------:R-:W-:Y:S01]  /*7e40*/  PRMT R43, R43, 0x5410, R4 ;  /* 0x000054102b2b7816 */ /* 0x000fe20000000004 */
[----:B------:R-:W-:Y:S01]  /*7e50*/  IMAD.MOV.U32 R4, RZ, RZ, R12 ;  /* 0x000000ffff047224 */ /* 0x000fe200078e000c */
[----:B------:R-:W-:Y:S01]  /*7e60*/  PRMT R42, R42, 0x5410, R2 ;  /* 0x000054102a2a7816 */ /* 0x000fe20000000002 */
[----:B------:R-:W-:Y:S01]  /*7e70*/  IMAD R3, R216, 0x200, R3 ;  /* 0x00000200d8037824 */ /* 0x000fe200078e0203 */
[----:B------:R-:W-:Y:S01]  /*7e80*/  PRMT R41, R41, 0x5410, R0 ;  /* 0x0000541029297816 */ /* 0x000fe20000000000 */
[----:B------:R-:W-:Y:S01]  /*7e90*/  IMAD.MOV.U32 R0, RZ, RZ, R29 ;  /* 0x000000ffff007224 */ /* 0x000fe200078e001d */
[----:B------:R-:W-:Y:S01]  /*7ea0*/  PRMT R44, R5, 0x7610, R44 ;  /* 0x00007610052c7816 */ /* 0x000fe2000000002c */
[----:B------:R-:W-:Y:S01]  /*7eb0*/  IMAD R2, R3, 0x2, R18 ;  /* 0x0000000203027824 */ /* 0x000fe200078e0212 */
[----:B------:R-:W-:-:S02]  /*7ec0*/  LOP3.LUT P2, RZ, R196, 0x4, RZ, 0xc0, !PT ;  /* 0x00000004c4ff7812 */ /* 0x000fc4000784c0ff */
[----:B------:R-:W-:Y:S01]  /*7ed0*/  PRMT R45, R0, 0x7610, R45 ;  /* 0x00007610002d7816 */ /* 0x000fe2000000002d */
[----:B------:R-:W-:Y:S01]  /*7ee0*/  VIADD R3, R2, 0x20400 ;  /* 0x0002040002037836 */ /* 0x000fe20000000000 */
[----:B------:R-:W-:Y:S01]  /*7ef0*/  PRMT R44, R44, 0x5410, R4 ;  /* 0x000054102c2c7816 */ /* 0x000fe20000000004 */
[----:B------:R-:W-:Y:S01]  /*7f00*/  IMAD.MOV.U32 R4, RZ, RZ, R13 ;  /* 0x000000ffff047224 */ /* 0x000fe200078e000d */
[----:B------:R-:W-:Y:S01]  /*7f10*/  ISETP.GE.AND P1, PT, R186, R37, PT ;  /* 0x00000025ba00720c */ /* 0x000fe20003f26270 */
[----:B------:R-:W-:Y:S01]  /*7f20*/  VIADD R0, R2, 0x20440 ;  /* 0x0002044002007836 */ /* 0x000fe20000000000 */
[----:B-1----:R-:W-:Y:S11]  /*7f30*/  @!P0 BRA `(.L_x_3563) ;  /* 0x000001ec00e48947 */ /* 0x002ff60003800000 */
.L_x_3899:
[----:B------:R-:W-:Y:S05]  /*7f40*/  BSYNC B1 ;  /* 0x0000000000017941 */ /* 0x000fea0003800000 */
.L_x_3562:
        /* <DEDUP_REMOVED lines=10> */
[----:B------:R-:W-:Y:S02]  /*7ff0*/  SHF.R.U64 R30, R30, 0x10, R31 ;  /* 0x000000101e1e7819 */ /* 0x000fe4000000121f */
[----:B------:R-:W-:Y:S02]  /*8000*/  SHF.R.U32.HI R34, RZ, 0x10, R33 ;  /* 0x00000010ff227819 */ /* 0x000fe40000011621 */
[----:B------:R-:W-:Y:S02]  /*8010*/  SHF.R.U32.HI R31, RZ, 0x10, R31 ;  /* 0x00000010ff1f7819 */ /* 0x000fe4000001161f */
[----:B------:R-:W-:Y:S02]  /*8020*/  PRMT R34, R36, 0x5432, R34 ;  /* 0x0000543224227816 */ /* 0x000fe40000000022 */
[----:B------:R-:W-:Y:S02]  /*8030*/  PRMT R31, R38, 0x5410, R31 ;  /* 0x00005410261f7816 */ /* 0x000fe4000000001f */
[----:B------:R-:W-:Y:S01]  /*8040*/  SHF.R.U64 R3, R32, 0x10, R33 ;  /* 0x0000001020037819 */ /* 0x000fe20000001221 */
[----:B------:R-:W-:Y:S01]  /*8050*/  IMAD.U32 R35, R34, 0x10000, RZ ;  /* 0x0001000022237824 */ /* 0x000fe200078e00ff */
[----:B------:R-:W-:Y:S01]  /*8060*/  PRMT R30, R38, 0x5432, R30 ;  /* 0x00005432261e7816 */ /* 0x000fe2000000001e */
[----:B------:R-:W-:Y:S01]  /*8070*/  IMAD.U32 R32, R31, 0x10000, RZ ;  /* 0x000100001f207824 */ /* 0x000fe200078e00ff */
[----:B------:R-:W-:-:S02]  /*8080*/  PRMT R33, R36, 0x5410, R3 ;  /* 0x0000541024217816 */ /* 0x000fc40000000003 */
[----:B------:R-:W-:Y:S02]  /*8090*/  LOP3.LUT R36, R34, 0xffff0000, RZ, 0xc0, !PT ;  /* 0xffff000022247812 */ /* 0x000fe400078ec0ff */
[----:B------:R-:W-:Y:S02]  /*80a0*/  LOP3.LUT R34, R31, 0xffff0000, RZ, 0xc0, !PT ;  /* 0xffff00001f227812 */ /* 0x000fe400078ec0ff */
[C---:B-1----:R-:W-:Y:S01]  /*80b0*/  LOP3.LUT R15, R6.reuse, 0xffff0000, RZ, 0xc0, !PT ;  /* 0xffff0000060f7812 */ /* 0x042fe200078ec0ff */
[C---:B0-----:R-:W-:Y:S01]  /*80c0*/  IMAD.U32 R21, R7.reuse, 0x10000, RZ ;  /* 0x0001000007157824 */ /* 0x041fe200078e00ff */
[----:B------:R-:W-:Y:S01]  /*80d0*/  LOP3.LUT R7, R7, 0xffff0000, RZ, 0xc0, !PT ;  /* 0xffff000007077812 */ /* 0x000fe200078ec0ff */
[----:B----4-:R-:W-:Y:S02]  /*80e0*/  IMAD.U32 R14, R6, 0x10000, RZ ;  /* 0x00010000060e7824 */ /* 0x010fe400078e00ff */
[C---:B------:R-:W-:Y:S01]  /*80f0*/  FMUL.FTZ R31, R15.reuse, R35 ;  /* 0x000000230f1f7220 */ /* 0x040fe20000410000 */
[----:B------:R-:W-:Y:S01]  /*8100*/  FMUL.FTZ R38, R15, R32 ;  /* 0x000000200f267220 */ /* 0x000fe20000410000 */
[----:B------:R-:W-:Y:S01]  /*8110*/  FMUL.FTZ R40, R7, R36 ;  /* 0x0000002407287220 */ /* 0x000fe20000410000 */
[----:B------:R-:W-:-:S02]  /*8120*/  IMAD.U32 R3, R4, 0x10000, RZ ;  /* 0x0001000004037824 */ /* 0x000fc400078e00ff */
[C---:B------:R-:W-:Y:S01]  /*8130*/  FFMA.FTZ R31, R14.reuse, R32, -R31 ;  /* 0x000000200e1f7223 */ /* 0x040fe2000001081f */
[----:B------:R-:W-:Y:S01]  /*8140*/  FFMA.FTZ R38, R14, R35, R38 ;  /* 0x000000230e267223 */ /* 0x000fe20000010026 */
[-C--:B------:R-:W-:Y:S01]  /*8150*/  FMUL.FTZ R32, R7, R34.reuse ;  /* 0x0000002207207220 */ /* 0x080fe20000410000 */
[----:B------:R-:W-:Y:S01]  /*8160*/  IMAD.U32 R6, R5, 0x10000, RZ ;  /* 0x0001000005067824 */ /* 0x000fe200078e00ff */
[----:B------:R-:W-:Y:S01]  /*8170*/  LOP3.LUT R4, R4, 0xffff0000, RZ, 0xc0, !PT ;  /* 0xffff000004047812 */ /* 0x000fe200078ec0ff */
[----:B------:R-:W-:Y:S01]  /*8180*/  IMAD.U32 R14, R33, 0x10000, RZ ;  /* 0x00010000210e7824 */ /* 0x000fe200078e00ff */
        /* <DEDUP_REMOVED lines=19> */
.L_x_3567:
[----:B------:R-:W-:Y:S05]  /*82c0*/  BSYNC B2 ;  /* 0x0000000000027941 */ /* 0x000fea0003800000 */
.L_x_3566:
[----:B------:R-:W-:Y:S05]  /*82d0*/  @P1 BRA `(.L_x_3565) ;  /* 0x0000000000b81947 */ /* 0x000fea0003800000 */
[----:B-1----:R-:W1:Y:S01]  /*82e0*/  LDS.128 R4, [R0] ;  /* 0x0000000000047984 */ /* 0x002e620000000c00 */
[----:B0-----:R-:W-:Y:S02]  /*82f0*/  SHF.R.U32.HI R21, RZ, 0x10, R25 ;  /* 0x00000010ff157819 */ /* 0x001fe40000011619 */
[----:B------:R-:W-:Y:S02]  /*8300*/  SHF.R.U32.HI R30, RZ, 0x10, R9 ;  /* 0x00000010ff1e7819 */ /* 0x000fe40000011609 */
[----:B------:R-:W-:Y:S02]  /*8310*/  PRMT R21, R42, 0x5410, R21 ;  /* 0x000054102a157816 */ /* 0x000fe40000000015 */
[----:B------:R-:W-:Y:S02]  /*8320*/  PRMT R30, R39, 0x5432, R30 ;  /* 0x00005432271e7816 */ /* 0x000fe4000000001e */
[----:B------:R-:W-:Y:S01]  /*8330*/  SHF.R.U64 R15, R24, 0x10, R25 ;  /* 0x00000010180f7819 */ /* 0x000fe20000001219 */
[----:B------:R-:W-:Y:S01]  /*8340*/  IMAD.U32 R24, R21, 0x10000, RZ ;  /* 0x0001000015187824 */ /* 0x000fe200078e00ff */
[----:B------:R-:W-:Y:S01]  /*8350*/  SHF.R.U64 R25, R8, 0x10, R9 ;  /* 0x0000001008197819 */ /* 0x000fe20000001209 */
[C---:B------:R-:W-:Y:S01]  /*8360*/  IMAD.U32 R31, R30.reuse, 0x10000, RZ ;  /* 0x000100001e1f7824 */ /* 0x040fe200078e00ff */
[----:B------:R-:W-:-:S02]  /*8370*/  LOP3.LUT R30, R30, 0xffff0000, RZ, 0xc0, !PT ;  /* 0xffff00001e1e7812 */ /* 0x000fc400078ec0ff */
[----:B------:R-:W-:Y:S02]  /*8380*/  LOP3.LUT R21, R21, 0xffff0000, RZ, 0xc0, !PT ;  /* 0xffff000015157812 */ /* 0x000fe400078ec0ff */
[----:B------:R-:W-:Y:S02]  /*8390*/  PRMT R15, R41, 0x5410, R15 ;  /* 0x00005410290f7816 */ /* 0x000fe4000000000f */
[----:B------:R-:W-:Y:S02]  /*83a0*/  PRMT R25, R39, 0x5410, R25 ;  /* 0x0000541027197816 */ /* 0x000fe40000000019 */
[C---:B-1----:R-:W-:Y:S01]  /*83b0*/  LOP3.LUT R9, R6.reuse, 0xffff0000, RZ, 0xc0, !PT ;  /* 0xffff000006097812 */ /* 0x042fe200078ec0ff */
[C---:B----4-:R-:W-:Y:S01]  /*83c0*/  IMAD.U32 R14, R7.reuse, 0x10000, RZ ;  /* 0x00010000070e7824 */ /* 0x050fe200078e00ff */
[----:B------:R-:W-:Y:S01]  /*83d0*/  LOP3.LUT R7, R7, 0xffff0000, RZ, 0xc0, !PT ;  /* 0xffff000007077812 */ /* 0x000fe200078ec0ff */
[----:B------:R-:W-:Y:S02]  /*83e0*/  IMAD.U32 R8, R6, 0x10000, RZ ;  /* 0x0001000006087824 */ /* 0x000fe400078e00ff */
[C---:B------:R-:W-:Y:S01]  /*83f0*/  FMUL.FTZ R33, R9.reuse, R31 ;  /* 0x0000001f09217220 */ /* 0x040fe20000410000 */
[----:B------:R-:W-:Y:S01]  /*8400*/  FMUL.FTZ R32, R9, R24 ;  /* 0x0000001809207220 */ /* 0x000fe20000410000 */
[C---:B------:R-:W-:Y:S01]  /*8410*/  FMUL.FTZ R9, R7.reuse, R30 ;  /* 0x0000001e07097220 */ /* 0x040fe20000410000 */
[----:B------:R-:W-:Y:S01]  /*8420*/  FMUL.FTZ R35, R7, R21 ;  /* 0x0000001507237220 */ /* 0x000fe20000410000 */
[C---:B------:R-:W-:Y:S01]  /*8430*/  FFMA.FTZ R33, R8.reuse, R24, -R33 ;  /* 0x0000001808217223 */ /* 0x040fe20000010821 */
[----:B------:R-:W-:Y:S01]  /*8440*/  FFMA.FTZ R32, R8, R31, R32 ;  /* 0x0000001f08207223 */ /* 0x000fe20000010020 */
[C---:B------:R-:W-:Y:S01]  /*8450*/  IMAD.U32 R3, R4.reuse, 0x10000, RZ ;  /* 0x0001000004037824 */ /* 0x040fe200078e00ff */
[----:B------:R-:W-:Y:S01]  /*8460*/  LOP3.LUT R4, R4, 0xffff0000, RZ, 0xc0, !PT ;  /* 0xffff000004047812 */ /* 0x000fe200078ec0ff */
[C---:B------:R-:W-:Y:S01]  /*8470*/  IMAD.U32 R6, R5.reuse, 0x10000, RZ ;  /* 0x0001000005067824 */ /* 0x040fe200078e00ff */
[----:B------:R-:W-:Y:S01]  /*8480*/  LOP3.LUT R5, R5, 0xffff0000, RZ, 0xc0, !PT ;  /* 0xffff000005057812 */ /* 0x000fe200078ec0ff */
[C---:B------:R-:W-:Y:S01]  /*8490*/  IMAD.U32 R8, R25.reuse, 0x10000, RZ ;  /* 0x0001000019087824 */ /* 0x040fe200078e00ff */
[----:B------:R-:W-:Y:S01]  /*84a0*/  LOP3.LUT R25, R25, 0xffff0000, RZ, 0xc0, !PT ;  /* 0xffff000019197812 */ /* 0x000fe200078ec0ff */
[C---:B------:R-:W-:Y:S01]  /*84b0*/  IMAD.U32 R7, R15.reuse, 0x10000, RZ ;  /* 0x000100000f077824 */ /* 0x040fe200078e00ff */
[----:B------:R-:W-:Y:S01]  /*84c0*/  LOP3.LUT R15, R15, 0xffff0000, RZ, 0xc0, !PT ;  /* 0xffff00000f0f7812 */ /* 0x000fe200078ec0ff */
[C---:B------:R-:W-:Y:S01]  /*84d0*/  FFMA.FTZ R31, R14.reuse, R21, -R9 ;  /* 0x000000150e1f7223 */ /* 0x040fe20000010809 */
[----:B------:R-:W-:Y:S01]  /*84e0*/  FFMA.FTZ R30, R14, R30, R35 ;  /* 0x0000001e0e1e7223 */ /* 0x000fe20000010023 */
[CC--:B------:R-:W-:Y:S01]  /*84f0*/  FMUL.FTZ R14, R4.reuse, R8.reuse ;  /* 0x00000008040e7220 */ /* 0x0c0fe20000410000 */
        /* <DEDUP_REMOVED lines=12> */
.L_x_3565:
[----:B------:R-:W-:Y:S05]  /*85c0*/  BSYNC B1 ;  /* 0x0000000000017941 */ /* 0x000fea0003800000 */
.L_x_3564:
[----:B------:R-:W-:-:S05]  /*85d0*/  VIADD R3, R186, 0x20 ;  /* 0x00000020ba037836 */ /* 0x000fca0000000000 */
[----:B------:R-:W-:-:S13]  /*85e0*/  ISETP.GE.AND P0, PT, R3, R37, PT ;  /* 0x000000250300720c */ /* 0x000fda0003f06270 */
[----:B------:R-:W-:Y:S05]  /*85f0*/  @P0 BRA `(.L_x_3568) ;  /* 0x0000001800a40947 */ /* 0x000fea0003800000 */
[----:B------:R-:W3:Y:S01]  /*8600*/  LDC R3, c[0x0][0x3f4] ;  /* 0x0000fd00ff037b82 */ /* 0x000ee20000000800 */
[----:B------:R-:W-:Y:S01]  /*8610*/  BSSY B1, `(.L_x_3569) ;  /* 0x0000032000017945 */ /* 0x000fe20003800000 */
[-C--:B---3--:R-:W-:Y:S02]  /*8620*/  ISETP.GE.AND P0, PT, R188, R3.reuse, PT ;  /* 0x00000003bc00720c */ /* 0x088fe40003f06270 */
[----:B------:R-:W-:-:S11]  /*8630*/  ISETP.GE.AND P1, PT, R212, R3, PT ;  /* 0x00000003d400720c */ /* 0x000fd60003f26270 */
[----:B------:R-:W-:Y:S05]  /*8640*/  @P0 BRA `(.L_x_3570) ;  /* 0x0000000000b80947 */ /* 0x000fea0003800000 */
[----:B-12---:R-:W1:Y:S01]  /*8650*/  LDS.128 R4, [R2+0x21400] ;  /* 0x0214000002047984 */ /* 0x006e620000000c00 */
[----:B------:R-:W-:Y:S02]  /*8660*/  SHF.R.U64 R25, R26, 0x10, R27 ;  /* 0x000000101a197819 */ /* 0x000fe4000000121b */
[----:B0-----:R-:W-:Y:S02]  /*8670*/  SHF.R.U32.HI R21, RZ, 0x10, R29 ;  /* 0x00000010ff157819 */ /* 0x001fe4000001161d */
        /* <DEDUP_REMOVED lines=43> */
.L_x_3570:
[----:B------:R-:W-:Y:S05]  /*8930*/  BSYNC B1 ;  /* 0x0000000000017941 */ /* 0x000fea0003800000 */
.L_x_3569:
[----:B------:R-:W-:Y:S05]  /*8940*/  @P1 BRA `(.L_x_3568) ;  /* 0x0000001400d01947 */ /* 0x000fea0003800000 */
[----:B-123--:R-:W1:Y:S01]  /*8950*/  LDS.128 R4, [R0+0x1000] ;  /* 0x0010000000047984 */ /* 0x00ee620000000c00 */
[----:B------:R-:W-:Y:S02]  /*8960*/  SHF.R.U64 R2, R12, 0x10, R13 ;  /* 0x000000100c027819 */ /* 0x000fe4000000120d */
[----:B------:R-:W-:Y:S02]  /*8970*/  SHF.R.U32.HI R12, RZ, 0x10, R11 ;  /* 0x00000010ff0c7819 */ /* 0x000fe4000001160b */
[----:B------:R-:W-:Y:S02]  /*8980*/  SHF.R.U32.HI R13, RZ, 0x10, R13 ;  /* 0x00000010ff0d7819 */ /* 0x000fe4000001160d */
[----:B----4-:R-:W-:Y:S02]  /*8990*/  SHF.R.U64 R14, R10, 0x10, R11 ;  /* 0x000000100a0e7819 */ /* 0x010fe4000000120b */
[----:B------:R-:W-:Y:S02]  /*89a0*/  PRMT R12, R43, 0x5432, R12 ;  /* 0x000054322b0c7816 */ /* 0x000fe4000000000c */
[----:B------:R-:W-:-:S02]  /*89b0*/  PRMT R11, R46, 0x5410, R13 ;  /* 0x000054102e0b7816 */ /* 0x000fc4000000000d */
[C---:B------:R-:W-:Y:S01]  /*89c0*/  LOP3.LUT R24, R12.reuse, 0xffff0000, RZ, 0xc0, !PT ;  /* 0xffff00000c187812 */ /* 0x040fe200078ec0ff */
[----:B------:R-:W-:Y:S01]  /*89d0*/  IMAD.U32 R15, R12, 0x10000, RZ ;  /* 0x000100000c0f7824 */ /* 0x000fe200078e00ff */
[C---:B------:R-:W-:Y:S01]  /*89e0*/  LOP3.LUT R12, R11.reuse, 0xffff0000, RZ, 0xc0, !PT ;  /* 0xffff00000b0c7812 */ /* 0x040fe200078ec0ff */
[----:B------:R-:W-:Y:S01]  /*89f0*/  IMAD.U32 R13, R11, 0x10000, RZ ;  /* 0x000100000b0d7824 */ /* 0x000fe200078e00ff */
[----:B------:R-:W-:Y:S02]  /*8a00*/  PRMT R14, R42, 0x5432, R14 ;  /* 0x000054322a0e7816 */ /* 0x000fe4000000000e */
[----:B------:R-:W-:Y:S01]  /*8a10*/  PRMT R10, R44, 0x5432, R2 ;  /* 0x000054322c0a7816 */ /* 0x000fe20000000002 */
[C---:B-1----:R-:W-:Y:S01]  /*8a20*/  IMAD.U32 R8, R6.reuse, 0x10000, RZ ;  /* 0x0001000006087824 */ /* 0x042fe200078e00ff */
[----:B------:R-:W-:Y:S01]  /*8a30*/  LOP3.LUT R6, R6, 0xffff0000, RZ, 0xc0, !PT ;  /* 0xffff000006067812 */ /* 0x000fe200078ec0ff */
[C---:B------:R-:W-:Y:S01]  /*8a40*/  IMAD.U32 R9, R7.reuse, 0x10000, RZ ;  /* 0x0001000007097824 */ /* 0x040fe200078e00ff */
[----:B------:R-:W-:Y:S01]  /*8a50*/  LOP3.LUT R7, R7, 0xffff0000, RZ, 0xc0, !PT ;  /* 0xffff000007077812 */ /* 0x000fe200078ec0ff */
[C---:B------:R-:W-:Y:S01]  /*8a60*/  IMAD.U32 R2, R4.reuse, 0x10000, RZ ;  /* 0x0001000004027824 */ /* 0x040fe200078e00ff */
[----:B------:R-:W-:Y:S01]  /*8a70*/  LOP3.LUT R3, R4, 0xffff0000, RZ, 0xc0, !PT ;  /* 0xffff000004037812 */ /* 0x000fe200078ec0ff */
        /* <DEDUP_REMOVED lines=11> */
[C---:B------:R-:W-:Y:S01]  /*8b30*/  FFMA.FTZ R28, R9.reuse, R12, -R28 ;  /* 0x0000000c091c7223 */ /* 0x040fe2000001081c */
[----:B------:R-:W-:Y:S01]  /*8b40*/  LOP3.LUT R10, R10, 0xffff0000, RZ, 0xc0, !PT ;  /* 0xffff00000a0a7812 */ /* 0x000fe200078ec0ff */
        /* <DEDUP_REMOVED lines=15> */
.L_x_3555:
        /* <DEDUP_REMOVED lines=34> */
.L_x_3905:
        /* <DEDUP_REMOVED lines=12> */
[----:B-12---:R-:W-:-:S04]  /*8f20*/  IMAD.WIDE R2, R16, 0x2, R2 ;  /* 0x0000000210027825 */ /* 0x006fc800078e0202 */
[----:B----4-:R-:W-:Y:S01]  /*8f30*/  IMAD.WIDE R14, R16, 0x2, R14 ;  /* 0x00000002100e7825 */ /* 0x010fe200078e020e */
[----:B------:R3:W5:Y:S04]  /*8f40*/  LD.E.128 R24, desc[UR50][R2.64] ;  /* 0x0000003202187980 */ /* 0x000768000c101d00 */
[----:B------:R3:W5:Y:S02]  /*8f50*/  LD.E.128 R28, desc[UR50][R14.64] ;  /* 0x000000320e1c7980 */ /* 0x000764000c101d00 */
.L_x_3573:
[----:B------:R-:W-:Y:S05]  /*8f60*/  BSYNC B1 ;  /* 0x0000000000017941 */ /* 0x000fea0003800000 */
.L_x_3572:
[----:B--23-5:R-:W-:Y:S01]  /*8f70*/  IMAD.MOV.U32 R2, RZ, RZ, R28 ;  /* 0x000000ffff027224 */ /* 0x02cfe200078e001c */
[----:B------:R-:W-:Y:S01]  /*8f80*/  UMOV UR4, 0xffffffff ;  /* 0xffffffff00047882 */ /* 0x000fe20000000000 */
[----:B-1----:R-:W-:Y:S02]  /*8f90*/  IMAD.MOV.U32 R3, RZ, RZ, R29 ;  /* 0x000000ffff037224 */ /* 0x002fe400078e001d */
        /* <DEDUP_REMOVED lines=13> */
[----:B------:R1:W2:Y:S04]  /*9070*/  SHFL.IDX PT, R3, R6, 0x1, 0x1c1f ;  /* 0x003c1f0006037f89 */ /* 0x0002a800000e0000 */
[----:B------:R1:W3:Y:S04]  /*9080*/  SHFL.IDX PT, R2, R0, 0x1, 0x1c1f ;  /* 0x003c1f0000027f89 */ /* 0x0002e800000e0000 */
[----:B0-----:R-:W0:Y:S04]  /*9090*/  SHFL.IDX PT, R7, R7, 0x1, 0x1c1f ;  /* 0x003c1f0007077f89 */ /* 0x001e2800000e0000 */
[----:B----4-:R1:W4:Y:S02]  /*90a0*/  SHFL.IDX PT, R14, R8, 0x1, 0x1c1f ;  /* 0x003c1f00080e7f89 */ /* 0x01032400000e0000 */
.L_x_3911:
[----:B------:R-:W2:Y:S01]  /*90b0*/  LDC R47, c[0x0][0x3f4] ;  /* 0x0000fd00ff2f7b82 */ /* 0x000ea20000000800 */
[----:B------:R-:W-:Y:S01]  /*90c0*/  VIADD R34, R34, 0x20 ;  /* 0x0000002022227836 */ /* 0x000fe20000000000 */
[----:B-1----:R-:W-:Y:S01]  /*90d0*/  LEA.HI R0, R224, R224, RZ, 0x1 ;  /* 0x000000e0e0007211 */ /* 0x002fe200078f08ff */
[----:B------:R-:W-:Y:S01]  /*90e0*/  BSSY B1, `(.L_x_3575) ;  /* 0x0000014000017945 */ /* 0x000fe20003800000 */
[----:B0-----:R-:W-:Y:S01]  /*90f0*/  IMAD.MOV.U32 R15, RZ, RZ, R7 ;  /* 0x000000ffff0f7224 */ /* 0x001fe200078e0007 */
[----:B------:R-:W-:Y:S02]  /*9100*/  CS2R R6, SRZ ;  /* 0x0000000000067805 */ /* 0x000fe4000001ff00 */
[----:B------:R-:W-:Y:S02]  /*9110*/  ISETP.GE.AND P0, PT, R34, R21, PT ;  /* 0x000000152200720c */ /* 0x000fe40003f06270 */
[----:B------:R-:W-:Y:S02]  /*9120*/  CS2R R10, SRZ ;  /* 0x00000000000a7805 */ /* 0x000fe4000001ff00 */
[----:B------:R-:W-:-:S05]  /*9130*/  LOP3.LUT R9, R0, 0xfffffffe, RZ, 0xc0, !PT ;  /* 0xfffffffe00097812 */ /* 0x000fca00078ec0ff */
[----:B------:R-:W-:Y:S01]  /*9140*/  IMAD.IADD R20, R224, 0x1, -R9 ;  /* 0x00000001e0147824 */ /* 0x000fe200078e0a09 */
[----:B------:R-:W-:-:S04]  /*9150*/  CS2R R8, SRZ ;  /* 0x0000000000087805 */ /* 0x000fc8000001ff00 */
        /* <DEDUP_REMOVED lines=8> */
[----:B--23--:R-:W-:-:S04]  /*91e0*/  IMAD.WIDE R2, R16, 0x2, R2 ;  /* 0x0000000210027825 */ /* 0x00cfc800078e0202 */
[----:B----4-:R-:W-:Y:S01]  /*91f0*/  IMAD.WIDE R14, R16, 0x2, R14 ;  /* 0x00000002100e7825 */ /* 0x010fe200078e020e */
[----:B------:R0:W5:Y:S04]  /*9200*/  LD.E.128 R8, desc[UR50][R2.64] ;  /* 0x0000003202087980 */ /* 0x000168000c101d00 */
[----:B------:R0:W5:Y:S02]  /*9210*/  LD.E.128 R4, desc[UR50][R14.64] ;  /* 0x000000320e047980 */ /* 0x000164000c101d00 */
.L_x_3576:
[----:B------:R-:W-:Y:S05]  /*9220*/  BSYNC B1 ;  /* 0x0000000000017941 */ /* 0x000fea0003800000 */
.L_x_3575:
[----:B------:R-:W1:Y:S01]  /*9230*/  SYNCS.PHASECHK.TRANS64.TRYWAIT P1, [R18+URZ+0x38800], R13 ;  /* 0x0388000d120075a7 */ /* 0x000e62000802017f */
[----:B0-2---:R-:W-:Y:S01]  /*9240*/  VIADDMNMX R3, R21, -R195, 0x40, PT ;  /* 0x0000004015037446 */ /* 0x005fe200038009c3 */
[----:B-----5:R-:W-:Y:S01]  /*9250*/  IMAD.MOV.U32 R0, RZ, RZ, R4 ;  /* 0x000000ffff007224 */ /* 0x020fe200078e0004 */
[----:B------:R-:W-:Y:S01]  /*9260*/  ISETP.GE.AND P0, PT, R16, R47, PT ;  /* 0x0000002f1000720c */ /* 0x000fe20003f06270 */
[----:B---3--:R-:W-:Y:S01]  /*9270*/  IMAD.MOV.U32 R2, RZ, RZ, R5 ;  /* 0x000000ffff027224 */ /* 0x008fe200078e0005 */
[----:B------:R-:W-:Y:S01]  /*9280*/  BSSY B1, `(.L_x_3577) ;  /* 0x0000011000017945 */ /* 0x000fe20003800000 */
[C---:B------:R-:W-:Y:S01]  /*9290*/  VIADD R12, R186.reuse, 0x20 ;  /* 0x00000020ba0c7836 */ /* 0x040fe20000000000 */
        /* <DEDUP_REMOVED lines=10> */
[----:B------:R-:W-:Y:S01]  /*9340*/  PRMT R50, R2, 0x7610, R50 ;  /* 0x0000761002327816 */ /* 0x000fe20000000032 */
[----:B------:R-:W-:Y:S01]  /*9350*/  IMAD.MOV.U32 R55, RZ, RZ, R11 ;  /* 0x000000ffff377224 */ /* 0x000fe200078e000b */
[----:B------:R-:W-:-:S02]  /*9360*/  PRMT R51, R3, 0x7610, R51 ;  /* 0x0000761003337816 */ /* 0x000fc40000000033 */
[----:B------:R-:W-:Y:S01]  /*9370*/  PRMT R53, R53, 0x5410, R12 ;  /* 0x0000541035357816 */ /* 0x000fe2000000000c */
[----:B-1----:R-:W-:Y:S06]  /*9380*/  @!P1 BRA `(.L_x_3578) ;  /* 0x000001dc00c49947 */ /* 0x002fec0003800000 */
.L_x_3912:
[----:B------:R-:W-:Y:S05]  /*9390*/  BSYNC B1 ;  /* 0x0000000000017941 */ /* 0x000fea0003800000 */
.L_x_3577:
[----:B------:R-:W-:Y:S04]  /*93a0*/  BSSY B1, `(.L_x_3579) ;  /* 0x000006a000017945 */ /* 0x000fe80003800000 */
[----:B------:R-:W-:Y:S05]  /*93b0*/  @P2 BRA `(.L_x_3580) ;  /* 0x0000000400a02947 */ /* 0x000fea0003800000 */
[----:B------:R-:W-:Y:S01]  /*93c0*/  IMAD.SHL.U32 R0, R196, 0x40, RZ ;  /* 0x00000040c4007824 */ /* 0x000fe200078e00ff */
[----:B------:R-:W-:Y:S01]  /*93d0*/  SHF.R.U64 R39, R28, 0x10, R29 ;  /* 0x000000101c277819 */ /* 0x000fe2000000121d */
[----:B------:R-:W-:Y:S01]  /*93e0*/  IMAD.IADD R2, R16, 0x1, R47 ;  /* 0x0000000110027824 */ /* 0x000fe200078e022f */
[----:B------:R-:W-:Y:S02]  /*93f0*/  SHF.R.U64 R41, R30, 0x10, R31 ;  /* 0x000000101e297819 */ /* 0x000fe4000000121f */
[----:B0-----:R-:W-:Y:S02]  /*9400*/  LOP3.LUT R13, R0, 0x1c0, RZ, 0xc0, !PT ;  /* 0x000001c0000d7812 */ /* 0x001fe400078ec0ff */
[----:B------:R-:W-:Y:S02]  /*9410*/  PRMT R39, R43, 0x5410, R39 ;  /* 0x000054102b277816 */ /* 0x000fe40000000027 */
[----:B------:R-:W-:Y:S02]  /*9420*/  LOP3.LUT R0, R13, 0x38, R16, 0xf8, !PT ;  /* 0x000000380d007812 */ /* 0x000fe400078ef810 */
[----:B------:R-:W-:-:S02]  /*9430*/  SHF.R.U32.HI R15, RZ, 0x3, R13 ;  /* 0x00000003ff0f7819 */ /* 0x000fc4000001160d */
[----:B------:R-:W-:Y:S02]  /*9440*/  LOP3.LUT R2, R13, 0x38, R2, 0xf8, !PT ;  /* 0x000000380d027812 */ /* 0x000fe400078ef802 */
[-C--:B------:R-:W-:Y:S02]  /*9450*/  LOP3.LUT R3, R0, R15.reuse, RZ, 0x3c, !PT ;  /* 0x0000000f00037212 */ /* 0x080fe400078e3cff */
[----:B------:R-:W-:Y:S02]  /*9460*/  LOP3.LUT R13, R2, R15, RZ, 0x3c, !PT ;  /* 0x0000000f020d7212 */ /* 0x000fe400078e3cff */
[----:B------:R-:W-:Y:S01]  /*9470*/  SHF.R.U64 R0, R24, 0x10, R25 ;  /* 0x0000001018007819 */ /* 0x000fe20000001219 */
[----:B------:R-:W-:Y:S01]  /*9480*/  IMAD R3, R216, 0x200, R3 ;  /* 0x00000200d8037824 */ /* 0x000fe200078e0203 */
[----:B------:R-:W-:Y:S02]  /*9490*/  SHF.R.U32.HI R36, RZ, 0x10, R25 ;  /* 0x00000010ff247819 */ /* 0x000fe40000011619 */
[----:B------:R-:W-:Y:S01]  /*94a0*/  PRMT R30, R48, 0x5432, R0 ;  /* 0x00005432301e7816 */ /* 0x000fe20000000000 */
[----:B------:R-:W-:Y:S01]  /*94b0*/  IMAD R45, R3, 0x2, R18 ;  /* 0x00000002032d7824 */ /* 0x000fe200078e0212 */
[----:B------:R-:W-:Y:S01]  /*94c0*/  SHF.R.U64 R37, R26, 0x10, R27 ;  /* 0x000000101a257819 */ /* 0x000fe2000000121b */
[----:B------:R-:W-:Y:S01]  /*94d0*/  IMAD R3, R216, 0x200, R13 ;  /* 0x00000200d8037824 */ /* 0x000fe200078e020d */
[----:B------:R-:W-:-:S02]  /*94e0*/  SHF.R.U32.HI R40, RZ, 0x10, R29 ;  /* 0x00000010ff287819 */ /* 0x000fc4000001161d */
[----:B----4-:R-:W0:Y:S01]  /*94f0*/  LDS.128 R12, [R45+0x20400] ;  /* 0x020400002d0c7984 */ /* 0x010e220000000c00 */
[----:B------:R-:W-:Y:S01]  /*9500*/  IMAD R46, R3, 0x2, R18 ;  /* 0x00000002032e7824 */ /* 0x000fe200078e0212 */
[----:B------:R-:W-:Y:S01]  /*9510*/  SHF.R.U32.HI R42, RZ, 0x10, R31 ;  /* 0x00000010ff2a7819 */ /* 0x000fe2000001161f */
[C---:B------:R-:W-:Y:S01]  /*9520*/  IMAD.U32 R31, R30.reuse, 0x10000, RZ ;  /* 0x000100001e1f7824 */ /* 0x040fe200078e00ff */
[----:B------:R-:W-:Y:S02]  /*9530*/  SHF.R.U32.HI R38, RZ, 0x10, R27 ;  /* 0x00000010ff267819 */ /* 0x000fe4000001161b */
[----:B------:R-:W1:Y:S01]  /*9540*/  LDS.128 R32, [R46+0x20400] ;  /* 0x020400002e207984 */ /* 0x000e620000000c00 */
[----:B------:R-:W-:Y:S02]  /*9550*/  PRMT R40, R43, 0x5432, R40 ;  /* 0x000054322b287816 */ /* 0x000fe40000000028 */
[----:B------:R-:W-:Y:S02]  /*9560*/  PRMT R36, R49, 0x5432, R36 ;  /* 0x0000543231247816 */ /* 0x000fe40000000024 */
[----:B------:R-:W-:-:S02]  /*9570*/  LOP3.LUT R30, R30, 0xffff0000, RZ, 0xc0, !PT ;  /* 0xffff00001e1e7812 */ /* 0x000fc400078ec0ff */
[C---:B------:R-:W-:Y:S02]  /*9580*/  PRMT R41, R44.reuse, 0x5410, R41 ;  /* 0x000054102c297816 */ /* 0x040fe40000000029 */
[----:B------:R-:W-:Y:S02]  /*9590*/  PRMT R42, R44, 0x5432, R42 ;  /* 0x000054322c2a7816 */ /* 0x000fe4000000002a */
        /* <DEDUP_REMOVED lines=12> */
[C---:B------:R-:W-:Y:S01]  /*9660*/  IMAD.U32 R33, R39.reuse, 0x10000, RZ ;  /* 0x0001000027217824 */ /* 0x040fe200078e00ff */
[C---:B------:R-:W-:Y:S01]  /*9670*/  LOP3.LUT R28, R34.reuse, 0xffff0000, RZ, 0xc0, !PT ;  /* 0xffff0000221c7812 */ /* 0x040fe200078ec0ff */
[----:B------:R-:W-:Y:S01]  /*9680*/  IMAD.U32 R27, R34, 0x10000, RZ ;  /* 0x00010000221b7824 */ /* 0x000fe200078e00ff */
[----:B------:R-:W-:Y:S01]  /*9690*/  LOP3.LUT R39, R39, 0xffff0000, RZ, 0xc0, !PT ;  /* 0xffff000027277812 */ /* 0x000fe200078ec0ff */
[C---:B------:R-:W-:Y:S01]  /*96a0*/  FMUL.FTZ R43, R24.reuse, R33 ;  /* 0x00000021182b7220 */ /* 0x040fe20000410000 */
[C---:B------:R-:W-:Y:S01]  /*96b0*/  IMAD.U32 R29, R35.reuse, 0x10000, RZ ;  /* 0x00010000231d7824 */ /* 0x040fe200078e00ff */
[----:B------:R-:W-:Y:S01]  /*96c0*/  LOP3.LUT R34, R35, 0xffff0000, RZ, 0xc0, !PT ;  /* 0xffff000023227812 */ /* 0x000fe200078ec0ff */
[-C--:B------:R-:W-:Y:S01]  /*96d0*/  FMUL.FTZ R35, R24, R31.reuse ;  /* 0x0000001f18237220 */ /* 0x080fe20000410000 */
[C---:B------:R-:W-:Y:S01]  /*96e0*/  FFMA.FTZ R43, R0.reuse, R31, -R43 ;  /* 0x0000001f002b7223 */ /* 0x040fe2000001082b */
[C---:B------:R-:W-:Y:S01]  /*96f0*/  FMUL.FTZ R31, R25.reuse, R39 ;  /* 0x00000027191f7220 */ /* 0x040fe20000410000 */
[----:B------:R-:W-:Y:S01]  /*9700*/  FMUL.FTZ R25, R25, R30 ;  /* 0x0000001e19197220 */ /* 0x000fe20000410000 */
[----:B------:R-:W-:Y:S01]  /*9710*/  FFMA.FTZ R35, R0, R33, R35 ;  /* 0x0000002100237223 */ /* 0x000fe20000010023 */
[----:B------:R-:W-:-:S02]  /*9720*/  IMAD.U32 R0, R36, 0x10000, RZ ;  /* 0x0001000024007824 */ /* 0x000fc400078e00ff */
[----:B------:R-:W-:Y:S01]  /*9730*/  FFMA.FTZ R30, R2, R30, -R31 ;  /* 0x0000001e021e7223 */ /* 0x000fe2000001081f */
[C---:B------:R-:W-:Y:S01]  /*9740*/  IMAD.U32 R24, R40.reuse, 0x10000, RZ ;  /* 0x0001000028187824 */ /* 0x040fe200078e00ff */
[----:B------:R-:W-:Y:S01]  /*9750*/  LOP3.LUT R31, R40, 0xffff0000, RZ, 0xc0, !PT ;  /* 0xffff0000281f7812 */ /* 0x000fe200078ec0ff */
[----:B------:R-:W-:Y:S01]  /*9760*/  FMUL.FTZ R33, R26, R0 ;  /* 0x000000001a217220 */ /* 0x000fe20000410000 */
[----:B------:R-:W-:Y:S01]  /*9770*/  FFMA.FTZ R40, R2, R39, R25 ;  /* 0x0000002702287223 */ /* 0x000fe20000010019 */
[-C--:B------:R-:W-:Y:S01]  /*9780*/  FMUL.FTZ R44, R26, R24.reuse ;  /* 0x000000181a2c7220 */ /* 0x080fe20000410000 */
[----:B------:R-:W-:Y:S01]  /*9790*/  LOP3.LUT R25, R36, 0xffff0000, RZ, 0xc0, !PT ;  /* 0xffff000024197812 */ /* 0x000fe200078ec0ff */
[----:B------:R-:W-:Y:S01]  /*97a0*/  FFMA.FTZ R33, R3, R24, R33 ;  /* 0x0000001803217223 */ /* 0x000fe20000010021 */
[----:B------:R-:W-:Y:S02]  /*97b0*/  IMAD.U32 R24, R41, 0x10000, RZ ;  /* 0x0001000029187824 */ /* 0x000fe400078e00ff */
[----:B------:R-:W-:Y:S01]  /*97c0*/  FFMA.FTZ R44, R3, R0, -R44 ;  /* 0x00000000032c7223 */ /* 0x000fe2000001082c */
[----:B------:R-:W-:Y:S01]  /*97d0*/  FMUL.FTZ R3, R32, R31 ;  /* 0x0000001f20037220 */ /* 0x000fe20000410000 */
[----:B------:R-:W-:-:S02]  /*97e0*/  IMAD.U32 R0, R37, 0x10000, RZ ;  /* 0x0001000025007824 */ /* 0x000fc400078e00ff */
[-C--:B------:R-:W-:Y:S01]  /*97f0*/  FMUL.FTZ R39, R32, R25.reuse ;  /* 0x0000001920277220 */ /* 0x080fe20000410000 */
[----:B------:R-:W-:Y:S02]  /*9800*/  IMAD.U32 R26, R42, 0x10000, RZ ;  /* 0x000100002a1a7824 */ /* 0x000fe400078e00ff */
[C---:B------:R-:W-:Y:S01]  /*9810*/  FMUL.FTZ R36, R27.reuse, R24 ;  /* 0x000000181b247220 */ /* 0x040fe20000410000 */
[----:B------:R-:W-:Y:S01]  /*9820*/  FFMA.FTZ R3, R12, R25, -R3 ;  /* 0x000000190c037223 */ /* 0x000fe20000010803 */
[----:B------:R-:W-:Y:S02]  /*9830*/  IMAD.U32 R2, R38, 0x10000, RZ ;  /* 0x0001000026027824 */ /* 0x000fe400078e00ff */
[----:B------:R-:W-:Y:S01]  /*9840*/  FMUL.FTZ R27, R27, R0 ;  /* 0x000000001b1b7220 */ /* 0x000fe20000410000 */
[----:B------:R-:W-:Y:S01]  /*9850*/  FFMA.FTZ R32, R12, R31, R39 ;  /* 0x0000001f0c207223 */ /* 0x000fe20000010027 */
[----:B------:R-:W-:Y:S01]  /*9860*/  LOP3.LUT R41, R41, 0xffff0000, RZ, 0xc0, !PT ;  /* 0xffff000029297812 */ /* 0x000fe200078ec0ff */
[----:B------:R-:W-:-:S02]  /*9870*/  IMAD.U32 R21, R15, 0x10000, RZ ;  /* 0x000100000f157824 */ /* 0x000fc400078e00ff */
[----:B------:R-:W-:Y:S01]  /*9880*/  FMUL.FTZ R12, R29, R26 ;  /* 0x0000001a1d0c7220 */ /* 0x000fe20000410000 */
[----:B------:R-:W-:Y:S01]  /*9890*/  LOP3.LUT R37, R37, 0xffff0000, RZ, 0xc0, !PT ;  /* 0xffff000025257812 */ /* 0x000fe200078ec0ff */
[C---:B------:R-:W-:Y:S01]  /*98a0*/  FFMA.FTZ R36, R13.reuse, R0, -R36 ;  /* 0x000000000d247223 */ /* 0x040fe20000010824 */
[----:B------:R-:W-:Y:S01]  /*98b0*/  LOP3.LUT R42, R42, 0xffff0000, RZ, 0xc0, !PT ;  /* 0xffff00002a2a7812 */ /* 0x000fe200078ec0ff */
[----:B------:R-:W-:Y:S01]  /*98c0*/  FFMA.FTZ R27, R13, R24, R27 ;  /* 0x000000180d1b7223 */ /* 0x000fe2000001001b */
[----:B------:R-:W-:Y:S01]  /*98d0*/  LOP3.LUT R38, R38, 0xffff0000, RZ, 0xc0, !PT ;  /* 0xffff000026267812 */ /* 0x000fe200078ec0ff */
[-C--:B------:R-:W-:Y:S01]  /*98e0*/  FMUL.FTZ R0, R29, R2.reuse ;  /* 0x000000021d007220 */ /* 0x080fe20000410000 */
[----:B------:R-:W-:Y:S01]  /*98f0*/  LOP3.LUT R15, R15, 0xffff0000, RZ, 0xc0, !PT ;  /* 0xffff00000f0f7812 */ /* 0x000fe200078ec0ff */
[C---:B------:R-:W-:Y:S01]  /*9900*/  FFMA.FTZ R2, R21.reuse, R2, -R12 ;  /* 0x0000000215027223 */ /* 0x040fe2000001080c */
[C---:B------:R-:W-:Y:S01]  /*9910*/  FMUL.FTZ R13, R28.reuse, R41 ;  /* 0x000000291c0d7220 */ /* 0x040fe20000410000 */
[-C--:B------:R-:W-:Y:S01]  /*9920*/  FMUL.FTZ R28, R28, R37.reuse ;  /* 0x000000251c1c7220 */ /* 0x080fe20000410000 */
[C---:B------:R-:W-:Y:S01]  /*9930*/  FMUL.FTZ R12, R34.reuse, R42 ;  /* 0x0000002a220c7220 */ /* 0x040fe20000410000 */
[----:B------:R-:W-:Y:S01]  /*9940*/  FMUL.FTZ R25, R34, R38 ;  /* 0x0000002622197220 */ /* 0x000fe20000410000 */
[----:B------:R-:W-:Y:S01]  /*9950*/  FFMA.FTZ R0, R21, R26, R0 ;  /* 0x0000001a15007223 */ /* 0x000fe20000010000 */
        /* <DEDUP_REMOVED lines=14> */
.L_x_3580:
[----:B------:R-:W-:Y:S05]  /*9a40*/  BSYNC B1 ;  /* 0x0000000000017941 */ /* 0x000fea0003800000 */
.L_x_3579:
[----:B------:R-:W-:Y:S01]  /*9a50*/  PRMT R2, R54, 0x5410, R55 ;  /* 0x0000541036027816 */ /* 0x000fe20000000037 */
[----:B------:R-:W-:Y:S06]  /*9a60*/  @P0 BRA `(.L_x_3568) ;  /* 0x0000000400880947 */ /* 0x000fec0003800000 */
[----:B------:R-:W-:Y:S01]  /*9a70*/  IMAD.IADD R0, R16, 0x1, R47 ;  /* 0x0000000110007824 */ /* 0x000fe200078e022f */
[----:B------:R-:W-:Y:S01]  /*9a80*/  SHF.R.U32.HI R3, RZ, 0x3, R235 ;  /* 0x00000003ff037819 */ /* 0x000fe200000116eb */
[----:B01--4-:R-:W0:Y:S01]  /*9a90*/  LDS.128 R12, [R234+0x20400] ;  /* 0x02040000ea0c7984 */ /* 0x013e220000000c00 */
        /* <DEDUP_REMOVED lines=16> */
[C---:B------:R-:W-:Y:S02]  /*9ba0*/  PRMT R29, R2.reuse, 0x5410, R29 ;  /* 0x00005410021d7816 */ /* 0x040fe4000000001d */
[----:B------:R-:W-:Y:S02]  /*9bb0*/  PRMT R30, R2, 0x5432, R30 ;  /* 0x00005432021e7816 */ /* 0x000fe4000000001e */
[----:B------:R-:W-:Y:S02]  /*9bc0*/  PRMT R32, R51, 0x5432, R32 ;  /* 0x0000543233207816 */ /* 0x000fe40000000020 */
[----:B------:R-:W-:Y:S02]  /*9bd0*/  SHF.R.U64 R34, R6, 0x10, R7 ;  /* 0x0000001006227819 */ /* 0x000fe40000001207 */
[----:B------:R-:W-:-:S02]  /*9be0*/  PRMT R35, R50, 0x5410, R35 ;  /* 0x0000541032237816 */ /* 0x000fc40000000023 */
[----:B------:R-:W-:Y:S02]  /*9bf0*/  LOP3.LUT R31, R31, 0xffff0000, RZ, 0xc0, !PT ;  /* 0xffff00001f1f7812 */ /* 0x000fe400078ec0ff */
        /* <DEDUP_REMOVED lines=17> */
[-C--:B------:R-:W-:Y:S01]  /*9d10*/  FMUL.FTZ R39, R8, R25.reuse ;  /* 0x0000001908277220 */ /* 0x080fe20000410000 */
[C---:B------:R-:W-:Y:S01]  /*9d20*/  IMAD.U32 R15, R27.reuse, 0x10000, RZ ;  /* 0x000100001b0f7824 */ /* 0x040fe200078e00ff */
[----:B------:R-:W-:Y:S01]  /*9d30*/  LOP3.LUT R26, R27, 0xffff0000, RZ, 0xc0, !PT ;  /* 0xffff00001b1a7812 */ /* 0x000fe200078ec0ff */
[----:B------:R-:W-:Y:S01]  /*9d40*/  FFMA.FTZ R37, R0, R25, -R37 ;  /* 0x0000001900257223 */ /* 0x000fe20000010825 */
[----:B------:R-:W-:Y:S02]  /*9d50*/  IMAD.U32 R27, R32, 0x10000, RZ ;  /* 0x00010000201b7824 */ /* 0x000fe400078e00ff */
[----:B------:R-:W-:Y:S01]  /*9d60*/  FFMA.FTZ R39, R0, R33, R39 ;  /* 0x0000002100277223 */ /* 0x000fe20000010027 */
[----:B------:R-:W-:Y:S01]  /*9d70*/  IMAD.U32 R25, R28, 0x10000, RZ ;  /* 0x000100001c197824 */ /* 0x000fe200078e00ff */
[----:B------:R-:W-:Y:S01]  /*9d80*/  LOP3.LUT R21, R21, 0xffff0000, RZ, 0xc0, !PT ;  /* 0xffff000015157812 */ /* 0x000fe200078ec0ff */
[----:B------:R-:W-:-:S02]  /*9d90*/  IMAD.U32 R8, R35, 0x10000, RZ ;  /* 0x0001000023087824 */ /* 0x000fc400078e00ff */
[----:B------:R-:W-:Y:S01]  /*9da0*/  FMUL.FTZ R41, R10, R27 ;  /* 0x0000001b0a297220 */ /* 0x000fe20000410000 */
[----:B------:R-:W-:Y:S02]  /*9db0*/  IMAD.U32 R0, R30, 0x10000, RZ ;  /* 0x000100001e007824 */ /* 0x000fe400078e00ff */
[-C--:B------:R-:W-:Y:S01]  /*9dc0*/  FMUL.FTZ R33, R10, R25.reuse ;  /* 0x000000190a217220 */ /* 0x080fe20000410000 */
[C---:B------:R-:W-:Y:S01]  /*9dd0*/  FMUL.FTZ R10, R15.reuse, R8 ;  /* 0x000000080f0a7220 */ /* 0x040fe20000410000 */
[C---:B------:R-:W-:Y:S01]  /*9de0*/  FFMA.FTZ R41, R4.reuse, R25, -R41 ;  /* 0x0000001904297223 */ /* 0x040fe20000010829 */
[-C--:B------:R-:W-:Y:S01]  /*9df0*/  FMUL.FTZ R15, R15, R0.reuse ;  /* 0x000000000f0f7220 */ /* 0x080fe20000410000 */
[----:B------:R-:W-:Y:S01]  /*9e00*/  FFMA.FTZ R33, R4, R27, R33 ;  /* 0x0000001b04217223 */ /* 0x000fe20000010021 */
[----:B------:R-:W-:Y:S01]  /*9e10*/  FFMA.FTZ R27, R7, R0, -R10 ;  /* 0x00000000071b7223 */ /* 0x000fe2000001080a */
[----:B------:R-:W-:Y:S01]  /*9e20*/  FMUL.FTZ R25, R9, R31 ;  /* 0x0000001f09197220 */ /* 0x000fe20000410000 */
[----:B------:R-:W-:Y:S01]  /*9e30*/  FFMA.FTZ R36, R7, R8, R15 ;  /* 0x0000000807247223 */ /* 0x000fe2000001000f */
[----:B------:R-:W-:Y:S01]  /*9e40*/  LOP3.LUT R15, R32, 0xffff0000, RZ, 0xc0, !PT ;  /* 0xffff0000200f7812 */ /* 0x000fe200078ec0ff */
[-C--:B------:R-:W-:Y:S01]  /*9e50*/  FMUL.FTZ R9, R9, R21.reuse ;  /* 0x0000001509097220 */ /* 0x080fe20000410000 */
[----:B------:R-:W-:Y:S01]  /*9e60*/  LOP3.LUT R7, R28, 0xffff0000, RZ, 0xc0, !PT ;  /* 0xffff00001c077812 */ /* 0x000fe200078ec0ff */
[----:B------:R-:W-:Y:S01]  /*9e70*/  FFMA.FTZ R8, R2, R21, -R25 ;  /* 0x0000001502087223 */ /* 0x000fe20000010819 */
[----:B------:R-:W-:-:S02]  /*9e80*/  IMAD.U32 R4, R34, 0x10000, RZ ;  /* 0x0001000022047824 */ /* 0x000fc400078e00ff */
[C---:B------:R-:W-:Y:S01]  /*9e90*/  FMUL.FTZ R21, R24.reuse, R15 ;  /* 0x0000000f18157220 */ /* 0x040fe20000410000 */
[----:B------:R-:W-:Y:S02]  /*9ea0*/  IMAD.U32 R0, R29, 0x10000, RZ ;  /* 0x000100001d007824 */ /* 0x000fe400078e00ff */
[-C--:B------:R-:W-:Y:S01]  /*9eb0*/  FMUL.FTZ R24, R24, R7.reuse ;  /* 0x0000000718187220 */ /* 0x080fe20000410000 */
[C---:B------:R-:W-:Y:S01]  /*9ec0*/  FMUL.FTZ R28, R11.reuse, R4 ;  /* 0x000000040b1c7220 */ /* 0x040fe20000410000 */
[----:B------:R-:W-:Y:S01]  /*9ed0*/  FFMA.FTZ R10, R12, R7, -R21 ;  /* 0x000000070c0a7223 */ /* 0x000fe20000010815 */
[----:B------:R-:W-:Y:S01]  /*9ee0*/  LOP3.LUT R34, R34, 0xffff0000, RZ, 0xc0, !PT ;  /* 0xffff000022227812 */ /* 0x000fe200078ec0ff */
[----:B------:R-:W-:Y:S01]  /*9ef0*/  FFMA.FTZ R24, R12, R15, R24 ;  /* 0x0000000f0c187223 */ /* 0x000fe20000010018 */
[-C--:B------:R-:W-:Y:S01]  /*9f00*/  FMUL.FTZ R12, R11, R0.reuse ;  /* 0x000000000b0c7220 */ /* 0x080fe20000410000 */
[----:B------:R-:W-:Y:S01]  /*9f10*/  LOP3.LUT R35, R35, 0xffff0000, RZ, 0xc0, !PT ;  /* 0xffff000023237812 */ /* 0x000fe200078ec0ff */
[----:B------:R-:W-:Y:S01]  /*9f20*/  FFMA.FTZ R2, R2, R31, R9 ;  /* 0x0000001f02027223 */ /* 0x000fe20000010009 */
[----:B------:R-:W-:Y:S01]  /*9f30*/  LOP3.LUT R29, R29, 0xffff0000, RZ, 0xc0, !PT ;  /* 0xffff00001d1d7812 */ /* 0x000fe200078ec0ff */
[C---:B------:R-:W-:Y:S01]  /*9f40*/  FFMA.FTZ R28, R5.reuse, R0, -R28 ;  /* 0x00000000051c7223 */ /* 0x040fe2000001081c */
[----:B------:R-:W-:Y:S01]  /*9f50*/  LOP3.LUT R7, R30, 0xffff0000, RZ, 0xc0, !PT ;  /* 0xffff00001e077812 */ /* 0x000fe200078ec0ff */
[----:B------:R-:W-:Y:S01]  /*9f60*/  FFMA.FTZ R12, R5, R4, R12 ;  /* 0x00000004050c7223 */ /* 0x000fe2000001000c */
[CC--:B------:R-:W-:Y:S01]  /*9f70*/  FMUL.FTZ R5, R13.reuse, R34.reuse ;  /* 0x000000220d057220 */ /* 0x0c0fe20000410000 */
[C---:B------:R-:W-:Y:S01]  /*9f80*/  FMUL.FTZ R9, R26.reuse, R35 ;  /* 0x000000231a097220 */ /* 0x040fe20000410000 */
        /* <DEDUP_REMOVED lines=16> */
.L_x_3568:
[----:B------:R-:W-:Y:S05]  /*a090*/  BSYNC B0 ;  /* 0x0000000000007941 */ /* 0x000fea0003800000 */
.L_x_3554:
        /* <DEDUP_REMOVED lines=8> */
.L_x_3551:
[----:B-12---:R-:W-:-:S05]  /*a120*/  IMAD.U32 R0, RZ, RZ, UR47 ;  /* 0x0000002fff007e24 */ /* 0x006fca000f8e00ff */
[----:B------:R-:W-:-:S13]  /*a130*/  ISETP.NE.AND P0, PT, R0, 0x3, PT ;  /* 0x000000030000780c */ /* 0x000fda0003f05270 */
[----:B------:R-:W-:Y:S05]  /*a140*/  @!P0 BRA `(.L_x_3581) ;  /* 0x0000000000048947 */ /* 0x000fea0003800000 */
[----:B------:R-:W-:Y:S01]  /*a150*/  BPT.TRAP 0x1 ;  /* 0x000000040000795c */ /* 0x000fe20000300000 */
.L_x_3581:
[----:B------:R-:W-:Y:S01]  /*a160*/  IMAD R0, R19, 0x8, R18 ;  /* 0x0000000813007824 */ /* 0x000fe200078e0212 */
[----:B0-----:R-:W-:-:S04]  /*a170*/  SHF.L.U32 R9, R22, 0x1f, RZ ;  /* 0x0000001f16097819 */ /* 0x001fc800000006ff */
[----:B------:R0:W1:Y:S01]  /*a180*/  SYNCS.PHASECHK.TRANS64.TRYWAIT P1, [R0+URZ+0x38830], R9 ;  /* 0x03883009000075a7 */ /* 0x000062000802017f */
[----:B------:R-:W-:Y:S05]  /*a190*/  @!P0 BRA `(.L_x_3582) ;  /* 0x0000000000048947 */ /* 0x000fea0003800000 */
[----:B------:R-:W-:Y:S01]  /*a1a0*/  BPT.TRAP 0x1 ;  /* 0x000000040000795c */ /* 0x000fe20000300000 */
.L_x_3582:
[C---:B---3--:R-:W-:Y:S02]  /*a1b0*/  VIADD R2, R18.reuse, 0x22400 ;  /* 0x0002240012027836 */ /* 0x048fe40000000000 */
[----:B------:R-:W-:-:S03]  /*a1c0*/  VIADD R3, R18, 0x20400 ;  /* 0x0002040012037836 */ /* 0x000fc60000000000 */
[----:B------:R-:W-:Y:S02]  /*a1d0*/  SHF.R.U32.HI R2, RZ, 0x4, R2 ;  /* 0x00000004ff027819 */ /* 0x000fe40000011602 */
[----:B------:R-:W-:Y:S02]  /*a1e0*/  SHF.R.U32.HI R3, RZ, 0x4, R3 ;  /* 0x00000004ff037819 */ /* 0x000fe40000011603 */
[----:B------:R-:W-:Y:S02]  /*a1f0*/  LOP3.LUT R2, R2, 0x3fff, RZ, 0xc0, !PT ;  /* 0x00003fff02027812 */ /* 0x000fe400078ec0ff */
[----:B------:R-:W-:Y:S02]  /*a200*/  LOP3.LUT R3, R3, 0x3fff, RZ, 0xc0, !PT ;  /* 0x00003fff03037812 */ /* 0x000fe400078ec0ff */
[----:B------:R-:W-:Y:S01]  /*a210*/  LOP3.LUT R191, R2, 0x10000, RZ, 0xfc, !PT ;  /* 0x0001000002bf7812 */ /* 0x000fe200078efcff */
[----:B-1----:R-:W-:Y:S06]  /*a220*/  @P1 BRA `(.L_x_3583) ;  /* 0x0000000000081947 */ /* 0x002fec0003800000 */
[----:B------:R-:W1:Y:S02]  /*a230*/  SYNCS.PHASECHK.TRANS64.TRYWAIT P1, [R0+URZ+0x38830], R9 ;  /* 0x03883009000075a7 */ /* 0x000e64000802017f */
[----:B-1----:R-:W-:Y:S05]  /*a240*/  @!P1 BRA `(.L_x_3584) ;  /* 0x000001d000289947 */ /* 0x002fea0003800000 */
.L_x_3583:
[----:B------:R-:W-:Y:S01]  /*a250*/  LOP3.LUT R4, R3, 0x10000, RZ, 0xfc, !PT ;  /* 0x0001000003047812 */ /* 0x000fe200078efcff */
[----:B------:R-:W-:Y:S01]  /*a260*/  IMAD R2, R19, 0x200, R191 ;  /* 0x0000020013027824 */ /* 0x000fe200078e02bf */
[----:B------:R-:W-:Y:S05]  /*a270*/  WARPSYNC.ALL ;  /* 0x0000000000007948 */ /* 0x000fea0003800000 */
[----:B------:R-:W-:Y:S01]  /*a280*/  IMAD.MOV.U32 R5, RZ, RZ, 0x40000040 ;  /* 0x40000040ff057424 */ /* 0x000fe200078e00ff */
[----:B------:R-:W-:Y:S01]  /*a290*/  R2UR UR4, R4 ;  /* 0x00000000040472ca */ /* 0x000fe200000e0000 */
[----:B------:R-:W-:Y:S01]  /*a2a0*/  IMAD.MOV.U32 R3, RZ, RZ, 0x40000040 ;  /* 0x40000040ff037424 */ /* 0x000fe200078e00ff */
[----:B------:R-:W-:Y:S01]  /*a2b0*/  R2UR UR6, R2 ;  /* 0x00000000020672ca */ /* 0x000fe200000e0000 */
[----:B----45:R-:W-:Y:S01]  /*a2c0*/  WARPGROUP.ARRIVE ;  /* 0x00000000000079c5 */ /* 0x030fe20000000000 */
[----:B------:R-:W-:Y:S01]  /*a2d0*/  R2UR UR5, R5 ;  /* 0x00000000050572ca */ /* 0x000fe200000e0000 */
[----:B------:R-:W-:Y:S01]  /*a2e0*/  VIADD R12, R4, 0x2 ;  /* 0x00000002040c7836 */ /* 0x000fe20000000000 */
[----:B------:R-:W-:Y:S01]  /*a2f0*/  R2UR UR7, R3 ;  /* 0x00000000030772ca */ /* 0x000fe200000e0000 */
[----:B------:R-:W-:Y:S01]  /*a300*/  VIADD R6, R2, 0x2 ;  /* 0x0000000202067836 */ /* 0x000fe20000000000 */
[----:B------:R-:W-:Y:S01]  /*a310*/  BSSY B0, `(.L_x_3585) ;  /* 0x0000025000007945 */ /* 0x000fe20003800000 */
[----:B------:R-:W-:-:S02]  /*a320*/  IMAD.MOV.U32 R13, RZ, RZ, 0x40000040 ;  /* 0x40000040ff0d7424 */ /* 0x000fc400078e00ff */
[----:B------:R-:W-:Y:S02]  /*a330*/  IMAD.MOV.U32 R7, RZ, RZ, 0x40000040 ;  /* 0x40000040ff077424 */ /* 0x000fe400078e00ff */
[----:B------:R-:W-:Y:S02]  /*a340*/  VIADD R10, R4, 0x4 ;  /* 0x00000004040a7836 */ /* 0x000fe40000000000 */
[----:B------:R-:W-:Y:S02]  /*a350*/  IMAD.MOV.U32 R11, RZ, RZ, 0x40000040 ;  /* 0x40000040ff0b7424 */ /* 0x000fe400078e00ff */
[----:B------:R-:W-:Y:S02]  /*a360*/  IMAD.MOV.U32 R3, RZ, RZ, 0x40000040 ;  /* 0x40000040ff037424 */ /* 0x000fe400078e00ff */
[----:B------:R-:W-:Y:S01]  /*a370*/  HGMMA.64x64x16.F32.BF16 R24, gdesc[UR4], RZ, !UPT, gsb0 ;  /* 0x00e00000041879f0 */ /* 0x000fe2000c0018ff */
[----:B------:R-:W-:Y:S02]  /*a380*/  R2UR UR4, R12 ;  /* 0x000000000c0472ca */ /* 0x000fe400000e0000 */
        /* <DEDUP_REMOVED lines=11> */
[----:B------:R-:W-:Y:S01]  /*a440*/  R2UR UR6, R6 ;  /* 0x00000000060672ca */ /* 0x000fe200000e0000 */
[----:B------:R-:W-:Y:S01]  /*a450*/  VIADD R6, R4, 0x6 ;  /* 0x0000000604067836 */ /* 0x000fe20000000000 */
[----:B------:R-:W-:Y:S01]  /*a460*/  R2UR UR7, R7 ;  /* 0x00000000070772ca */ /* 0x000fe200000e0000 */
[----:B------:R-:W-:Y:S01]  /*a470*/  IMAD.MOV.U32 R7, RZ, RZ, 0x40000040 ;  /* 0x40000040ff077424 */ /* 0x000fe200078e00ff */
[----:B------:R-:W-:Y:S02]  /*a480*/  WARPGROUP.DEPBAR.LE gsb0, 0x0 ;  /* 0x00008000000079c5 */ /* 0x000fe40000010000 */
[----:B------:R-:W-:-:S09]  /*a490*/  WARPGROUP.ARRIVE ;  /* 0x00000000000079c5 */ /* 0x000fd20000000000 */
        /* <DEDUP_REMOVED lines=12> */
.L_x_3913:
[----:B------:R-:W-:Y:S05]  /*a560*/  BSYNC B0 ;  /* 0x0000000000007941 */ /* 0x000fea0003800000 */
.L_x_3585:
[----:B------:R-:W-:Y:S05]  /*a570*/  @!P0 BRA `(.L_x_3587) ;  /* 0x0000000000048947 */ /* 0x000fea0003800000 */
[----:B------:R-:W-:Y:S01]  /*a580*/  BPT.TRAP 0x1 ;  /* 0x000000040000795c */ /* 0x000fe20000300000 */
.L_x_3587:
[----:B------:R3:W4:Y:S01]  /*a590*/  SYNCS.PHASECHK.TRANS64.TRYWAIT P2, [R0+URZ+0x38850], R9 ;  /* 0x03885009000075a7 */ /* 0x000722000804017f */
[----:B------:R-:W-:Y:S05]  /*a5a0*/  @!P0 BRA `(.L_x_3588) ;  /* 0x0000000000048947 */ /* 0x000fea0003800000 */
[----:B------:R-:W-:Y:S01]  /*a5b0*/  BPT.TRAP 0x1 ;  /* 0x000000040000795c */ /* 0x000fe20000300000 */
.L_x_3588:
[----:B------:R-:W5:Y:S02]  /*a5c0*/  S2R R2, SR_TID.X ;  /* 0x0000000000027919 */ /* 0x000f640000002100 */
[----:B-----5:R-:W-:-:S04]  /*a5d0*/  LOP3.LUT R2, R2, 0x7f, RZ, 0xc0, !PT ;  /* 0x0000007f02027812 */ /* 0x020fc800078ec0ff */
[----:B------:R-:W-:Y:S01]  /*a5e0*/  ISETP.NE.AND P1, PT, R2, RZ, PT ;  /* 0x000000ff0200720c */ /* 0x000fe20003f25270 */
[----:B------:R-:W-:-:S05]  /*a5f0*/  VIADD R2, R18, 0x400 ;  /* 0x0000040012027836 */ /* 0x000fca0000000000 */
[----:B------:R-:W-:Y:S01]  /*a600*/  SHF.R.U32.HI R2, RZ, 0x4, R2 ;  /* 0x00000004ff027819 */ /* 0x000fe20000011602 */
[----:B----4-:R-:W-:Y:S06]  /*a610*/  @P2 BRA `(.L_x_3589) ;  /* 0x0000000000082947 */ /* 0x010fec0003800000 */
[----:B------:R-:W4:Y:S02]  /*a620*/  SYNCS.PHASECHK.TRANS64.TRYWAIT P2, [R0+URZ+0x38850], R9 ;  /* 0x03885009000075a7 */ /* 0x000f24000804017f */
[----:B----4-:R-:W-:Y:S05]  /*a630*/  @!P2 BRA `(.L_x_3590) ;  /* 0x000001cc0054a947 */ /* 0x010fea0003800000 */
.L_x_3589:
[----:B------:R-:W-:Y:S01]  /*a640*/  LOP3.LUT R2, R2, 0x3fff, RZ, 0xc0, !PT ;  /* 0x00003fff02027812 */ /* 0x000fe200078ec0ff */
[----:B------:R-:W-:Y:S05]  /*a650*/  WARPSYNC.ALL ;  /* 0x0000000000007948 */ /* 0x000fea0003800000 */
[----:B------:R-:W-:Y:S01]  /*a660*/  LOP3.LUT R192, R2, 0x10000, RZ, 0xfc, !PT ;  /* 0x0001000002c07812 */ /* 0x000fe200078efcff */
[----:B------:R-:W-:Y:S01]  /*a670*/  VIADD R2, R18, 0x26400 ;  /* 0x0002640012027836 */ /* 0x000fe20000000000 */
[----:B------:R-:W-:-:S03]  /*a680*/  WARPGROUP.ARRIVE ;  /* 0x00000000000079c5 */ /* 0x000fc60000000000 */
[----:B------:R-:W-:-:S03]  /*a690*/  IMAD R8, R19, 0x1000, R192 ;  /* 0x0000100013087824 */ /* 0x000fc600078e02c0 */
[----:B------:R-:W5:Y:S01]  /*a6a0*/  S2R R56, SR_TID.X ;  /* 0x0000000000387919 */ /* 0x000f620000002100 */
[----:B01-34-:R-:W-:Y:S01]  /*a6b0*/  IMAD.MOV.U32 R9, RZ, RZ, 0x40000040 ;  /* 0x40000040ff097424 */ /* 0x01bfe200078e00ff */
[----:B------:R-:W-:Y:S01]  /*a6c0*/  SHF.R.U32.HI R2, RZ, 0x4, R2 ;  /* 0x00000004ff027819 */ /* 0x000fe20000011602 */
[----:B--2---:R-:W-:Y:S01]  /*a6d0*/  IMAD.MOV.U32 R3, RZ, RZ, 0x40000040 ;  /* 0x40000040ff037424 */ /* 0x004fe200078e00ff */
        /* <DEDUP_REMOVED lines=11> */
[----:B------:R-:W-:-:S02]  /*a790*/  VIADD R20, R2, 0x2 ;  /* 0x0000000202147836 */ /* 0x000fc40000000000 */
[----:B------:R-:W-:Y:S02]  /*a7a0*/  IMAD.MOV.U32 R61, RZ, RZ, 0x40000040 ;  /* 0x40000040ff3d7424 */ /* 0x000fe400078e00ff */
[----:B------:R-:W-:-:S08]  /*a7b0*/  IMAD.MOV.U32 R63, RZ, RZ, 0x40000040 ;  /* 0x40000040ff3f7424 */ /* 0x000fd000078e00ff */
        /* <DEDUP_REMOVED lines=9> */
[----:B-----5:R-:W-:-:S05]  /*a850*/  SHF.R.U32.HI R56, RZ, 0x7, R56 ;  /* 0x00000007ff387819 */ /* 0x020fca0000011638 */
[----:B------:R0:W1:Y:S02]  /*a860*/  SHFL.IDX PT, R9, R56, RZ, 0x1f ;  /* 0x00001fff38097589 */ /* 0x00006400000e0000 */
[----:B0-----:R-:W-:Y:S01]  /*a870*/  VIADD R56, R2, 0x800 ;  /* 0x0000080002387836 */ /* 0x001fe20000000000 */
[----:B-1----:R-:W-:-:S04]  /*a880*/  ISETP.GT.AND P2, PT, R9, 0x7f, PT ;  /* 0x0000007f0900780c */ /* 0x002fc80003f44270 */
[----:B------:R-:W-:Y:S02]  /*a890*/  SEL R9, RZ, 0x2, !P2 ;  /* 0x00000002ff097807 */ /* 0x000fe40005000000 */
[C---:B------:R-:W-:Y:S02]  /*a8a0*/  SEL R57, R59.reuse, 0x2, P2 ;  /* 0x000000023b397807 */ /* 0x040fe40001000000 */
[----:B------:R-:W-:Y:S01]  /*a8b0*/  SEL R59, R59, 0x6, !P2 ;  /* 0x000000063b3b7807 */ /* 0x000fe20005000000 */
        /* <DEDUP_REMOVED lines=175> */
[----:B------:R-:W-:Y:S02]  /*b3b0*/  IMAD.MOV.U32 R15, RZ, RZ, 0x40000040 ;  /* 0x40000040ff0f7424 */ /* 0x000fe400078e00ff */
[----:B------:R-:W-:Y:S01]  /*b3c0*/  VIADD R56, R2, 0xe00 ;  /* 0x00000e0002387836 */ /* 0x000fe20000000000 */
[----:B------:R-:W-:-:S02]  /*b3d0*/  WARPGROUP.DEPBAR.LE gsb0, 0x0 ;  /* 0x00008000000079c5 */ /* 0x000fc40000010000 */
[----:B------:R-:W-:-:S07]  /*b3e0*/  WARPGROUP.ARRIVE ;  /* 0x00000000000079c5 */ /* 0x000fce0000000000 */
[----:B------:R-:W-:Y:S01]  /*b3f0*/  HGMMA.64x64x16.F32.BF16 R24, gdesc[UR4], R24, gsb0 ;  /* 0x00e00000041879f0 */ /* 0x000fe20008001818 */
[----:B------:R-:W-:Y:S01]  /*b400*/  R2UR UR6, R20 ;  /* 0x00000000140672ca */ /* 0x000fe200000e0000 */
[----:B------:R-:W-:Y:S01]  /*b410*/  IMAD.MOV.U32 R20, RZ, RZ, 0xa00 ;  /* 0x00000a00ff147424 */ /* 0x000fe200078e00ff */
[----:B------:R-:W-:Y:S01]  /*b420*/  R2UR UR7, R21 ;  /* 0x00000000150772ca */ /* 0x000fe200000e0000 */
[----:B------:R-:W-:Y:S01]  /*b430*/  IMAD.MOV.U32 R21, RZ, RZ, 0x40000040 ;  /* 0x40000040ff157424 */ /* 0x000fe200078e00ff */
[----:B------:R-:W-:Y:S01]  /*b440*/  R2UR UR4, R14 ;  /* 0x000000000e0472ca */ /* 0x000fe200000e0000 */
[----:B------:R-:W-:Y:S01]  /*b450*/  IMAD.MOV.U32 R14, RZ, RZ, 0x28 ;  /* 0x00000028ff0e7424 */ /* 0x000fe200078e00ff */
[----:B------:R-:W-:Y:S02]  /*b460*/  R2UR UR5, R15 ;  /* 0x000000000f0572ca */ /* 0x000fe400000e0000 */
[----:B------:R-:W-:Y:S02]  /*b470*/  SEL R20, R20, 0x980, P2 ;  /* 0x0000098014147807 */ /* 0x000fe40001000000 */
[----:B------:R-:W-:-:S02]  /*b480*/  SEL R14, R14, 0x26, P2 ;  /* 0x000000260e0e7807 */ /* 0x000fc40001000000 */
[----:B------:R-:W-:Y:S02]  /*b490*/  LOP3.LUT R20, R20, 0xa00, RZ, 0xc0, !PT ;  /* 0x00000a0014147812 */ /* 0x000fe400078ec0ff */
[----:B------:R-:W-:-:S04]  /*b4a0*/  LOP3.LUT R15, R14, 0x6, RZ, 0xc0, !PT ;  /* 0x000000060e0f7812 */ /* 0x000fc800078ec0ff */
[CC--:B------:R-:W-:Y:S02]  /*b4b0*/  IADD3 R60, R15.reuse, R20.reuse, R2 ;  /* 0x000000140f3c7210 */ /* 0x0c0fe40007ffe002 */
[----:B------:R-:W-:Y:S01]  /*b4c0*/  IADD3 R14, R15, R20, R8 ;  /* 0x000000140f0e7210 */ /* 0x000fe20007ffe008 */
[----:B------:R-:W-:Y:S02]  /*b4d0*/  IMAD.MOV.U32 R15, RZ, RZ, 0x40000040 ;  /* 0x40000040ff0f7424 */ /* 0x000fe400078e00ff */
[----:B------:R-:W-:-:S04]  /*b4e0*/  VIADD R20, R8, 0xa00 ;  /* 0x00000a0008147836 */ /* 0x000fc80000000000 */
[----:B------:R-:W-:Y:S01]  /*b4f0*/  IMAD.IADD R62, R9, 0x1, R20 ;  /* 0x00000001093e7824 */ /* 0x000fe200078e0214 */
[----:B------:R-:W-:Y:S02]  /*b500*/  WARPGROUP.DEPBAR.LE gsb0, 0x0 ;  /* 0x00008000000079c5 */ /* 0x000fe40000010000 */
[----:B------:R-:W-:-:S06]  /*b510*/  WARPGROUP.ARRIVE ;  /* 0x00000000000079c5 */ /* 0x000fcc0000000000 */
[----:B------:R-:W-:Y:S01]  /*b520*/  HGMMA.64x64x16.F32.BF16 R24, gdesc[UR4], R24, gsb0 ;  /* 0x00e00000041879f0 */ /* 0x000fe20008001818 */
[----:B------:R-:W-:Y:S02]  /*b530*/  R2UR UR4, R60 ;  /* 0x000000003c0472ca */ /* 0x000fe400000e0000 */
[----:B------:R-:W-:Y:S01]  /*b540*/  R2UR UR5, R61 ;  /* 0x000000003d0572ca */ /* 0x000fe200000e0000 */
[----:B------:R-:W-:Y:S01]  /*b550*/  IMAD.MOV.U32 R61, RZ, RZ, 0x40000040 ;  /* 0x40000040ff3d7424 */ /* 0x000fe200078e00ff */
[----:B------:R-:W-:Y:S01]  /*b560*/  R2UR UR6, R14 ;  /* 0x000000000e0672ca */ /* 0x000fe200000e0000 */
[----:B------:R-:W-:Y:S01]  /*b570*/  VIADD R14, R2, 0xa00 ;  /* 0x00000a00020e7836 */ /* 0x000fe20000000000 */
[----:B------:R-:W-:Y:S01]  /*b580*/  R2UR UR7, R15 ;  /* 0x000000000f0772ca */ /* 0x000fe200000e0000 */
[----:B------:R-:W-:Y:S02]  /*b590*/  IMAD.MOV.U32 R15, RZ, RZ, 0x40000040 ;  /* 0x40000040ff0f7424 */ /* 0x000fe400078e00ff */
[----:B------:R-:W-:Y:S01]  /*b5a0*/  IMAD.IADD R60, R9, 0x1, R14 ;  /* 0x00000001093c7824 */ /* 0x000fe200078e020e */
[----:B------:R-:W-:-:S02]  /*b5b0*/  WARPGROUP.DEPBAR.LE gsb0, 0x0 ;  /* 0x00008000000079c5 */ /* 0x000fc40000010000 */
[----:B------:R-:W-:-:S07]  /*b5c0*/  WARPGROUP.ARRIVE ;  /* 0x00000000000079c5 */ /* 0x000fce0000000000 */
        /* <DEDUP_REMOVED lines=88> */
[----:B------:R-:W-:Y:S01]  /*bb50*/  VIADD R20, R8, 0xe00 ;  /* 0x00000e0008147836 */ /* 0x000fe20000000000 */
        /* <DEDUP_REMOVED lines=25> */
[----:B------:R-:W-:Y:S01]  /*bcf0*/  IMAD.IADD R20, R59, 0x1, R20 ;  /* 0x000000013b147824 */ /* 0x000fe200078e0214 */
[----:B------:R-:W-:-:S02]  /*bd00*/  WARPGROUP.DEPBAR.LE gsb0, 0x0 ;  /* 0x00008000000079c5 */ /* 0x000fc40000010000 */
[----:B------:R-:W-:-:S07]  /*bd10*/  WARPGROUP.ARRIVE ;  /* 0x00000000000079c5 */ /* 0x000fce0000000000 */
[----:B------:R-:W-:Y:S01]  /*bd20*/  HGMMA.64x64x16.F32.BF16 R24, gdesc[UR4], R24, gsb0 ;  /* 0x00e00000041879f0 */ /* 0x000fe20008001818 */
[----:B------:R-:W-:Y:S02]  /*bd30*/  R2UR UR6, R60 ;  /* 0x000000003c0672ca */ /* 0x000fe400000e0000 */
[----:B------:R-:W-:Y:S02]  /*bd40*/  R2UR UR7, R61 ;  /* 0x000000003d0772ca */ /* 0x000fe400000e0000 */
[----:B------:R-:W-:Y:S01]  /*bd50*/  R2UR UR4, R14 ;  /* 0x000000000e0472ca */ /* 0x000fe200000e0000 */
[----:B------:R-:W-:Y:S01]  /*bd60*/  IMAD.IADD R14, R59, 0x1, R56 ;  /* 0x000000013b0e7824 */ /* 0x000fe200078e0238 */
[----:B------:R-:W-:Y:S01]  /*bd70*/  R2UR UR5, R15 ;  /* 0x000000000f0572ca */ /* 0x000fe200000e0000 */
[----:B------:R-:W-:Y:S01]  /*bd80*/  IMAD.MOV.U32 R15, RZ, RZ, 0x40000040 ;  /* 0x40000040ff0f7424 */ /* 0x000fe200078e00ff */
[----:B------:R-:W-:-:S04]  /*bd90*/  LEA R56, R168, 0xffffffc0, 0x6 ;  /* 0xffffffc0a8387811 */ /* 0x000fc800078e30ff */
[----:B------:R-:W-:Y:S01]  /*bda0*/  IADD3 R57, -R185, R184, -R56 ;  /* 0x000000b8b9397210 */ /* 0x000fe20007ffe938 */
[----:B------:R-:W-:Y:S02]  /*bdb0*/  WARPGROUP.DEPBAR.LE gsb0, 0x0 ;  /* 0x00008000000079c5 */ /* 0x000fe40000010000 */
[----:B------:R-:W-:-:S06]  /*bdc0*/  WARPGROUP.ARRIVE ;  /* 0x00000000000079c5 */ /* 0x000fcc0000000000 */
[----:B------:R-:W-:Y:S01]  /*bdd0*/  HGMMA.64x64x16.F32.BF16 R24, gdesc[UR4], R24, gsb0 ;  /* 0x00e00000041879f0 */ /* 0x000fe20008001818 */
[----:B------:R-:W-:Y:S02]  /*bde0*/  R2UR UR6, R20 ;  /* 0x00000000140672ca */ /* 0x000fe400000e0000 */
[----:B------:R-:W-:Y:S01]  /*bdf0*/  R2UR UR7, R21 ;  /* 0x00000000150772ca */ /* 0x000fe200000e0000 */
[----:B------:R-:W-:Y:S01]  /*be00*/  IMAD.MOV.U32 R21, RZ, RZ, 0x40000040 ;  /* 0x40000040ff157424 */ /* 0x000fe200078e00ff */
[----:B------:R-:W-:Y:S01]  /*be10*/  R2UR UR4, R14 ;  /* 0x000000000e0472ca */ /* 0x000fe200000e0000 */
[----:B------:R-:W-:Y:S01]  /*be20*/  IMAD.MOV.U32 R14, RZ, RZ, 0x1000 ;  /* 0x00001000ff0e7424 */ /* 0x000fe200078e00ff */
[----:B------:R-:W-:Y:S02]  /*be30*/  R2UR UR5, R15 ;  /* 0x000000000f0572ca */ /* 0x000fe400000e0000 */
[----:B------:R-:W0:Y:S02]  /*be40*/  LDC R15, c[0x0][0x448] ;  /* 0x00011200ff0f7b82 */ /* 0x000e240000000800 */
[----:B------:R-:W-:-:S04]  /*be50*/  SEL R14, R14, 0xf80, P2 ;  /* 0x00000f800e0e7807 */ /* 0x000fc80001000000 */
[----:B------:R-:W-:-:S04]  /*be60*/  LOP3.LUT R14, R14, 0x1e00, RZ, 0xc0, !PT ;  /* 0x00001e000e0e7812 */ /* 0x000fc800078ec0ff */
[CC--:B------:R-:W-:Y:S02]  /*be70*/  IADD3 R20, R9.reuse, R14.reuse, R2 ;  /* 0x0000000e09147210 */ /* 0x0c0fe40007ffe002 */
[----:B------:R-:W-:Y:S01]  /*be80*/  IADD3 R8, R9, R14, R8 ;  /* 0x0000000e09087210 */ /* 0x000fe20007ffe008 */
[----:B------:R-:W-:Y:S01]  /*be90*/  IMAD.MOV.U32 R9, RZ, RZ, 0x40000040 ;  /* 0x40000040ff097424 */ /* 0x000fe200078e00ff */
[----:B0-----:R-:W-:-:S13]  /*bea0*/  ISETP.NE.AND P2, PT, R15, 0x1, PT ;  /* 0x000000010f00780c */ /* 0x001fda0003f45270 */
[----:B------:R-:W0:Y:S01]  /*beb0*/  @P2 LDC R15, c[0x0][0x450] ;  /* 0x00011400ff0f2b82 */ /* 0x000e220000000800 */
[----:B------:R-:W-:Y:S02]  /*bec0*/  WARPGROUP.DEPBAR.LE gsb0, 0x0 ;  /* 0x00008000000079c5 */ /* 0x000fe40000010000 */
[----:B------:R-:W-:-:S06]  /*bed0*/  WARPGROUP.ARRIVE ;  /* 0x00000000000079c5 */ /* 0x000fcc0000000000 */
[----:B------:R-:W-:Y:S01]  /*bee0*/  HGMMA.64x64x16.F32.BF16 R24, gdesc[UR4], R24, gsb0 ;  /* 0x00e00000041879f0 */ /* 0x000fe20008001818 */
[----:B------:R-:W-:Y:S02]  /*bef0*/  R2UR UR4, R20 ;  /* 0x00000000140472ca */ /* 0x000fe400000e0000 */
[----:B------:R-:W-:Y:S02]  /*bf00*/  R2UR UR5, R21 ;  /* 0x00000000150572ca */ /* 0x000fe400000e0000 */
[----:B------:R-:W-:Y:S01]  /*bf10*/  R2UR UR6, R8 ;  /* 0x00000000080672ca */ /* 0x000fe200000e0000 */
[----:B------:R-:W-:Y:S01]  /*bf20*/  IMAD.IADD R8, R214, 0x1, R195 ;  /* 0x00000001d6087824 */ /* 0x000fe200078e02c3 */
[----:B------:R-:W-:Y:S02]  /*bf30*/  R2UR UR7, R9 ;  /* 0x00000000090772ca */ /* 0x000fe400000e0000 */
[----:B------:R-:W1:Y:S02]  /*bf40*/  @P2 LDC R9, c[0x0][0x44c] ;  /* 0x00011300ff092b82 */ /* 0x000e640000000800 */
[----:B-1----:R-:W-:-:S04]  /*bf50*/  @P2 IMAD.HI.U32 R14, R8, R9, RZ ;  /* 0x00000009080e2227 */ /* 0x002fc800078e00ff */
[----:B------:R-:W-:Y:S01]  /*bf60*/  IMAD.MOV.U32 R9, RZ, RZ, R8 ;  /* 0x000000ffff097224 */ /* 0x000fe200078e0008 */
[----:B0-----:R-:W-:Y:S01]  /*bf70*/  @P2 SHF.R.U32.HI R9, RZ, R15, R14 ;  /* 0x0000000fff092219 */ /* 0x001fe2000001160e */
[----:B------:R-:W-:Y:S02]  /*bf80*/  @!P1 VIADD R8, R0, 0x38840 ;  /* 0x0003884000089836 */ /* 0x000fe40000000000 */
[----:B------:R-:W-:Y:S02]  /*bf90*/  IMAD.MOV.U32 R15, RZ, RZ, -0x40 ;  /* 0xffffffc0ff0f7424 */ /* 0x000fe400078e00ff */
[----:B------:R-:W0:Y:S01]  /*bfa0*/  SHFL.IDX PT, R20, R9, RZ, 0x1c1f ;  /* 0x001c1fff09147589 */ /* 0x000e2200000e0000 */
[----:B------:R-:W-:Y:S01]  /*bfb0*/  @!P1 PRMT R8, RZ, 0x654, R8 ;  /* 0x00000654ff089816 */ /* 0x000fe20000000008 */
[----:B------:R-:W-:-:S04]  /*bfc0*/  IMAD R14, R168, R15, 0x41 ;  /* 0x00000041a80e7424 */ /* 0x000fc800078e020f */
[----:B------:R-:W-:Y:S01]  /*bfd0*/  VIADD R60, R14, 0xffffffff ;  /* 0xffffffff0e3c7836 */ /* 0x000fe20000000000 */
[----:B------:R-:W-:Y:S02]  /*bfe0*/  WARPGROUP.DEPBAR.LE gsb0, 0x0 ;  /* 0x00008000000079c5 */ /* 0x000fe40000010000 */
[----:B------:R-:W-:-:S06]  /*bff0*/  WARPGROUP.ARRIVE ;  /* 0x00000000000079c5 */ /* 0x000fcc0000000000 */
[----:B------:R-:W-:Y:S01]  /*c000*/  HGMMA.64x64x16.F32.BF16 R24, gdesc[UR4], R24, gsb0 ;  /* 0x00e00000041879f0 */ /* 0x000fe20008001818 */
[----:B------:R-:W-:Y:S01]  /*c010*/  ULDC.64 UR4, c[0x0][0xad8] ;  /* 0x0002b60000047ab9 */ /* 0x000fe20000000a00 */
[----:B------:R-:W-:Y:S01]  /*c020*/  ULDC UR6, c[0x0][0xad4] ;  /* 0x0002b50000067ab9 */ /* 0x000fe20000000800 */
[----:B------:R-:W-:Y:S01]  /*c030*/  UISETP.GE.AND UP0, UPT, UR5, 0x1, UPT ;  /* 0x000000010500788c */ /* 0x000fe2000bf06270 */
[----:B------:R-:W-:-:S03]  /*c040*/  IMAD.U32 R21, RZ, RZ, UR6 ;  /* 0x00000006ff157e24 */ /* 0x000fc6000f8e00ff */
[----:B------:R-:W-:Y:S02]  /*c050*/  UP2UR UR48, UPR, URZ, 0x1 ;  /* 0x000000013f307883 */ /* 0x000fe40008000000 */
[----:B------:R-:W-:Y:S02]  /*c060*/  PLOP3.LUT P3, PT, PT, PT, UP0, 0x40, 0x0 ;  /* 0x000000000000781c */ /* 0x000fe40003f6e808 */
[----:B------:R-:W-:Y:S01]  /*c070*/  LOP3.LUT R15, RZ, R21, RZ, 0x33, !PT ;  /* 0x00000015ff0f7212 */ /* 0x000fe200078e33ff */
[----:B------:R-:W-:Y:S02]  /*c080*/  WARPGROUP.DEPBAR.LE gsb0, 0x0 ;  /* 0x00008000000079c5 */ /* 0x000fe40000010000 */
[----:B------:R1:W-:Y:S02]  /*c090*/  @!P1 SYNCS.ARRIVE.TRANS64.RED.A1T0 RZ, [R8+URZ], RZ ;  /* 0x000000ff08ff99a7 */ /* 0x0003e4000810043f */
[----:B-1----:R-:W-:-:S05]  /*c0a0*/  IADD3 R8, -R185, R14, R184 ;  /* 0x0000000eb9087210 */ /* 0x002fca0007ffe1b8 */
[----:B------:R-:W-:-:S04]  /*c0b0*/  IMAD.IADD R8, R8, 0x1, -R23 ;  /* 0x0000000108087824 */ /* 0x000fc800078e0a17 */
[C---:B------:R-:W-:Y:S02]  /*c0c0*/  VIADD R58, R8.reuse, UR4 ;  /* 0x00000004083a7c36 */ /* 0x040fe40008000000 */
[----:B------:R-:W-:-:S03]  /*c0d0*/  IMAD.IADD R59, R8, 0x1, R15 ;  /* 0x00000001083b7824 */ /* 0x000fc600078e020f */
        /* <DEDUP_REMOVED lines=15> */
.L_x_3593:
[----:B------:R-:W-:-:S06]  /*c1d0*/  UISETP.NE.AND UP0, UPT, UR5, 0x1, UPT ;  /* 0x000000010500788c */ /* 0x000fcc000bf05270 */
[----:B------:R-:W-:-:S05]  /*c1e0*/  PLOP3.LUT P3, PT, PT, PT, UP0, 0x80, 0x0 ;  /* 0x000000000000781c */ /* 0x000fca0003f6f008 */
[----:B------:R-:W-:-:S08]  /*c1f0*/  @UP0 ULDC.64 UR6, c[0x0][0xae0] ;  /* 0x0002b80000060ab9 */ /* 0x000fd00000000a00 */
[----:B------:R-:W-:-:S05]  /*c200*/  @P3 IMAD.HI.U32 R20, R15, UR6, RZ ;  /* 0x000000060f143c27 */ /* 0x000fca000f8e00ff */
[----:B------:R-:W-:-:S07]  /*c210*/  @P3 SHF.R.U32.HI R15, RZ, UR7, R20 ;  /* 0x00000007ff0f3c19 */ /* 0x000fce0008011614 */
.L_x_3594:
[----:B------:R-:W-:Y:S05]  /*c220*/  BSYNC B0 ;  /* 0x0000000000007941 */ /* 0x000fea0003800000 */
.L_x_3592:
[----:B------:R-:W-:-:S04]  /*c230*/  IMAD R20, R15, UR5, -R56 ;  /* 0x000000050f147c24 */ /* 0x000fc8000f8e0a38 */
[----:B------:R-:W-:-:S05]  /*c240*/  IMAD.IADD R15, R20, 0x1, -R185 ;  /* 0x00000001140f7824 */ /* 0x000fca00078e0ab9 */
[----:B------:R-:W-:Y:S02]  /*c250*/  VIMNMX R14, R14, R15, !PT ;  /* 0x0000000f0e0e7248 */ /* 0x000fe40007fe0100 */
[----:B------:R-:W-:-:S07]  /*c260*/  VIADDMNMX R8, R15, UR5, R8, PT ;  /* 0x000000050f087c46 */ /* 0x000fce000b800108 */
.L_x_3591:
[C---:B------:R-:W-:Y:S01]  /*c270*/  ISETP.GE.AND P3, PT, R60.reuse, 0x2, PT ;  /* 0x000000023c00780c */ /* 0x040fe20003f66270 */
[----:B------:R-:W-:Y:S01]  /*c280*/  UISETP.NE.AND UP0, UPT, UR48, URZ, UPT ;  /* 0x0000003f3000728c */ /* 0x000fe2000bf05270 */
[----:B------:R-:W-:Y:S02]  /*c290*/  ISETP.GE.AND P4, PT, R60, 0x9, PT ;  /* 0x000000093c00780c */ /* 0x000fe40003f86270 */
        /* <DEDUP_REMOVED lines=93> */
.L_x_3597:
[----:B------:R-:W-:-:S06]  /*c870*/  UISETP.NE.AND UP0, UPT, UR5, 0x1, UPT ;  /* 0x000000010500788c */ /* 0x000fcc000bf05270 */
[----:B------:R-:W-:-:S05]  /*c880*/  PLOP3.LUT P6, PT, PT, PT, UP0, 0x80, 0x0 ;  /* 0x000000000000781c */ /* 0x000fca0003fcf008 */
[----:B------:R-:W-:-:S08]  /*c890*/  @UP0 ULDC.64 UR6, c[0x0][0xae0] ;  /* 0x0002b80000060ab9 */ /* 0x000fd00000000a00 */
[----:B------:R-:W-:Y:S01]  /*c8a0*/  @P6 IMAD.HI.U32 R14, R9, UR6, RZ ;  /* 0x00000006090e6c27 */ /* 0x000fe2000f8e00ff */
[----:B------:R-:W-:-:S13]  /*c8b0*/  PLOP3.LUT P6, PT, PT, PT, UP0, 0x80, 0x0 ;  /* 0x000000000000781c */ /* 0x000fda0003fcf008 */
[----:B------:R-:W-:-:S07]  /*c8c0*/  @P6 SHF.R.U32.HI R9, RZ, UR7, R14 ;  /* 0x00000007ff096c19 */ /* 0x000fce000801160e */
.L_x_3598:
[----:B------:R-:W-:Y:S05]  /*c8d0*/  BSYNC B0 ;  /* 0x0000000000007941 */ /* 0x000fea0003800000 */
.L_x_3596:
[----:B------:R-:W-:-:S04]  /*c8e0*/  IMAD R14, R9, UR5, -R56 ;  /* 0x00000005090e7c24 */ /* 0x000fc8000f8e0a38 */
[----:B------:R-:W-:-:S05]  /*c8f0*/  IMAD.IADD R14, R14, 0x1, -R185 ;  /* 0x000000010e0e7824 */ /* 0x000fca00078e0ab9 */
[----:B------:R-:W-:Y:S02]  /*c900*/  VIMNMX R15, R15, R14, !PT ;  /* 0x0000000e0f0f7248 */ /* 0x000fe40007fe0100 */
[----:B------:R-:W-:-:S07]  /*c910*/  VIADDMNMX R8, R14, UR5, R8, PT ;  /* 0x000000050e087c46 */ /* 0x000fce000b800108 */
.L_x_3595:
[C---:B------:R-:W-:Y:S01]  /*c920*/  ISETP.GT.AND P3, PT, R15.reuse, 0x1, !P3 ;  /* 0x000000010f00780c */ /* 0x040fe20005f64270 */
[----:B------:R-:W-:Y:S01]  /*c930*/  ULDC UR6, c[0x0][0xa80] ;  /* 0x0002a00000067ab9 */ /* 0x000fe20000000800 */
[----:B------:R-:W-:Y:S01]  /*c940*/  ISETP.GT.AND P4, PT, R15, 0x8, !P4 ;  /* 0x000000080f00780c */ /* 0x000fe20006784270 */
[----:B------:R-:W-:Y:S01]  /*c950*/  IMAD.U32 R14, RZ, RZ, UR6 ;  /* 0x00000006ff0e7e24 */ /* 0x000fe2000f8e00ff */
[----:B------:R-:W-:Y:S01]  /*c960*/  BAR.SYNC.DEFER_BLOCKING 0xf, 0x100 ;  /* 0x03c4000000007b1d */ /* 0x000fe20000010000 */
[C---:B------:R-:W-:Y:S01]  /*c970*/  ISETP.LT.OR P3, PT, R8.reuse, 0x2, P3 ;  /* 0x000000020800780c */ /* 0x040fe20001f61670 */
[----:B------:R-:W-:Y:S01]  /*c980*/  UISETP.NE.AND UP0, UPT, UR48, URZ, UPT ;  /* 0x0000003f3000728c */ /* 0x000fe2000bf05270 */
[----:B------:R-:W-:Y:S01]  /*c990*/  ISETP.LT.OR P4, PT, R8, 0x9, P4 ;  /* 0x000000090800780c */ /* 0x000fe20002781670 */
[----:B------:R-:W-:Y:S01]  /*c9a0*/  @!P1 VIADD R0, R0, 0x38860 ;  /* 0x0003886000009836 */ /* 0x000fe20000000000 */
[----:B------:R-:W-:Y:S02]  /*c9b0*/  FSEL R27, R27, -INF , !P3 ;  /* 0xff8000001b1b7808 */ /* 0x000fe40005800000 */
[----:B------:R-:W-:-:S02]  /*c9c0*/  ISETP.NE.AND P3, PT, R25, RZ, PT ;  /* 0x000000ff1900720c */ /* 0x000fc40003f65270 */
[----:B------:R-:W-:Y:S02]  /*c9d0*/  FSEL R29, R30, -INF , !P4 ;  /* 0xff8000001e1d7808 */ /* 0x000fe40006000000 */
[----:B------:R-:W-:Y:S02]  /*c9e0*/  ISETP.GT.AND P3, PT, R15, 0x9, !P3 ;  /* 0x000000090f00780c */ /* 0x000fe40005f64270 */
[----:B------:R-:W-:Y:S02]  /*c9f0*/  ISETP.NE.AND P4, PT, R33, RZ, PT ;  /* 0x000000ff2100720c */ /* 0x000fe40003f85270 */
        /* <DEDUP_REMOVED lines=32> */
[----:B------:R-:W-:-:S02]  /*cc00*/  ISETP.NE.AND P6, PT, R20, RZ, PT ;  /* 0x000000ff1400720c */ /* 0x000fc40003fc5270 */
[C---:B------:R-:W-:Y:S02]  /*cc10*/  ISETP.GT.AND P3, PT, R15.reuse, 0x20, !P3 ;  /* 0x000000200f00780c */ /* 0x040fe40005f64270 */
[----:B------:R-:W-:Y:S02]  /*cc20*/  FMNMX.FTZ R9, R52, R9, !PT ;  /* 0x0000000934097209 */ /* 0x000fe40007810000 */
[----:B------:R-:W-:Y:S02]  /*cc30*/  ISETP.LT.OR P3, PT, R8, 0x21, P3 ;  /* 0x000000210800780c */ /* 0x000fe40001f61670 */
[----:B------:R-:W-:Y:S02]  /*cc40*/  ISETP.GT.AND P5, PT, R15, 0x38, !P5 ;  /* 0x000000380f00780c */ /* 0x000fe40006fa4270 */
[----:B------:R-:W-:Y:S02]  /*cc50*/  FSEL R41, R42, -INF , !P3 ;  /* 0xff8000002a297808 */ /* 0x000fe40005800000 */
[----:B------:R-:W-:-:S02]  /*cc60*/  ISETP.NE.AND P3, PT, R71, RZ, PT ;  /* 0x000000ff4700720c */ /* 0x000fc40003f65270 */
[----:B------:R-:W-:Y:S02]  /*cc70*/  ISETP.LT.OR P5, PT, R8, 0x39, P5 ;  /* 0x000000390800780c */ /* 0x000fe40002fa1670 */
[----:B------:R-:W-:Y:S02]  /*cc80*/  ISETP.GT.AND P3, PT, R15, 0x21, !P3 ;  /* 0x000000210f00780c */ /* 0x000fe40005f64270 */
[----:B------:R-:W-:Y:S02]  /*cc90*/  FSEL R53, R54, -INF , !P5 ;  /* 0xff80000036357808 */ /* 0x000fe40006800000 */
[----:B------:R-:W-:Y:S02]  /*cca0*/  ISETP.LT.OR P3, PT, R8, 0x22, P3 ;  /* 0x000000220800780c */ /* 0x000fe40001f61670 */
[----:B------:R-:W-:Y:S02]  /*ccb0*/  @!P1 PRMT R0, RZ, 0x654, R0 ;  /* 0x00000654ff009816 */ /* 0x000fe40000000000 */
[----:B------:R-:W-:-:S02]  /*ccc0*/  FSEL R43, R43, -INF , !P3 ;  /* 0xff8000002b2b7808 */ /* 0x000fc40005800000 */
[----:B------:R-:W-:-:S04]  /*ccd0*/  ISETP.NE.AND P3, PT, R73, RZ, PT ;  /* 0x000000ff4900720c */ /* 0x000fc80003f65270 */
        /* <DEDUP_REMOVED lines=9> */
[----:B------:R-:W-:Y:S02]  /*cd70*/  ISETP.NE.AND P6, PT, R24, RZ, PT ;  /* 0x000000ff1800720c */ /* 0x000fe40003fc5270 */
[----:B------:R-:W-:Y:S02]  /*cd80*/  FMNMX.FTZ R24, R60, R9, !PT ;  /* 0x000000093c187209 */ /* 0x000fe40007810000 */
[C---:B------:R-:W-:Y:S02]  /*cd90*/  ISETP.LT.OR P3, PT, R8.reuse, 0x1, P3 ;  /* 0x000000010800780c */ /* 0x040fe40001f61670 */
[----:B------:R-:W-:Y:S01]  /*cda0*/  ISETP.LT.OR P4, PT, R8, 0x32, P4 ;  /* 0x000000320800780c */ /* 0x000fe20002781670 */
[----:B------:R-:W0:Y:S01]  /*cdb0*/  SHFL.BFLY PT, R9, R24, 0x2, 0x1f ;  /* 0x0c401f0018097f89 */ /* 0x000e2200000e0000 */
[----:B------:R-:W-:-:S02]  /*cdc0*/  FSEL R25, R26, -INF , !P3 ;  /* 0xff8000001a197808 */ /* 0x000fc40005800000 */
[----:B------:R-:W-:Y:S02]  /*cdd0*/  ISETP.GT.AND P6, PT, R15, 0x39, !P6 ;  /* 0x000000390f00780c */ /* 0x000fe400077c4270 */
[----:B------:R-:W-:Y:S02]  /*cde0*/  FSEL R51, R51, -INF , !P4 ;  /* 0xff80000033337808 */ /* 0x000fe40006000000 */
[----:B------:R-:W-:-:S04]  /*cdf0*/  ISETP.LT.OR P6, PT, R8, 0x3a, P6 ;  /* 0x0000003a0800780c */ /* 0x000fc800037c1670 */
[----:B------:R-:W-:Y:S02]  /*ce00*/  FSEL R55, R55, -INF , !P6 ;  /* 0xff80000037377808 */ /* 0x000fe40007000000 */
[----:B0-----:R-:W-:-:S05]  /*ce10*/  FMNMX.FTZ R26, R24, R9, !PT ;  /* 0x00000009181a7209 */ /* 0x001fca0007810000 */
[----:B------:R-:W0:Y:S02]  /*ce20*/  SHFL.BFLY PT, R9, R26, 0x1, 0x1f ;  /* 0x0c201f001a097f89 */ /* 0x000e2400000e0000 */
[----:B0-----:R-:W-:-:S04]  /*ce30*/  FMNMX.FTZ R9, R26, R9, !PT ;  /* 0x000000091a097209 */ /* 0x001fc80007810000 */
[C---:B------:R-:W-:Y:S01]  /*ce40*/  FSETP.NEU.FTZ.AND P3, PT, R9.reuse, -INF , PT ;  /* 0xff8000000900780b */ /* 0x040fe20003f7d000 */
[----:B------:R-:W-:-:S05]  /*ce50*/  FMUL.FTZ R20, R9, R14 ;  /* 0x0000000e09147220 */ /* 0x000fca0000410000 */
[----:B------:R-:W-:Y:S02]  /*ce60*/  FSEL R59, R20, RZ, P3 ;  /* 0x000000ff143b7208 */ /* 0x000fe40001800000 */
[----:B------:R-:W-:Y:S02]  /*ce70*/  FMNMX.FTZ R20, R25, R27, !PT ;  /* 0x0000001b19147209 */ /* 0x000fe40007810000 */
[----:B------:R-:W-:Y:S01]  /*ce80*/  ISETP.NE.AND P3, PT, R75, RZ, PT ;  /* 0x000000ff4b00720c */ /* 0x000fe20003f65270 */
[--C-:B------:R-:W-:Y:S01]  /*ce90*/  FFMA.FTZ R24, R62, R14, -R59.reuse ;  /* 0x0000000e3e187223 */ /* 0x100fe2000001083b */
[----:B------:R-:W-:Y:S01]  /*cea0*/  FMNMX.FTZ R20, R29, R20, !PT ;  /* 0x000000141d147209 */ /* 0x000fe20007810000 */
[-CC-:B------:R-:W-:Y:S01]  /*ceb0*/  FFMA.FTZ R26, R66, R14.reuse, -R59.reuse ;  /* 0x0000000e421a7223 */ /* 0x180fe2000001083b */
[----:B------:R-:W-:Y:S01]  /*cec0*/  ISETP.GT.AND P3, PT, R15, 0x30, !P3 ;  /* 0x000000300f00780c */ /* 0x000fe20005f64270 */
[--C-:B------:R-:W-:Y:S01]  /*ced0*/  FFMA.FTZ R15, R28, R14, -R59.reuse ;  /* 0x0000000e1c0f7223 */ /* 0x100fe2000001083b */
[----:B------:R-:W-:Y:S01]  /*cee0*/  FMNMX.FTZ R20, R31, R20, !PT ;  /* 0x000000141f147209 */ /* 0x000fe20007810000 */
[----:B------:R0:W-:Y:S01]  /*cef0*/  MUFU.EX2 R61, R24 ;  /* 0x00000018003d7308 */ /* 0x0001e20000000800 */
[----:B------:R-:W-:Y:S01]  /*cf00*/  ISETP.LT.OR P3, PT, R8, 0x31, P3 ;  /* 0x000000310800780c */ /* 0x000fe20001f61670 */
[--C-:B------:R-:W-:Y:S01]  /*cf10*/  FFMA.FTZ R8, R64, R14, -R59.reuse ;  /* 0x0000000e40087223 */ /* 0x100fe2000001083b */
[----:B------:R-:W-:Y:S01]  /*cf20*/  FMNMX.FTZ R20, R33, R20, !PT ;  /* 0x0000001421147209 */ /* 0x000fe20007810000 */
[-CC-:B------:R-:W-:Y:S01]  /*cf30*/  FFMA.FTZ R28, R32, R14.reuse, -R59.reuse ;  /* 0x0000000e201c7223 */ /* 0x180fe2000001083b */
[----:B------:R-:W-:Y:S01]  /*cf40*/  FSEL R49, R50, -INF , !P3 ;  /* 0xff80000032317808 */ /* 0x000fe20005800000 */
[--C-:B------:R-:W-:Y:S01]  /*cf50*/  FFMA.FTZ R32, R70, R14, -R59.reuse ;  /* 0x0000000e46207223 */ /* 0x100fe2000001083b */
[----:B------:R-:W-:Y:S01]  /*cf60*/  FMNMX.FTZ R20, R35, R20, !PT ;  /* 0x0000001423147209 */ /* 0x000fe20007810000 */
[----:B------:R1:W-:Y:S01]  /*cf70*/  MUFU.EX2 R164, R15 ;  /* 0x0000000f00a47308 */ /* 0x0003e20000000800 */
[-CC-:B0-----:R-:W-:Y:S01]  /*cf80*/  FFMA.FTZ R24, R68, R14.reuse, -R59.reuse ;  /* 0x0000000e44187223 */ /* 0x181fe2000001083b */
[--C-:B------:R-:W-:Y:S01]  /*cf90*/  FFMA.FTZ R30, R36, R14, -R59.reuse ;  /* 0x0000000e241e7223 */ /* 0x100fe2000001083b */
[----:B------:R-:W-:Y:S01]  /*cfa0*/  FMNMX.FTZ R20, R37, R20, !PT ;  /* 0x0000001425147209 */ /* 0x000fe20007810000 */
[-CC-:B------:R-:W-:Y:S01]  /*cfb0*/  FFMA.FTZ R34, R40, R14.reuse, -R59.reuse ;  /* 0x0000000e28227223 */ /* 0x180fe2000001083b */
[-CC-:B------:R-:W-:Y:S01]  /*cfc0*/  FFMA.FTZ R170, R44, R14.reuse, -R59.reuse ;  /* 0x0000000e2caa7223 */ /* 0x180fe2000001083b */
[--C-:B------:R-:W-:Y:S01]  /*cfd0*/  FFMA.FTZ R171, R74, R14, -R59.reuse ;  /* 0x0000000e4aab7223 */ /* 0x100fe2000001083b */
[----:B------:R-:W-:Y:S01]  /*cfe0*/  FMNMX.FTZ R20, R39, R20, !PT ;  /* 0x0000001427147209 */ /* 0x000fe20007810000 */
[----:B------:R-:W-:Y:S01]  /*cff0*/  MUFU.EX2 R166, R8 ;  /* 0x0000000800a67308 */ /* 0x000fe20000000800 */
[-CC-:B------:R-:W-:Y:S01]  /*d000*/  FFMA.FTZ R172, R48, R14.reuse, -R59.reuse ;  /* 0x0000000e30ac7223 */ /* 0x180fe2000001083b */
[--C-:B------:R-:W-:Y:S01]  /*d010*/  FFMA.FTZ R173, R76, R14, -R59.reuse ;  /* 0x0000000e4cad7223 */ /* 0x100fe2000001083b */
[----:B------:R-:W-:Y:S01]  /*d020*/  FMNMX.FTZ R20, R41, R20, !PT ;  /* 0x0000001429147209 */ /* 0x000fe20007810000 */
[-CC-:B------:R-:W-:Y:S01]  /*d030*/  FFMA.FTZ R174, R52, R14.reuse, -R59.reuse ;  /* 0x0000000e34ae7223 */ /* 0x180fe2000001083b */
[----:B------:R-:W-:-:S02]  /*d040*/  FFMA.FTZ R175, R60, R14, -R59 ;  /* 0x0000000e3caf7223 */ /* 0x000fc4000001083b */
[----:B------:R-:W-:Y:S01]  /*d050*/  FMNMX.FTZ R20, R43, R20, !PT ;  /* 0x000000142b147209 */ /* 0x000fe20007810000 */
[----:B------:R-:W-:Y:S03]  /*d060*/  MUFU.EX2 R67, R32 ;  /* 0x0000002000437308 */ /* 0x000fe60000000800 */
[----:B------:R-:W-:-:S04]  /*d070*/  FMNMX.FTZ R20, R45, R20, !PT ;  /* 0x000000142d147209 */ /* 0x000fc80007810000 */
[----:B------:R-:W-:Y:S01]  /*d080*/  FMNMX.FTZ R20, R47, R20, !PT ;  /* 0x000000142f147209 */ /* 0x000fe20007810000 */
[----:B------:R-:W-:Y:S03]  /*d090*/  MUFU.EX2 R63, R26 ;  /* 0x0000001a003f7308 */ /* 0x000fe60000000800 */
[----:B------:R-:W-:-:S04]  /*d0a0*/  FMNMX.FTZ R20, R49, R20, !PT ;  /* 0x0000001431147209 */ /* 0x000fc80007810000 */
[----:B------:R-:W-:Y:S01]  /*d0b0*/  FMNMX.FTZ R20, R51, R20, !PT ;  /* 0x0000001433147209 */ /* 0x000fe20007810000 */
[----:B------:R-:W-:Y:S03]  /*d0c0*/  MUFU.EX2 R160, R28 ;  /* 0x0000001c00a07308 */ /* 0x000fe60000000800 */
[----:B------:R-:W-:-:S04]  /*d0d0*/  FMNMX.FTZ R20, R53, R20, !PT ;  /* 0x0000001435147209 */ /* 0x000fc80007810000 */
[----:B------:R-:W-:Y:S01]  /*d0e0*/  FMNMX.FTZ R20, R55, R20, !PT ;  /* 0x0000001437147209 */ /* 0x000fe20007810000 */
[----:B------:R0:W-:Y:S04]  /*d0f0*/  MUFU.EX2 R65, R24 ;  /* 0x0000001800417308 */ /* 0x0001e80000000800 */
[----:B-1----:R-:W1:Y:S04]  /*d100*/  SHFL.BFLY PT, R15, R20, 0x2, 0x1f ;  /* 0x0c401f00140f7f89 */ /* 0x002e6800000e0000 */
[----:B------:R-:W2:Y:S01]  /*d110*/  MUFU.EX2 R30, R30 ;  /* 0x0000001e001e7308 */ /* 0x000ea20000000800 */
[----:B0-----:R-:W-:-:S04]  /*d120*/  IMAD R24, R19, 0x1000, R193 ;  /* 0x0000100013187824 */ /* 0x001fc800078e02c1 */
[C---:B------:R-:W-:Y:S01]  /*d130*/  VIADD R26, R24.reuse, 0x80 ;  /* 0x00000080181a7836 */ /* 0x040fe20000000000 */
[C---:B------:R-:W-:Y:S01]  /*d140*/  R2UR UR6, R24.reuse ;  /* 0x00000000180672ca */ /* 0x040fe200000e0000 */
[C---:B------:R-:W-:Y:S01]  /*d150*/  VIADD R28, R24.reuse, 0x100 ;  /* 0x00000100181c7836 */ /* 0x040fe20000000000 */
[----:B------:R-:W-:Y:S01]  /*d160*/  MUFU.EX2 R34, R34 ;  /* 0x0000002200227308 */ /* 0x000fe20000000800 */
[----:B------:R-:W-:Y:S01]  /*d170*/  VIADD R24, R24, 0x180 ;  /* 0x0000018018187836 */ /* 0x000fe20000000000 */
[----:B------:R-:W-:Y:S02]  /*d180*/  R2UR UR10, R26 ;  /* 0x000000001a0a72ca */ /* 0x000fe400000e0000 */
[----:B------:R-:W-:Y:S02]  /*d190*/  R2UR UR14, R28 ;  /* 0x000000001c0e72ca */ /* 0x000fe400000e0000 */
[----:B------:R-:W-:Y:S02]  /*d1a0*/  R2UR UR18, R24 ;  /* 0x00000000181272ca */ /* 0x000fe400000e0000 */
[----:B------:R-:W-:Y:S01]  /*d1b0*/  MUFU.EX2 R170, R170 ;  /* 0x000000aa00aa7308 */ /* 0x000fe20000000800 */
[----:B--2---:R-:W-:-:S02]  /*d1c0*/  F2FP.BF16.F32.PACK_AB R162, R67, R30 ;  /* 0x0000001e43a2723e */ /* 0x004fc400000010ff */
[----:B-1----:R-:W-:Y:S01]  /*d1d0*/  FMNMX.FTZ R8, R20, R15, !PT ;  /* 0x0000000f14087209 */ /* 0x002fe20007810000 */
[----:B------:R-:W-:-:S04]  /*d1e0*/  FFMA.FTZ R15, R72, R14, -R59 ;  /* 0x0000000e480f7223 */ /* 0x000fc8000001083b */
[----:B------:R-:W0:Y:S01]  /*d1f0*/  MUFU.EX2 R171, R171 ;  /* 0x000000ab00ab7308 */ /* 0x000e220000000800 */
[----:B------:R-:W1:Y:S07]  /*d200*/  SHFL.BFLY PT, R57, R8, 0x1, 0x1f ;  /* 0x0c201f0008397f89 */ /* 0x000e6e00000e0000 */
[----:B------:R-:W2:Y:S08]  /*d210*/  MUFU.EX2 R15, R15 ;  /* 0x0000000f000f7308 */ /* 0x000eb00000000800 */
[----:B------:R-:W-:Y:S01]  /*d220*/  MUFU.EX2 R172, R172 ;  /* 0x000000ac00ac7308 */ /* 0x000fe20000000800 */
[----:B0-----:R-:W-:-:S07]  /*d230*/  F2FP.BF16.F32.PACK_AB R158, R171, R170 ;  /* 0x000000aaab9e723e */ /* 0x001fce00000010ff */
[----:B------:R-:W0:Y:S01]  /*d240*/  MUFU.EX2 R173, R173 ;  /* 0x000000ad00ad7308 */ /* 0x000e220000000800 */
[----:B-1----:R-:W-:Y:S02]  /*d250*/  FMNMX.FTZ R20, R8, R57, !PT ;  /* 0x0000003908147209 */ /* 0x002fe40007810000 */
[----:B--2---:R-:W-:Y:S02]  /*d260*/  F2FP.BF16.F32.PACK_AB R156, R15, R34 ;  /* 0x000000220f9c723e */ /* 0x004fe400000010ff */
[C---:B------:R-:W-:Y:S01]  /*d270*/  FSETP.NEU.FTZ.AND P3, PT, R20.reuse, -INF , PT ;  /* 0xff8000001400780b */ /* 0x040fe20003f7d000 */
[----:B------:R-:W-:Y:S02]  /*d280*/  FMUL.FTZ R8, R20, R14 ;  /* 0x0000000e14087220 */ /* 0x000fe40000410000 */
[----:B------:R-:W-:Y:S03]  /*d290*/  MUFU.EX2 R174, R174 ;  /* 0x000000ae00ae7308 */ /* 0x000fe60000000800 */
[----:B------:R-:W-:-:S02]  /*d2a0*/  FSEL R8, R8, RZ, P3 ;  /* 0x000000ff08087208 */ /* 0x000fc40001800000 */
[----:B------:R-:W-:-:S03]  /*d2b0*/  PLOP3.LUT P3, PT, PT, PT, UP0, 0x40, 0x0 ;  /* 0x000000000000781c */ /* 0x000fc60003f6e808 */
        /* <DEDUP_REMOVED lines=9> */
[-CC-:B------:R-:W-:Y:S01]  /*d350*/  FFMA.FTZ R177, R41, R14.reuse, -R8.reuse ;  /* 0x0000000e29b17223 */ /* 0x180fe20000010808 */
[-CC-:B------:R-:W-:Y:S01]  /*d360*/  FFMA.FTZ R178, R43, R14.reuse, -R8.reuse ;  /* 0x0000000e2bb27223 */ /* 0x180fe20000010808 */
[-CC-:B------:R-:W-:Y:S01]  /*d370*/  FFMA.FTZ R179, R45, R14.reuse, -R8.reuse ;  /* 0x0000000e2db37223 */ /* 0x180fe20000010808 */
[----:B------:R2:W3:Y:S01]  /*d380*/  MUFU.EX2 R32, R27 ;  /* 0x0000001b00207308 */ /* 0x0004e20000000800 */
[-CC-:B------:R-:W-:Y:S01]  /*d390*/  FFMA.FTZ R180, R47, R14.reuse, -R8.reuse ;  /* 0x0000000e2fb47223 */ /* 0x180fe20000010808 */
[-CC-:B------:R-:W-:Y:S01]  /*d3a0*/  FFMA.FTZ R181, R49, R14.reuse, -R8.reuse ;  /* 0x0000000e31b57223 */ /* 0x180fe20000010808 */
[-CC-:B------:R-:W-:Y:S01]  /*d3b0*/  FFMA.FTZ R182, R51, R14.reuse, -R8.reuse ;  /* 0x0000000e33b67223 */ /* 0x180fe20000010808 */
[-CC-:B------:R-:W-:Y:S01]  /*d3c0*/  FFMA.FTZ R183, R53, R14.reuse, -R8.reuse ;  /* 0x0000000e35b77223 */ /* 0x180fe20000010808 */
[----:B------:R-:W-:Y:S01]  /*d3d0*/  FFMA.FTZ R8, R55, R14, -R8 ;  /* 0x0000000e37087223 */ /* 0x000fe20000010808 */
[----:B-1----:R-:W-:Y:S01]  /*d3e0*/  IMAD.MOV.U32 R25, RZ, RZ, 0x40000040 ;  /* 0x40000040ff197424 */ /* 0x002fe200078e00ff */
[----:B0-----:R-:W-:Y:S01]  /*d3f0*/  F2FP.BF16.F32.PACK_AB R152, R173, R172 ;  /* 0x000000acad98723e */ /* 0x001fe200000010ff */
[----:B------:R0:W1:Y:S01]  /*d400*/  MUFU.EX2 R167, R29 ;  /* 0x0000001d00a77308 */ /* 0x0000620000000800 */
[----:B--2---:R-:W-:-:S02]  /*d410*/  IMAD.MOV.U32 R27, RZ, RZ, 0x40000040 ;  /* 0x40000040ff1b7424 */ /* 0x004fc400078e00ff */
[C---:B------:R-:W-:Y:S02]  /*d420*/  R2UR UR7, R25.reuse ;  /* 0x00000000190772ca */ /* 0x040fe400000e0000 */
[----:B------:R-:W-:Y:S02]  /*d430*/  R2UR UR19, R25 ;  /* 0x00000000191372ca */ /* 0x000fe400000e0000 */
[----:B------:R-:W-:Y:S01]  /*d440*/  R2UR UR11, R27 ;  /* 0x000000001b0b72ca */ /* 0x000fe200000e0000 */
[----:B------:R-:W2:Y:S01]  /*d450*/  MUFU.EX2 R36, R31 ;  /* 0x0000001f00247308 */ /* 0x000ea20000000800 */
[----:B0-----:R-:W-:Y:S01]  /*d460*/  FADD.FTZ R29, R164, R61 ;  /* 0x0000003da41d7221 */ /* 0x001fe20000010000 */
[----:B---3--:R-:W-:Y:S01]  /*d470*/  FADD.FTZ R26, R165, R32 ;  /* 0x00000020a51a7221 */ /* 0x008fe20000010000 */
[----:B------:R-:W-:Y:S02]  /*d480*/  F2FP.BF16.F32.PACK_AB R164, R61, R164 ;  /* 0x000000a43da4723e */ /* 0x000fe400000010ff */
[----:B------:R-:W-:Y:S01]  /*d490*/  FADD.FTZ R40, R166, R29 ;  /* 0x0000001da6287221 */ /* 0x000fe20000010000 */
[C---:B------:R-:W-:Y:S01]  /*d4a0*/  F2FP.BF16.F32.PACK_AB R166, R63.reuse, R166 ;  /* 0x000000a63fa6723e */ /* 0x040fe200000010ff */
[----:B------:R-:W-:Y:S01]  /*d4b0*/  IMAD.MOV.U32 R29, RZ, RZ, 0x40000040 ;  /* 0x40000040ff1d7424 */ /* 0x000fe200078e00ff */
[----:B------:R-:W0:Y:S01]  /*d4c0*/  MUFU.EX2 R33, R33 ;  /* 0x0000002100217308 */ /* 0x000e220000000800 */
[----:B------:R-:W-:Y:S01]  /*d4d0*/  FADD.FTZ R27, R63, R40 ;  /* 0x000000283f1b7221 */ /* 0x000fe20000010000 */
[----:B-1----:R-:W-:Y:S01]  /*d4e0*/  FADD.FTZ R25, R167, R26 ;  /* 0x0000001aa7197221 */ /* 0x002fe20000010000 */
[----:B------:R-:W-:-:S02]  /*d4f0*/  F2FP.BF16.F32.PACK_AB R165, R32, R165 ;  /* 0x000000a520a5723e */ /* 0x000fc400000010ff */
[----:B------:R-:W-:Y:S01]  /*d500*/  FADD.FTZ R28, R160, R27 ;  /* 0x0000001ba01c7221 */ /* 0x000fe20000010000 */
[C---:B------:R-:W-:Y:S02]  /*d510*/  F2FP.BF16.F32.PACK_AB R160, R65.reuse, R160 ;  /* 0x000000a041a0723e */ /* 0x040fe400000010ff */
[----:B------:R-:W1:Y:S01]  /*d520*/  MUFU.EX2 R38, R35 ;  /* 0x0000002300267308 */ /* 0x000e620000000800 */
[----:B------:R-:W-:Y:S01]  /*d530*/  FADD.FTZ R27, R65, R28 ;  /* 0x0000001c411b7221 */ /* 0x000fe20000010000 */
[C---:B--2---:R-:W-:Y:S01]  /*d540*/  FADD.FTZ R24, R36.reuse, R25 ;  /* 0x0000001924187221 */ /* 0x044fe20000010000 */
[----:B------:R-:W-:Y:S02]  /*d550*/  F2FP.BF16.F32.PACK_AB R167, R36, R167 ;  /* 0x000000a724a7723e */ /* 0x000fe400000010ff */
[----:B------:R-:W-:Y:S01]  /*d560*/  FADD.FTZ R26, R30, R27 ;  /* 0x0000001b1e1a7221 */ /* 0x000fe20000010000 */
[----:B------:R-:W-:Y:S02]  /*d570*/  R2UR UR15, R29 ;  /* 0x000000001d0f72ca */ /* 0x000fe400000e0000 */
[----:B------:R-:W2:Y:S01]  /*d580*/  MUFU.EX2 R37, R37 ;  /* 0x0000002500257308 */ /* 0x000ea20000000800 */
[----:B0-----:R-:W-:Y:S01]  /*d590*/  FADD.FTZ R25, R33, R24 ;  /* 0x0000001821197221 */ /* 0x001fe20000010000 */
[----:B------:R-:W-:Y:S01]  /*d5a0*/  FADD.FTZ R27, R67, R26 ;  /* 0x0000001a431b7221 */ /* 0x000fe20000010000 */
[----:B------:R-:W-:Y:S03]  /*d5b0*/  STSM.16.M88.4 [R198+0x36400], R164 ;  /* 0x036400a4c6007844 */ /* 0x000fe60000000200 */
[----:B------:R-:W-:-:S02]  /*d5c0*/  FADD.FTZ R200, R34, R27 ;  /* 0x0000001b22c87221 */ /* 0x000fc40000010000 */
[----:B------:R-:W0:Y:S01]  /*d5d0*/  MUFU.EX2 R176, R176 ;  /* 0x000000b000b07308 */ /* 0x000e220000000800 */
[C---:B-1----:R-:W-:Y:S01]  /*d5e0*/  F2FP.BF16.F32.PACK_AB R161, R38.reuse, R33 ;  /* 0x0000002126a1723e */ /* 0x042fe200000010ff */
[----:B------:R-:W-:Y:S01]  /*d5f0*/  FADD.FTZ R24, R38, R25 ;  /* 0x0000001926187221 */ /* 0x000fe20000010000 */
[----:B------:R-:W-:-:S04]  /*d600*/  FADD.FTZ R15, R15, R200 ;  /* 0x000000c80f0f7221 */ /* 0x000fc80000010000 */
[----:B------:R-:W-:Y:S01]  /*d610*/  FADD.FTZ R170, R170, R15 ;  /* 0x0000000faaaa7221 */ /* 0x000fe20000010000 */
[----:B------:R-:W-:Y:S01]  /*d620*/  MUFU.EX2 R177, R177 ;  /* 0x000000b100b17308 */ /* 0x000fe20000000800 */
[----:B--2---:R-:W-:Y:S02]  /*d630*/  FADD.FTZ R201, R37, R24 ;  /* 0x0000001825c97221 */ /* 0x004fe40000010000 */
[----:B------:R-:W-:-:S04]  /*d640*/  FADD.FTZ R171, R171, R170 ;  /* 0x000000aaabab7221 */ /* 0x000fc80000010000 */
[----:B------:R-:W-:Y:S01]  /*d650*/  FADD.FTZ R172, R172, R171 ;  /* 0x000000abacac7221 */ /* 0x000fe20000010000 */
[----:B------:R-:W1:Y:S01]  /*d660*/  MUFU.EX2 R178, R178 ;  /* 0x000000b200b27308 */ /* 0x000e620000000800 */
[C---:B0-----:R-:W-:Y:S01]  /*d670*/  F2FP.BF16.F32.PACK_AB R163, R176.reuse, R37 ;  /* 0x00000025b0a3723e */ /* 0x041fe200000010ff */
[----:B------:R-:W-:Y:S01]  /*d680*/  FADD.FTZ R176, R176, R201 ;  /* 0x000000c9b0b07221 */ /* 0x000fe20000010000 */
[----:B------:R-:W-:-:S03]  /*d690*/  FADD.FTZ R173, R173, R172 ;  /* 0x000000acadad7221 */ /* 0x000fc60000010000 */
[----:B------:R-:W-:Y:S02]  /*d6a0*/  STSM.16.M88.4 [R199], R160 ;  /* 0x000000a0c7007844 */ /* 0x000fe40000000200 */
[----:B------:R-:W-:Y:S08]  /*d6b0*/  MUFU.EX2 R179, R179 ;  /* 0x000000b300b37308 */ /* 0x000ff00000000800 */
[----:B------:R-:W0:Y:S01]  /*d6c0*/  MUFU.EX2 R180, R180 ;  /* 0x000000b400b47308 */ /* 0x000e220000000800 */
[----:B-1----:R-:W-:Y:S01]  /*d6d0*/  F2FP.BF16.F32.PACK_AB R157, R178, R177 ;  /* 0x000000b1b29d723e */ /* 0x002fe200000010ff */
[----:B------:R-:W-:-:S04]  /*d6e0*/  FADD.FTZ R177, R177, R176 ;  /* 0x000000b0b1b17221 */ /* 0x000fc80000010000 */
[----:B------:R-:W-:Y:S02]  /*d6f0*/  FADD.FTZ R178, R178, R177 ;  /* 0x000000b1b2b27221 */ /* 0x000fe40000010000 */
[----:B------:R-:W1:Y:S08]  /*d700*/  MUFU.EX2 R175, R175 ;  /* 0x000000af00af7308 */ /* 0x000e700000000800 */
[----:B------:R-:W-:Y:S01]  /*d710*/  MUFU.EX2 R181, R181 ;  /* 0x000000b500b57308 */ /* 0x000fe20000000800 */
[----:B0-----:R-:W-:Y:S01]  /*d720*/  F2FP.BF16.F32.PACK_AB R159, R180, R179 ;  /* 0x000000b3b49f723e */ /* 0x001fe200000010ff */
[----:B------:R-:W-:-:S04]  /*d730*/  FADD.FTZ R179, R179, R178 ;  /* 0x000000b2b3b37221 */ /* 0x000fc80000010000 */
[----:B------:R-:W-:Y:S01]  /*d740*/  STSM.16.M88.4 [R211], R156 ;  /* 0x0000009cd3007844 */ /* 0x000fe20000000200 */
[----:B------:R-:W-:Y:S01]  /*d750*/  FADD.FTZ R180, R180, R179 ;  /* 0x000000b3b4b47221 */ /* 0x000fe20000010000 */
[----:B------:R-:W0:Y:S01]  /*d760*/  MUFU.EX2 R182, R182 ;  /* 0x000000b600b67308 */ /* 0x000e220000000800 */
[----:B-1----:R-:W-:-:S07]  /*d770*/  F2FP.BF16.F32.PACK_AB R154, R175, R174 ;  /* 0x000000aeaf9a723e */ /* 0x002fce00000010ff */
[----:B------:R-:W-:Y:S08]  /*d780*/  MUFU.EX2 R183, R183 ;  /* 0x000000b700b77308 */ /* 0x000ff00000000800 */
[----:B------:R-:W1:Y:S01]  /*d790*/  MUFU.EX2 R8, R8 ;  /* 0x0000000800087308 */ /* 0x000e620000000800 */
[----:B0-----:R-:W-:Y:S01]  /*d7a0*/  F2FP.BF16.F32.PACK_AB R153, R182, R181 ;  /* 0x000000b5b699723e */ /* 0x001fe200000010ff */
[----:B------:R-:W-:-:S04]  /*d7b0*/  FADD.FTZ R181, R181, R180 ;  /* 0x000000b4b5b57221 */ /* 0x000fc80000010000 */
[----:B------:R-:W-:Y:S01]  /*d7c0*/  FADD.FTZ R182, R182, R181 ;  /* 0x000000b5b6b67221 */ /* 0x000fe20000010000 */
[----:B-1----:R-:W-:-:S03]  /*d7d0*/  F2FP.BF16.F32.PACK_AB R155, R8, R183 ;  /* 0x000000b7089b723e */ /* 0x002fc600000010ff */
[----:B------:R-:W-:Y:S02]  /*d7e0*/  FADD.FTZ R183, R183, R182 ;  /* 0x000000b6b7b77221 */ /* 0x000fe40000010000 */
[----:B------:R0:W-:Y:S01]  /*d7f0*/  STSM.16.M88.4 [R210], R152 ;  /* 0x00000098d2007844 */ /* 0x0001e20000000200 */
[----:B------:R-:W-:Y:S01]  /*d800*/  WARPGROUP.ARRIVE ;  /* 0x00000000000079c5 */ /* 0x000fe20000000000 */
[----:B------:R-:W-:-:S05]  /*d810*/  FADD.FTZ R8, R8, R183 ;  /* 0x000000b708087221 */ /* 0x000fca0000010000 */
[----:B------:R-:W-:Y:S03]  /*d820*/  HGMMA.64x256x16.F32.BF16 R24, R164, gdesc[UR4].tnspB, RZ, !UPT, gsb0 ;  /* 0x43e00004a4187df0 */ /* 0x000fe6000c0018ff */
[----:B------:R-:W-:Y:S02]  /*d830*/  WARPGROUP.DEPBAR.LE gsb0, 0x0 ;  /* 0x00008000000079c5 */ /* 0x000fe40000010000 */
[----:B------:R-:W-:-:S15]  /*d840*/  WARPGROUP.ARRIVE ;  /* 0x00000000000079c5 */ /* 0x000fde0000000000 */
[----:B------:R-:W-:-:S08]  /*d850*/  NOP ;  /* 0x0000000000007918 */ /* 0x000fd00000000000 */
[----:B------:R-:W-:Y:S03]  /*d860*/  HGMMA.64x256x16.F32.BF16 R24, R160, gdesc[UR8].tnspB, R24, gsb0 ;  /* 0x43e00008a0187df0 */ /* 0x000fe60008001818 */
        /* <DEDUP_REMOVED lines=9> */
[----:B0-----:R-:W0:Y:S01]  /*d900*/  @P2 LDC R152, c[0x0][0x44c] ;  /* 0x00011300ff982b82 */ /* 0x001e220000000800 */
[----:B------:R1:W-:Y:S06]  /*d910*/  MEMBAR.ALL.CTA ;  /* 0x0000000000007992 */ /* 0x0003ec0000008000 */
[----:B-1----:R-:W1:Y:S01]  /*d920*/  FENCE.VIEW.ASYNC.S ;  /* 0x00000000000073c6 */ /* 0x002e620000000000 */
[----:B------:R-:W2:Y:S01]  /*d930*/  @P2 LDC R154, c[0x0][0x450] ;  /* 0x00011400ff9a2b82 */ /* 0x000ea20000000800 */
[----:B0-----:R-:W-:-:S04]  /*d940*/  @P2 IMAD.HI.U32 R15, R195, R152, RZ ;  /* 0x00000098c30f2227 */ /* 0x001fc800078e00ff */
[----:B------:R-:W-:Y:S01]  /*d950*/  IMAD.MOV.U32 R152, RZ, RZ, R195 ;  /* 0x000000ffff987224 */ /* 0x000fe200078e00c3 */
[----:B--2---:R-:W-:Y:S01]  /*d960*/  @P2 SHF.R.U32.HI R152, RZ, R154, R15 ;  /* 0x0000009aff982219 */ /* 0x004fe2000001160f */
[----:B------:R-:W-:-:S04]  /*d970*/  VIADD R15, R168, 0xfffffffe ;  /* 0xfffffffea80f7836 */ /* 0x000fc80000000000 */
[----:B------:R-:W-:-:S04]  /*d980*/  IMAD.IADD R169, R169, 0x1, R152 ;  /* 0x00000001a9a97824 */ /* 0x000fc800078e0298 */
[----:B------:R-:W-:Y:S01]  /*d990*/  VIADD R152, R169, UR4 ;  /* 0x00000004a9987c36 */ /* 0x000fe20008000000 */
[----:B-1----:R-:W-:Y:S01]  /*d9a0*/  NOP ;  /* 0x0000000000007918 */ /* 0x002fe20000000000 */
[----:B------:R-:W-:Y:S06]  /*d9b0*/  BAR.ARV 0xe, 0x100 ;  /* 0x0384000000007b1d */ /* 0x000fec0000002000 */
[----:B------:R0:W-:Y:S02]  /*d9c0*/  @!P1 SYNCS.ARRIVE.TRANS64.RED.A1T0 RZ, [R0+URZ], RZ ;  /* 0x000000ff00ff99a7 */ /* 0x0001e4000810043f */
[----:B0-----:R-:W-:-:S04]  /*d9d0*/  FADD.FTZ R0, R174, R173 ;  /* 0x000000adae007221 */ /* 0x001fc80000010000 */
[----:B------:R-:W-:Y:S01]  /*d9e0*/  FADD.FTZ R0, R175, R0 ;  /* 0x00000000af007221 */ /* 0x000fe20000010000 */
        /* <DEDUP_REMOVED lines=13> */
.L_x_3601:
[----:B------:R-:W-:-:S06]  /*dac0*/  UISETP.NE.AND UP0, UPT, UR5, 0x1, UPT ;  /* 0x000000010500788c */ /* 0x000fcc000bf05270 */
[----:B------:R-:W-:-:S05]  /*dad0*/  PLOP3.LUT P3, PT, PT, PT, UP0, 0x80, 0x0 ;  /* 0x000000000000781c */ /* 0x000fca0003f6f008 */
[----:B------:R-:W-:-:S08]  /*dae0*/  @UP0 ULDC.64 UR6, c[0x0][0xae0] ;  /* 0x0002b80000060ab9 */ /* 0x000fd00000000a00 */
[----:B------:R-:W-:-:S05]  /*daf0*/  @P3 IMAD.HI.U32 R154, R153, UR6, RZ ;  /* 0x00000006999a3c27 */ /* 0x000fca000f8e00ff */
[----:B------:R-:W-:-:S07]  /*db00*/  @P3 SHF.R.U32.HI R153, RZ, UR7, R154 ;  /* 0x00000007ff993c19 */ /* 0x000fce000801169a */
.L_x_3602:
[----:B------:R-:W-:Y:S05]  /*db10*/  BSYNC B0 ;  /* 0x0000000000007941 */ /* 0x000fea0003800000 */
.L_x_3600:
[----:B------:R-:W-:-:S04]  /*db20*/  IMAD.U32 R154, RZ, RZ, UR5 ;  /* 0x00000005ff9a7e24 */ /* 0x000fc8000f8e00ff */
[----:B------:R-:W-:-:S05]  /*db30*/  IMAD R153, R153, R154, UR5 ;  /* 0x0000000599997e24 */ /* 0x000fca000f8e029a */
[----:B------:R-:W-:-:S07]  /*db40*/  VIMNMX R152, R152, R153, PT ;  /* 0x0000009998987248 */ /* 0x000fce0003fe0100 */
.L_x_3599:
        /* <DEDUP_REMOVED lines=8> */
[----:B------:R-:W-:Y:S01]  /*dbd0*/  SHF.R.S32.HI R208, RZ, 0x6, R153 ;  /* 0x00000006ffd07819 */ /* 0x000fe20000011499 */
[----:B------:R-:W-:Y:S01]  /*dbe0*/  ULDC UR40, c[0x0][0xa80] ;  /* 0x0002a00000287ab9 */ /* 0x000fe20000000800 */
[----:B------:R-:W-:Y:S01]  /*dbf0*/  ULDC UR46, c[0x0][0xad8] ;  /* 0x0002b600002e7ab9 */ /* 0x000fe20000000800 */
[----:B------:R-:W-:Y:S01]  /*dc00*/  ULDC UR44, c[0x0][0xad8] ;  /* 0x0002b600002c7ab9 */ /* 0x000fe20000000800 */
[----:B------:R-:W-:Y:S01]  /*dc10*/  VIMNMX R208, R215, R208, !PT ;  /* 0x000000d0d7d07248 */ /* 0x000fe20007fe0100 */
[----:B------:R-:W-:Y:S03]  /*dc20*/  BSSY B1, `(.L_x_3603) ;  /* 0x00003d8000017945 */ /* 0x000fe60003800000 */
[----:B------:R-:W-:-:S13]  /*dc30*/  ISETP.GE.AND P3, PT, R15, R208, PT ;  /* 0x000000d00f00720c */ /* 0x000fda0003f66270 */
[----:B------:R-:W-:Y:S05]  /*dc40*/  @!P3 BRA `(.L_x_3604) ;  /* 0x0000003c0054b947 */ /* 0x000fea0003800000 */
[----:B------:R-:W-:Y:S01]  /*dc50*/  BSSY B0, `(.L_x_3605) ;  /* 0x00003d0000007945 */ /* 0x000fe20003800000 */
.L_x_3624:
[----:B------:R-:W-:-:S05]  /*dc60*/  VIADD R200, R19, 0x1 ;  /* 0x0000000113c87836 */ /* 0x000fca0000000000 */
[----:B------:R-:W-:-:S04]  /*dc70*/  ISETP.NE.AND P3, PT, R200, 0x2, PT ;  /* 0x00000002c800780c */ /* 0x000fc80003f65270 */
[----:B------:R-:W-:Y:S02]  /*dc80*/  SEL R21, RZ, 0x1, P3 ;  /* 0x00000001ff157807 */ /* 0x000fe40001800000 */
[----:B------:R-:W-:Y:S02]  /*dc90*/  SEL R200, R200, RZ, P3 ;  /* 0x000000ffc8c87207 */ /* 0x000fe40001800000 */
[----:B------:R-:W-:Y:S01]  /*dca0*/  LOP3.LUT R22, R22, R21, RZ, 0x3c, !PT ;  /* 0x0000001516167212 */ /* 0x000fe200078e3cff */
[----:B--2---:R-:W-:Y:S06]  /*dcb0*/  @!P0 BRA `(.L_x_3606) ;  /* 0x0000000000048947 */ /* 0x004fec0003800000 */
[----:B------:R-:W-:Y:S01]  /*dcc0*/  BPT.TRAP 0x1 ;  /* 0x000000040000795c */ /* 0x000fe20000300000 */
.L_x_3606:
[----:B------:R-:W-:Y:S01]  /*dcd0*/  IMAD R201, R200, 0x8, R18 ;  /* 0x00000008c8c97824 */ /* 0x000fe200078e0212 */
[----:B------:R-:W-:-:S04]  /*dce0*/  SHF.L.U32 R14, R22, 0x1f, RZ ;  /* 0x0000001f160e7819 */ /* 0x000fc800000006ff */
[----:B------:R0:W1:Y:S01]  /*dcf0*/  SYNCS.PHASECHK.TRANS64.TRYWAIT P3, [R201+URZ+0x38830], R14 ;  /* 0x0388300ec90075a7 */ /* 0x000062000806017f */
[----:B------:R-:W-:Y:S05]  /*dd00*/  @!P0 BRA `(.L_x_3607) ;  /* 0x0000000000048947 */ /* 0x000fea0003800000 */
[----:B------:R-:W-:Y:S01]  /*dd10*/  BPT.TRAP 0x1 ;  /* 0x000000040000795c */ /* 0x000fe20000300000 */
.L_x_3607:
[----:B------:R-:W-:Y:S01]  /*dd20*/  BSSY B2, `(.L_x_3608) ;  /* 0x0000006000027945 */ /* 0x000fe20003800000 */
[----:B------:R-:W-:Y:S02]  /*dd30*/  IMAD R156, R200, 0x200, R191 ;  /* 0x00000200c89c7824 */ /* 0x000fe400078e02bf */
[----:B------:R-:W-:Y:S01]  /*dd40*/  IMAD.MOV.U32 R157, RZ, RZ, 0x40000040 ;  /* 0x40000040ff9d7424 */ /* 0x000fe200078e00ff */
[----:B-1----:R-:W-:Y:S06]  /*dd50*/  @P3 BRA `(.L_x_3609) ;  /* 0x0000000000083947 */ /* 0x002fec0003800000 */
[----:B------:R-:W1:Y:S02]  /*dd60*/  SYNCS.PHASECHK.TRANS64.TRYWAIT P3, [R201+URZ+0x38830], R14 ;  /* 0x0388300ec90075a7 */ /* 0x000e64000806017f */
[----:B-1----:R-:W-:Y:S05]  /*dd70*/  @!P3 BRA `(.L_x_3610) ;  /* 0x000001940098b947 */ /* 0x002fea0003800000 */
.L_x_3609:
[----:B------:R-:W-:Y:S05]  /*dd80*/  BSYNC B2 ;  /* 0x0000000000027941 */ /* 0x000fea0003800000 */
.L_x_3608:
        /* <DEDUP_REMOVED lines=36> */
.L_x_3611:
[----:B------:R2:W3:Y:S01]  /*dfd0*/  SYNCS.PHASECHK.TRANS64.TRYWAIT P3, [R201+URZ+0x38850], R14 ;  /* 0x0388500ec90075a7 */ /* 0x0004e2000806017f */
[----:B------:R-:W-:Y:S05]  /*dfe0*/  @!P0 BRA `(.L_x_3612) ;  /* 0x0000000000048947 */ /* 0x000fea0003800000 */
[----:B------:R-:W-:Y:S01]  /*dff0*/  BPT.TRAP 0x1 ;  /* 0x000000040000795c */ /* 0x000fe20000300000 */
.L_x_3612:
[----:B------:R-:W-:Y:S04]  /*e000*/  BSSY B2, `(.L_x_3613) ;  /* 0x0000004000027945 */ /* 0x000fe80003800000 */
[----:B---3--:R-:W-:Y:S05]  /*e010*/  @P3 BRA `(.L_x_3614) ;  /* 0x0000000000083947 */ /* 0x008fea0003800000 */
[----:B------:R-:W3:Y:S02]  /*e020*/  SYNCS.PHASECHK.TRANS64.TRYWAIT P3, [R201+URZ+0x38850], R14 ;  /* 0x0388500ec90075a7 */ /* 0x000ee4000806017f */
[----:B---3--:R-:W-:Y:S05]  /*e030*/  @!P3 BRA `(.L_x_3615) ;  /* 0x0000019000fcb947 */ /* 0x008fea0003800000 */
.L_x_3614:
[----:B------:R-:W-:Y:S05]  /*e040*/  BSYNC B2 ;  /* 0x0000000000027941 */ /* 0x000fea0003800000 */
.L_x_3613:
[----:B------:R-:W-:Y:S01]  /*e050*/  IMAD R202, R200, 0x1000, R192 ;  /* 0x00001000c8ca7824 */ /* 0x000fe200078e02c0 */
[----:B------:R-:W-:Y:S01]  /*e060*/  R2UR UR4, R2 ;  /* 0x00000000020472ca */ /* 0x000fe200000e0000 */
[----:B------:R-:W-:Y:S01]  /*e070*/  IMAD.MOV.U32 R203, RZ, RZ, 0x40000040 ;  /* 0x40000040ffcb7424 */ /* 0x000fe200078e00ff */
[----:B------:R-:W-:Y:S01]  /*e080*/  R2UR UR5, R3 ;  /* 0x00000000030572ca */ /* 0x000fe200000e0000 */
[----:B------:R-:W-:Y:S01]  /*e090*/  WARPGROUP.ARRIVE ;  /* 0x00000000000079c5 */ /* 0x000fe20000000000 */
[----:B------:R-:W-:Y:S01]  /*e0a0*/  R2UR UR6, R202 ;  /* 0x00000000ca0672ca */ /* 0x000fe200000e0000 */
[----:B------:R-:W-:Y:S01]  /*e0b0*/  VIADD R204, R2, 0x2 ;  /* 0x0000000202cc7836 */ /* 0x000fe20000000000 */
[----:B------:R-:W-:Y:S01]  /*e0c0*/  R2UR UR7, R203 ;  /* 0x00000000cb0772ca */ /* 0x000fe200000e0000 */
[----:B------:R-:W-:Y:S02]  /*e0d0*/  IMAD.MOV.U32 R205, RZ, RZ, 0x40000040 ;  /* 0x40000040ffcd7424 */ /* 0x000fe400078e00ff */
[----:B------:R-:W4:Y:S01]  /*e0e0*/  S2R R21, SR_TID.X ;  /* 0x0000000000157919 */ /* 0x000f220000002100 */
[----:B------:R-:W-:Y:S01]  /*e0f0*/  VIADD R206, R202, 0x800 ;  /* 0x00000800cace7836 */ /* 0x000fe20000000000 */
[----:B------:R-:W-:Y:S01]  /*e100*/  UISETP.NE.AND UP0, UPT, UR48, URZ, UPT ;  /* 0x0000003f3000728c */ /* 0x000fe2000bf05270 */
[----:B------:R-:W-:-:S07]  /*e110*/  VIADD R207, R2, 0x800 ;  /* 0x0000080002cf7836 */ /* 0x000fce0000000000 */
        /* <DEDUP_REMOVED lines=9> */
[----:B----4-:R-:W-:-:S05]  /*e1b0*/  SHF.R.U32.HI R21, RZ, 0x7, R21 ;  /* 0x00000007ff157819 */ /* 0x010fca0000011615 */
[----:B0123--:R0:W1:Y:S02]  /*e1c0*/  SHFL.IDX PT, R14, R21, RZ, 0x1f ;  /* 0x00001fff150e7589 */ /* 0x00f06400000e0000 */
[----:B0-----:R-:W-:Y:S01]  /*e1d0*/  IMAD.MOV.U32 R21, RZ, RZ, 0x4 ;  /* 0x00000004ff157424 */ /* 0x001fe200078e00ff */
        /* <DEDUP_REMOVED lines=189> */
[----:B------:R-:W-:Y:S02]  /*edb0*/  IMAD.MOV.U32 R205, RZ, RZ, 0x40000040 ;  /* 0x40000040ffcd7424 */ /* 0x000fe400078e00ff */
[----:B------:R-:W-:Y:S01]  /*edc0*/  IMAD.MOV.U32 R206, RZ, RZ, 0x28 ;  /* 0x00000028ffce7424 */ /* 0x000fe200078e00ff */
        /* <DEDUP_REMOVED lines=17> */
[----:B------:R-:W-:Y:S02]  /*eee0*/  VIADD R207, R202, 0xa00 ;  /* 0x00000a00cacf7836 */ /* 0x000fe40000000000 */
[----:B------:R-:W-:Y:S01]  /*eef0*/  IMAD.IADD R204, R206, 0x1, R14 ;  /* 0x00000001cecc7824 */ /* 0x000fe200078e020e */
[----:B------:R-:W-:-:S02]  /*ef00*/  WARPGROUP.DEPBAR.LE gsb0, 0x0 ;  /* 0x00008000000079c5 */ /* 0x000fc40000010000 */
[----:B------:R-:W-:-:S07]  /*ef10*/  WARPGROUP.ARRIVE ;  /* 0x00000000000079c5 */ /* 0x000fce0000000000 */
        /* <DEDUP_REMOVED lines=108> */
[----:B------:R-:W-:Y:S02]  /*f5e0*/  IMAD.MOV.U32 R205, RZ, RZ, 0x40000040 ;  /* 0x40000040ffcd7424 */ /* 0x000fe400078e00ff */
[----:B------:R-:W-:Y:S01]  /*f5f0*/  IMAD.IADD R14, R214, 0x1, R195 ;  /* 0x00000001d60e7824 */ /* 0x000fe200078e02c3 */
[----:B------:R-:W-:Y:S01]  /*f600*/  R2UR UR4, R204 ;  /* 0x00000000cc0472ca */ /* 0x000fe200000e0000 */
[----:B------:R-:W-:Y:S01]  /*f610*/  IMAD.IADD R204, R207, 0x1, R203 ;  /* 0x00000001cfcc7824 */ /* 0x000fe200078e02cb */
[----:B------:R-:W-:Y:S01]  /*f620*/  R2UR UR5, R205 ;  /* 0x00000000cd0572ca */ /* 0x000fe200000e0000 */
[----:B------:R-:W-:Y:S01]  /*f630*/  IMAD.MOV.U32 R205, RZ, RZ, 0x40000040 ;  /* 0x40000040ffcd7424 */ /* 0x000fe200078e00ff */
[----:B------:R-:W-:-:S02]  /*f640*/  WARPGROUP.DEPBAR.LE gsb0, 0x0 ;  /* 0x00008000000079c5 */ /* 0x000fc40000010000 */
[----:B------:R-:W-:-:S09]  /*f650*/  WARPGROUP.ARRIVE ;  /* 0x00000000000079c5 */ /* 0x000fd20000000000 */
[----:B------:R-:W-:Y:S01]  /*f660*/  HGMMA.64x64x16.F32.BF16 R152, gdesc[UR4], R152, gsb0 ;  /* 0x00e00000049879f0 */ /* 0x000fe20008001898 */
[----:B------:R-:W-:Y:S01]  /*f670*/  R2UR UR4, R204 ;  /* 0x00000000cc0472ca */ /* 0x000fe200000e0000 */
[--C-:B------:R-:W-:Y:S01]  /*f680*/  IMAD.IADD R204, R203, 0x1, R206.reuse ;  /* 0x00000001cbcc7824 */ /* 0x100fe200078e02ce */
[----:B------:R-:W-:Y:S01]  /*f690*/  R2UR UR5, R205 ;  /* 0x00000000cd0572ca */ /* 0x000fe200000e0000 */
[----:B------:R-:W-:Y:S01]  /*f6a0*/  IMAD.MOV.U32 R205, RZ, RZ, 0x40000040 ;  /* 0x40000040ffcd7424 */ /* 0x000fe200078e00ff */
[----:B------:R-:W0:Y:S01]  /*f6b0*/  @P2 LDC R203, c[0x0][0x44c] ;  /* 0x00011300ffcb2b82 */ /* 0x000e220000000800 */
[----:B------:R-:W-:Y:S01]  /*f6c0*/  IMAD.IADD R206, R21, 0x1, R206 ;  /* 0x0000000115ce7824 */ /* 0x000fe200078e02ce */
[----:B------:R-:W-:Y:S01]  /*f6d0*/  R2UR UR6, R204 ;  /* 0x00000000cc0672ca */ /* 0x000fe200000e0000 */
[----:B------:R-:W-:Y:S01]  /*f6e0*/  IMAD.IADD R204, R207, 0x1, R21 ;  /* 0x00000001cfcc7824 */ /* 0x000fe200078e0215 */
[----:B------:R-:W-:Y:S01]  /*f6f0*/  R2UR UR7, R205 ;  /* 0x00000000cd0772ca */ /* 0x000fe200000e0000 */
[----:B------:R-:W-:-:S02]  /*f700*/  IMAD.MOV.U32 R205, RZ, RZ, 0x40000040 ;  /* 0x40000040ffcd7424 */ /* 0x000fc400078e00ff */
[----:B------:R-:W-:Y:S01]  /*f710*/  IMAD.MOV.U32 R207, RZ, RZ, 0x40000040 ;  /* 0x40000040ffcf7424 */ /* 0x000fe200078e00ff */
[----:B------:R-:W1:Y:S01]  /*f720*/  @P2 LDC R21, c[0x0][0x450] ;  /* 0x00011400ff152b82 */ /* 0x000e620000000800 */
[----:B0-----:R-:W-:-:S05]  /*f730*/  @P2 IMAD.HI.U32 R203, R14, R203, RZ ;  /* 0x000000cb0ecb2227 */ /* 0x001fca00078e00ff */
[----:B-1----:R-:W-:Y:S01]  /*f740*/  @P2 SHF.R.U32.HI R14, RZ, R21, R203 ;  /* 0x00000015ff0e2219 */ /* 0x002fe200000116cb */
[----:B------:R-:W-:Y:S02]  /*f750*/  IMAD.MOV.U32 R203, RZ, RZ, 0x40 ;  /* 0x00000040ffcb7424 */ /* 0x000fe400078e00ff */
[----:B------:R-:W-:Y:S02]  /*f760*/  IMAD.MOV.U32 R21, RZ, RZ, 0x1000 ;  /* 0x00001000ff157424 */ /* 0x000fe400078e00ff */
[----:B------:R-:W0:Y:S01]  /*f770*/  SHFL.IDX PT, R230, R14, RZ, 0x1c1f ;  /* 0x001c1fff0ee67589 */ /* 0x000e2200000e0000 */
[----:B------:R-:W-:Y:S02]  /*f780*/  SEL R203, R203, 0x3e, P3 ;  /* 0x0000003ecbcb7807 */ /* 0x000fe40001800000 */
[----:B------:R-:W-:Y:S02]  /*f790*/  SEL R21, R21, 0xf80, P3 ;  /* 0x00000f8015157807 */ /* 0x000fe40001800000 */
[----:B------:R-:W-:-:S02]  /*f7a0*/  LOP3.LUT R203, R203, 0x6, RZ, 0xc0, !PT ;  /* 0x00000006cbcb7812 */ /* 0x000fc400078ec0ff */
[----:B------:R-:W-:Y:S02]  /*f7b0*/  LOP3.LUT R21, R21, 0x1e00, RZ, 0xc0, !PT ;  /* 0x00001e0015157812 */ /* 0x000fe400078ec0ff */
[----:B------:R-:W-:Y:S02]  /*f7c0*/  PLOP3.LUT P3, PT, PT, PT, UP0, 0x40, 0x0 ;  /* 0x000000000000781c */ /* 0x000fe40003f6e808 */
[----:B------:R-:W-:Y:S01]  /*f7d0*/  IADD3 R202, R203, R21, R202 ;  /* 0x00000015cbca7210 */ /* 0x000fe20007ffe0ca */
[----:B------:R-:W-:Y:S02]  /*f7e0*/  WARPGROUP.DEPBAR.LE gsb0, 0x0 ;  /* 0x00008000000079c5 */ /* 0x000fe40000010000 */
[----:B------:R-:W-:-:S06]  /*f7f0*/  WARPGROUP.ARRIVE ;  /* 0x00000000000079c5 */ /* 0x000fcc0000000000 */
[----:B------:R-:W-:Y:S01]  /*f800*/  HGMMA.64x64x16.F32.BF16 R152, gdesc[UR4], R152, gsb0 ;  /* 0x00e00000049879f0 */ /* 0x000fe20008001898 */
[----:B------:R-:W-:Y:S02]  /*f810*/  R2UR UR4, R204 ;  /* 0x00000000cc0472ca */ /* 0x000fe400000e0000 */
[----:B------:R-:W-:Y:S01]  /*f820*/  R2UR UR5, R205 ;  /* 0x00000000cd0572ca */ /* 0x000fe200000e0000 */
[----:B------:R-:W-:Y:S01]  /*f830*/  IMAD.MOV.U32 R205, RZ, RZ, 0x40000040 ;  /* 0x40000040ffcd7424 */ /* 0x000fe200078e00ff */
[----:B------:R-:W-:Y:S02]  /*f840*/  R2UR UR6, R206 ;  /* 0x00000000ce0672ca */ /* 0x000fe400000e0000 */
[----:B------:R-:W-:Y:S02]  /*f850*/  R2UR UR7, R207 ;  /* 0x00000000cf0772ca */ /* 0x000fe400000e0000 */
[----:B------:R-:W-:Y:S01]  /*f860*/  IADD3 R204, R203, R21, R2 ;  /* 0x00000015cbcc7210 */ /* 0x000fe20007ffe002 */
[----:B------:R-:W-:-:S02]  /*f870*/  IMAD.MOV.U32 R203, RZ, RZ, 0x40000040 ;  /* 0x40000040ffcb7424 */ /* 0x000fc400078e00ff */
[----:B------:R-:W-:-:S05]  /*f880*/  @!P1 VIADD R21, R201, 0x38840 ;  /* 0x00038840c9159836 */ /* 0x000fca0000000000 */
[----:B------:R-:W-:Y:S01]  /*f890*/  @!P1 PRMT R21, RZ, 0x654, R21 ;  /* 0x00000654ff159816 */ /* 0x000fe20000000015 */
[----:B------:R-:W-:Y:S02]  /*f8a0*/  WARPGROUP.DEPBAR.LE gsb0, 0x0 ;  /* 0x00008000000079c5 */ /* 0x000fe40000010000 */
[----:B------:R-:W-:-:S06]  /*f8b0*/  WARPGROUP.ARRIVE ;  /* 0x00000000000079c5 */ /* 0x000fcc0000000000 */
[----:B------:R-:W-:Y:S01]  /*f8c0*/  HGMMA.64x64x16.F32.BF16 R152, gdesc[UR4], R152, gsb0 ;  /* 0x00e00000049879f0 */ /* 0x000fe20008001898 */
[----:B------:R-:W-:Y:S01]  /*f8d0*/  R2UR UR4, R204 ;  /* 0x00000000cc0472ca */ /* 0x000fe200000e0000 */
[----:B------:R-:W-:Y:S01]  /*f8e0*/  IMAD.SHL.U32 R204, R15, 0x40, RZ ;  /* 0x000000400fcc7824 */ /* 0x000fe200078e00ff */
[----:B------:R-:W-:Y:S02]  /*f8f0*/  R2UR UR5, R205 ;  /* 0x00000000cd0572ca */ /* 0x000fe400000e0000 */
[----:B------:R-:W-:Y:S02]  /*f900*/  R2UR UR6, R202 ;  /* 0x00000000ca0672ca */ /* 0x000fe400000e0000 */
[----:B------:R-:W-:Y:S02]  /*f910*/  R2UR UR7, R203 ;  /* 0x00000000cb0772ca */ /* 0x000fe400000e0000 */
[----:B------:R-:W-:-:S04]  /*f920*/  IADD3 R207, -R185, 0x1, -R204 ;  /* 0x00000001b9cf7810 */ /* 0x000fc80007ffe9cc */
[----:B------:R-:W-:Y:S01]  /*f930*/  IADD3 R207, -R23, R207, R184 ;  /* 0x000000cf17cf7210 */ /* 0x000fe20007ffe1b8 */
[----:B------:R-:W-:Y:S02]  /*f940*/  WARPGROUP.DEPBAR.LE gsb0, 0x0 ;  /* 0x00008000000079c5 */ /* 0x000fe40000010000 */
[----:B------:R-:W-:-:S06]  /*f950*/  WARPGROUP.ARRIVE ;  /* 0x00000000000079c5 */ /* 0x000fcc0000000000 */
[----:B------:R-:W-:Y:S03]  /*f960*/  HGMMA.64x64x16.F32.BF16 R152, gdesc[UR4], R152, gsb0 ;  /* 0x00e00000049879f0 */ /* 0x000fe60008001898 */
[----:B------:R-:W-:Y:S02]  /*f970*/  WARPGROUP.DEPBAR.LE gsb0, 0x0 ;  /* 0x00008000000079c5 */ /* 0x000fe40000010000 */
[----:B------:R1:W-:Y:S02]  /*f980*/  @!P1 SYNCS.ARRIVE.TRANS64.RED.A1T0 RZ, [R21+URZ], RZ ;  /* 0x000000ff15ff99a7 */ /* 0x0003e4000810043f */
[----:B-1----:R-:W-:-:S05]  /*f990*/  IMAD.U32 R21, RZ, RZ, UR43 ;  /* 0x0000002bff157e24 */ /* 0x002fca000f8e00ff */
[----:B------:R-:W-:-:S05]  /*f9a0*/  LOP3.LUT R209, RZ, R21, RZ, 0x33, !PT ;  /* 0x00000015ffd17212 */ /* 0x000fca00078e33ff */
[----:B------:R-:W-:Y:S02]  /*f9b0*/  IMAD.IADD R209, R209, 0x1, R207 ;  /* 0x00000001d1d17824 */ /* 0x000fe400078e02cf */
[----:B------:R-:W-:Y:S02]  /*f9c0*/  VIADD R207, R207, UR46 ;  /* 0x0000002ecfcf7c36 */ /* 0x000fe40008000000 */
        /* <DEDUP_REMOVED lines=15> */
.L_x_3618:
[----:B------:R-:W-:-:S05]  /*fac0*/  IMAD.U32 R233, RZ, RZ, UR42 ;  /* 0x0000002affe97e24 */ /* 0x000fca000f8e00ff */
[----:B------:R-:W-:-:S13]  /*fad0*/  ISETP.NE.AND P3, PT, R233, 0x1, PT ;  /* 0x00000001e900780c */ /* 0x000fda0003f65270 */
[----:B------:R-:W0:Y:S02]  /*fae0*/  @P3 LDC.64 R202, c[0x0][0xae0] ;  /* 0x0002b800ffca3b82 */ /* 0x000e240000000a00 */
[----:B0-----:R-:W-:-:S05]  /*faf0*/  @P3 IMAD.HI.U32 R202, R230, R202, RZ ;  /* 0x000000cae6ca3227 */ /* 0x001fca00078e00ff */
[----:B------:R-:W-:-:S07]  /*fb00*/  @P3 SHF.R.U32.HI R230, RZ, R203, R202 ;  /* 0x000000cbffe63219 */ /* 0x000fce00000116ca */
.L_x_3619:
[----:B------:R-:W-:Y:S05]  /*fb10*/  BSYNC B2 ;  /* 0x0000000000027941 */ /* 0x000fea0003800000 */
.L_x_3617:
[----:B------:R-:W-:-:S04]  /*fb20*/  IMAD R230, R230, R233, -R204 ;  /* 0x000000e9e6e67224 */ /* 0x000fc800078e0acc */
[----:B------:R-:W-:-:S05]  /*fb30*/  IMAD.IADD R230, R230, 0x1, -R185 ;  /* 0x00000001e6e67824 */ /* 0x000fca00078e0ab9 */
[----:B------:R-:W-:Y:S02]  /*fb40*/  VIMNMX R205, R205, R230, !PT ;  /* 0x000000e6cdcd7248 */ /* 0x000fe40007fe0100 */
[----:B------:R-:W-:-:S07]  /*fb50*/  VIADDMNMX R206, R230, R233, R206, PT ;  /* 0x000000e9e6ce7246 */ /* 0x000fce00038001ce */
.L_x_3616:
[----:B------:R-:W-:Y:S01]  /*fb60*/  ISETP.GT.AND P3, PT, R15, -0x1, PT ;  /* 0xffffffff0f00780c */ /* 0x000fe20003f64270 */
[----:B------:R-:W0:Y:S01]  /*fb70*/  SHFL.IDX PT, R14, R14, 0x1, 0x1c1f ;  /* 0x003c1f000e0e7f89 */ /* 0x000e2200000e0000 */
[----:B------:R-:W-:Y:S02]  /*fb80*/  UISETP.NE.AND UP0, UPT, UR48, URZ, UPT ;  /* 0x0000003f3000728c */ /* 0x000fe4000bf05270 */
[C---:B------:R-:W-:Y:S02]  /*fb90*/  ISETP.GT.AND P4, PT, R205.reuse, RZ, P3 ;  /* 0x000000ffcd00720c */ /* 0x040fe40001f84270 */
[C---:B------:R-:W-:Y:S02]  /*fba0*/  ISETP.GT.AND P6, PT, R205.reuse, 0x8, P3 ;  /* 0x00000008cd00780c */ /* 0x040fe40001fc4270 */
[----:B------:R-:W-:Y:S02]  /*fbb0*/  ISETP.LT.OR P5, PT, R206, 0x1, P4 ;  /* 0x00000001ce00780c */ /* 0x000fe400027a1670 */
[----:B------:R-:W-:-:S02]  /*fbc0*/  ISETP.GT.AND P4, PT, R205, 0x1, P3 ;  /* 0x00000001cd00780c */ /* 0x000fc40001f84270 */
[----:B------:R-:W-:Y:S02]  /*fbd0*/  FSEL R202, R152, -INF , !P5 ;  /* 0xff80000098ca7808 */ /* 0x000fe40006800000 */
[C---:B------:R-:W-:Y:S02]  /*fbe0*/  ISETP.LT.OR P4, PT, R206.reuse, 0x2, P4 ;  /* 0x00000002ce00780c */ /* 0x040fe40002781670 */
[----:B------:R-:W-:Y:S02]  /*fbf0*/  ISETP.GT.AND P5, PT, R205, 0x9, P3 ;  /* 0x00000009cd00780c */ /* 0x000fe40001fa4270 */
[----:B------:R-:W-:Y:S02]  /*fc00*/  FSEL R203, R153, -INF , !P4 ;  /* 0xff80000099cb7808 */ /* 0x000fe40006000000 */
[----:B------:R-:W-:Y:S02]  /*fc10*/  ISETP.GT.AND P4, PT, R205, 0x10, P3 ;  /* 0x00000010cd00780c */ /* 0x000fe40001f84270 */
[----:B------:R-:W-:-:S02]  /*fc20*/  ISETP.LT.OR P6, PT, R206, 0x9, P6 ;  /* 0x00000009ce00780c */ /* 0x000fc400037c1670 */
[C---:B------:R-:W-:Y:S01]  /*fc30*/  ISETP.LT.OR P4, PT, R206.reuse, 0x11, P4 ;  /* 0x00000011ce00780c */ /* 0x040fe20002781670 */
[--C-:B0-----:R-:W-:Y:S01]  /*fc40*/  IMAD.IADD R207, R207, 0x1, R14.reuse ;  /* 0x00000001cfcf7824 */ /* 0x101fe200078e020e */
[----:B------:R-:W-:Y:S01]  /*fc50*/  ISETP.LT.OR P5, PT, R206, 0xa, P5 ;  /* 0x0000000ace00780c */ /* 0x000fe20002fa1670 */
[----:B------:R-:W-:Y:S01]  /*fc60*/  IMAD.IADD R209, R209, 0x1, R14 ;  /* 0x00000001d1d17824 */ /* 0x000fe200078e020e */
[----:B------:R-:W-:Y:S02]  /*fc70*/  FSEL R160, R160, -INF , !P4 ;  /* 0xff800000a0a07808 */ /* 0x000fe40006000000 */
[----:B------:R-:W-:Y:S02]  /*fc80*/  ISETP.GT.AND P4, PT, R205, 0x19, P3 ;  /* 0x00000019cd00780c */ /* 0x000fe40001f84270 */
[----:B------:R-:W-:Y:S02]  /*fc90*/  FSEL R156, R156, -INF , !P6 ;  /* 0xff8000009c9c7808 */ /* 0x000fe40007000000 */
[----:B------:R-:W-:-:S02]  /*fca0*/  ISETP.LT.OR P4, PT, R206, 0x1a, P4 ;  /* 0x0000001ace00780c */ /* 0x000fc40002781670 */
[----:B------:R-:W-:Y:S02]  /*fcb0*/  FSEL R157, R157, -INF , !P5 ;  /* 0xff8000009d9d7808 */ /* 0x000fe40006800000 */
[C---:B------:R-:W-:Y:S02]  /*fcc0*/  ISETP.GT.AND P6, PT, R205.reuse, 0x11, P3 ;  /* 0x00000011cd00780c */ /* 0x040fe40001fc4270 */
[----:B------:R-:W-:Y:S02]  /*fcd0*/  ISETP.GT.AND P5, PT, R205, 0x18, P3 ;  /* 0x00000018cd00780c */ /* 0x000fe40001fa4270 */
[----:B------:R-:W-:Y:S02]  /*fce0*/  FSEL R165, R165, -INF , !P4 ;  /* 0xff800000a5a57808 */ /* 0x000fe40006000000 */
[----:B------:R-:W-:Y:S02]  /*fcf0*/  ISETP.GT.AND P4, PT, R205, 0x28, P3 ;  /* 0x00000028cd00780c */ /* 0x000fe40001f84270 */
[----:B------:R-:W-:-:S02]  /*fd00*/  ISETP.LT.OR P6, PT, R206, 0x12, P6 ;  /* 0x00000012ce00780c */ /* 0x000fc400037c1670 */
[C---:B------:R-:W-:Y:S02]  /*fd10*/  ISETP.LT.OR P5, PT, R206.reuse, 0x19, P5 ;  /* 0x00000019ce00780c */ /* 0x040fe40002fa1670 */
[----:B------:R-:W-:Y:S02]  /*fd20*/  ISETP.LT.OR P4, PT, R206, 0x29, P4 ;  /* 0x00000029ce00780c */ /* 0x000fe40002781670 */
[----:B------:R-:W-:Y:S02]  /*fd30*/  FSEL R161, R161, -INF , !P6 ;  /* 0xff800000a1a17808 */ /* 0x000fe40007000000 */
[----:B------:R-:W-:Y:S02]  /*fd40*/  FSEL R164, R164, -INF , !P5 ;  /* 0xff800000a4a47808 */ /* 0x000fe40006800000 */
[C---:B------:R-:W-:Y:S02]  /*fd50*/  ISETP.GT.AND P6, PT, R205.reuse, 0x20, P3 ;  /* 0x00000020cd00780c */ /* 0x040fe40001fc4270 */
[----:B------:R-:W-:-:S02]  /*fd60*/  ISETP.GT.AND P5, PT, R205, 0x21, P3 ;  /* 0x00000021cd00780c */ /* 0x000fc40001fa4270 */
[----:B------:R-:W-:Y:S02]  /*fd70*/  FSEL R230, R172, -INF , !P4 ;  /* 0xff800000ace67808 */ /* 0x000fe40006000000 */
[----:B------:R-:W-:Y:S02]  /*fd80*/  ISETP.GT.AND P4, PT, R205, 0x31, P3 ;  /* 0x00000031cd00780c */ /* 0x000fe40001f84270 */
[C---:B------:R-:W-:Y:S02]  /*fd90*/  ISETP.LT.OR P6, PT, R206.reuse, 0x21, P6 ;  /* 0x00000021ce00780c */ /* 0x040fe400037c1670 */
[C---:B------:R-:W-:Y:S02]  /*fda0*/  ISETP.LT.OR P5, PT, R206.reuse, 0x22, P5 ;  /* 0x00000022ce00780c */ /* 0x040fe40002fa1670 */
[----:B------:R-:W-:Y:S02]  /*fdb0*/  ISETP.LT.OR P4, PT, R206, 0x32, P4 ;  /* 0x00000032ce00780c */ /* 0x000fe40002781670 */
[----:B------:R-:W-:-:S02]  /*fdc0*/  FSEL R168, R168, -INF , !P6 ;  /* 0xff800000a8a87808 */ /* 0x000fc40007000000 */
[----:B------:R-:W-:Y:S02]  /*fdd0*/  FSEL R169, R169, -INF , !P5 ;  /* 0xff800000a9a97808 */ /* 0x000fe40006800000 */
[C---:B------:R-:W-:Y:S02]  /*fde0*/  ISETP.GT.AND P6, PT, R205.reuse, 0x29, P3 ;  /* 0x00000029cd00780c */ /* 0x040fe40001fc4270 */
[----:B------:R-:W-:Y:S02]  /*fdf0*/  ISETP.GT.AND P5, PT, R205, 0x30, P3 ;  /* 0x00000030cd00780c */ /* 0x000fe40001fa4270 */
[----:B------:R-:W-:Y:S02]  /*fe00*/  FSEL R177, R177, -INF , !P4 ;  /* 0xff800000b1b17808 */ /* 0x000fe40006000000 */
[----:B------:R-:W-:Y:S02]  /*fe10*/  PLOP3.LUT P4, PT, PT, PT, UP0, 0x40, 0x0 ;  /* 0x000000000000781c */ /* 0x000fe40003f8e808 */
[----:B------:R-:W-:-:S02]  /*fe20*/  ISETP.LT.OR P6, PT, R206, 0x2a, P6 ;  /* 0x0000002ace00780c */ /* 0x000fc400037c1670 */
[----:B------:R-:W-:Y:S02]  /*fe30*/  ISETP.LT.OR P5, PT, R206, 0x31, P5 ;  /* 0x00000031ce00780c */ /* 0x000fe40002fa1670 */
[----:B------:R-:W-:Y:S02]  /*fe40*/  FSEL R173, R173, -INF , !P6 ;  /* 0xff800000adad7808 */ /* 0x000fe40007000000 */
[----:B------:R-:W-:Y:S02]  /*fe50*/  FSEL R176, R176, -INF , !P5 ;  /* 0xff800000b0b07808 */ /* 0x000fe40006800000 */
[C---:B------:R-:W-:Y:S02]  /*fe60*/  ISETP.GT.AND P6, PT, R205.reuse, 0x38, P3 ;  /* 0x00000038cd00780c */ /* 0x040fe40001fc4270 */
[----:B------:R-:W-:Y:S02]  /*fe70*/  ISETP.GT.AND P5, PT, R205, 0x39, P3 ;  /* 0x00000039cd00780c */ /* 0x000fe40001fa4270 */
[----:B------:R-:W-:-:S02]  /*fe80*/  ISETP.LT.OR P6, PT, R206, 0x39, P6 ;  /* 0x00000039ce00780c */ /* 0x000fc400037c1670 */
        /* <DEDUP_REMOVED lines=16> */
.L_x_3622:
[----:B------:R-:W-:-:S05]  /*ff90*/  IMAD.U32 R172, RZ, RZ, UR42 ;  /* 0x0000002affac7e24 */ /* 0x000fca000f8e00ff */
[----:B------:R-:W-:-:S13]  /*ffa0*/  ISETP.NE.AND P4, PT, R172, 0x1, PT ;  /* 0x00000001ac00780c */ /* 0x000fda0003f85270 */
[----:B------:R-:W0:Y:S02]  /*ffb0*/  @P4 LDC.64 R152, c[0x0][0xae0] ;  /* 0x0002b800ff984b82 */ /* 0x000e240000000a00 */
[----:B0-----:R-:W-:-:S05]  /*ffc0*/  @P4 IMAD.HI.U32 R152, R14, R152, RZ ;  /* 0x000000980e984227 */ /* 0x001fca00078e00ff */
[----:B------:R-:W-:-:S07]  /*ffd0*/  @P4 SHF.R.U32.HI R14, RZ, R153, R152 ;  /* 0x00000099ff0e4219 */ /* 0x000fce0000011698 */
.L_x_3623:
[----:B------:R-:W-:Y:S05]  /*ffe0*/  BSYNC B2 ;  /* 0x0000000000027941 */ /* 0x000fea0003800000 */
.L_x_3621:
[----:B------:R-:W-:-:S04]  /*fff0*/  IMAD R14, R14, R172, -R204 ;  /* 0x000000ac0e0e7224 */ /* 0x000fc800078e0acc */
[----:B------:R-:W-:-:S05]  /*10000*/  IMAD.IADD R14, R14, 0x1, -R185 ;  /* 0x000000010e0e7824 */ /* 0x000fca00078e0ab9 */
[----:B------:R-:W-:Y:S02]  /*10010*/  VIMNMX R209, R209, R14, !PT ;  /* 0x0000000ed1d17248 */ /* 0x000fe40007fe0100 */
[----:B------:R-:W-:-:S07]  /*10020*/  VIADDMNMX R207, R14, R172, R207, PT ;  /* 0x000000ac0ecf7246 */ /* 0x000fce00038001cf */
.L_x_3620:
[----:B------:R-:W-:Y:S01]  /*10030*/  FMNMX.FTZ R14, R202, R9, !PT ;  /* 0x00000009ca0e7209 */ /* 0x000fe20007810000 */
[----:B------:R-:W-:Y:S01]  /*10040*/  @!P1 VIADD R201, R201, 0x38860 ;  /* 0x00038860c9c99836 */ /* 0x000fe20000000000 */
        /* <DEDUP_REMOVED lines=32> */
[----:B------:R-:W0:Y:S01]  /*10250*/  SHFL.BFLY PT, R152, R14, 0x2, 0x1f ;  /* 0x0c401f000e987f89 */ /* 0x000e2200000e0000 */
[C---:B------:R-:W-:Y:S02]  /*10260*/  ISETP.LT.OR P5, PT, R207.reuse, 0x11, P5 ;  /* 0x00000011cf00780c */ /* 0x040fe40002fa1670 */
[----:B------:R-:W-:Y:S02]  /*10270*/  ISETP.LT.OR P6, PT, R207, 0x39, P6 ;  /* 0x00000039cf00780c */ /* 0x000fe400037c1670 */
[----:B------:R-:W-:-:S02]  /*10280*/  FSEL R162, R162, -INF , !P5 ;  /* 0xff800000a2a27808 */ /* 0x000fc40006800000 */
[----:B------:R-:W-:Y:S02]  /*10290*/  ISETP.GT.AND P5, PT, R209, 0x19, P3 ;  /* 0x00000019d100780c */ /* 0x000fe40001fa4270 */
[----:B------:R-:W-:Y:S02]  /*102a0*/  FSEL R182, R182, -INF , !P6 ;  /* 0xff800000b6b67808 */ /* 0x000fe40007000000 */
[----:B------:R-:W-:Y:S02]  /*102b0*/  ISETP.LT.OR P5, PT, R207, 0x1a, P5 ;  /* 0x0000001acf00780c */ /* 0x000fe40002fa1670 */
[----:B------:R-:W-:Y:S02]  /*102c0*/  @!P1 PRMT R201, RZ, 0x654, R201 ;  /* 0x00000654ffc99816 */ /* 0x000fe400000000c9 */
[----:B------:R-:W-:Y:S02]  /*102d0*/  FSEL R167, R167, -INF , !P5 ;  /* 0xff800000a7a77808 */ /* 0x000fe40006800000 */
[----:B------:R-:W-:-:S04]  /*102e0*/  ISETP.GT.AND P5, PT, R209, 0x28, P3 ;  /* 0x00000028d100780c */ /* 0x000fc80001fa4270 */
[----:B------:R-:W-:Y:S02]  /*102f0*/  ISETP.LT.OR P5, PT, R207, 0x29, P5 ;  /* 0x00000029cf00780c */ /* 0x000fe40002fa1670 */
[----:B0-----:R-:W-:Y:S01]  /*10300*/  FMNMX.FTZ R152, R14, R152, !PT ;  /* 0x000000980e987209 */ /* 0x001fe20007810000 */
[----:B------:R-:W-:Y:S01]  /*10310*/  IMAD.U32 R14, RZ, RZ, UR41 ;  /* 0x00000029ff0e7e24 */ /* 0x000fe2000f8e00ff */
[----:B------:R-:W-:Y:S02]  /*10320*/  FSEL R174, R174, -INF , !P5 ;  /* 0xff800000aeae7808 */ /* 0x000fe40006800000 */
[----:B------:R-:W-:Y:S01]  /*10330*/  ISETP.GT.AND P5, PT, R209, 0x30, P3 ;  /* 0x00000030d100780c */ /* 0x000fe20001fa4270 */
[----:B------:R-:W0:Y:S03]  /*10340*/  SHFL.BFLY PT, R172, R152, 0x1, 0x1f ;  /* 0x0c201f0098ac7f89 */ /* 0x000e2600000e0000 */
[----:B------:R-:W-:-:S04]  /*10350*/  ISETP.LT.OR P5, PT, R207, 0x31, P5 ;  /* 0x00000031cf00780c */ /* 0x000fc80002fa1670 */
[----:B------:R-:W-:Y:S02]  /*10360*/  FSEL R178, R178, -INF , !P5 ;  /* 0xff800000b2b27808 */ /* 0x000fe40006800000 */
[----:B0-----:R-:W-:-:S04]  /*10370*/  FMNMX.FTZ R172, R152, R172, !PT ;  /* 0x000000ac98ac7209 */ /* 0x001fc80007810000 */
        /* <DEDUP_REMOVED lines=35> */
[----:B------:R-:W0:Y:S01]  /*105b0*/  MUFU.EX2 R9, R9 ;  /* 0x0000000900097308 */ /* 0x000e220000000800 */
[----:B------:R-:W-:Y:S02]  /*105c0*/  ISETP.LT.OR P4, PT, R207, 0x2a, P4 ;  /* 0x0000002acf00780c */ /* 0x000fe40002781670 */
[----:B------:R-:W-:Y:S02]  /*105d0*/  FMNMX.FTZ R170, R158, R170, !PT ;  /* 0x000000aa9eaa7209 */ /* 0x000fe40007810000 */
[----:B------:R-:W-:-:S02]  /*105e0*/  FSEL R175, R175, -INF , !P4 ;  /* 0xff800000afaf7808 */ /* 0x000fc40006000000 */
[----:B------:R-:W-:Y:S01]  /*105f0*/  FMNMX.FTZ R170, R159, R170, !PT ;  /* 0x000000aa9faa7209 */ /* 0x000fe20007810000 */
[----:B------:R-:W1:Y:S01]  /*10600*/  MUFU.EX2 R152, R203 ;  /* 0x000000cb00987308 */ /* 0x000e620000000800 */
[----:B------:R-:W-:Y:S02]  /*10610*/  ISETP.GT.AND P4, PT, R209, 0x31, P3 ;  /* 0x00000031d100780c */ /* 0x000fe40001f84270 */
[----:B------:R-:W-:Y:S02]  /*10620*/  FMNMX.FTZ R170, R162, R170, !PT ;  /* 0x000000aaa2aa7209 */ /* 0x000fe40007810000 */
[----:B------:R-:W-:Y:S02]  /*10630*/  ISETP.LT.OR P4, PT, R207, 0x32, P4 ;  /* 0x00000032cf00780c */ /* 0x000fe40002781670 */
[----:B------:R-:W-:Y:S01]  /*10640*/  FMNMX.FTZ R170, R163, R170, !PT ;  /* 0x000000aaa3aa7209 */ /* 0x000fe20007810000 */
[----:B------:R-:W2:Y:S01]  /*10650*/  MUFU.EX2 R156, R156 ;  /* 0x0000009c009c7308 */ /* 0x000ea20000000800 */
[----:B------:R-:W-:Y:S01]  /*10660*/  ISETP.GT.AND P3, PT, R209, 0x39, P3 ;  /* 0x00000039d100780c */ /* 0x000fe20001f64270 */
[----:B0-----:R-:W-:Y:S01]  /*10670*/  FFMA.FTZ R0, R9, R0, R202 ;  /* 0x0000000009007223 */ /* 0x001fe200000100ca */
[----:B------:R-:W-:Y:S01]  /*10680*/  FMNMX.FTZ R170, R166, R170, !PT ;  /* 0x000000aaa6aa7209 */ /* 0x000fe20007810000 */
[-C--:B------:R-:W-:Y:S01]  /*10690*/  FMUL.FTZ R24, R24, R9.reuse ;  /* 0x0000000918187220 */ /* 0x080fe20000410000 */
[----:B------:R-:W-:Y:S01]  /*106a0*/  FSEL R179, R179, -INF , !P4 ;  /* 0xff800000b3b37808 */ /* 0x000fe20006000000 */
[-C--:B------:R-:W-:Y:S01]  /*106b0*/  FMUL.FTZ R25, R25, R9.reuse ;  /* 0x0000000919197220 */ /* 0x080fe20000410000 */
[----:B------:R-:W-:Y:S01]  /*106c0*/  FMNMX.FTZ R170, R167, R170, !PT ;  /* 0x000000aaa7aa7209 */ /* 0x000fe20007810000 */
[----:B------:R-:W0:Y:S01]  /*106d0*/  MUFU.EX2 R157, R157 ;  /* 0x0000009d009d7308 */ /* 0x000e220000000800 */
[----:B------:R-:W-:Y:S01]  /*106e0*/  ISETP.LT.OR P3, PT, R207, 0x3a, P3 ;  /* 0x0000003acf00780c */ /* 0x000fe20001f61670 */
[----:B-1----:R-:W-:Y:S01]  /*106f0*/  FADD.FTZ R0, R152, R0 ;  /* 0x0000000098007221 */ /* 0x002fe20000010000 */
[----:B------:R-:W-:Y:S01]  /*10700*/  FMNMX.FTZ R170, R153, R170, !PT ;  /* 0x000000aa99aa7209 */ /* 0x000fe20007810000 */
[-C--:B------:R-:W-:Y:S01]  /*10710*/  FMUL.FTZ R28, R28, R9.reuse ;  /* 0x000000091c1c7220 */ /* 0x080fe20000410000 */
[----:B------:R-:W-:Y:S01]  /*10720*/  FSEL R183, R183, -INF , !P3 ;  /* 0xff800000b7b77808 */ /* 0x000fe20005800000 */
[-C--:B------:R-:W-:Y:S01]  /*10730*/  FMUL.FTZ R29, R29, R9.reuse ;  /* 0x000000091d1d7220 */ /* 0x080fe20000410000 */
[----:B------:R-:W-:Y:S01]  /*10740*/  FMNMX.FTZ R170, R171, R170, !PT ;  /* 0x000000aaabaa7209 */ /* 0x000fe20007810000 */
[----:B------:R-:W1:Y:S01]  /*10750*/  MUFU.EX2 R160, R160 ;  /* 0x000000a000a07308 */ /* 0x000e620000000800 */
[----:B------:R-:W-:Y:S01]  /*10760*/  F2FP.BF16.F32.PACK_AB R152, R152, R202 ;  /* 0x000000ca9898723e */ /* 0x000fe200000010ff */
[----:B--2---:R-:W-:Y:S01]  /*10770*/  FADD.FTZ R0, R156, R0 ;  /* 0x000000009c007221 */ /* 0x004fe20000010000 */
[----:B------:R-:W-:Y:S01]  /*10780*/  FMNMX.FTZ R170, R174, R170, !PT ;  /* 0x000000aaaeaa7209 */ /* 0x000fe20007810000 */
[-C--:B------:R-:W-:Y:S01]  /*10790*/  FMUL.FTZ R32, R32, R9.reuse ;  /* 0x0000000920207220 */ /* 0x080fe20000410000 */
[-C--:B------:R-:W-:Y:S01]  /*107a0*/  FMUL.FTZ R33, R33, R9.reuse ;  /* 0x0000000921217220 */ /* 0x080fe20000410000 */
[-C--:B------:R-:W-:Y:S01]  /*107b0*/  FMUL.FTZ R36, R36, R9.reuse ;  /* 0x0000000924247220 */ /* 0x080fe20000410000 */
[----:B------:R-:W-:Y:S01]  /*107c0*/  FMNMX.FTZ R170, R175, R170, !PT ;  /* 0x000000aaafaa7209 */ /* 0x000fe20007810000 */
[----:B------:R-:W2:Y:S01]  /*107d0*/  MUFU.EX2 R161, R161 ;  /* 0x000000a100a17308 */ /* 0x000ea20000000800 */
[----:B0-----:R-:W-:Y:S01]  /*107e0*/  FADD.FTZ R0, R157, R0 ;  /* 0x000000009d007221 */ /* 0x001fe20000010000 */
[-C--:B------:R-:W-:Y:S01]  /*107f0*/  FMUL.FTZ R37, R37, R9.reuse ;  /* 0x0000000925257220 */ /* 0x080fe20000410000 */
[----:B------:R-:W-:Y:S01]  /*10800*/  FMNMX.FTZ R170, R178, R170, !PT ;  /* 0x000000aab2aa7209 */ /* 0x000fe20007810000 */
[-C--:B------:R-:W-:Y:S01]  /*10810*/  FMUL.FTZ R40, R40, R9.reuse ;  /* 0x0000000928287220 */ /* 0x080fe20000410000 */
[-C--:B------:R-:W-:Y:S01]  /*10820*/  FMUL.FTZ R41, R41, R9.reuse ;  /* 0x0000000929297220 */ /* 0x080fe20000410000 */
[-C--:B------:R-:W-:Y:S01]  /*10830*/  FMUL.FTZ R44, R44, R9.reuse ;  /* 0x000000092c2c7220 */ /* 0x080fe20000410000 */
[----:B------:R-:W-:Y:S01]  /*10840*/  FMNMX.FTZ R170, R179, R170, !PT ;  /* 0x000000aab3aa7209 */ /* 0x000fe20007810000 */
[----:B------:R-:W0:Y:S01]  /*10850*/  MUFU.EX2 R164, R164 ;  /* 0x000000a400a47308 */ /* 0x000e220000000800 */
[----:B-1----:R-:W-:Y:S01]  /*10860*/  FADD.FTZ R0, R160, R0 ;  /* 0x00000000a0007221 */ /* 0x002fe20000010000 */
[-C--:B------:R-:W-:Y:S01]  /*10870*/  FMUL.FTZ R45, R45, R9.reuse ;  /* 0x000000092d2d7220 */ /* 0x080fe20000410000 */
[----:B------:R-:W-:Y:S01]  /*10880*/  FMNMX.FTZ R170, R182, R170, !PT ;  /* 0x000000aab6aa7209 */ /* 0x000fe20007810000 */
[-C--:B------:R-:W-:Y:S01]  /*10890*/  FMUL.FTZ R48, R48, R9.reuse ;  /* 0x0000000930307220 */ /* 0x080fe20000410000 */
[-C--:B------:R-:W-:Y:S01]  /*108a0*/  FMUL.FTZ R49, R49, R9.reuse ;  /* 0x0000000931317220 */ /* 0x080fe20000410000 */
[-C--:B------:R-:W-:Y:S01]  /*108b0*/  FMUL.FTZ R52, R52, R9.reuse ;  /* 0x0000000934347220 */ /* 0x080fe20000410000 */
[----:B------:R-:W-:Y:S01]  /*108c0*/  FMNMX.FTZ R170, R183, R170, !PT ;  /* 0x000000aab7aa7209 */ /* 0x000fe20007810000 */
[----:B------:R-:W1:Y:S01]  /*108d0*/  MUFU.EX2 R165, R165 ;  /* 0x000000a500a57308 */ /* 0x000e620000000800 */
[----:B--2---:R-:W-:Y:S01]  /*108e0*/  FADD.FTZ R0, R161, R0 ;  /* 0x00000000a1007221 */ /* 0x004fe20000010000 */
[-C--:B------:R-:W-:Y:S01]  /*108f0*/  FMUL.FTZ R53, R53, R9.reuse ;  /* 0x0000000935357220 */ /* 0x080fe20000410000 */
[-C--:B------:R-:W-:Y:S01]  /*10900*/  FMUL.FTZ R56, R56, R9.reuse ;  /* 0x0000000938387220 */ /* 0x080fe20000410000 */
[----:B------:R-:W2:Y:S01]  /*10910*/  SHFL.BFLY PT, R202, R170, 0x2, 0x1f ;  /* 0x0c401f00aaca7f89 */ /* 0x000ea200000e0000 */
[-C--:B------:R-:W-:Y:S01]  /*10920*/  FMUL.FTZ R57, R57, R9.reuse ;  /* 0x0000000939397220 */ /* 0x080fe20000410000 */
[-C--:B------:R-:W-:Y:S01]  /*10930*/  FMUL.FTZ R60, R60, R9.reuse ;  /* 0x000000093c3c7220 */ /* 0x080fe20000410000 */
[-C--:B------:R-:W-:Y:S01]  /*10940*/  FMUL.FTZ R61, R61, R9.reuse ;  /* 0x000000093d3d7220 */ /* 0x080fe20000410000 */
[----:B------:R3:W-:Y:S01]  /*10950*/  MUFU.EX2 R203, R169 ;  /* 0x000000a900cb7308 */ /* 0x0007e20000000800 */
[----:B0-----:R-:W-:Y:S01]  /*10960*/  FADD.FTZ R0, R164, R0 ;  /* 0x00000000a4007221 */ /* 0x001fe20000010000 */
[-C--:B------:R-:W-:Y:S01]  /*10970*/  FMUL.FTZ R64, R64, R9.reuse ;  /* 0x0000000940407220 */ /* 0x080fe20000410000 */
[-C--:B------:R-:W-:Y:S01]  /*10980*/  FMUL.FTZ R65, R65, R9.reuse ;  /* 0x0000000941417220 */ /* 0x080fe20000410000 */
[-C--:B------:R-:W-:Y:S01]  /*10990*/  FMUL.FTZ R68, R68, R9.reuse ;  /* 0x0000000944447220 */ /* 0x080fe20000410000 */
[-C--:B------:R-:W-:Y:S01]  /*109a0*/  FMUL.FTZ R69, R69, R9.reuse ;  /* 0x0000000945457220 */ /* 0x080fe20000410000 */
[-C--:B------:R-:W-:Y:S01]  /*109b0*/  FMUL.FTZ R72, R72, R9.reuse ;  /* 0x0000000948487220 */ /* 0x080fe20000410000 */
[----:B------:R-:W-:Y:S01]  /*109c0*/  FMUL.FTZ R73, R73, R9 ;  /* 0x0000000949497220 */ /* 0x000fe20000410000 */
[----:B------:R-:W-:Y:S01]  /*109d0*/  MUFU.EX2 R230, R230 ;  /* 0x000000e600e67308 */ /* 0x000fe20000000800 */
[----:B-1----:R-:W-:Y:S01]  /*109e0*/  FADD.FTZ R0, R165, R0 ;  /* 0x00000000a5007221 */ /* 0x002fe20000010000 */
[----:B---3--:R-:W-:-:S02]  /*109f0*/  IMAD.MOV.U32 R169, RZ, RZ, 0x40000040 ;  /* 0x40000040ffa97424 */ /* 0x008fc400078e00ff */
[-C--:B------:R-:W-:Y:S01]  /*10a00*/  FMUL.FTZ R76, R76, R9.reuse ;  /* 0x000000094c4c7220 */ /* 0x080fe20000410000 */
[-C--:B------:R-:W-:Y:S01]  /*10a10*/  FMUL.FTZ R77, R77, R9.reuse ;  /* 0x000000094d4d7220 */ /* 0x080fe20000410000 */
[-C--:B------:R-:W-:Y:S01]  /*10a20*/  FMUL.FTZ R80, R80, R9.reuse ;  /* 0x0000000950507220 */ /* 0x080fe20000410000 */
[-C--:B------:R-:W-:Y:S01]  /*10a30*/  FMUL.FTZ R81, R81, R9.reuse ;  /* 0x0000000951517220 */ /* 0x080fe20000410000 */
[----:B------:R-:W-:Y:S01]  /*10a40*/  R2UR UR7, R169 ;  /* 0x00000000a90772ca */ /* 0x000fe200000e0000 */
[----:B------:R-:W-:Y:S01]  /*10a50*/  MUFU.EX2 R173, R173 ;  /* 0x000000ad00ad7308 */ /* 0x000fe20000000800 */
[-C--:B------:R-:W-:Y:S01]  /*10a60*/  FMUL.FTZ R84, R84, R9.reuse ;  /* 0x0000000954547220 */ /* 0x080fe20000410000 */
[-C--:B------:R-:W-:Y:S01]  /*10a70*/  FMUL.FTZ R85, R85, R9.reuse ;  /* 0x0000000955557220 */ /* 0x080fe20000410000 */
[-C--:B------:R-:W-:Y:S01]  /*10a80*/  FMUL.FTZ R88, R88, R9.reuse ;  /* 0x0000000958587220 */ /* 0x080fe20000410000 */
[----:B--2---:R-:W-:Y:S01]  /*10a90*/  FMNMX.FTZ R170, R170, R202, !PT ;  /* 0x000000caaaaa7209 */ /* 0x004fe20007810000 */
[-C--:B------:R-:W-:Y:S01]  /*10aa0*/  FMUL.FTZ R89, R89, R9.reuse ;  /* 0x0000000959597220 */ /* 0x080fe20000410000 */
[-C--:B------:R-:W-:Y:S01]  /*10ab0*/  FMUL.FTZ R92, R92, R9.reuse ;  /* 0x000000095c5c7220 */ /* 0x080fe20000410000 */
[-C--:B------:R-:W-:Y:S01]  /*10ac0*/  FMUL.FTZ R93, R93, R9.reuse ;  /* 0x000000095d5d7220 */ /* 0x080fe20000410000 */
[----:B------:R-:W-:Y:S01]  /*10ad0*/  MUFU.EX2 R176, R176 ;  /* 0x000000b000b07308 */ /* 0x000fe20000000800 */
[----:B------:R-:W0:Y:S01]  /*10ae0*/  SHFL.BFLY PT, R202, R170, 0x1, 0x1f ;  /* 0x0c201f00aaca7f89 */ /* 0x000e2200000e0000 */
        /* <DEDUP_REMOVED lines=23> */
[----:B0-----:R-:W-:Y:S01]  /*10c60*/  FMNMX.FTZ R170, R170, R202, !PT ;  /* 0x000000caaaaa7209 */ /* 0x001fe20007810000 */
[----:B------:R-:W-:-:S02]  /*10c70*/  IMAD.MOV R202, RZ, RZ, -R197 ;  /* 0x000000ffffca7224 */ /* 0x000fc400078e0ac5 */
[-C--:B------:R-:W-:Y:S01]  /*10c80*/  FMUL.FTZ R137, R137, R9.reuse ;  /* 0x0000000989897220 */ /* 0x080fe20000410000 */
[-C--:B------:R-:W-:Y:S01]  /*10c90*/  FMUL.FTZ R140, R140, R9.reuse ;  /* 0x000000098c8c7220 */ /* 0x080fe20000410000 */
[----:B------:R-:W-:Y:S01]  /*10ca0*/  FSETP.NEU.FTZ.AND P4, PT, R170, -INF , PT ;  /* 0xff800000aa00780b */ /* 0x000fe20003f9d000 */
[-C--:B------:R-:W-:Y:S01]  /*10cb0*/  FMUL.FTZ R141, R141, R9.reuse ;  /* 0x000000098d8d7220 */ /* 0x080fe20000410000 */
[----:B------:R-:W-:Y:S01]  /*10cc0*/  ISETP.NE.AND P3, PT, R185, R202, PT ;  /* 0x000000cab900720c */ /* 0x000fe20003f65270 */
[-C--:B------:R-:W-:Y:S01]  /*10cd0*/  FMUL.FTZ R144, R144, R9.reuse ;  /* 0x0000000990907220 */ /* 0x080fe20000410000 */
[----:B------:R0:W1:Y:S01]  /*10ce0*/  MUFU.EX2 R202, R168 ;  /* 0x000000a800ca7308 */ /* 0x0000620000000800 */
[-C--:B------:R-:W-:Y:S01]  /*10cf0*/  FMUL.FTZ R145, R145, R9.reuse ;  /* 0x0000000991917220 */ /* 0x080fe20000410000 */
[-C--:B------:R-:W-:Y:S01]  /*10d00*/  FMUL.FTZ R148, R148, R9.reuse ;  /* 0x0000000994947220 */ /* 0x080fe20000410000 */
[----:B------:R-:W-:Y:S01]  /*10d10*/  FMUL.FTZ R149, R149, R9 ;  /* 0x0000000995957220 */ /* 0x000fe20000410000 */
[----:B0-----:R-:W-:-:S07]  /*10d20*/  FSEL R168, R170, RZ, P4 ;  /* 0x000000ffaaa87208 */ /* 0x001fce0002000000 */
[----:B------:R-:W-:Y:S02]  /*10d30*/  @!P3 IMAD R19, R19, 0x40, R194 ;  /* 0x000000401313b824 */ /* 0x000fe400078e02c2 */
[----:B------:R-:W-:Y:S02]  /*10d40*/  FADD.FTZ R168, -R168, R20 ;  /* 0x00000014a8a87221 */ /* 0x000fe40000010100 */
[----:B------:R-:W-:Y:S02]  /*10d50*/  @!P3 IMAD R19, R19, 0x4, R18 ;  /* 0x000000041313b824 */ /* 0x000fe400078e0212 */
[----:B-1----:R-:W-:Y:S01]  /*10d60*/  FADD.FTZ R0, R202, R0 ;  /* 0x00000000ca007221 */ /* 0x002fe20000010000 */
[-C--:B------:R-:W-:Y:S01]  /*10d70*/  FMUL.FTZ R20, R168, R14.reuse ;  /* 0x0000000ea8147220 */ /* 0x080fe20000410000 */
[----:B------:R-:W-:Y:S01]  /*10d80*/  FMUL.FTZ R168, R170, R14 ;  /* 0x0000000eaaa87220 */ /* 0x000fe20000410000 */
[----:B------:R-:W-:Y:S01]  /*10d90*/  @!P3 STS [R19+0x38400], R9 ;  /* 0x038400091300b388 */ /* 0x000fe20000000800 */
[----:B------:R-:W-:-:S03]  /*10da0*/  FADD.FTZ R0, R203, R0 ;  /* 0x00000000cb007221 */ /* 0x000fc60000010000 */
[----:B------:R-:W0:Y:S01]  /*10db0*/  MUFU.EX2 R20, R20 ;  /* 0x0000001400147308 */ /* 0x000e220000000800 */
[----:B------:R-:W-:Y:S01]  /*10dc0*/  FSEL R168, R168, RZ, P4 ;  /* 0x000000ffa8a87208 */ /* 0x000fe20002000000 */
[----:B------:R-:W-:-:S04]  /*10dd0*/  FADD.FTZ R0, R230, R0 ;  /* 0x00000000e6007221 */ /* 0x000fc80000010000 */
[----:B------:R-:W-:Y:S01]  /*10de0*/  FADD.FTZ R0, R173, R0 ;  /* 0x00000000ad007221 */ /* 0x000fe20000010000 */
        /* <DEDUP_REMOVED lines=10> */
[----:B0-----:R0:W-:Y:S01]  /*10e90*/  @!P3 STS [R19+0x38420], R20 ;  /* 0x038420141300b388 */ /* 0x0011e20000000800 */
[-CC-:B------:R-:W-:Y:S01]  /*10ea0*/  FFMA.FTZ R178, R178, R14.reuse, -R168.reuse ;  /* 0x0000000eb2b27223 */ /* 0x180fe200000108a8 */
[-CC-:B------:R-:W-:Y:S01]  /*10eb0*/  FFMA.FTZ R205, R179, R14.reuse, -R168.reuse ;  /* 0x0000000eb3cd7223 */ /* 0x180fe200000108a8 */
[-CC-:B------:R-:W-:Y:S01]  /*10ec0*/  FFMA.FTZ R182, R182, R14.reuse, -R168.reuse ;  /* 0x0000000eb6b67223 */ /* 0x180fe200000108a8 */
[-C--:B------:R-:W-:Y:S01]  /*10ed0*/  FFMA.FTZ R183, R183, R14.reuse, -R168 ;  /* 0x0000000eb7b77223 */ /* 0x080fe200000108a8 */
[----:B------:R-:W-:Y:S01]  /*10ee0*/  FADD.FTZ R0, R176, R0 ;  /* 0x00000000b0007221 */ /* 0x000fe20000010000 */
[----:B------:R-:W-:Y:S01]  /*10ef0*/  FFMA.FTZ R153, R153, R14, -R168 ;  /* 0x0000000e99997223 */ /* 0x000fe200000108a8 */
[----:B------:R1:W-:Y:S01]  /*10f00*/  MUFU.EX2 R179, R158 ;  /* 0x0000009e00b37308 */ /* 0x0003e20000000800 */
[----:B------:R-:W-:Y:S01]  /*10f10*/  FMUL.FTZ R26, R26, R20 ;  /* 0x000000141a1a7220 */ /* 0x000fe20000410000 */
[----:B------:R-:W-:Y:S01]  /*10f20*/  FADD.FTZ R0, R177, R0 ;  /* 0x00000000b1007221 */ /* 0x000fe20000010000 */
[----:B0-----:R-:W-:Y:S01]  /*10f30*/  FFMA.FTZ R19, R166, R14, -R168 ;  /* 0x0000000ea6137223 */ /* 0x001fe200000108a8 */
[----:B------:R-:W-:-:S02]  /*10f40*/  IMAD R168, R200, 0x1000, R193 ;  /* 0x00001000c8a87824 */ /* 0x000fc400078e02c1 */
[-C--:B------:R-:W-:Y:S01]  /*10f50*/  FMUL.FTZ R27, R27, R20.reuse ;  /* 0x000000141b1b7220 */ /* 0x080fe20000410000 */
[-C--:B------:R-:W-:Y:S01]  /*10f60*/  FMUL.FTZ R30, R30, R20.reuse ;  /* 0x000000141e1e7220 */ /* 0x080fe20000410000 */
[----:B------:R-:W-:Y:S01]  /*10f70*/  FMUL.FTZ R31, R31, R20 ;  /* 0x000000141f1f7220 */ /* 0x000fe20000410000 */
[----:B------:R-:W0:Y:S01]  /*10f80*/  MUFU.EX2 R166, R180 ;  /* 0x000000b400a67308 */ /* 0x000e220000000800 */
[----:B-1----:R-:W-:Y:S01]  /*10f90*/  F2FP.BF16.F32.PACK_AB R158, R165, R164 ;  /* 0x000000a4a59e723e */ /* 0x002fe200000010ff */
[----:B------:R-:W-:Y:S01]  /*10fa0*/  FMUL.FTZ R34, R34, R20 ;  /* 0x0000001422227220 */ /* 0x000fe20000410000 */
[----:B------:R-:W-:Y:S01]  /*10fb0*/  F2FP.BF16.F32.PACK_AB R164, R177, R176 ;  /* 0x000000b0b1a4723e */ /* 0x000fe200000010ff */
[-C--:B------:R-:W-:Y:S01]  /*10fc0*/  FMUL.FTZ R35, R35, R20.reuse ;  /* 0x0000001423237220 */ /* 0x080fe20000410000 */
[----:B------:R-:W-:Y:S01]  /*10fd0*/  R2UR UR6, R168 ;  /* 0x00000000a80672ca */ /* 0x000fe200000e0000 */
        /* <DEDUP_REMOVED lines=10> */
[----:B------:R2:W-:Y:S01]  /*11080*/  MUFU.EX2 R206, R154 ;  /* 0x0000009a00ce7308 */ /* 0x0005e20000000800 */
[----:B-1----:R-:W-:Y:S01]  /*11090*/  F2FP.BF16.F32.PACK_AB R162, R173, R230 ;  /* 0x000000e6ada2723e */ /* 0x002fe200000010ff */
[----:B0-----:R-:W-:Y:S01]  /*110a0*/  FADD.FTZ R0, R166, R0 ;  /* 0x00000000a6007221 */ /* 0x001fe20000010000 */
[----:B------:R-:W-:Y:S01]  /*110b0*/  F2FP.BF16.F32.PACK_AB R166, R169, R166 ;  /* 0x000000a6a9a6723e */ /* 0x000fe200000010ff */
[-C--:B------:R-:W-:Y:S01]  /*110c0*/  FMUL.FTZ R55, R55, R20.reuse ;  /* 0x0000001437377220 */ /* 0x080fe20000410000 */
[-C--:B------:R-:W-:Y:S01]  /*110d0*/  FMUL.FTZ R58, R58, R20.reuse ;  /* 0x000000143a3a7220 */ /* 0x080fe20000410000 */
[-C--:B------:R-:W-:Y:S01]  /*110e0*/  FMUL.FTZ R59, R59, R20.reuse ;  /* 0x000000143b3b7220 */ /* 0x080fe20000410000 */
[----:B------:R-:W-:Y:S01]  /*110f0*/  FMUL.FTZ R62, R62, R20 ;  /* 0x000000143e3e7220 */ /* 0x000fe20000410000 */
[----:B------:R-:W-:Y:S01]  /*11100*/  MUFU.EX2 R174, R155 ;  /* 0x0000009b00ae7308 */ /* 0x000fe20000000800 */
[----:B--2---:R-:W-:Y:S01]  /*11110*/  F2FP.BF16.F32.PACK_AB R154, R157, R156 ;  /* 0x0000009c9d9a723e */ /* 0x004fe200000010ff */
[----:B------:R-:W-:Y:S01]  /*11120*/  FMUL.FTZ R63, R63, R20 ;  /* 0x000000143f3f7220 */ /* 0x000fe20000410000 */
[----:B------:R-:W-:Y:S01]  /*11130*/  F2FP.BF16.F32.PACK_AB R156, R161, R160 ;  /* 0x000000a0a19c723e */ /* 0x000fe200000010ff */
[----:B------:R-:W-:Y:S01]  /*11140*/  FMUL.FTZ R66, R66, R20 ;  /* 0x0000001442427220 */ /* 0x000fe20000410000 */
[----:B------:R-:W-:Y:S01]  /*11150*/  F2FP.BF16.F32.PACK_AB R160, R203, R202 ;  /* 0x000000cacba0723e */ /* 0x000fe200000010ff */
        /* <DEDUP_REMOVED lines=43> */
[----:B-1----:R-:W-:Y:S01]  /*11410*/  F2FP.BF16.F32.PACK_AB R153, R174, R206 ;  /* 0x000000ceae99723e */ /* 0x002fe200000010ff */
[----:B------:R-:W-:Y:S01]  /*11420*/  BAR.SYNC.DEFER_BLOCKING 0xf, 0x100 ;  /* 0x03c4000000007b1d */ /* 0x000fe20000010000 */
        /* <DEDUP_REMOVED lines=9> */
[----:B------:R-:W-:Y:S01]  /*114c0*/  FMUL.FTZ R151, R151, R20 ;  /* 0x0000001497977220 */ /* 0x000fe20000410000 */
[----:B------:R-:W-:Y:S01]  /*114d0*/  FFMA.FTZ R202, R20, R8, R206 ;  /* 0x0000000814ca7223 */ /* 0x000fe200000100ce */
[----:B------:R-:W-:-:S02]  /*114e0*/  VIADD R8, R168, 0x80 ;  /* 0x00000080a8087836 */ /* 0x000fc40000000000 */
[----:B------:R-:W-:Y:S01]  /*114f0*/  FADD.FTZ R0, R169, R0 ;  /* 0x00000000a9007221 */ /* 0x000fe20000010000 */
[----:B------:R-:W0:Y:S01]  /*11500*/  MUFU.EX2 R175, R175 ;  /* 0x000000af00af7308 */ /* 0x000e220000000800 */
[----:B--2---:R-:W-:Y:S01]  /*11510*/  F2FP.BF16.F32.PACK_AB R161, R171, R177 ;  /* 0x000000b1aba1723e */ /* 0x004fe200000010ff */
[----:B------:R-:W-:Y:S02]  /*11520*/  IMAD.MOV.U32 R9, RZ, RZ, 0x40000040 ;  /* 0x40000040ff097424 */ /* 0x000fe400078e00ff */
[----:B------:R-:W-:Y:S01]  /*11530*/  FADD.FTZ R202, R174, R202 ;  /* 0x000000caaeca7221 */ /* 0x000fe20000010000 */
[----:B------:R-:W-:Y:S01]  /*11540*/  IMAD.MOV.U32 R169, RZ, RZ, 0x40000040 ;  /* 0x40000040ffa97424 */ /* 0x000fe200078e00ff */
[----:B------:R-:W-:Y:S01]  /*11550*/  ISETP.GT.AND P3, PT, R15, R208, PT ;  /* 0x000000d00f00720c */ /* 0x000fe20003f64270 */
[----:B------:R-:W-:Y:S02]  /*11560*/  IMAD.MOV.U32 R20, RZ, RZ, R170 ;  /* 0x000000ffff147224 */ /* 0x000fe400078e00aa */
[----:B------:R-:W-:Y:S01]  /*11570*/  FADD.FTZ R179, R179, R202 ;  /* 0x000000cab3b37221 */ /* 0x000fe20000010000 */
[----:B------:R-:W-:Y:S01]  /*11580*/  MUFU.EX2 R178, R178 ;  /* 0x000000b200b27308 */ /* 0x000fe20000000800 */
[----:B------:R1:W-:Y:S02]  /*11590*/  STSM.16.M88.4 [R198+0x36400], R152 ;  /* 0x03640098c6007844 */ /* 0x0003e40000000200 */
[----:B------:R-:W-:-:S02]  /*115a0*/  FADD.FTZ R180, R180, R179 ;  /* 0x000000b3b4b47221 */ /* 0x000fc40000010000 */
[----:B------:R2:W-:Y:S02]  /*115b0*/  STSM.16.M88.4 [R199], R156 ;  /* 0x0000009cc7007844 */ /* 0x0005e40000000200 */
[----:B------:R-:W-:Y:S01]  /*115c0*/  FADD.FTZ R180, R181, R180 ;  /* 0x000000b4b5b47221 */ /* 0x000fe20000010000 */
[----:B------:R-:W3:Y:S01]  /*115d0*/  MUFU.EX2 R205, R205 ;  /* 0x000000cd00cd7308 */ /* 0x000ee20000000800 */
[----:B0-----:R-:W-:Y:S02]  /*115e0*/  F2FP.BF16.F32.PACK_AB R163, R175, R204 ;  /* 0x000000ccafa3723e */ /* 0x001fe400000010ff */
[----:B------:R-:W-:-:S03]  /*115f0*/  FADD.FTZ R180, R173, R180 ;  /* 0x000000b4adb47221 */ /* 0x000fc60000010000 */
[----:B------:R2:W-:Y:S01]  /*11600*/  STSM.16.M88.4 [R211], R160 ;  /* 0x000000a0d3007844 */ /* 0x0005e20000000200 */
[----:B------:R-:W-:Y:S01]  /*11610*/  FADD.FTZ R19, R19, R180 ;  /* 0x000000b413137221 */ /* 0x000fe20000010000 */
[----:B------:R-:W-:Y:S03]  /*11620*/  MUFU.EX2 R182, R182 ;  /* 0x000000b600b67308 */ /* 0x000fe60000000800 */
[----:B------:R-:W-:Y:S01]  /*11630*/  FADD.FTZ R176, R176, R19 ;  /* 0x00000013b0b07221 */ /* 0x000fe20000010000 */
[----:B------:R-:W-:-:S03]  /*11640*/  IMAD.MOV.U32 R19, RZ, RZ, R200 ;  /* 0x000000ffff137224 */ /* 0x000fc600078e00c8 */
[----:B------:R-:W-:Y:S01]  /*11650*/  FADD.FTZ R176, R177, R176 ;  /* 0x000000b0b1b07221 */ /* 0x000fe20000010000 */
[----:B------:R-:W0:Y:S01]  /*11660*/  MUFU.EX2 R183, R183 ;  /* 0x000000b700b77308 */ /* 0x000e220000000800 */
[----:B---3--:R-:W-:Y:S02]  /*11670*/  F2FP.BF16.F32.PACK_AB R165, R205, R178 ;  /* 0x000000b2cda5723e */ /* 0x008fe400000010ff */
[----:B------:R-:W-:-:S04]  /*11680*/  FADD.FTZ R171, R171, R176 ;  /* 0x000000b0abab7221 */ /* 0x000fc80000010000 */
[----:B------:R-:W-:-:S04]  /*11690*/  FADD.FTZ R204, R204, R171 ;  /* 0x000000abcccc7221 */ /* 0x000fc80000010000 */
[----:B------:R-:W-:-:S04]  /*116a0*/  FADD.FTZ R175, R175, R204 ;  /* 0x000000ccafaf7221 */ /* 0x000fc80000010000 */
[----:B------:R-:W-:Y:S01]  /*116b0*/  FADD.FTZ R178, R178, R175 ;  /* 0x000000afb2b27221 */ /* 0x000fe20000010000 */
[----:B0-----:R-:W-:-:S03]  /*116c0*/  F2FP.BF16.F32.PACK_AB R167, R183, R182 ;  /* 0x000000b6b7a7723e */ /* 0x001fc600000010ff */
[----:B------:R-:W-:Y:S02]  /*116d0*/  FADD.FTZ R205, R205, R178 ;  /* 0x000000b2cdcd7221 */ /* 0x000fe40000010000 */
[----:B------:R2:W-:Y:S01]  /*116e0*/  STSM.16.M88.4 [R210], R164 ;  /* 0x000000a4d2007844 */ /* 0x0005e20000000200 */
[----:B------:R-:W-:-:S06]  /*116f0*/  WARPGROUP.ARRIVE ;  /* 0x00000000000079c5 */ /* 0x000fcc0000000000 */
[----:B------:R-:W-:Y:S01]  /*11700*/  HGMMA.64x256x16.F32.BF16 R24, R152, gdesc[UR4].tnspB, R24, gsb0 ;  /* 0x43e0000498187df0 */ /* 0x000fe20008001818 */
[----:B------:R-:W-:Y:S01]  /*11710*/  R2UR UR6, R8 ;  /* 0x00000000080672ca */ /* 0x000fe200000e0000 */
[C---:B------:R-:W-:Y:S01]  /*11720*/  VIADD R8, R168.reuse, 0x100 ;  /* 0x00000100a8087836 */ /* 0x040fe20000000000 */
[----:B------:R-:W-:Y:S01]  /*11730*/  R2UR UR7, R9 ;  /* 0x00000000090772ca */ /* 0x000fe200000e0000 */
[----:B------:R-:W-:Y:S02]  /*11740*/  IMAD.MOV.U32 R9, RZ, RZ, 0x40000040 ;  /* 0x40000040ff097424 */ /* 0x000fe400078e00ff */
[----:B------:R-:W-:Y:S01]  /*11750*/  VIADD R168, R168, 0x180 ;  /* 0x00000180a8a87836 */ /* 0x000fe20000000000 */
[----:B------:R-:W-:Y:S02]  /*11760*/  WARPGROUP.DEPBAR.LE gsb0, 0x0 ;  /* 0x00008000000079c5 */ /* 0x000fe40000010000 */
[----:B------:R-:W-:Y:S01]  /*11770*/  WARPGROUP.ARRIVE ;  /* 0x00000000000079c5 */ /* 0x000fe20000000000 */
[----:B-1----:R-:W-:-:S04]  /*11780*/  VIADD R152, R15, 0xffffffff ;  /* 0xffffffff0f987836 */ /* 0x002fc80000000000 */
[----:B------:R-:W-:-:S14]  /*11790*/  IMAD.MOV.U32 R15, RZ, RZ, R152 ;  /* 0x000000ffff0f7224 */ /* 0x000fdc00078e0098 */
[----:B------:R-:W-:Y:S01]  /*117a0*/  HGMMA.64x256x16.F32.BF16 R24, R156, gdesc[UR4].tnspB, R24, gsb0 ;  /* 0x43e000049c187df0 */ /* 0x000fe20008001818 */
[----:B------:R-:W-:Y:S01]  /*117b0*/  R2UR UR6, R8 ;  /* 0x00000000080672ca */ /* 0x000fe200000e0000 */
[----:B------:R-:W-:Y:S01]  /*117c0*/  FADD.FTZ R8, R182, R205 ;  /* 0x000000cdb6087221 */ /* 0x000fe20000010000 */
[----:B------:R-:W-:Y:S01]  /*117d0*/  R2UR UR7, R9 ;  /* 0x00000000090772ca */ /* 0x000fe200000e0000 */
[----:B------:R-:W-:Y:S02]  /*117e0*/  IMAD.MOV.U32 R9, RZ, RZ, R172 ;  /* 0x000000ffff097224 */ /* 0x000fe400078e00ac */
[----:B------:R-:W-:Y:S01]  /*117f0*/  FADD.FTZ R8, R183, R8 ;  /* 0x00000008b7087221 */ /* 0x000fe20000010000 */
[----:B------:R-:W-:Y:S02]  /*11800*/  WARPGROUP.DEPBAR.LE gsb0, 0x0 ;  /* 0x00008000000079c5 */ /* 0x000fe40000010000 */
[----:B------:R-:W-:-:S15]  /*11810*/  WARPGROUP.ARRIVE ;  /* 0x00000000000079c5 */ /* 0x000fde0000000000 */
[----:B------:R-:W-:-:S04]  /*11820*/  NOP ;  /* 0x0000000000007918 */ /* 0x000fc80000000000 */
        /* <DEDUP_REMOVED lines=19> */
.L_x_3605:
[----:B------:R-:W-:Y:S02]  /*11960*/  IMAD.MOV.U32 R20, RZ, RZ, R170 ;  /* 0x000000ffff147224 */ /* 0x000fe400078e00aa */
[----:B------:R-:W-:Y:S02]  /*11970*/  IMAD.MOV.U32 R9, RZ, RZ, R172 ;  /* 0x000000ffff097224 */ /* 0x000fe400078e00ac */
[----:B------:R-:W-:Y:S02]  /*11980*/  IMAD.MOV.U32 R19, RZ, RZ, R200 ;  /* 0x000000ffff137224 */ /* 0x000fe400078e00c8 */
[----:B------:R-:W-:-:S07]  /*11990*/  IMAD.MOV.U32 R15, RZ, RZ, R152 ;  /* 0x000000ffff0f7224 */ /* 0x000fce00078e0098 */
.L_x_3604:
[----:B------:R-:W-:Y:S05]  /*119a0*/  BSYNC B1 ;  /* 0x0000000000017941 */ /* 0x000fea0003800000 */
.L_x_3603:
[----:B------:R-:W0:Y:S01]  /*119b0*/  LDC R152, c[0x0][0x448] ;  /* 0x00011200ff987b82 */ /* 0x000e220000000800 */
[----:B------:R-:W-:-:S07]  /*119c0*/  IADD3 R155, R184, 0x1, -R23 ;  /* 0x00000001b89b7810 */ /* 0x000fce0007ffe817 */
[----:B--2---:R-:W1:Y:S01]  /*119d0*/  LDC R156, c[0x0][0xadc] ;  /* 0x0002b700ff9c7b82 */ /* 0x004e620000000800 */
        /* <DEDUP_REMOVED lines=21> */
.L_x_3627:
[----:B------:R-:W-:-:S13]  /*11b30*/  ISETP.NE.AND P2, PT, R156, 0x1, PT ;  /* 0x000000019c00780c */ /* 0x000fda0003f45270 */
[----:B------:R-:W0:Y:S02]  /*11b40*/  @P2 LDC.64 R152, c[0x0][0xae0] ;  /* 0x0002b800ff982b82 */ /* 0x000e240000000a00 */
[----:B0-----:R-:W-:-:S05]  /*11b50*/  @P2 IMAD.HI.U32 R152, R21, R152, RZ ;  /* 0x0000009815982227 */ /* 0x001fca00078e00ff */
[----:B------:R-:W-:-:S07]  /*11b60*/  @P2 SHF.R.U32.HI R21, RZ, R153, R152 ;  /* 0x00000099ff152219 */ /* 0x000fce0000011698 */
.L_x_3628:
[----:B------:R-:W-:Y:S05]  /*11b70*/  BSYNC B0 ;  /* 0x0000000000007941 */ /* 0x000fea0003800000 */
.L_x_3626:
[----:B------:R-:W-:-:S05]  /*11b80*/  IMAD R21, R21, R156, RZ ;  /* 0x0000009c15157224 */ /* 0x000fca00078e02ff */
[----:B------:R-:W-:-:S07]  /*11b90*/  VIMNMX R154, R154, R21, !PT ;  /* 0x000000159a9a7248 */ /* 0x000fce0007fe0100 */
.L_x_3625:
        /* <DEDUP_REMOVED lines=13> */
.L_x_3642:
[----:B------:R-:W-:Y:S01]  /*11c70*/  VIADD R19, R204, 0x1 ;  /* 0x00000001cc137836 */ /* 0x000fe20000000000 */
[C---:B------:R-:W-:Y:S01]  /*11c80*/  ISETP.GT.AND P2, PT, R21.reuse, R205, PT ;  /* 0x000000cd1500720c */ /* 0x040fe20003f44270 */
[----:B------:R-:W-:-:S03]  /*11c90*/  VIADD R21, R21, 0xffffffff ;  /* 0xffffffff15157836 */ /* 0x000fc60000000000 */
[----:B------:R-:W-:-:S04]  /*11ca0*/  ISETP.NE.AND P3, PT, R19, 0x2, PT ;  /* 0x000000021300780c */ /* 0x000fc80003f65270 */
[----:B------:R-:W-:Y:S02]  /*11cb0*/  SEL R9, RZ, 0x1, P3 ;  /* 0x00000001ff097807 */ /* 0x000fe40001800000 */
[----:B------:R-:W-:Y:S02]  /*11cc0*/  SEL R19, R19, RZ, P3 ;  /* 0x000000ff13137207 */ /* 0x000fe40001800000 */
[----:B------:R-:W-:Y:S01]  /*11cd0*/  LOP3.LUT R22, R22, R9, RZ, 0x3c, !PT ;  /* 0x0000000916167212 */ /* 0x000fe200078e3cff */
[----:B0-----:R-:W-:Y:S06]  /*11ce0*/  @!P0 BRA `(.L_x_3632) ;  /* 0x0000000000048947 */ /* 0x001fec0003800000 */
[----:B------:R-:W-:Y:S01]  /*11cf0*/  BPT.TRAP 0x1 ;  /* 0x000000040000795c */ /* 0x000fe20000300000 */
.L_x_3632:
[----:B------:R-:W-:Y:S01]  /*11d00*/  IMAD R15, R19, 0x8, R18 ;  /* 0x00000008130f7824 */ /* 0x000fe200078e0212 */
[----:B------:R-:W-:-:S04]  /*11d10*/  SHF.L.U32 R9, R22, 0x1f, RZ ;  /* 0x0000001f16097819 */ /* 0x000fc800000006ff */
[----:B------:R0:W1:Y:S01]  /*11d20*/  SYNCS.PHASECHK.TRANS64.TRYWAIT P3, [R15+URZ+0x38830], R9 ;  /* 0x038830090f0075a7 */ /* 0x000062000806017f */
[----:B------:R-:W-:Y:S05]  /*11d30*/  @!P0 BRA `(.L_x_3633) ;  /* 0x0000000000048947 */ /* 0x000fea0003800000 */
[----:B------:R-:W-:Y:S01]  /*11d40*/  BPT.TRAP 0x1 ;  /* 0x000000040000795c */ /* 0x000fe20000300000 */
.L_x_3633:
[----:B------:R-:W-:Y:S01]  /*11d50*/  BSSY B2, `(.L_x_3634) ;  /* 0x0000006000027945 */ /* 0x000fe20003800000 */
[----:B------:R-:W-:Y:S02]  /*11d60*/  IMAD R156, R19, 0x200, R191 ;  /* 0x00000200139c7824 */ /* 0x000fe400078e02bf */
[----:B------:R-:W-:Y:S01]  /*11d70*/  IMAD.MOV.U32 R157, RZ, RZ, 0x40000040 ;  /* 0x40000040ff9d7424 */ /* 0x000fe200078e00ff */
[----:B-1----:R-:W-:Y:S06]  /*11d80*/  @P3 BRA `(.L_x_3635) ;  /* 0x0000000000083947 */ /* 0x002fec0003800000 */
[----:B------:R-:W1:Y:S02]  /*11d90*/  SYNCS.PHASECHK.TRANS64.TRYWAIT P3, [R15+URZ+0x38830], R9 ;  /* 0x038830090f0075a7 */ /* 0x000e64000806017f */
[----:B-1----:R-:W-:Y:S05]  /*11da0*/  @!P3 BRA `(.L_x_3636) ;  /* 0x0000015400b4b947 */ /* 0x002fea0003800000 */
.L_x_3635:
[----:B------:R-:W-:Y:S05]  /*11db0*/  BSYNC B2 ;  /* 0x0000000000027941 */ /* 0x000fea0003800000 */
.L_x_3634:
        /* <DEDUP_REMOVED lines=36> */
.L_x_3637:
[----:B------:R2:W3:Y:S01]  /*12000*/  SYNCS.PHASECHK.TRANS64.TRYWAIT P3, [R15+URZ+0x38850], R9 ;  /* 0x038850090f0075a7 */ /* 0x0004e2000806017f */
[----:B------:R-:W-:Y:S05]  /*12010*/  @!P0 BRA `(.L_x_3638) ;  /* 0x0000000000048947 */ /* 0x000fea0003800000 */
[----:B------:R-:W-:Y:S01]  /*12020*/  BPT.TRAP 0x1 ;  /* 0x000000040000795c */ /* 0x000fe20000300000 */
.L_x_3638:
[----:B------:R-:W-:Y:S04]  /*12030*/  BSSY B2, `(.L_x_3639) ;  /* 0x0000004000027945 */ /* 0x000fe80003800000 */
[----:B---3--:R-:W-:Y:S05]  /*12040*/  @P3 BRA `(.L_x_3640) ;  /* 0x0000000000083947 */ /* 0x008fea0003800000 */
[----:B------:R-:W3:Y:S02]  /*12050*/  SYNCS.PHASECHK.TRANS64.TRYWAIT P3, [R15+URZ+0x38850], R9 ;  /* 0x038850090f0075a7 */ /* 0x000ee4000806017f */
[----:B---3--:R-:W-:Y:S05]  /*12060*/  @!P3 BRA `(.L_x_3641) ;  /* 0x000001540018b947 */ /* 0x008fea0003800000 */
.L_x_3640:
[----:B------:R-:W-:Y:S05]  /*12070*/  BSYNC B2 ;  /* 0x0000000000027941 */ /* 0x000fea0003800000 */
.L_x_3639:
        /* <DEDUP_REMOVED lines=10> */
[----:B------:R-:W-:-:S02]  /*12120*/  VIADD R201, R200, 0x800 ;  /* 0x00000800c8c97836 */ /* 0x000fc40000000000 */
[----:B------:R-:W-:Y:S02]  /*12130*/  VIADD R208, R2, 0x800 ;  /* 0x0000080002d07836 */ /* 0x000fe40000000000 */
[----:B------:R-:W-:-:S05]  /*12140*/  IMAD.MOV.U32 R209, RZ, RZ, 0xa00 ;  /* 0x00000a00ffd17424 */ /* 0x000fca00078e00ff */
        /* <DEDUP_REMOVED lines=219> */
[----:B------:R-:W-:Y:S01]  /*12f00*/  VIADD R208, R200, 0xa00 ;  /* 0x00000a00c8d07836 */ /* 0x000fe20000000000 */
[----:B------:R-:W-:Y:S01]  /*12f10*/  R2UR UR7, R209 ;  /* 0x00000000d10772ca */ /* 0x000fe200000e0000 */
        /* <DEDUP_REMOVED lines=120> */
[C---:B------:R-:W-:Y:S01]  /*136a0*/  IMAD.IADD R206, R208.reuse, 0x1, R9 ;  /* 0x00000001d0ce7824 */ /* 0x040fe200078e0209 */
[----:B------:R-:W-:Y:S01]  /*136b0*/  R2UR UR5, R207 ;  /* 0x00000000cf0572ca */ /* 0x000fe200000e0000 */
[----:B------:R-:W-:Y:S02]  /*136c0*/  IMAD.MOV.U32 R207, RZ, RZ, 0x40000040 ;  /* 0x40000040ffcf7424 */ /* 0x000fe400078e00ff */
[--C-:B------:R-:W-:Y:S01]  /*136d0*/  IMAD.IADD R208, R208, 0x1, R14.reuse ;  /* 0x00000001d0d07824 */ /* 0x100fe200078e020e */
[----:B------:R-:W-:Y:S01]  /*136e0*/  R2UR UR6, R206 ;  /* 0x00000000ce0672ca */ /* 0x000fe200000e0000 */
[----:B------:R-:W-:Y:S01]  /*136f0*/  IMAD.IADD R206, R201, 0x1, R14 ;  /* 0x00000001c9ce7824 */ /* 0x000fe200078e020e */
[----:B------:R-:W-:Y:S01]  /*13700*/  R2UR UR7, R207 ;  /* 0x00000000cf0772ca */ /* 0x000fe200000e0000 */
[----:B------:R-:W-:-:S02]  /*13710*/  IMAD.MOV.U32 R207, RZ, RZ, 0x40000040 ;  /* 0x40000040ffcf7424 */ /* 0x000fc400078e00ff */
[----:B------:R-:W-:Y:S02]  /*13720*/  IMAD.MOV.U32 R201, RZ, RZ, 0x40 ;  /* 0x00000040ffc97424 */ /* 0x000fe400078e00ff */
[----:B------:R-:W-:-:S03]  /*13730*/  IMAD.MOV.U32 R9, RZ, RZ, 0x1000 ;  /* 0x00001000ff097424 */ /* 0x000fc600078e00ff */
[----:B------:R-:W-:Y:S02]  /*13740*/  SEL R201, R201, 0x3e, P3 ;  /* 0x0000003ec9c97807 */ /* 0x000fe40001800000 */
[----:B------:R-:W-:Y:S02]  /*13750*/  SEL R9, R9, 0xf80, P3 ;  /* 0x00000f8009097807 */ /* 0x000fe40001800000 */
[----:B------:R-:W-:Y:S02]  /*13760*/  LOP3.LUT R201, R201, 0x6, RZ, 0xc0, !PT ;  /* 0x00000006c9c97812 */ /* 0x000fe400078ec0ff */
[----:B------:R-:W-:-:S04]  /*13770*/  LOP3.LUT R9, R9, 0x1e00, RZ, 0xc0, !PT ;  /* 0x00001e0009097812 */ /* 0x000fc800078ec0ff */
        /* <DEDUP_REMOVED lines=17> */
[----:B------:R-:W-:Y:S01]  /*13890*/  IMAD R200, R19, 0x1000, R193 ;  /* 0x0000100013c87824 */ /* 0x000fe200078e02c1 */
[----:B------:R-:W-:Y:S01]  /*138a0*/  R2UR UR7, R201 ;  /* 0x00000000c90772ca */ /* 0x000fe200000e0000 */
[----:B------:R-:W-:Y:S01]  /*138b0*/  IMAD.MOV.U32 R201, RZ, RZ, 0x40000040 ;  /* 0x40000040ffc97424 */ /* 0x000fe200078e00ff */
[----:B------:R-:W-:Y:S02]  /*138c0*/  WARPGROUP.DEPBAR.LE gsb0, 0x0 ;  /* 0x00008000000079c5 */ /* 0x000fe40000010000 */
[----:B------:R-:W-:-:S09]  /*138d0*/  WARPGROUP.ARRIVE ;  /* 0x00000000000079c5 */ /* 0x000fd20000000000 */
[----:B------:R-:W-:Y:S01]  /*138e0*/  HGMMA.64x64x16.F32.BF16 R152, gdesc[UR4], R152, gsb0 ;  /* 0x00e00000049879f0 */ /* 0x000fe20008001898 */
[----:B------:R-:W-:Y:S02]  /*138f0*/  R2UR UR7, R201 ;  /* 0x00000000c90772ca */ /* 0x000fe400000e0000 */
        /* <DEDUP_REMOVED lines=46> */
[-CC-:B------:R-:W-:Y:S01]  /*13be0*/  FFMA.FTZ R152, R152, R14.reuse, -R206.reuse ;  /* 0x0000000e98987223 */ /* 0x180fe200000108ce */
[----:B------:R-:W0:Y:S01]  /*13bf0*/  SHFL.BFLY PT, R164, R20, 0x1, 0x1f ;  /* 0x0c201f0014a47f89 */ /* 0x000e2200000e0000 */
[-C--:B------:R-:W-:Y:S01]  /*13c00*/  FMUL.FTZ R201, R201, R14.reuse ;  /* 0x0000000ec9c97220 */ /* 0x080fe20000410000 */
        /* <DEDUP_REMOVED lines=10> */
[----:B------:R1:W2:Y:S01]  /*13cb0*/  MUFU.EX2 R202, R201 ;  /* 0x000000c900ca7308 */ /* 0x0002a20000000800 */
[-CC-:B------:R-:W-:Y:S01]  /*13cc0*/  FFMA.FTZ R180, R180, R14.reuse, -R206.reuse ;  /* 0x0000000eb4b47223 */ /* 0x180fe200000108ce */
[----:B------:R-:W-:-:S06]  /*13cd0*/  FFMA.FTZ R181, R181, R14, -R206 ;  /* 0x0000000eb5b57223 */ /* 0x000fcc00000108ce */
[----:B------:R-:W-:Y:S01]  /*13ce0*/  MUFU.EX2 R152, R152 ;  /* 0x0000009800987308 */ /* 0x000fe20000000800 */
[----:B-1----:R-:W-:Y:S01]  /*13cf0*/  FFMA.FTZ R201, R165, R14, -R206 ;  /* 0x0000000ea5c97223 */ /* 0x002fe200000108ce */
[----:B0-----:R-:W-:-:S06]  /*13d00*/  FMNMX.FTZ R20, R20, R164, !PT ;  /* 0x000000a414147209 */ /* 0x001fcc0007810000 */
[----:B------:R-:W-:Y:S01]  /*13d10*/  MUFU.EX2 R153, R153 ;  /* 0x0000009900997308 */ /* 0x000fe20000000800 */
[C---:B------:R-:W-:Y:S01]  /*13d20*/  FMUL.FTZ R208, R20.reuse, R14 ;  /* 0x0000000e14d07220 */ /* 0x040fe20000410000 */
[----:B------:R-:W-:Y:S01]  /*13d30*/  FADD.FTZ R164, -R20, R203 ;  /* 0x000000cb14a47221 */ /* 0x000fe20000010100 */
[-C--:B--2---:R-:W-:Y:S01]  /*13d40*/  FMUL.FTZ R24, R24, R202.reuse ;  /* 0x000000ca18187220 */ /* 0x084fe20000410000 */
[----:B------:R-:W-:Y:S01]  /*13d50*/  FMUL.FTZ R25, R25, R202 ;  /* 0x000000ca19197220 */ /* 0x000fe20000410000 */
[-CC-:B------:R-:W-:Y:S01]  /*13d60*/  FFMA.FTZ R209, R155, R14.reuse, -R208.reuse ;  /* 0x0000000e9bd17223 */ /* 0x180fe200000108d0 */
[-CC-:B------:R-:W-:Y:S01]  /*13d70*/  FFMA.FTZ R155, R158, R14.reuse, -R208.reuse ;  /* 0x0000000e9e9b7223 */ /* 0x180fe200000108d0 */
[-CC-:B------:R-:W-:Y:S01]  /*13d80*/  FFMA.FTZ R158, R162, R14.reuse, -R208.reuse ;  /* 0x0000000ea29e7223 */ /* 0x180fe200000108d0 */
[----:B------:R-:W-:Y:S02]  /*13d90*/  IMAD.MOV R162, RZ, RZ, -R197 ;  /* 0x000000ffffa27224 */ /* 0x000fe400078e0ac5 */
[-C--:B------:R-:W-:Y:S01]  /*13da0*/  FMUL.FTZ R164, R164, R14.reuse ;  /* 0x0000000ea4a47220 */ /* 0x080fe20000410000 */
[-CC-:B------:R-:W-:Y:S01]  /*13db0*/  FFMA.FTZ R154, R154, R14.reuse, -R208.reuse ;  /* 0x0000000e9a9a7223 */ /* 0x180fe200000108d0 */
[----:B------:R-:W-:Y:S01]  /*13dc0*/  MUFU.EX2 R209, R209 ;  /* 0x000000d100d17308 */ /* 0x000fe20000000800 */
[--C-:B------:R-:W-:Y:S01]  /*13dd0*/  FFMA.FTZ R165, R159, R14, -R208.reuse ;  /* 0x0000000e9fa57223 */ /* 0x100fe200000108d0 */
[----:B------:R-:W-:Y:S01]  /*13de0*/  ISETP.NE.AND P3, PT, R185, R162, PT ;  /* 0x000000a2b900720c */ /* 0x000fe20003f65270 */
[----:B------:R-:W-:Y:S01]  /*13df0*/  FFMA.FTZ R159, R163, R14, -R208 ;  /* 0x0000000ea39f7223 */ /* 0x000fe200000108d0 */
[----:B------:R-:W-:-:S02]  /*13e00*/  @!P1 VIADD R162, R15, 0x38840 ;  /* 0x000388400fa29836 */ /* 0x000fc40000000000 */
[-CC-:B------:R-:W-:Y:S01]  /*13e10*/  FFMA.FTZ R203, R166, R14.reuse, -R208.reuse ;  /* 0x0000000ea6cb7223 */ /* 0x180fe200000108d0 */
[-CC-:B------:R-:W-:Y:S01]  /*13e20*/  FFMA.FTZ R206, R167, R14.reuse, -R208.reuse ;  /* 0x0000000ea7ce7223 */ /* 0x180fe200000108d0 */
[-C--:B------:R-:W-:Y:S01]  /*13e30*/  FFMA.FTZ R170, R170, R14.reuse, -R208 ;  /* 0x0000000eaaaa7223 */ /* 0x080fe200000108d0 */
[----:B------:R-:W0:Y:S01]  /*13e40*/  MUFU.EX2 R164, R164 ;  /* 0x000000a400a47308 */ /* 0x000e220000000800 */
[----:B------:R-:W-:Y:S01]  /*13e50*/  @!P1 PRMT R162, RZ, 0x654, R162 ;  /* 0x00000654ffa29816 */ /* 0x000fe200000000a2 */
[-CC-:B------:R-:W-:Y:S01]  /*13e60*/  FFMA.FTZ R171, R171, R14.reuse, -R208.reuse ;  /* 0x0000000eabab7223 */ /* 0x180fe200000108d0 */
[-CC-:B------:R-:W-:Y:S01]  /*13e70*/  FFMA.FTZ R174, R174, R14.reuse, -R208.reuse ;  /* 0x0000000eaeae7223 */ /* 0x180fe200000108d0 */
[-CC-:B------:R-:W-:Y:S01]  /*13e80*/  FFMA.FTZ R175, R175, R14.reuse, -R208.reuse ;  /* 0x0000000eafaf7223 */ /* 0x180fe200000108d0 */
[----:B------:R1:W-:Y:S01]  /*13e90*/  @!P1 SYNCS.ARRIVE.TRANS64.RED.A1T0 RZ, [R162+URZ], RZ ;  /* 0x000000ffa2ff99a7 */ /* 0x0003e2000810043f */
[----:B------:R-:W-:Y:S01]  /*13ea0*/  FFMA.FTZ R178, R178, R14, -R208 ;  /* 0x0000000eb2b27223 */ /* 0x000fe200000108d0 */
[----:B------:R-:W-:Y:S01]  /*13eb0*/  @!P3 IMAD R163, R204, 0x40, R194 ;  /* 0x00000040cca3b824 */ /* 0x000fe200078e02c2 */
[----:B------:R-:W2:Y:S01]  /*13ec0*/  MUFU.EX2 R154, R154 ;  /* 0x0000009a009a7308 */ /* 0x000ea20000000800 */
[-C--:B------:R-:W-:Y:S01]  /*13ed0*/  FMUL.FTZ R28, R28, R202.reuse ;  /* 0x000000ca1c1c7220 */ /* 0x080fe20000410000 */
[----:B------:R-:W-:Y:S01]  /*13ee0*/  FMUL.FTZ R29, R29, R202 ;  /* 0x000000ca1d1d7220 */ /* 0x000fe20000410000 */
[----:B------:R-:W-:-:S02]  /*13ef0*/  @!P3 IMAD R163, R163, 0x4, R18 ;  /* 0x00000004a3a3b824 */ /* 0x000fc400078e0212 */
[----:B------:R-:W-:Y:S01]  /*13f00*/  FMUL.FTZ R32, R32, R202 ;  /* 0x000000ca20207220 */ /* 0x000fe20000410000 */
[-CC-:B-1----:R-:W-:Y:S01]  /*13f10*/  FFMA.FTZ R162, R179, R14.reuse, -R208.reuse ;  /* 0x0000000eb3a27223 */ /* 0x182fe200000108d0 */
[-CC-:B------:R-:W-:Y:S01]  /*13f20*/  FFMA.FTZ R179, R182, R14.reuse, -R208.reuse ;  /* 0x0000000eb6b37223 */ /* 0x180fe200000108d0 */
[----:B------:R-:W-:Y:S01]  /*13f30*/  FFMA.FTZ R182, R183, R14, -R208 ;  /* 0x0000000eb7b67223 */ /* 0x000fe200000108d0 */
[----:B------:R-:W1:Y:S01]  /*13f40*/  MUFU.EX2 R155, R155 ;  /* 0x0000009b009b7308 */ /* 0x000e620000000800 */
[----:B------:R-:W-:Y:S01]  /*13f50*/  @!P3 STS [R163+0x38400], R202 ;  /* 0x038400caa300b388 */ /* 0x000fe20000000800 */
[-C--:B0-----:R-:W-:Y:S01]  /*13f60*/  FMUL.FTZ R26, R26, R164.reuse ;  /* 0x000000a41a1a7220 */ /* 0x081fe20000410000 */
[-C--:B------:R-:W-:Y:S01]  /*13f70*/  FMUL.FTZ R27, R27, R164.reuse ;  /* 0x000000a41b1b7220 */ /* 0x080fe20000410000 */
[-C--:B------:R-:W-:Y:S01]  /*13f80*/  FMUL.FTZ R30, R30, R164.reuse ;  /* 0x000000a41e1e7220 */ /* 0x080fe20000410000 */
[----:B------:R0:W-:Y:S01]  /*13f90*/  @!P3 STS [R163+0x38420], R164 ;  /* 0x038420a4a300b388 */ /* 0x0001e20000000800 */
[-C--:B------:R-:W-:Y:S01]  /*13fa0*/  FMUL.FTZ R31, R31, R164.reuse ;  /* 0x000000a41f1f7220 */ /* 0x080fe20000410000 */
[-C--:B------:R-:W-:Y:S01]  /*13fb0*/  FMUL.FTZ R34, R34, R164.reuse ;  /* 0x000000a422227220 */ /* 0x080fe20000410000 */
[----:B------:R-:W3:Y:S01]  /*13fc0*/  MUFU.EX2 R157, R157 ;  /* 0x0000009d009d7308 */ /* 0x000ee20000000800 */
[-C--:B------:R-:W-:Y:S01]  /*13fd0*/  FMUL.FTZ R35, R35, R164.reuse ;  /* 0x000000a423237220 */ /* 0x080fe20000410000 */
[-C--:B------:R-:W-:Y:S01]  /*13fe0*/  FMUL.FTZ R38, R38, R164.reuse ;  /* 0x000000a426267220 */ /* 0x080fe20000410000 */
[-C--:B------:R-:W-:Y:S01]  /*13ff0*/  FMUL.FTZ R39, R39, R164.reuse ;  /* 0x000000a427277220 */ /* 0x080fe20000410000 */
[-C--:B------:R-:W-:Y:S01]  /*14000*/  FMUL.FTZ R42, R42, R164.reuse ;  /* 0x000000a42a2a7220 */ /* 0x080fe20000410000 */
[-C--:B------:R-:W-:Y:S01]  /*14010*/  FMUL.FTZ R43, R43, R164.reuse ;  /* 0x000000a42b2b7220 */ /* 0x080fe20000410000 */
[----:B------:R-:W-:Y:S01]  /*14020*/  FMUL.FTZ R46, R46, R164 ;  /* 0x000000a42e2e7220 */ /* 0x000fe20000410000 */
[----:B0-----:R-:W-:Y:S01]  /*14030*/  FFMA.FTZ R163, R202, R0, R152 ;  /* 0x00000000caa37223 */ /* 0x001fe20000010098 */
[----:B------:R-:W0:Y:S01]  /*14040*/  MUFU.EX2 R165, R165 ;  /* 0x000000a500a57308 */ /* 0x000e220000000800 */
[----:B--2---:R-:W-:Y:S01]  /*14050*/  FFMA.FTZ R0, R164, R8, R154 ;  /* 0x00000008a4007223 */ /* 0x004fe2000001009a */
[C---:B------:R-:W-:Y:S01]  /*14060*/  F2FP.BF16.F32.PACK_AB R152, R153.reuse, R152 ;  /* 0x000000989998723e */ /* 0x040fe200000010ff */
[----:B------:R-:W-:Y:S01]  /*14070*/  FADD.FTZ R8, R153, R163 ;  /* 0x000000a399087221 */ /* 0x000fe20000010000 */
[C---:B------:R-:W-:Y:S01]  /*14080*/  F2FP.BF16.F32.PACK_AB R153, R209.reuse, R154 ;  /* 0x0000009ad199723e */ /* 0x040fe200000010ff */
[----:B------:R-:W-:Y:S01]  /*14090*/  FADD.FTZ R163, R209, R0 ;  /* 0x00000000d1a37221 */ /* 0x000fe20000010000 */
[-C--:B------:R-:W-:Y:S01]  /*140a0*/  FMUL.FTZ R47, R47, R164.reuse ;  /* 0x000000a42f2f7220 */ /* 0x080fe20000410000 */
[----:B------:R-:W-:Y:S01]  /*140b0*/  FADD.FTZ R154, R207, R8 ;  /* 0x00000008cf9a7221 */ /* 0x000fe20000010000 */
[----:B------:R-:W2:Y:S01]  /*140c0*/  MUFU.EX2 R156, R156 ;  /* 0x0000009c009c7308 */ /* 0x000ea20000000800 */
[----:B-1----:R-:W-:Y:S01]  /*140d0*/  FADD.FTZ R8, R155, R163 ;  /* 0x000000a39b087221 */ /* 0x002fe20000010000 */
[-C--:B------:R-:W-:Y:S01]  /*140e0*/  FMUL.FTZ R50, R50, R164.reuse ;  /* 0x000000a432327220 */ /* 0x080fe20000410000 */
[C---:B---3--:R-:W-:Y:S01]  /*140f0*/  FADD.FTZ R163, R157.reuse, R154 ;  /* 0x0000009a9da37221 */ /* 0x048fe20000010000 */
[----:B------:R-:W-:Y:S01]  /*14100*/  F2FP.BF16.F32.PACK_AB R154, R157, R207 ;  /* 0x000000cf9d9a723e */ /* 0x000fe200000010ff */
[-C--:B------:R-:W-:Y:S01]  /*14110*/  FMUL.FTZ R51, R51, R164.reuse ;  /* 0x000000a433337220 */ /* 0x080fe20000410000 */
[-C--:B------:R-:W-:Y:S01]  /*14120*/  FMUL.FTZ R54, R54, R164.reuse ;  /* 0x000000a436367220 */ /* 0x080fe20000410000 */
[-C--:B------:R-:W-:Y:S01]  /*14130*/  FMUL.FTZ R55, R55, R164.reuse ;  /* 0x000000a437377220 */ /* 0x080fe20000410000 */
[----:B------:R-:W1:Y:S01]  /*14140*/  MUFU.EX2 R158, R158 ;  /* 0x0000009e009e7308 */ /* 0x000e620000000800 */
        /* <DEDUP_REMOVED lines=132> */
[----:B------:R-:W-:Y:S01]  /*14990*/  FMUL.FTZ R149, R149, R202 ;  /* 0x000000ca95957220 */ /* 0x000fe20000410000 */
[----:B------:R1:W-:Y:S01]  /*149a0*/  STSM.16.M88.4 [R198+0x36400], R152 ;  /* 0x03640098c6007844 */ /* 0x0003e20000000200 */
[----:B------:R-:W-:Y:S01]  /*149b0*/  FADD.FTZ R183, R201, R183 ;  /* 0x000000b7c9b77221 */ /* 0x000fe20000010000 */
[----:B------:R-:W-:Y:S01]  /*149c0*/  @!P1 VIADD R15, R15, 0x38860 ;  /* 0x000388600f0f9836 */ /* 0x000fe20000000000 */
[----:B------:R-:W-:Y:S01]  /*149d0*/  MUFU.EX2 R180, R180 ;  /* 0x000000b400b47308 */ /* 0x000fe20000000800 */
[----:B------:R-:W-:-:S02]  /*149e0*/  IMAD.MOV.U32 R204, RZ, RZ, R19 ;  /* 0x000000ffffcc7224 */ /* 0x000fc400078e0013 */
[----:B------:R-:W-:Y:S01]  /*149f0*/  IMAD.MOV.U32 R202, RZ, RZ, R9 ;  /* 0x000000ffffca7224 */ /* 0x000fe200078e0009 */
[----:B------:R-:W-:-:S04]  /*14a00*/  @!P1 PRMT R15, RZ, 0x654, R15 ;  /* 0x00000654ff0f9816 */ /* 0x000fc8000000000f */
[----:B------:R-:W2:Y:S01]  /*14a10*/  MUFU.EX2 R181, R181 ;  /* 0x000000b500b57308 */ /* 0x000ea20000000800 */
[----:B0-----:R-:W-:-:S07]  /*14a20*/  F2FP.BF16.F32.PACK_AB R164, R177, R176 ;  /* 0x000000b0b1a4723e */ /* 0x001fce00000010ff */
[----:B------:R0:W-:Y:S08]  /*14a30*/  MUFU.EX2 R0, R178 ;  /* 0x000000b200007308 */ /* 0x0001f00000000800 */
[----:B------:R3:W4:Y:S01]  /*14a40*/  MUFU.EX2 R8, R162 ;  /* 0x000000a200087308 */ /* 0x0007220000000800 */
[C---:B0-----:R-:W-:Y:S01]  /*14a50*/  FADD.FTZ R178, R159.reuse, R157 ;  /* 0x0000009d9fb27221 */ /* 0x041fe20000010000 */
[----:B------:R-:W-:-:S02]  /*14a60*/  F2FP.BF16.F32.PACK_AB R157, R159, R158 ;  /* 0x0000009e9f9d723e */ /* 0x000fc400000010ff */
[----:B------:R-:W-:Y:S02]  /*14a70*/  F2FP.BF16.F32.PACK_AB R158, R201, R160 ;  /* 0x000000a0c99e723e */ /* 0x000fe400000010ff */
[----:B------:R-:W-:Y:S01]  /*14a80*/  F2FP.BF16.F32.PACK_AB R159, R206, R203 ;  /* 0x000000cbce9f723e */ /* 0x000fe200000010ff */
[----:B------:R-:W-:Y:S01]  /*14a90*/  FADD.FTZ R203, R203, R178 ;  /* 0x000000b2cbcb7221 */ /* 0x000fe20000010000 */
[----:B------:R-:W-:Y:S01]  /*14aa0*/  MUFU.EX2 R179, R179 ;  /* 0x000000b300b37308 */ /* 0x000fe20000000800 */
[----:B------:R-:W-:Y:S01]  /*14ab0*/  F2FP.BF16.F32.PACK_AB R160, R169, R168 ;  /* 0x000000a8a9a0723e */ /* 0x000fe200000010ff */
[----:B------:R-:W-:Y:S01]  /*14ac0*/  FADD.FTZ R168, R168, R183 ;  /* 0x000000b7a8a87221 */ /* 0x000fe20000010000 */
[----:B---3--:R-:W-:Y:S01]  /*14ad0*/  F2FP.BF16.F32.PACK_AB R162, R173, R172 ;  /* 0x000000acada2723e */ /* 0x008fe200000010ff */
[----:B------:R0:W-:Y:S01]  /*14ae0*/  STSM.16.M88.4 [R199], R156 ;  /* 0x0000009cc7007844 */ /* 0x0001e20000000200 */
[----:B--2---:R-:W-:Y:S01]  /*14af0*/  F2FP.BF16.F32.PACK_AB R166, R181, R180 ;  /* 0x000000b4b5a6723e */ /* 0x004fe200000010ff */
[----:B------:R-:W-:Y:S01]  /*14b00*/  FADD.FTZ R203, R206, R203 ;  /* 0x000000cbcecb7221 */ /* 0x000fe20000010000 */
[----:B------:R-:W-:Y:S01]  /*14b10*/  FADD.FTZ R169, R169, R168 ;  /* 0x000000a8a9a97221 */ /* 0x000fe20000010000 */
[----:B------:R-:W2:Y:S01]  /*14b20*/  MUFU.EX2 R182, R182 ;  /* 0x000000b600b67308 */ /* 0x000ea20000000800 */
[----:B----4-:R-:W-:Y:S01]  /*14b30*/  F2FP.BF16.F32.PACK_AB R165, R8, R0 ;  /* 0x0000000008a5723e */ /* 0x010fe200000010ff */
[----:B------:R0:W-:Y:S01]  /*14b40*/  STSM.16.M88.4 [R211], R160 ;  /* 0x000000a0d3007844 */ /* 0x0001e20000000200 */
[----:B------:R-:W-:Y:S01]  /*14b50*/  FADD.FTZ R170, R170, R203 ;  /* 0x000000cbaaaa7221 */ /* 0x000fe20000010000 */
[----:B------:R-:W-:Y:S01]  /*14b60*/  FADD.FTZ R172, R172, R169 ;  /* 0x000000a9acac7221 */ /* 0x000fe20000010000 */
[----:B------:R-:W-:-:S02]  /*14b70*/  IMAD.MOV.U32 R203, RZ, RZ, R20 ;  /* 0x000000ffffcb7224 */ /* 0x000fc400078e0014 */
[----:B------:R-:W-:Y:S01]  /*14b80*/  FADD.FTZ R171, R171, R170 ;  /* 0x000000aaabab7221 */ /* 0x000fe20000010000 */
[----:B------:R-:W-:-:S03]  /*14b90*/  FADD.FTZ R173, R173, R172 ;  /* 0x000000acadad7221 */ /* 0x000fc60000010000 */
[----:B------:R-:W-:Y:S01]  /*14ba0*/  FADD.FTZ R174, R174, R171 ;  /* 0x000000abaeae7221 */ /* 0x000fe20000010000 */
[----:B------:R-:W-:-:S03]  /*14bb0*/  FADD.FTZ R176, R176, R173 ;  /* 0x000000adb0b07221 */ /* 0x000fc60000010000 */
[----:B------:R-:W-:Y:S01]  /*14bc0*/  FADD.FTZ R175, R175, R174 ;  /* 0x000000aeafaf7221 */ /* 0x000fe20000010000 */
[----:B------:R-:W-:Y:S01]  /*14bd0*/  FADD.FTZ R177, R177, R176 ;  /* 0x000000b0b1b17221 */ /* 0x000fe20000010000 */
[----:B--2---:R-:W-:Y:S02]  /*14be0*/  F2FP.BF16.F32.PACK_AB R167, R182, R179 ;  /* 0x000000b3b6a7723e */ /* 0x004fe400000010ff */
[----:B------:R-:W-:Y:S01]  /*14bf0*/  FADD.FTZ R175, R0, R175 ;  /* 0x000000af00af7221 */ /* 0x000fe20000010000 */
[----:B------:R-:W-:Y:S02]  /*14c00*/  FADD.FTZ R0, R180, R177 ;  /* 0x000000b1b4007221 */ /* 0x000fe40000010000 */
[----:B------:R0:W-:Y:S01]  /*14c10*/  STSM.16.M88.4 [R210], R164 ;  /* 0x000000a4d2007844 */ /* 0x0001e20000000200 */
[----:B------:R-:W-:Y:S01]  /*14c20*/  WARPGROUP.ARRIVE ;  /* 0x00000000000079c5 */ /* 0x000fe20000000000 */
[----:B------:R-:W-:Y:S01]  /*14c30*/  FADD.FTZ R8, R8, R175 ;  /* 0x000000af08087221 */ /* 0x000fe20000010000 */
[----:B------:R-:W-:-:S03]  /*14c40*/  FADD.FTZ R0, R181, R0 ;  /* 0x00000000b5007221 */ /* 0x000fc60000010000 */
[----:B------:R-:W-:Y:S01]  /*14c50*/  FADD.FTZ R179, R179, R8 ;  /* 0x00000008b3b37221 */ /* 0x000fe20000010000 */
[----:B------:R-:W-:Y:S03]  /*14c60*/  HGMMA.64x256x16.F32.BF16 R24, R152, gdesc[UR4].tnspB, R24, gsb0 ;  /* 0x43e0000498187df0 */ /* 0x000fe60008001818 */
[----:B------:R-:W-:Y:S01]  /*14c70*/  FADD.FTZ R8, R182, R179 ;  /* 0x000000b3b6087221 */ /* 0x000fe20000010000 */
[----:B------:R-:W-:Y:S02]  /*14c80*/  WARPGROUP.DEPBAR.LE gsb0, 0x0 ;  /* 0x00008000000079c5 */ /* 0x000fe40000010000 */
[----:B-1----:R-:W-:Y:S01]  /*14c90*/  VIADD R152, R200, 0x80 ;  /* 0x00000080c8987836 */ /* 0x002fe20000000000 */
[----:B------:R-:W-:Y:S01]  /*14ca0*/  WARPGROUP.ARRIVE ;  /* 0x00000000000079c5 */ /* 0x000fe20000000000 */
[----:B------:R-:W-:-:S03]  /*14cb0*/  IMAD.MOV.U32 R153, RZ, RZ, 0x40000040 ;  /* 0x40000040ff997424 */ /* 0x000fc600078e00ff */
[----:B------:R-:W-:Y:S01]  /*14cc0*/  R2UR UR6, R152 ;  /* 0x00000000980672ca */ /* 0x000fe200000e0000 */
[----:B------:R-:W-:Y:S01]  /*14cd0*/  VIADD R152, R200, 0x100 ;  /* 0x00000100c8987836 */ /* 0x000fe20000000000 */
[----:B------:R-:W-:Y:S01]  /*14ce0*/  R2UR UR7, R153 ;  /* 0x00000000990772ca */ /* 0x000fe200000e0000 */
[----:B------:R-:W-:-:S14]  /*14cf0*/  IMAD.MOV.U32 R153, RZ, RZ, 0x40000040 ;  /* 0x40000040ff997424 */ /* 0x000fdc00078e00ff */
        /* <DEDUP_REMOVED lines=26> */
[----:B------:R-:W-:Y:S05]  /*14ea0*/  BSYNC B1 ;  /* 0x0000000000017941 */ /* 0x000fea0003800000 */
.L_x_3631:
[----:B0-----:R-:W-:-:S07]  /*14eb0*/  IMAD.MOV.U32 R15, RZ, RZ, R21 ;  /* 0x000000ffff0f7224 */ /* 0x001fce00078e0015 */
.L_x_3630:
[----:B------:R-:W-:Y:S05]  /*14ec0*/  BSYNC B0 ;  /* 0x0000000000007941 */ /* 0x000fea0003800000 */
.L_x_3629:
[----:B------:R-:W-:Y:S01]  /*14ed0*/  ISETP.GE.AND P2, PT, R15, R215, PT ;  /* 0x000000d70f00720c */ /* 0x000fe20003f46270 */
[----:B------:R-:W-:-:S12]  /*14ee0*/  BSSY B0, `(.L_x_3643) ;  /* 0x00003ce000007945 */ /* 0x000fd80003800000 */
[----:B------:R-:W-:Y:S05]  /*14ef0*/  @!P2 BRA `(.L_x_3644) ;  /* 0x0000003c0030a947 */ /* 0x000fea0003800000 */
[----:B------:R-:W-:Y:S02]  /*14f00*/  IMAD.MOV.U32 R200, RZ, RZ, R20 ;  /* 0x000000ffffc87224 */ /* 0x000fe400078e0014 */
[----:B------:R-:W-:Y:S02]  /*14f10*/  IMAD.MOV.U32 R202, RZ, RZ, R9 ;  /* 0x000000ffffca7224 */ /* 0x000fe400078e0009 */
[----:B------:R-:W-:-:S07]  /*14f20*/  IMAD.MOV.U32 R201, RZ, RZ, R19 ;  /* 0x000000ffffc97224 */ /* 0x000fce00078e0013 */
.L_x_3663:
[----:B------:R-:W-:-:S05]  /*14f30*/  VIADD R19, R201, 0x1 ;  /* 0x00000001c9137836 */ /* 0x000fca0000000000 */
[----:B------:R-:W-:-:S04]  /*14f40*/  ISETP.NE.AND P2, PT, R19, 0x2, PT ;  /* 0x000000021300780c */ /* 0x000fc80003f45270 */
[----:B------:R-:W-:Y:S02]  /*14f50*/  SEL R9, RZ, 0x1, P2 ;  /* 0x00000001ff097807 */ /* 0x000fe40001000000 */
[----:B------:R-:W-:Y:S02]  /*14f60*/  SEL R19, R19, RZ, P2 ;  /* 0x000000ff13137207 */ /* 0x000fe40001000000 */
[----:B------:R-:W-:Y:S01]  /*14f70*/  LOP3.LUT R22, R22, R9, RZ, 0x3c, !PT ;  /* 0x0000000916167212 */ /* 0x000fe200078e3cff */
[----:B------:R-:W-:Y:S06]  /*14f80*/  @!P0 BRA `(.L_x_3645) ;  /* 0x0000000000048947 */ /* 0x000fec0003800000 */
[----:B------:R-:W-:Y:S01]  /*14f90*/  BPT.TRAP 0x1 ;  /* 0x000000040000795c */ /* 0x000fe20000300000 */
.L_x_3645:
[----:B------:R-:W-:Y:S01]  /*14fa0*/  IMAD R21, R19, 0x8, R18 ;  /* 0x0000000813157824 */ /* 0x000fe200078e0212 */
[----:B------:R-:W-:-:S04]  /*14fb0*/  SHF.L.U32 R9, R22, 0x1f, RZ ;  /* 0x0000001f16097819 */ /* 0x000fc800000006ff */
[----:B------:R0:W1:Y:S01]  /*14fc0*/  SYNCS.PHASECHK.TRANS64.TRYWAIT P2, [R21+URZ+0x38830], R9 ;  /* 0x03883009150075a7 */ /* 0x000062000804017f */
[----:B------:R-:W-:Y:S05]  /*14fd0*/  @!P0 BRA `(.L_x_3646) ;  /* 0x0000000000048947 */ /* 0x000fea0003800000 */
[----:B------:R-:W-:Y:S01]  /*14fe0*/  BPT.TRAP 0x1 ;  /* 0x000000040000795c */ /* 0x000fe20000300000 */
.L_x_3646:
[----:B------:R-:W-:Y:S01]  /*14ff0*/  BSSY B1, `(.L_x_3647) ;  /* 0x0000006000017945 */ /* 0x000fe20003800000 */
[----:B------:R-:W-:Y:S02]  /*15000*/  IMAD R156, R19, 0x200, R191 ;  /* 0x00000200139c7824 */ /* 0x000fe400078e02bf */
[----:B------:R-:W-:Y:S01]  /*15010*/  IMAD.MOV.U32 R157, RZ, RZ, 0x40000040 ;  /* 0x40000040ff9d7424 */ /* 0x000fe200078e00ff */
[----:B-1----:R-:W-:Y:S06]  /*15020*/  @P2 BRA `(.L_x_3648) ;  /* 0x0000000000082947 */ /* 0x002fec0003800000 */
[----:B------:R-:W1:Y:S02]  /*15030*/  SYNCS.PHASECHK.TRANS64.TRYWAIT P2, [R21+URZ+0x38830], R9 ;  /* 0x03883009150075a7 */ /* 0x000e64000804017f */
[----:B-1----:R-:W-:Y:S05]  /*15040*/  @!P2 BRA `(.L_x_3649) ;  /* 0x000001240034a947 */ /* 0x002fea0003800000 */
.L_x_3648:
[----:B------:R-:W-:Y:S05]  /*15050*/  BSYNC B1 ;  /* 0x0000000000017941 */ /* 0x000fea0003800000 */
.L_x_3647:
        /* <DEDUP_REMOVED lines=36> */
.L_x_3650:
[----:B------:R2:W3:Y:S01]  /*152a0*/  SYNCS.PHASECHK.TRANS64.TRYWAIT P2, [R21+URZ+0x38850], R9 ;  /* 0x03885009150075a7 */ /* 0x0004e2000804017f */
[----:B------:R-:W-:Y:S05]  /*152b0*/  @!P0 BRA `(.L_x_3651) ;  /* 0x0000000000048947 */ /* 0x000fea0003800000 */
[----:B------:R-:W-:Y:S01]  /*152c0*/  BPT.TRAP 0x1 ;  /* 0x000000040000795c */ /* 0x000fe20000300000 */
.L_x_3651:
[----:B------:R-:W-:Y:S04]  /*152d0*/  BSSY B1, `(.L_x_3652) ;  /* 0x0000004000017945 */ /* 0x000fe80003800000 */
[----:B---3--:R-:W-:Y:S05]  /*152e0*/  @P2 BRA `(.L_x_3653) ;  /* 0x0000000000082947 */ /* 0x008fea0003800000 */
[----:B------:R-:W3:Y:S02]  /*152f0*/  SYNCS.PHASECHK.TRANS64.TRYWAIT P2, [R21+URZ+0x38850], R9 ;  /* 0x03885009150075a7 */ /* 0x000ee4000804017f */
[----:B---3--:R-:W-:Y:S05]  /*15300*/  @!P2 BRA `(.L_x_3654) ;  /* 0x000001200098a947 */ /* 0x008fea0003800000 */
.L_x_3653:
[----:B------:R-:W-:Y:S05]  /*15310*/  BSYNC B1 ;  /* 0x0000000000017941 */ /* 0x000fea0003800000 */
.L_x_3652:
        /* <DEDUP_REMOVED lines=12> */
[----:B------:R-:W-:Y:S02]  /*153e0*/  IMAD.MOV.U32 R20, RZ, RZ, 0x4 ;  /* 0x00000004ff147424 */ /* 0x000fe400078e00ff */
[----:B------:R-:W-:Y:S02]  /*153f0*/  IMAD.MOV.U32 R208, RZ, RZ, 0x28 ;  /* 0x00000028ffd07424 */ /* 0x000fe400078e00ff */
[----:B------:R-:W-:Y:S01]  /*15400*/  IMAD.MOV.U32 R209, RZ, RZ, 0xa00 ;  /* 0x00000a00ffd17424 */ /* 0x000fe200078e00ff */
        /* <DEDUP_REMOVED lines=10> */
[----:B0123--:R-:W0:Y:S02]  /*154b0*/  SHFL.IDX PT, R9, R14, RZ, 0x1f ;  /* 0x00001fff0e097589 */ /* 0x00fe2400000e0000 */
[----:B0-----:R-:W-:-:S04]  /*154c0*/  ISETP.GT.AND P2, PT, R9, 0x7f, PT ;  /* 0x0000007f0900780c */ /* 0x001fc80003f44270 */
[----:B------:R-:W-:Y:S02]  /*154d0*/  SEL R9, RZ, 0x2, !P2 ;  /* 0x00000002ff097807 */ /* 0x000fe40005000000 */
[C---:B------:R-:W-:Y:S02]  /*154e0*/  SEL R14, R20.reuse, 0x2, P2 ;  /* 0x00000002140e7807 */ /* 0x040fe40001000000 */
[----:B------:R-:W-:Y:S02]  /*154f0*/  SEL R20, R20, 0x6, !P2 ;  /* 0x0000000614147807 */ /* 0x000fe40005000000 */
[----:B------:R-:W-:Y:S02]  /*15500*/  SEL R208, R208, 0x26, P2 ;  /* 0x00000026d0d07807 */ /* 0x000fe40001000000 */
[----:B------:R-:W-:Y:S02]  /*15510*/  SEL R209, R209, 0x980, P2 ;  /* 0x00000980d1d17807 */ /* 0x000fe40001000000 */
[----:B------:R-:W-:-:S02]  /*15520*/  LOP3.LUT R208, R208, 0x6, RZ, 0xc0, !PT ;  /* 0x00000006d0d07812 */ /* 0x000fc400078ec0ff */
        /* <DEDUP_REMOVED lines=293> */
[----:B------:R-:W-:-:S02]  /*16780*/  IADD3 R206, R208, R209, R2 ;  /* 0x000000d1d0ce7210 */ /* 0x000fc40007ffe002 */
[----:B------:R-:W-:Y:S01]  /*16790*/  IADD3 R208, R208, R209, R204 ;  /* 0x000000d1d0d07210 */ /* 0x000fe20007ffe0cc */
[----:B------:R-:W-:Y:S01]  /*167a0*/  IMAD.MOV.U32 R209, RZ, RZ, 0x40000040 ;  /* 0x40000040ffd17424 */ /* 0x000fe200078e00ff */
[----:B------:R-:W-:-:S04]  /*167b0*/  SEL R205, R205, 0x3e, P2 ;  /* 0x0000003ecdcd7807 */ /* 0x000fc80001000000 */
[----:B------:R-:W-:Y:S01]  /*167c0*/  LOP3.LUT R205, R205, 0x6, RZ, 0xc0, !PT ;  /* 0x00000006cdcd7812 */ /* 0x000fe200078ec0ff */
        /* <DEDUP_REMOVED lines=27> */
[C---:B------:R-:W-:Y:S01]  /*16980*/  IMAD.IADD R206, R208.reuse, 0x1, R14 ;  /* 0x00000001d0ce7824 */ /* 0x040fe200078e020e */
[----:B------:R-:W-:Y:S01]  /*16990*/  R2UR UR5, R207 ;  /* 0x00000000cf0572ca */ /* 0x000fe200000e0000 */
[----:B------:R-:W-:Y:S01]  /*169a0*/  IMAD.MOV.U32 R207, RZ, RZ, 0x40000040 ;  /* 0x40000040ffcf7424 */ /* 0x000fe200078e00ff */
[----:B------:R-:W0:Y:S01]  /*169b0*/  @P5 LDC R14, c[0x0][0x450] ;  /* 0x00011400ff0e5b82 */ /* 0x000e220000000800 */
[--C-:B------:R-:W-:Y:S01]  /*169c0*/  IMAD.IADD R208, R208, 0x1, R20.reuse ;  /* 0x00000001d0d07824 */ /* 0x100fe200078e0214 */
[----:B------:R-:W-:Y:S01]  /*169d0*/  R2UR UR6, R206 ;  /* 0x00000000ce0672ca */ /* 0x000fe200000e0000 */
[----:B------:R-:W-:Y:S01]  /*169e0*/  IMAD.IADD R206, R203, 0x1, R20 ;  /* 0x00000001cbce7824 */ /* 0x000fe200078e0214 */
[----:B------:R-:W-:Y:S01]  /*169f0*/  R2UR UR7, R207 ;  /* 0x00000000cf0772ca */ /* 0x000fe200000e0000 */
[----:B------:R-:W-:-:S03]  /*16a00*/  IMAD.MOV.U32 R207, RZ, RZ, 0x40000040 ;  /* 0x40000040ffcf7424 */ /* 0x000fc600078e00ff */
[----:B------:R-:W1:Y:S02]  /*16a10*/  @P5 LDC R20, c[0x0][0x44c] ;  /* 0x00011300ff145b82 */ /* 0x000e640000000800 */
[----:B-1----:R-:W-:-:S05]  /*16a20*/  @P5 IMAD.HI.U32 R20, R9, R20, RZ ;  /* 0x0000001409145227 */ /* 0x002fca00078e00ff */
[----:B0-----:R-:W-:Y:S01]  /*16a30*/  @P5 SHF.R.U32.HI R9, RZ, R14, R20 ;  /* 0x0000000eff095219 */ /* 0x001fe20000011614 */
[----:B------:R-:W-:-:S04]  /*16a40*/  IMAD.MOV.U32 R14, RZ, RZ, 0x1000 ;  /* 0x00001000ff0e7424 */ /* 0x000fc800078e00ff */
[----:B------:R-:W0:Y:S01]  /*16a50*/  SHFL.IDX PT, R20, R9, RZ, 0x1c1f ;  /* 0x001c1fff09147589 */ /* 0x000e2200000e0000 */
[----:B------:R-:W-:-:S04]  /*16a60*/  SEL R14, R14, 0xf80, P2 ;  /* 0x00000f800e0e7807 */ /* 0x000fc80001000000 */
        /* <DEDUP_REMOVED lines=24> */
[----:B------:R-:W-:Y:S02]  /*16bf0*/  ULOP3.LUT UR4, URZ, UR45, URZ, 0x33, !UPT ;  /* 0x0000002d3f047292 */ /* 0x000fe4000f8e333f */
[----:B------:R-:W-:Y:S02]  /*16c00*/  WARPGROUP.DEPBAR.LE gsb0, 0x0 ;  /* 0x00008000000079c5 */ /* 0x000fe40000010000 */
[----:B------:R1:W-:Y:S02]  /*16c10*/  @!P1 SYNCS.ARRIVE.TRANS64.RED.A1T0 RZ, [R14+URZ], RZ ;  /* 0x000000ff0eff99a7 */ /* 0x0003e4000810043f */
[----:B-1----:R-:W-:-:S05]  /*16c20*/  IMAD.SHL.U32 R14, R15, 0x40, RZ ;  /* 0x000000400f0e7824 */ /* 0x002fca00078e00ff */
[----:B------:R-:W-:-:S04]  /*16c30*/  IADD3 R208, -R185, 0x1, -R14 ;  /* 0x00000001b9d07810 */ /* 0x000fc80007ffe90e */
[----:B------:R-:W-:-:S05]  /*16c40*/  IADD3 R208, -R23, R208, R184 ;  /* 0x000000d017d07210 */ /* 0x000fca0007ffe1b8 */
[C---:B------:R-:W-:Y:S02]  /*16c50*/  VIADD R209, R208.reuse, UR44 ;  /* 0x0000002cd0d17c36 */ /* 0x040fe40008000000 */
[----:B------:R-:W-:Y:S02]  /*16c60*/  VIADD R208, R208, UR4 ;  /* 0x00000004d0d07c36 */ /* 0x000fe40008000000 */
        /* <DEDUP_REMOVED lines=15> */
.L_x_3657:
[----:B------:R-:W-:-:S05]  /*16d60*/  IMAD.U32 R203, RZ, RZ, UR39 ;  /* 0x00000027ffcb7e24 */ /* 0x000fca000f8e00ff */
[----:B------:R-:W-:-:S13]  /*16d70*/  ISETP.NE.AND P2, PT, R203, 0x1, PT ;  /* 0x00000001cb00780c */ /* 0x000fda0003f45270 */
[----:B------:R-:W0:Y:S02]  /*16d80*/  @P2 LDC.64 R204, c[0x0][0xae0] ;  /* 0x0002b800ffcc2b82 */ /* 0x000e240000000a00 */
[----:B0-----:R-:W-:-:S05]  /*16d90*/  @P2 IMAD.HI.U32 R204, R20, R204, RZ ;  /* 0x000000cc14cc2227 */ /* 0x001fca00078e00ff */
[----:B------:R-:W-:-:S07]  /*16da0*/  @P2 SHF.R.U32.HI R20, RZ, R205, R204 ;  /* 0x000000cdff142219 */ /* 0x000fce00000116cc */
.L_x_3658:
[----:B------:R-:W-:Y:S05]  /*16db0*/  BSYNC B1 ;  /* 0x0000000000017941 */ /* 0x000fea0003800000 */
.L_x_3656:
[----:B------:R-:W-:-:S04]  /*16dc0*/  IMAD R20, R20, R203, -R14 ;  /* 0x000000cb14147224 */ /* 0x000fc800078e0a0e */
[----:B------:R-:W-:-:S05]  /*16dd0*/  IMAD.IADD R20, R20, 0x1, -R185 ;  /* 0x0000000114147824 */ /* 0x000fca00078e0ab9 */
[----:B------:R-:W-:Y:S02]  /*16de0*/  VIMNMX R206, R206, R20, !PT ;  /* 0x00000014cece7248 */ /* 0x000fe40007fe0100 */
[----:B------:R-:W-:-:S07]  /*16df0*/  VIADDMNMX R207, R20, R203, R207, PT ;  /* 0x000000cb14cf7246 */ /* 0x000fce00038001cf */
.L_x_3655:
        /* <DEDUP_REMOVED lines=65> */
.L_x_3661:
[----:B------:R-:W-:-:S05]  /*17210*/  IMAD.U32 R204, RZ, RZ, UR39 ;  /* 0x00000027ffcc7e24 */ /* 0x000fca000f8e00ff */
[----:B------:R-:W-:-:S13]  /*17220*/  ISETP.NE.AND P3, PT, R204, 0x1, PT ;  /* 0x00000001cc00780c */ /* 0x000fda0003f65270 */
[----:B------:R-:W0:Y:S02]  /*17230*/  @P3 LDC.64 R152, c[0x0][0xae0] ;  /* 0x0002b800ff983b82 */ /* 0x000e240000000a00 */
[----:B0-----:R-:W-:-:S05]  /*17240*/  @P3 IMAD.HI.U32 R152, R9, R152, RZ ;  /* 0x0000009809983227 */ /* 0x001fca00078e00ff */
[----:B------:R-:W-:-:S07]  /*17250*/  @P3 SHF.R.U32.HI R9, RZ, R153, R152 ;  /* 0x00000099ff093219 */ /* 0x000fce0000011698 */
.L_x_3662:
[----:B------:R-:W-:Y:S05]  /*17260*/  BSYNC B1 ;  /* 0x0000000000017941 */ /* 0x000fea0003800000 */
.L_x_3660:
[----:B------:R-:W-:-:S04]  /*17270*/  IMAD R9, R9, R204, -R14 ;  /* 0x000000cc09097224 */ /* 0x000fc800078e0a0e */
[----:B------:R-:W-:-:S05]  /*17280*/  IMAD.IADD R9, R9, 0x1, -R185 ;  /* 0x0000000109097824 */ /* 0x000fca00078e0ab9 */
[----:B------:R-:W-:Y:S02]  /*17290*/  VIMNMX R208, R208, R9, !PT ;  /* 0x00000009d0d07248 */ /* 0x000fe40007fe0100 */
[----:B------:R-:W-:-:S07]  /*172a0*/  VIADDMNMX R209, R9, R204, R209, PT ;  /* 0x000000cc09d17246 */ /* 0x000fce00038001d1 */
.L_x_3659:
[----:B------:R-:W-:Y:S01]  /*172b0*/  FMNMX.FTZ R9, R20, R202, !PT ;  /* 0x000000ca14097209 */ /* 0x000fe20007810000 */
[----:B------:R-:W-:-:S03]  /*172c0*/  @!P1 VIADD R21, R21, 0x38860 ;  /* 0x0003886015159836 */ /* 0x000fc60000000000 */
[----:B------:R-:W-:Y:S02]  /*172d0*/  FMNMX.FTZ R9, R203, R9, !PT ;  /* 0x00000009cb097209 */ /* 0x000fe40007810000 */
[----:B------:R-:W-:Y:S02]  /*172e0*/  @!P1 PRMT R21, RZ, 0x654, R21 ;  /* 0x00000654ff159816 */ /* 0x000fe40000000015 */
        /* <DEDUP_REMOVED lines=28> */
[C---:B------:R-:W-:Y:S01]  /*174b0*/  ISETP.GT.AND P3, PT, R208.reuse, 0x8, P2 ;  /* 0x00000008d000780c */ /* 0x040fe20001764270 */
[-CC-:B------:R-:W-:Y:S01]  /*174c0*/  FFMA.FTZ R203, R203, R14.reuse, -R152.reuse ;  /* 0x0000000ecbcb7223 */ /* 0x180fe20000010898 */
[----:B------:R-:W-:Y:S01]  /*174d0*/  FSEL R155, R155, -INF , !P4 ;  /* 0xff8000009b9b7808 */ /* 0x000fe20006000000 */
[----:B------:R-:W-:Y:S01]  /*174e0*/  MUFU.EX2 R20, R20 ;  /* 0x0000001400147308 */ /* 0x000fe20000000800 */
[----:B------:R-:W-:Y:S01]  /*174f0*/  ISETP.GT.AND P4, PT, R208, 0x9, P2 ;  /* 0x00000009d000780c */ /* 0x000fe20001784270 */
[-CC-:B------:R-:W-:Y:S01]  /*17500*/  FFMA.FTZ R202, R156, R14.reuse, -R152.reuse ;  /* 0x0000000e9cca7223 */ /* 0x180fe20000010898 */
[----:B------:R-:W-:Y:S01]  /*17510*/  ISETP.LT.OR P3, PT, R209, 0x9, P3 ;  /* 0x00000009d100780c */ /* 0x000fe20001f61670 */
[-CC-:B------:R-:W-:Y:S01]  /*17520*/  FFMA.FTZ R157, R157, R14.reuse, -R152.reuse ;  /* 0x0000000e9d9d7223 */ /* 0x180fe20000010898 */
[----:B------:R-:W-:Y:S01]  /*17530*/  ISETP.LT.OR P4, PT, R209, 0xa, P4 ;  /* 0x0000000ad100780c */ /* 0x000fe20002781670 */
[-CC-:B------:R-:W-:Y:S01]  /*17540*/  FFMA.FTZ R160, R160, R14.reuse, -R152.reuse ;  /* 0x0000000ea0a07223 */ /* 0x180fe20000010898 */
[----:B------:R-:W-:Y:S01]  /*17550*/  FSEL R158, R158, -INF , !P3 ;  /* 0xff8000009e9e7808 */ /* 0x000fe20005800000 */
[----:B------:R-:W0:Y:S01]  /*17560*/  MUFU.EX2 R153, R153 ;  /* 0x0000009900997308 */ /* 0x000e220000000800 */
[----:B------:R-:W-:Y:S01]  /*17570*/  FSEL R159, R159, -INF , !P4 ;  /* 0xff8000009f9f7808 */ /* 0x000fe20006000000 */
[-CC-:B------:R-:W-:Y:S01]  /*17580*/  FFMA.FTZ R161, R161, R14.reuse, -R152.reuse ;  /* 0x0000000ea1a17223 */ /* 0x180fe20000010898 */
[----:B------:R-:W-:Y:S01]  /*17590*/  ISETP.GT.AND P4, PT, R208, 0x11, P2 ;  /* 0x00000011d000780c */ /* 0x000fe20001784270 */
[-CC-:B------:R-:W-:Y:S01]  /*175a0*/  FFMA.FTZ R164, R164, R14.reuse, -R152.reuse ;  /* 0x0000000ea4a47223 */ /* 0x180fe20000010898 */
[----:B------:R-:W-:Y:S01]  /*175b0*/  ISETP.GT.AND P3, PT, R208, 0x10, P2 ;  /* 0x00000010d000780c */ /* 0x000fe20001764270 */
        /* <DEDUP_REMOVED lines=20> */
[-C--:B------:R-:W-:Y:S01]  /*17700*/  FMUL.FTZ R25, R25, R153.reuse ;  /* 0x0000009919197220 */ /* 0x080fe20000410000 */
[----:B------:R-:W-:Y:S01]  /*17710*/  ISETP.LT.OR P4, PT, R209, 0x22, P4 ;  /* 0x00000022d100780c */ /* 0x000fe20002781670 */
[-C--:B------:R-:W-:Y:S01]  /*17720*/  FMUL.FTZ R28, R28, R153.reuse ;  /* 0x000000991c1c7220 */ /* 0x080fe20000410000 */
[C---:B------:R-:W-:Y:S01]  /*17730*/  ISETP.GT.AND P3, PT, R208.reuse, 0x18, P2 ;  /* 0x00000018d000780c */ /* 0x040fe20001764270 */
[----:B------:R-:W-:Y:S01]  /*17740*/  MUFU.EX2 R203, R160 ;  /* 0x000000a000cb7308 */ /* 0x000fe20000000800 */
[----:B------:R-:W-:Y:S01]  /*17750*/  FSEL R171, R171, -INF , !P4 ;  /* 0xff800000abab7808 */ /* 0x000fe20006000000 */
[-C--:B------:R-:W-:Y:S01]  /*17760*/  FMUL.FTZ R29, R29, R153.reuse ;  /* 0x000000991d1d7220 */ /* 0x080fe20000410000 */
[----:B------:R-:W-:Y:S01]  /*17770*/  ISETP.GT.AND P4, PT, R208, 0x29, P2 ;  /* 0x00000029d000780c */ /* 0x000fe20001784270 */
[-C--:B------:R-:W-:Y:S01]  /*17780*/  FMUL.FTZ R32, R32, R153.reuse ;  /* 0x0000009920207220 */ /* 0x080fe20000410000 */
[----:B------:R-:W-:Y:S01]  /*17790*/  ISETP.LT.OR P3, PT, R209, 0x19, P3 ;  /* 0x00000019d100780c */ /* 0x000fe20001f61670 */
[-C--:B------:R-:W-:Y:S01]  /*177a0*/  FMUL.FTZ R33, R33, R153.reuse ;  /* 0x0000009921217220 */ /* 0x080fe20000410000 */
[----:B------:R-:W-:Y:S01]  /*177b0*/  ISETP.LT.OR P4, PT, R209, 0x2a, P4 ;  /* 0x0000002ad100780c */ /* 0x000fe20002781670 */
[----:B------:R1:W-:Y:S01]  /*177c0*/  MUFU.EX2 R160, R168 ;  /* 0x000000a800a07308 */ /* 0x0003e20000000800 */
[----:B------:R-:W-:Y:S01]  /*177d0*/  FSEL R166, R166, -INF , !P3 ;  /* 0xff800000a6a67808 */ /* 0x000fe20005800000 */
[----:B0-----:R-:W-:Y:S01]  /*177e0*/  FADD.FTZ R181, R156, R181 ;  /* 0x000000b59cb57221 */ /* 0x001fe20000010000 */
[----:B------:R-:W-:Y:S01]  /*177f0*/  FSEL R175, R175, -INF , !P4 ;  /* 0xff800000afaf7808 */ /* 0x000fe20006000000 */
[-C--:B------:R-:W-:Y:S01]  /*17800*/  FMUL.FTZ R36, R36, R153.reuse ;  /* 0x0000009924247220 */ /* 0x080fe20000410000 */
[C---:B------:R-:W-:Y:S01]  /*17810*/  ISETP.GT.AND P4, PT, R208.reuse, RZ, P2 ;  /* 0x000000ffd000720c */ /* 0x040fe20001784270 */
[-C--:B------:R-:W-:Y:S01]  /*17820*/  FMUL.FTZ R37, R37, R153.reuse ;  /* 0x0000009925257220 */ /* 0x080fe20000410000 */
[----:B------:R-:W-:Y:S01]  /*17830*/  ISETP.GT.AND P3, PT, R208, 0x20, P2 ;  /* 0x00000020d000780c */ /* 0x000fe20001764270 */
[----:B------:R-:W0:Y:S01]  /*17840*/  MUFU.EX2 R202, R202 ;  /* 0x000000ca00ca7308 */ /* 0x000e220000000800 */
[C---:B------:R-:W-:Y:S01]  /*17850*/  ISETP.LT.OR P4, PT, R209.reuse, 0x1, P4 ;  /* 0x00000001d100780c */ /* 0x040fe20002781670 */
[----:B-1----:R-:W-:Y:S01]  /*17860*/  IMAD.MOV R168, RZ, RZ, -R197 ;  /* 0x000000ffffa87224 */ /* 0x002fe200078e0ac5 */
[----:B------:R-:W-:Y:S01]  /*17870*/  ISETP.LT.OR P3, PT, R209, 0x21, P3 ;  /* 0x00000021d100780c */ /* 0x000fe20001f61670 */
[-C--:B------:R-:W-:Y:S01]  /*17880*/  FMUL.FTZ R40, R40, R153.reuse ;  /* 0x0000009928287220 */ /* 0x080fe20000410000 */
[----:B------:R-:W-:Y:S01]  /*17890*/  FSEL R154, R154, -INF , !P4 ;  /* 0xff8000009a9a7808 */ /* 0x000fe20006000000 */
[-C--:B------:R-:W-:Y:S01]  /*178a0*/  FMUL.FTZ R41, R41, R153.reuse ;  /* 0x0000009929297220 */ /* 0x080fe20000410000 */
[----:B------:R-:W-:Y:S01]  /*178b0*/  FSEL R170, R170, -INF , !P3 ;  /* 0xff800000aaaa7808 */ /* 0x000fe20005800000 */
[----:B------:R-:W1:Y:S01]  /*178c0*/  MUFU.EX2 R157, R157 ;  /* 0x0000009d009d7308 */ /* 0x000e620000000800 */
[----:B------:R-:W-:Y:S01]  /*178d0*/  FMNMX.FTZ R0, R154, R200, !PT ;  /* 0x000000c89a007209 */ /* 0x000fe20007810000 */
[-C--:B------:R-:W-:Y:S01]  /*178e0*/  FMUL.FTZ R44, R44, R153.reuse ;  /* 0x000000992c2c7220 */ /* 0x080fe20000410000 */
[----:B------:R-:W-:Y:S01]  /*178f0*/  ISETP.GT.AND P3, PT, R208, 0x28, P2 ;  /* 0x00000028d000780c */ /* 0x000fe20001764270 */
[-C--:B------:R-:W-:Y:S01]  /*17900*/  FMUL.FTZ R45, R45, R153.reuse ;  /* 0x000000992d2d7220 */ /* 0x080fe20000410000 */
[----:B------:R-:W-:Y:S01]  /*17910*/  FMNMX.FTZ R0, R155, R0, !PT ;  /* 0x000000009b007209 */ /* 0x000fe20007810000 */
[-C--:B------:R-:W-:Y:S01]  /*17920*/  FMUL.FTZ R48, R48, R153.reuse ;  /* 0x0000009930307220 */ /* 0x080fe20000410000 */
[----:B------:R-:W-:Y:S01]  /*17930*/  ISETP.LT.OR P3, PT, R209, 0x29, P3 ;  /* 0x00000029d100780c */ /* 0x000fe20001f61670 */
[----:B------:R-:W2:Y:S01]  /*17940*/  MUFU.EX2 R161, R161 ;  /* 0x000000a100a17308 */ /* 0x000ea20000000800 */
[----:B------:R-:W-:Y:S01]  /*17950*/  FMNMX.FTZ R0, R158, R0, !PT ;  /* 0x000000009e007209 */ /* 0x000fe20007810000 */
[----:B0-----:R-:W-:Y:S01]  /*17960*/  FADD.FTZ R181, R202, R181 ;  /* 0x000000b5cab57221 */ /* 0x001fe20000010000 */
[----:B------:R-:W-:Y:S01]  /*17970*/  FSEL R174, R174, -INF , !P3 ;  /* 0xff800000aeae7808 */ /* 0x000fe20005800000 */
[-C--:B------:R-:W-:Y:S01]  /*17980*/  FMUL.FTZ R49, R49, R153.reuse ;  /* 0x0000009931317220 */ /* 0x080fe20000410000 */
[----:B------:R-:W-:Y:S01]  /*17990*/  FMNMX.FTZ R0, R159, R0, !PT ;  /* 0x000000009f007209 */ /* 0x000fe20007810000 */
[-C--:B------:R-:W-:Y:S01]  /*179a0*/  FMUL.FTZ R52, R52, R153.reuse ;  /* 0x0000009934347220 */ /* 0x080fe20000410000 */
[----:B------:R-:W-:Y:S01]  /*179b0*/  ISETP.GT.AND P3, PT, R208, 0x30, P2 ;  /* 0x00000030d000780c */ /* 0x000fe20001764270 */
[----:B------:R-:W0:Y:S01]  /*179c0*/  MUFU.EX2 R164, R164 ;  /* 0x000000a400a47308 */ /* 0x000e220000000800 */
[----:B------:R-:W-:Y:S01]  /*179d0*/  FMNMX.FTZ R0, R162, R0, !PT ;  /* 0x00000000a2007209 */ /* 0x000fe20007810000 */
[----:B-1----:R-:W-:Y:S01]  /*179e0*/  FADD.FTZ R181, R157, R181 ;  /* 0x000000b59db57221 */ /* 0x002fe20000010000 */
[----:B------:R-:W-:Y:S01]  /*179f0*/  ISETP.LT.OR P3, PT, R209, 0x31, P3 ;  /* 0x00000031d100780c */ /* 0x000fe20001f61670 */
[-C--:B------:R-:W-:Y:S01]  /*17a00*/  FMUL.FTZ R53, R53, R153.reuse ;  /* 0x0000009935357220 */ /* 0x080fe20000410000 */
[----:B------:R-:W-:Y:S01]  /*17a10*/  FMNMX.FTZ R0, R163, R0, !PT ;  /* 0x00000000a3007209 */ /* 0x000fe20007810000 */
[----:B------:R-:W-:Y:S01]  /*17a20*/  FADD.FTZ R181, R203, R181 ;  /* 0x000000b5cbb57221 */ /* 0x000fe20000010000 */
[----:B------:R-:W-:Y:S01]  /*17a30*/  FSEL R178, R178, -INF , !P3 ;  /* 0xff800000b2b27808 */ /* 0x000fe20005800000 */
[----:B------:R-:W-:Y:S01]  /*17a40*/  MUFU.EX2 R165, R165 ;  /* 0x000000a500a57308 */ /* 0x000fe20000000800 */
[----:B------:R-:W-:Y:S01]  /*17a50*/  FMNMX.FTZ R0, R166, R0, !PT ;  /* 0x00000000a6007209 */ /* 0x000fe20007810000 */
[----:B--2---:R-:W-:Y:S01]  /*17a60*/  FADD.FTZ R181, R161, R181 ;  /* 0x000000b5a1b57221 */ /* 0x004fe20000010000 */
[----:B------:R-:W-:Y:S01]  /*17a70*/  ISETP.GT.AND P3, PT, R208, 0x31, P2 ;  /* 0x00000031d000780c */ /* 0x000fe20001764270 */
[-C--:B------:R-:W-:Y:S01]  /*17a80*/  FMUL.FTZ R56, R56, R153.reuse ;  /* 0x0000009938387220 */ /* 0x080fe20000410000 */
[----:B------:R-:W-:Y:S01]  /*17a90*/  FMNMX.FTZ R0, R167, R0, !PT ;  /* 0x00000000a7007209 */ /* 0x000fe20007810000 */
[-C--:B------:R-:W-:Y:S01]  /*17aa0*/  FMUL.FTZ R57, R57, R153.reuse ;  /* 0x0000009939397220 */ /* 0x080fe20000410000 */
[----:B------:R-:W-:Y:S01]  /*17ab0*/  ISETP.GT.AND P4, PT, R208, 0x38, P2 ;  /* 0x00000038d000780c */ /* 0x000fe20001784270 */
[-C--:B------:R-:W-:Y:S01]  /*17ac0*/  FMUL.FTZ R60, R60, R153.reuse ;  /* 0x000000993c3c7220 */ /* 0x080fe20000410000 */
[----:B------:R-:W-:Y:S01]  /*17ad0*/  FMNMX.FTZ R0, R170, R0, !PT ;  /* 0x00000000aa007209 */ /* 0x000fe20007810000 */
[----:B0-----:R-:W-:Y:S01]  /*17ae0*/  FADD.FTZ R181, R164, R181 ;  /* 0x000000b5a4b57221 */ /* 0x001fe20000010000 */
[----:B------:R-:W-:Y:S01]  /*17af0*/  ISETP.LT.OR P3, PT, R209, 0x32, P3 ;  /* 0x00000032d100780c */ /* 0x000fe20001f61670 */
[-C--:B------:R-:W-:Y:S01]  /*17b00*/  FMUL.FTZ R61, R61, R153.reuse ;  /* 0x000000993d3d7220 */ /* 0x080fe20000410000 */
[----:B------:R-:W-:Y:S01]  /*17b10*/  FMNMX.FTZ R0, R171, R0, !PT ;  /* 0x00000000ab007209 */ /* 0x000fe20007810000 */
[-C--:B------:R-:W-:Y:S01]  /*17b20*/  FMUL.FTZ R64, R64, R153.reuse ;  /* 0x0000009940407220 */ /* 0x080fe20000410000 */
[----:B------:R-:W-:Y:S01]  /*17b30*/  ISETP.GT.AND P2, PT, R208, 0x39, P2 ;  /* 0x00000039d000780c */ /* 0x000fe20001744270 */
[-C--:B------:R-:W-:Y:S01]  /*17b40*/  FMUL.FTZ R65, R65, R153.reuse ;  /* 0x0000009941417220 */ /* 0x080fe20000410000 */
[----:B------:R-:W-:Y:S01]  /*17b50*/  FMNMX.FTZ R0, R174, R0, !PT ;  /* 0x00000000ae007209 */ /* 0x000fe20007810000 */
[-C--:B------:R-:W-:Y:S01]  /*17b60*/  FMUL.FTZ R68, R68, R153.reuse ;  /* 0x0000009944447220 */ /* 0x080fe20000410000 */
[----:B------:R-:W-:Y:S01]  /*17b70*/  ISETP.LT.OR P4, PT, R209, 0x39, P4 ;  /* 0x00000039d100780c */ /* 0x000fe20002781670 */
[-C--:B------:R-:W-:Y:S01]  /*17b80*/  FMUL.FTZ R69, R69, R153.reuse ;  /* 0x0000009945457220 */ /* 0x080fe20000410000 */
[----:B------:R-:W-:Y:S01]  /*17b90*/  FMNMX.FTZ R0, R175, R0, !PT ;  /* 0x00000000af007209 */ /* 0x000fe20007810000 */
[-C--:B------:R-:W-:Y:S01]  /*17ba0*/  FMUL.FTZ R72, R72, R153.reuse ;  /* 0x0000009948487220 */ /* 0x080fe20000410000 */
[----:B------:R-:W-:Y:S01]  /*17bb0*/  FSEL R179, R179, -INF , !P3 ;  /* 0xff800000b3b37808 */ /* 0x000fe20005800000 */
[-C--:B------:R-:W-:Y:S01]  /*17bc0*/  FMUL.FTZ R73, R73, R153.reuse ;  /* 0x0000009949497220 */ /* 0x080fe20000410000 */
        /* <DEDUP_REMOVED lines=9> */
[-C--:B------:R-:W-:Y:S01]  /*17c60*/  FMUL.FTZ R84, R84, R153.reuse ;  /* 0x0000009954547220 */ /* 0x080fe20000410000 */
[----:B------:R-:W-:Y:S01]  /*17c70*/  FMNMX.FTZ R0, R182, R0, !PT ;  /* 0x00000000b6007209 */ /* 0x000fe20007810000 */
[-C--:B------:R-:W-:Y:S01]  /*17c80*/  FMUL.FTZ R85, R85, R153.reuse ;  /* 0x0000009955557220 */ /* 0x080fe20000410000 */
[----:B------:R-:W-:Y:S01]  /*17c90*/  F2FP.BF16.F32.PACK_AB R156, R156, R20 ;  /* 0x000000149c9c723e */ /* 0x000fe200000010ff */
[-C--:B------:R-:W-:Y:S01]  /*17ca0*/  FMUL.FTZ R88, R88, R153.reuse ;  /* 0x0000009958587220 */ /* 0x080fe20000410000 */
[----:B------:R-:W-:Y:S01]  /*17cb0*/  FMNMX.FTZ R20, R183, R0, !PT ;  /* 0x00000000b7147209 */ /* 0x000fe20007810000 */
[-C--:B------:R-:W-:Y:S01]  /*17cc0*/  FMUL.FTZ R89, R89, R153.reuse ;  /* 0x0000009959597220 */ /* 0x080fe20000410000 */
[----:B------:R-:W-:Y:S01]  /*17cd0*/  ISETP.NE.AND P3, PT, R185, R168, PT ;  /* 0x000000a8b900720c */ /* 0x000fe20003f65270 */
[-C--:B------:R-:W-:Y:S01]  /*17ce0*/  FMUL.FTZ R92, R92, R153.reuse ;  /* 0x000000995c5c7220 */ /* 0x080fe20000410000 */
[-C--:B------:R-:W-:Y:S01]  /*17cf0*/  FMUL.FTZ R93, R93, R153.reuse ;  /* 0x000000995d5d7220 */ /* 0x080fe20000410000 */
[----:B------:R-:W0:Y:S01]  /*17d00*/  SHFL.BFLY PT, R0, R20, 0x2, 0x1f ;  /* 0x0c401f0014007f89 */ /* 0x000e2200000e0000 */
        /* <DEDUP_REMOVED lines=23> */
[----:B0-----:R-:W-:Y:S01]  /*17e80*/  FMNMX.FTZ R20, R20, R0, !PT ;  /* 0x0000000014147209 */ /* 0x001fe20007810000 */
[-C--:B------:R-:W-:Y:S01]  /*17e90*/  FMUL.FTZ R141, R141, R153.reuse ;  /* 0x000000998d8d7220 */ /* 0x080fe20000410000 */
[----:B------:R0:W-:Y:S01]  /*17ea0*/  MUFU.EX2 R0, R169 ;  /* 0x000000a900007308 */ /* 0x0001e20000000800 */
[-C--:B------:R-:W-:Y:S01]  /*17eb0*/  FMUL.FTZ R144, R144, R153.reuse ;  /* 0x0000009990907220 */ /* 0x080fe20000410000 */
[-C--:B------:R-:W-:Y:S01]  /*17ec0*/  FMUL.FTZ R145, R145, R153.reuse ;  /* 0x0000009991917220 */ /* 0x080fe20000410000 */
[----:B------:R-:W1:Y:S01]  /*17ed0*/  SHFL.BFLY PT, R204, R20, 0x1, 0x1f ;  /* 0x0c201f0014cc7f89 */ /* 0x000e6200000e0000 */
[-C--:B------:R-:W-:Y:S01]  /*17ee0*/  FMUL.FTZ R148, R148, R153.reuse ;  /* 0x0000009994947220 */ /* 0x080fe20000410000 */
[----:B------:R-:W-:-:S03]  /*17ef0*/  FMUL.FTZ R149, R149, R153 ;  /* 0x0000009995957220 */ /* 0x000fc60000410000 */
[----:B------:R-:W-:Y:S08]  /*17f00*/  MUFU.EX2 R172, R172 ;  /* 0x000000ac00ac7308 */ /* 0x000ff00000000800 */
[----:B------:R-:W-:Y:S08]  /*17f10*/  MUFU.EX2 R173, R173 ;  /* 0x000000ad00ad7308 */ /* 0x000ff00000000800 */
[----:B------:R-:W-:Y:S01]  /*17f20*/  MUFU.EX2 R176, R176 ;  /* 0x000000b000b07308 */ /* 0x000fe20000000800 */
[----:B-1----:R-:W-:-:S04]  /*17f30*/  FMNMX.FTZ R20, R20, R204, !PT ;  /* 0x000000cc14147209 */ /* 0x002fc80007810000 */
[C---:B------:R-:W-:Y:S01]  /*17f40*/  FSETP.NEU.FTZ.AND P2, PT, R20.reuse, -INF , PT ;  /* 0xff8000001400780b */ /* 0x040fe20003f5d000 */
[CC--:B0-----:R-:W-:Y:S02]  /*17f50*/  FMUL.FTZ R169, R20.reuse, R14.reuse ;  /* 0x0000000e14a97220 */ /* 0x0c1fe40000410000 */
[----:B------:R-:W-:Y:S01]  /*17f60*/  MUFU.EX2 R177, R177 ;  /* 0x000000b100b17308 */ /* 0x000fe20000000800 */
[----:B------:R-:W-:Y:S02]  /*17f70*/  FSEL R168, R20, RZ, P2 ;  /* 0x000000ff14a87208 */ /* 0x000fe40001000000 */
[----:B------:R-:W-:Y:S02]  /*17f80*/  FSEL R169, R169, RZ, P2 ;  /* 0x000000ffa9a97208 */ /* 0x000fe40001000000 */
[----:B------:R-:W-:Y:S01]  /*17f90*/  ISETP.GT.AND P2, PT, R15, R215, PT ;  /* 0x000000d70f00720c */ /* 0x000fe20003f44270 */
[----:B------:R-:W-:Y:S02]  /*17fa0*/  FADD.FTZ R168, -R168, R200 ;  /* 0x000000c8a8a87221 */ /* 0x000fe40000010100 */
        /* <DEDUP_REMOVED lines=17> */
[----:B------:R-:W-:-:S02]  /*180c0*/  IMAD.MOV.U32 R169, RZ, RZ, 0x40000040 ;  /* 0x40000040ffa97424 */ /* 0x000fc400078e00ff */
[----:B------:R-:W-:Y:S01]  /*180d0*/  FMUL.FTZ R168, R168, R14 ;  /* 0x0000000ea8a87220 */ /* 0x000fe20000410000 */
[----:B------:R-:W-:Y:S01]  /*180e0*/  MUFU.EX2 R155, R155 ;  /* 0x0000009b009b7308 */ /* 0x000fe20000000800 */
[----:B------:R-:W-:Y:S01]  /*180f0*/  F2FP.BF16.F32.PACK_AB R158, R157, R202 ;  /* 0x000000ca9d9e723e */ /* 0x000fe200000010ff */
[----:B------:R-:W-:Y:S01]  /*18100*/  IMAD.MOV.U32 R202, RZ, RZ, R9 ;  /* 0x000000ffffca7224 */ /* 0x000fe200078e0009 */
[----:B------:R-:W-:-:S05]  /*18110*/  R2UR UR7, R169 ;  /* 0x00000000a90772ca */ /* 0x000fca00000e0000 */
[----:B------:R0:W1:Y:S08]  /*18120*/  MUFU.EX2 R183, R168 ;  /* 0x000000a800b77308 */ /* 0x0000700000000800 */
[----:B------:R-:W2:Y:S01]  /*18130*/  MUFU.EX2 R169, R154 ;  /* 0x0000009a00a97308 */ /* 0x000ea20000000800 */
[----:B0-----:R-:W-:-:S05]  /*18140*/  IMAD R168, R19, 0x1000, R193 ;  /* 0x0000100013a87824 */ /* 0x001fca00078e02c1 */
[----:B------:R-:W-:Y:S02]  /*18150*/  R2UR UR6, R168 ;  /* 0x00000000a80672ca */ /* 0x000fe400000e0000 */
[----:B------:R-:W0:Y:S01]  /*18160*/  MUFU.EX2 R200, R200 ;  /* 0x000000c800c87308 */ /* 0x000e220000000800 */
[-C--:B-1----:R-:W-:Y:S01]  /*18170*/  FMUL.FTZ R26, R26, R183.reuse ;  /* 0x000000b71a1a7220 */ /* 0x082fe20000410000 */
[-C--:B------:R-:W-:Y:S01]  /*18180*/  FMUL.FTZ R27, R27, R183.reuse ;  /* 0x000000b71b1b7220 */ /* 0x080fe20000410000 */
[-C--:B------:R-:W-:Y:S01]  /*18190*/  FMUL.FTZ R30, R30, R183.reuse ;  /* 0x000000b71e1e7220 */ /* 0x080fe20000410000 */
[-C--:B------:R-:W-:Y:S01]  /*181a0*/  FMUL.FTZ R31, R31, R183.reuse ;  /* 0x000000b71f1f7220 */ /* 0x080fe20000410000 */
[-C--:B------:R-:W-:Y:S01]  /*181b0*/  FMUL.FTZ R34, R34, R183.reuse ;  /* 0x000000b722227220 */ /* 0x080fe20000410000 */
[-C--:B------:R-:W-:Y:S01]  /*181c0*/  FMUL.FTZ R35, R35, R183.reuse ;  /* 0x000000b723237220 */ /* 0x080fe20000410000 */
[----:B------:R-:W-:Y:S01]  /*181d0*/  FMUL.FTZ R38, R38, R183 ;  /* 0x000000b726267220 */ /* 0x000fe20000410000 */
[----:B------:R1:W-:Y:S01]  /*181e0*/  MUFU.EX2 R170, R152 ;  /* 0x0000009800aa7308 */ /* 0x0003e20000000800 */
[----:B--2---:R-:W-:Y:S01]  /*181f0*/  FFMA.FTZ R8, R183, R8, R169 ;  /* 0x00000008b7087223 */ /* 0x004fe200000100a9 */
[----:B------:R-:W-:Y:S01]  /*18200*/  F2FP.BF16.F32.PACK_AB R157, R155, R169 ;  /* 0x000000a99b9d723e */ /* 0x000fe200000010ff */
[-C--:B------:R-:W-:Y:S01]  /*18210*/  FMUL.FTZ R39, R39, R183.reuse ;  /* 0x000000b727277220 */ /* 0x080fe20000410000 */
[-C--:B------:R-:W-:Y:S01]  /*18220*/  FMUL.FTZ R42, R42, R183.reuse ;  /* 0x000000b72a2a7220 */ /* 0x080fe20000410000 */
[-C--:B------:R-:W-:Y:S01]  /*18230*/  FMUL.FTZ R43, R43, R183.reuse ;  /* 0x000000b72b2b7220 */ /* 0x080fe20000410000 */
[-C--:B------:R-:W-:Y:S01]  /*18240*/  FMUL.FTZ R46, R46, R183.reuse ;  /* 0x000000b72e2e7220 */ /* 0x080fe20000410000 */
[----:B------:R-:W-:Y:S01]  /*18250*/  FMUL.FTZ R47, R47, R183 ;  /* 0x000000b72f2f7220 */ /* 0x000fe20000410000 */
[----:B------:R-:W2:Y:S01]  /*18260*/  MUFU.EX2 R159, R159 ;  /* 0x0000009f009f7308 */ /* 0x000ea20000000800 */
[----:B-1----:R-:W-:-:S02]  /*18270*/  @!P3 IMAD R152, R201, 0x40, R194 ;  /* 0x00000040c998b824 */ /* 0x002fc400078e02c2 */
[-C--:B------:R-:W-:Y:S01]  /*18280*/  FMUL.FTZ R50, R50, R183.reuse ;  /* 0x000000b732327220 */ /* 0x080fe20000410000 */
[-C--:B------:R-:W-:Y:S01]  /*18290*/  FMUL.FTZ R51, R51, R183.reuse ;  /* 0x000000b733337220 */ /* 0x080fe20000410000 */
[-C--:B------:R-:W-:Y:S01]  /*182a0*/  FMUL.FTZ R54, R54, R183.reuse ;  /* 0x000000b736367220 */ /* 0x080fe20000410000 */
[----:B------:R-:W-:Y:S02]  /*182b0*/  @!P3 IMAD R152, R152, 0x4, R18 ;  /* 0x000000049898b824 */ /* 0x000fe400078e0212 */
[-C--:B------:R-:W-:Y:S01]  /*182c0*/  FMUL.FTZ R55, R55, R183.reuse ;  /* 0x000000b737377220 */ /* 0x080fe20000410000 */
[-C--:B------:R-:W-:Y:S01]  /*182d0*/  FMUL.FTZ R58, R58, R183.reuse ;  /* 0x000000b73a3a7220 */ /* 0x080fe20000410000 */
[----:B------:R-:W1:Y:S01]  /*182e0*/  MUFU.EX2 R162, R162 ;  /* 0x000000a200a27308 */ /* 0x000e620000000800 */
[-C--:B------:R-:W-:Y:S01]  /*182f0*/  FMUL.FTZ R59, R59, R183.reuse ;  /* 0x000000b73b3b7220 */ /* 0x080fe20000410000 */
[----:B------:R3:W-:Y:S01]  /*18300*/  @!P3 STS [R152+0x38400], R153 ;  /* 0x038400999800b388 */ /* 0x0007e20000000800 */
[-C--:B------:R-:W-:Y:S01]  /*18310*/  FMUL.FTZ R62, R62, R183.reuse ;  /* 0x000000b73e3e7220 */ /* 0x080fe20000410000 */
[-C--:B------:R-:W-:Y:S01]  /*18320*/  FMUL.FTZ R63, R63, R183.reuse ;  /* 0x000000b73f3f7220 */ /* 0x080fe20000410000 */
[-C--:B------:R-:W-:Y:S01]  /*18330*/  FMUL.FTZ R66, R66, R183.reuse ;  /* 0x000000b742427220 */ /* 0x080fe20000410000 */
[----:B------:R4:W-:Y:S01]  /*18340*/  @!P3 STS [R152+0x38420], R183 ;  /* 0x038420b79800b388 */ /* 0x0009e20000000800 */
[-C--:B------:R-:W-:Y:S01]  /*18350*/  FMUL.FTZ R67, R67, R183.reuse ;  /* 0x000000b743437220 */ /* 0x080fe20000410000 */
[----:B------:R-:W5:Y:S01]  /*18360*/  MUFU.EX2 R163, R163 ;  /* 0x000000a300a37308 */ /* 0x000f620000000800 */
[-C--:B------:R-:W-:Y:S01]  /*18370*/  FMUL.FTZ R70, R70, R183.reuse ;  /* 0x000000b746467220 */ /* 0x080fe20000410000 */
[-C--:B------:R-:W-:Y:S01]  /*18380*/  FMUL.FTZ R71, R71, R183.reuse ;  /* 0x000000b747477220 */ /* 0x080fe20000410000 */
[-C--:B------:R-:W-:Y:S01]  /*18390*/  FMUL.FTZ R74, R74, R183.reuse ;  /* 0x000000b74a4a7220 */ /* 0x080fe20000410000 */
[----:B---3--:R-:W-:Y:S01]  /*183a0*/  FADD.FTZ R153, R155, R8 ;  /* 0x000000089b997221 */ /* 0x008fe20000010000 */
[-C--:B------:R-:W-:Y:S01]  /*183b0*/  FMUL.FTZ R75, R75, R183.reuse ;  /* 0x000000b74b4b7220 */ /* 0x080fe20000410000 */
[-C--:B------:R-:W-:Y:S01]  /*183c0*/  FMUL.FTZ R78, R78, R183.reuse ;  /* 0x000000b74e4e7220 */ /* 0x080fe20000410000 */
[----:B------:R-:W-:Y:S01]  /*183d0*/  FMUL.FTZ R79, R79, R183 ;  /* 0x000000b74f4f7220 */ /* 0x000fe20000410000 */
[----:B----4-:R-:W-:Y:S01]  /*183e0*/  F2FP.BF16.F32.PACK_AB R152, R161, R203 ;  /* 0x000000cba198723e */ /* 0x010fe200000010ff */
[----:B------:R-:W-:Y:S01]  /*183f0*/  FADD.FTZ R161, R165, R181 ;  /* 0x000000b5a5a17221 */ /* 0x000fe20000010000 */
[----:B------:R-:W3:Y:S01]  /*18400*/  MUFU.EX2 R166, R166 ;  /* 0x000000a600a67308 */ /* 0x000ee20000000800 */
[----:B0-----:R-:W-:Y:S01]  /*18410*/  FADD.FTZ R8, R200, R153 ;  /* 0x00000099c8087221 */ /* 0x001fe20000010000 */
[-C--:B------:R-:W-:Y:S01]  /*18420*/  FMUL.FTZ R82, R82, R183.reuse ;  /* 0x000000b752527220 */ /* 0x080fe20000410000 */
[-C--:B------:R-:W-:Y:S01]  /*18430*/  FMUL.FTZ R83, R83, R183.reuse ;  /* 0x000000b753537220 */ /* 0x080fe20000410000 */
[-C--:B------:R-:W-:Y:S01]  /*18440*/  FMUL.FTZ R86, R86, R183.reuse ;  /* 0x000000b756567220 */ /* 0x080fe20000410000 */
[----:B--2---:R-:W-:Y:S01]  /*18450*/  FADD.FTZ R153, R159, R8 ;  /* 0x000000089f997221 */ /* 0x004fe20000010000 */
[-C--:B------:R-:W-:Y:S01]  /*18460*/  FMUL.FTZ R87, R87, R183.reuse ;  /* 0x000000b757577220 */ /* 0x080fe20000410000 */
[-C--:B------:R-:W-:Y:S01]  /*18470*/  FMUL.FTZ R90, R90, R183.reuse ;  /* 0x000000b75a5a7220 */ /* 0x080fe20000410000 */
[----:B------:R-:W0:Y:S01]  /*18480*/  MUFU.EX2 R181, R167 ;  /* 0x000000a700b57308 */ /* 0x000e220000000800 */
[----:B-1----:R-:W-:Y:S01]  /*18490*/  FADD.FTZ R8, R162, R153 ;  /* 0x00000099a2087221 */ /* 0x002fe20000010000 */
[-C--:B------:R-:W-:Y:S01]  /*184a0*/  FMUL.FTZ R91, R91, R183.reuse ;  /* 0x000000b75b5b7220 */ /* 0x080fe20000410000 */
[-C--:B------:R-:W-:Y:S01]  /*184b0*/  FMUL.FTZ R94, R94, R183.reuse ;  /* 0x000000b75e5e7220 */ /* 0x080fe20000410000 */
[-C--:B------:R-:W-:Y:S01]  /*184c0*/  FMUL.FTZ R95, R95, R183.reuse ;  /* 0x000000b75f5f7220 */ /* 0x080fe20000410000 */
[----:B-----5:R-:W-:Y:S01]  /*184d0*/  FADD.FTZ R155, R163, R8 ;  /* 0x00000008a39b7221 */ /* 0x020fe20000010000 */
        /* <DEDUP_REMOVED lines=31> */
[----:B------:R-:W-:Y:S01]  /*186d0*/  FMUL.FTZ R151, R151, R183 ;  /* 0x000000b797977220 */ /* 0x000fe20000410000 */
[----:B------:R-:W-:Y:S01]  /*186e0*/  F2FP.BF16.F32.PACK_AB R159, R159, R200 ;  /* 0x000000c89f9f723e */ /* 0x000fe200000010ff */
[----:B------:R-:W-:Y:S01]  /*186f0*/  BAR.SYNC.DEFER_BLOCKING 0xf, 0x100 ;  /* 0x03c4000000007b1d */ /* 0x000fe20000010000 */
[----:B---3--:R-:W-:Y:S01]  /*18700*/  FADD.FTZ R183, R166, R155 ;  /* 0x0000009ba6b77221 */ /* 0x008fe20000010000 */
[----:B------:R-:W-:Y:S01]  /*18710*/  F2FP.BF16.F32.PACK_AB R154, R165, R164 ;  /* 0x000000a4a59a723e */ /* 0x000fe200000010ff */
[----:B------:R-:W-:Y:S01]  /*18720*/  FADD.FTZ R8, R160, R161 ;  /* 0x000000a1a0087221 */ /* 0x000fe20000010000 */
[----:B------:R-:W-:Y:S01]  /*18730*/  F2FP.BF16.F32.PACK_AB R153, R163, R162 ;  /* 0x000000a2a399723e */ /* 0x000fe200000010ff */
[----:B------:R-:W-:Y:S01]  /*18740*/  IMAD.MOV.U32 R169, RZ, RZ, 0x40000040 ;  /* 0x40000040ffa97424 */ /* 0x000fe200078e00ff */
[----:B------:R-:W-:Y:S01]  /*18750*/  MUFU.EX2 R178, R178 ;  /* 0x000000b200b27308 */ /* 0x000fe20000000800 */
[C---:B0-----:R-:W-:Y:S01]  /*18760*/  F2FP.BF16.F32.PACK_AB R155, R181.reuse, R166 ;  /* 0x000000a6b59b723e */ /* 0x041fe200000010ff */
[----:B------:R-:W-:Y:S01]  /*18770*/  FADD.FTZ R183, R181, R183 ;  /* 0x000000b7b5b77221 */ /* 0x000fe20000010000 */
[----:B------:R-:W-:Y:S01]  /*18780*/  F2FP.BF16.F32.PACK_AB R160, R0, R160 ;  /* 0x000000a000a0723e */ /* 0x000fe200000010ff */
[----:B------:R-:W-:Y:S01]  /*18790*/  IMAD.MOV.U32 R201, RZ, RZ, R19 ;  /* 0x000000ffffc97224 */ /* 0x000fe200078e0013 */
[----:B------:R-:W-:Y:S01]  /*187a0*/  F2FP.BF16.F32.PACK_AB R162, R173, R172 ;  /* 0x000000acada2723e */ /* 0x000fe200000010ff */
[----:B------:R-:W-:Y:S01]  /*187b0*/  IMAD.MOV.U32 R200, RZ, RZ, R20 ;  /* 0x000000ffffc87224 */ /* 0x000fe200078e0014 */
[----:B-1----:R-:W-:Y:S01]  /*187c0*/  F2FP.BF16.F32.PACK_AB R161, R171, R204 ;  /* 0x000000ccaba1723e */ /* 0x002fe200000010ff */
[----:B------:R-:W0:Y:S01]  /*187d0*/  MUFU.EX2 R179, R179 ;  /* 0x000000b300b37308 */ /* 0x000e220000000800 */
[----:B--2---:R-:W-:Y:S01]  /*187e0*/  F2FP.BF16.F32.PACK_AB R163, R175, R174 ;  /* 0x000000aeafa3723e */ /* 0x004fe200000010ff */
[----:B------:R-:W-:Y:S01]  /*187f0*/  FADD.FTZ R204, R204, R183 ;  /* 0x000000b7cccc7221 */ /* 0x000fe20000010000 */
[----:B------:R-:W-:-:S02]  /*18800*/  F2FP.BF16.F32.PACK_AB R164, R177, R176 ;  /* 0x000000b0b1a4723e */ /* 0x000fc400000010ff */
[----:B------:R-:W-:Y:S01]  /*18810*/  F2FP.BF16.F32.PACK_AB R166, R170, R180 ;  /* 0x000000b4aaa6723e */ /* 0x000fe200000010ff */
[----:B------:R-:W-:Y:S02]  /*18820*/  FADD.FTZ R171, R171, R204 ;  /* 0x000000ccabab7221 */ /* 0x000fe40000010000 */
[----:B------:R-:W-:Y:S01]  /*18830*/  MUFU.EX2 R182, R182 ;  /* 0x000000b600b67308 */ /* 0x000fe20000000800 */
[----:B------:R1:W-:Y:S01]  /*18840*/  STSM.16.M88.4 [R198+0x36400], R156 ;  /* 0x0364009cc6007844 */ /* 0x0003e20000000200 */
[----:B------:R-:W-:-:S03]  /*18850*/  FADD.FTZ R174, R174, R171 ;  /* 0x000000abaeae7221 */ /* 0x000fc60000010000 */
[----:B------:R2:W-:Y:S01]  /*18860*/  STSM.16.M88.4 [R199], R152 ;  /* 0x00000098c7007844 */ /* 0x0005e20000000200 */
[----:B------:R-:W-:Y:S02]  /*18870*/  FADD.FTZ R175, R175, R174 ;  /* 0x000000aeafaf7221 */ /* 0x000fe40000010000 */
[----:B------:R-:W3:Y:S01]  /*18880*/  MUFU.EX2 R205, R205 ;  /* 0x000000cd00cd7308 */ /* 0x000ee20000000800 */
[----:B0-----:R-:W-:Y:S01]  /*18890*/  F2FP.BF16.F32.PACK_AB R165, R179, R178 ;  /* 0x000000b2b3a5723e */ /* 0x001fe200000010ff */
[----:B------:R0:W-:Y:S01]  /*188a0*/  STSM.16.M88.4 [R211], R160 ;  /* 0x000000a0d3007844 */ /* 0x0001e20000000200 */
[----:B------:R-:W-:-:S04]  /*188b0*/  FADD.FTZ R178, R178, R175 ;  /* 0x000000afb2b27221 */ /* 0x000fc80000010000 */
[----:B------:R-:W-:Y:S01]  /*188c0*/  FADD.FTZ R179, R179, R178 ;  /* 0x000000b2b3b37221 */ /* 0x000fe20000010000 */
[----:B---3--:R-:W-:-:S05]  /*188d0*/  F2FP.BF16.F32.PACK_AB R167, R205, R182 ;  /* 0x000000b6cda7723e */ /* 0x008fca00000010ff */
[----:B------:R0:W-:Y:S01]  /*188e0*/  STSM.16.M88.4 [R210], R164 ;  /* 0x000000a4d2007844 */ /* 0x0001e20000000200 */
[----:B------:R-:W-:-:S06]  /*188f0*/  WARPGROUP.ARRIVE ;  /* 0x00000000000079c5 */ /* 0x000fcc0000000000 */
[----:B------:R-:W-:Y:S03]  /*18900*/  HGMMA.64x256x16.F32.BF16 R24, R156, gdesc[UR4].tnspB, R24, gsb0 ;  /* 0x43e000049c187df0 */ /* 0x000fe60008001818 */
[----:B------:R-:W-:Y:S02]  /*18910*/  WARPGROUP.DEPBAR.LE gsb0, 0x0 ;  /* 0x00008000000079c5 */ /* 0x000fe40000010000 */
[----:B-1----:R-:W-:Y:S01]  /*18920*/  VIADD R156, R168, 0x80 ;  /* 0x00000080a89c7836 */ /* 0x002fe20000000000 */
[----:B------:R-:W-:Y:S01]  /*18930*/  WARPGROUP.ARRIVE ;  /* 0x00000000000079c5 */ /* 0x000fe20000000000 */
[----:B------:R-:W-:-:S03]  /*18940*/  IMAD.MOV.U32 R157, RZ, RZ, 0x40000040 ;  /* 0x40000040ff9d7424 */ /* 0x000fc600078e00ff */
[----:B------:R-:W-:Y:S02]  /*18950*/  R2UR UR6, R156 ;  /* 0x000000009c0672ca */ /* 0x000fe400000e0000 */
[----:B------:R-:W-:-:S15]  /*18960*/  R2UR UR7, R157 ;  /* 0x000000009d0772ca */ /* 0x000fde00000e0000 */
[----:B------:R-:W-:-:S01]  /*18970*/  NOP ;  /* 0x0000000000007918 */ /* 0x000fc20000000000 */
[----:B------:R-:W-:Y:S03]  /*18980*/  HGMMA.64x256x16.F32.BF16 R24, R152, gdesc[UR4].tnspB, R24, gsb0 ;  /* 0x43e0000498187df0 */ /* 0x000fe60008001818 */
[----:B------:R-:W-:Y:S02]  /*18990*/  WARPGROUP.DEPBAR.LE gsb0, 0x0 ;  /* 0x00008000000079c5 */ /* 0x000fe40000010000 */
[C---:B--2---:R-:W-:Y:S01]  /*189a0*/  VIADD R152, R168.reuse, 0x100 ;  /* 0x00000100a8987836 */ /* 0x044fe20000000000 */
[----:B------:R-:W-:Y:S01]  /*189b0*/  WARPGROUP.ARRIVE ;  /* 0x00000000000079c5 */ /* 0x000fe20000000000 */
[----:B------:R-:W-:Y:S02]  /*189c0*/  IMAD.MOV.U32 R153, RZ, RZ, 0x40000040 ;  /* 0x40000040ff997424 */ /* 0x000fe400078e00ff */
[----:B------:R-:W-:Y:S01]  /*189d0*/  VIADD R168, R168, 0x180 ;  /* 0x00000180a8a87836 */ /* 0x000fe20000000000 */
[----:B------:R-:W-:-:S02]  /*189e0*/  R2UR UR6, R152 ;  /* 0x00000000980672ca */ /* 0x000fc400000e0000 */
[----:B------:R-:W-:Y:S01]  /*189f0*/  R2UR UR7, R153 ;  /* 0x00000000990772ca */ /* 0x000fe200000e0000 */
[----:B------:R-:W-:Y:S01]  /*18a00*/  FADD.FTZ R153, R0, R8 ;  /* 0x0000000800997221 */ /* 0x000fe20000010000 */
[----:B------:R-:W-:-:S03]  /*18a10*/  FADD.FTZ R8, R182, R179 ;  /* 0x000000b3b6087221 */ /* 0x000fc60000010000 */
[----:B------:R-:W-:Y:S01]  /*18a20*/  FADD.FTZ R172, R172, R153 ;  /* 0x00000099acac7221 */ /* 0x000fe20000010000 */
[----:B------:R-:W-:-:S03]  /*18a30*/  FADD.FTZ R8, R205, R8 ;  /* 0x00000008cd087221 */ /* 0x000fc60000010000 */
[----:B------:R-:W-:-:S07]  /*18a40*/  FADD.FTZ R173, R173, R172 ;  /* 0x000000acadad7221 */ /* 0x000fce0000010000 */
[----:B------:R-:W-:Y:S01]  /*18a50*/  HGMMA.64x256x16.F32.BF16 R24, R160, gdesc[UR4].tnspB, R24, gsb0 ;  /* 0x43e00004a0187df0 */ /* 0x000fe20008001818 */
[----:B------:R-:W-:Y:S01]  /*18a60*/  R2UR UR6, R168 ;  /* 0x00000000a80672ca */ /* 0x000fe200000e0000 */
[----:B------:R-:W-:Y:S01]  /*18a70*/  FADD.FTZ R176, R176, R173 ;  /* 0x000000adb0b07221 */ /* 0x000fe20000010000 */
[----:B------:R-:W-:-:S03]  /*18a80*/  R2UR UR7, R169 ;  /* 0x00000000a90772ca */ /* 0x000fc600000e0000 */
[----:B------:R-:W-:-:S04]  /*18a90*/  FADD.FTZ R177, R177, R176 ;  /* 0x000000b0b1b17221 */ /* 0x000fc80000010000 */
[----:B------:R-:W-:-:S04]  /*18aa0*/  FADD.FTZ R177, R180, R177 ;  /* 0x000000b1b4b17221 */ /* 0x000fc80000010000 */
[----:B------:R-:W-:Y:S01]  /*18ab0*/  FADD.FTZ R0, R170, R177 ;  /* 0x000000b1aa007221 */ /* 0x000fe20000010000 */
[----:B------:R-:W-:Y:S02]  /*18ac0*/  WARPGROUP.DEPBAR.LE gsb0, 0x0 ;  /* 0x00008000000079c5 */ /* 0x000fe40000010000 */
[----:B------:R-:W-:-:S11]  /*18ad0*/  WARPGROUP.ARRIVE ;  /* 0x00000000000079c5 */ /* 0x000fd60000000000 */
        /* <DEDUP_REMOVED lines=11> */
[----:B-1----:R-:W-:-:S04]  /*18b90*/  VIADD R21, R15, 0xffffffff ;  /* 0xffffffff0f157836 */ /* 0x002fc80000000000 */
[----:B------:R-:W-:Y:S01]  /*18ba0*/  IMAD.MOV.U32 R15, RZ, RZ, R21 ;  /* 0x000000ffff0f7224 */ /* 0x000fe200078e0015 */
[----:B0-----:R-:W-:Y:S06]  /*18bb0*/  @P2 BRA `(.L_x_3663) ;  /* 0xffffffc000dc2947 */ /* 0x001fec000383ffff */
.L_x_3644:
[----:B------:R-:W-:Y:S05]  /*18bc0*/  BSYNC B0 ;  /* 0x0000000000007941 */ /* 0x000fea0003800000 */
.L_x_3643:
[----:B------:R-:W0:Y:S01]  /*18bd0*/  SHFL.BFLY PT, R3, R0, 0x2, 0x1f ;  /* 0x0c401f0000037f89 */ /* 0x000e2200000e0000 */
[----:B------:R-:W-:-:S03]  /*18be0*/  VIADD R224, R224, 0x1 ;  /* 0x00000001e0e07836 */ /* 0x000fc60000000000 */
[----:B------:R-:W1:Y:S01]  /*18bf0*/  SHFL.BFLY PT, R5, R8, 0x2, 0x1f ;  /* 0x0c401f0008057f89 */ /* 0x000e6200000e0000 */
[----:B------:R-:W-:Y:S08]  /*18c00*/  BAR.ARV 0x8, 0x100 ;  /* 0x0204000000007b1d */ /* 0x000ff00000002000 */
[----:B------:R-:W-:Y:S01]  /*18c10*/  BAR.SYNC.DEFER_BLOCKING 0xf, 0x100 ;  /* 0x03c4000000007b1d */ /* 0x000fe20000010000 */
[----:B0-----:R-:W-:Y:S01]  /*18c20*/  FADD.FTZ R3, R3, R0 ;  /* 0x0000000003037221 */ /* 0x001fe20000010000 */
[----:B-1----:R-:W-:-:S04]  /*18c30*/  FADD.FTZ R5, R5, R8 ;  /* 0x0000000805057221 */ /* 0x002fc80000010000 */
[----:B------:R-:W0:Y:S01]  /*18c40*/  SHFL.BFLY PT, R2, R3, 0x1, 0x1f ;  /* 0x0c201f0003027f89 */ /* 0x000e2200000e0000 */
[----:B------:R-:W-:-:S03]  /*18c50*/  VIADD R8, R19, 0x1 ;  /* 0x0000000113087836 */ /* 0x000fc60000000000 */
[----:B------:R-:W1:Y:S02]  /*18c60*/  SHFL.BFLY PT, R4, R5, 0x1, 0x1f ;  /* 0x0c201f0005047f89 */ /* 0x000e6400000e0000 */
[----:B------:R-:W-:Y:S01]  /*18c70*/  ISETP.NE.AND P1, PT, R8, 0x2, PT ;  /* 0x000000020800780c */ /* 0x000fe20003f25270 */
[----:B0-----:R-:W-:Y:S01]  /*18c80*/  FADD.FTZ R7, R3, R2 ;  /* 0x0000000203077221 */ /* 0x001fe20000010000 */
[----:B------:R-:W-:Y:S02]  /*18c90*/  IMAD.MOV R2, RZ, RZ, -R197 ;  /* 0x000000ffff027224 */ /* 0x000fe400078e0ac5 */
[----:B------:R-:W-:Y:S01]  /*18ca0*/  SEL R3, RZ, 0x1, P1 ;  /* 0x00000001ff037807 */ /* 0x000fe20000800000 */
[----:B-1----:R-:W-:Y:S01]  /*18cb0*/  FADD.FTZ R0, R5, R4 ;  /* 0x0000000405007221 */ /* 0x002fe20000010000 */
[----:B------:R-:W-:Y:S01]  /*18cc0*/  FSETP.NE.FTZ.AND P2, PT, R7, RZ, PT ;  /* 0x000000ff0700720b */ /* 0x000fe20003f55000 */
[----:B------:R-:W-:Y:S01]  /*18cd0*/  IMAD.MOV.U32 R4, RZ, RZ, RZ ;  /* 0x000000ffff047224 */ /* 0x000fe200078e00ff */
[----:B------:R-:W-:Y:S01]  /*18ce0*/  ISETP.NE.AND P0, PT, R185, R2, PT ;  /* 0x00000002b900720c */ /* 0x000fe20003f05270 */
[----:B------:R-:W-:Y:S01]  /*18cf0*/  IMAD.MOV.U32 R2, RZ, RZ, RZ ;  /* 0x000000ffff027224 */ /* 0x000fe200078e00ff */
[----:B------:R-:W-:-:S02]  /*18d00*/  FSETP.NE.FTZ.AND P3, PT, R0, RZ, PT ;  /* 0x000000ff0000720b */ /* 0x000fc40003f75000 */
[----:B------:R-:W-:Y:S01]  /*18d10*/  LOP3.LUT R22, R22, R3, RZ, 0x3c, !PT ;  /* 0x0000000316167212 */ /* 0x000fe200078e3cff */
[----:B------:R-:W-:-:S06]  /*18d20*/  IMAD.MOV.U32 R3, RZ, RZ, -0x800000 ;  /* 0xff800000ff037424 */ /* 0x000fcc00078e00ff */
[----:B------:R-:W0:Y:S02]  /*18d30*/  @P2 MUFU.RCP R2, R7 ;  /* 0x0000000700022308 */ /* 0x000e240000001000 */
[----:B------:R-:W-:-:S04]  /*18d40*/  @!P0 IMAD R19, R19, 0x40, R194 ;  /* 0x0000004013138824 */ /* 0x000fc800078e02c2 */
[----:B------:R-:W-:Y:S02]  /*18d50*/  @!P0 IMAD R19, R19, 0x4, R18 ;  /* 0x0000000413138824 */ /* 0x000fe400078e0212 */
[----:B------:R-:W1:Y:S08]  /*18d60*/  @P3 MUFU.RCP R4, R0 ;  /* 0x0000000000043308 */ /* 0x000e700000001000 */
[----:B------:R-:W2:Y:S01]  /*18d70*/  @P2 MUFU.LG2 R18, R7 ;  /* 0x0000000700122308 */ /* 0x000ea20000000c00 */
[----:B0-----:R-:W-:Y:S01]  /*18d80*/  @!P0 STS [R19+0x38400], R2 ;  /* 0x0384000213008388 */ /* 0x001fe20000000800 */
[-C--:B------:R-:W-:Y:S01]  /*18d90*/  FMUL.FTZ R178, R28, R2.reuse ;  /* 0x000000021cb27220 */ /* 0x080fe20000410000 */
[-C--:B------:R-:W-:Y:S01]  /*18da0*/  FMUL.FTZ R176, R32, R2.reuse ;  /* 0x0000000220b07220 */ /* 0x080fe20000410000 */
[-C--:B------:R-:W-:Y:S01]  /*18db0*/  FMUL.FTZ R179, R24, R2.reuse ;  /* 0x0000000218b37220 */ /* 0x080fe20000410000 */
[-C--:B------:R-:W-:Y:S01]  /*18dc0*/  FMUL.FTZ R177, R25, R2.reuse ;  /* 0x0000000219b17220 */ /* 0x080fe20000410000 */
[-C--:B------:R-:W-:Y:S01]  /*18dd0*/  FMUL.FTZ R6, R29, R2.reuse ;  /* 0x000000021d067220 */ /* 0x080fe20000410000 */
[-C--:B------:R-:W-:Y:S01]  /*18de0*/  FMUL.FTZ R174, R33, R2.reuse ;  /* 0x0000000221ae7220 */ /* 0x080fe20000410000 */
[----:B------:R-:W0:Y:S01]  /*18df0*/  @P3 MUFU.LG2 R21, R0 ;  /* 0x0000000000153308 */ /* 0x000e220000000c00 */
        /* <DEDUP_REMOVED lines=10> */
[C---:B-1----:R-:W-:Y:S01]  /*18ea0*/  @P2 FMUL.FTZ R19, R14.reuse, 0.69314718246459960938 ;  /* 0x3f3172180e132820 */ /* 0x042fe20000410000 */
[----:B------:R-:W-:Y:S01]  /*18eb0*/  @P3 FMUL.FTZ R14, R14, 0.69314718246459960938 ;  /* 0x3f3172180e0e3820 */ /* 0x000fe20000410000 */
        /* <DEDUP_REMOVED lines=56> */
[-C--:B------:R-:W-:Y:S01]  /*19240*/  FMUL.FTZ R29, R66, R4.reuse ;  /* 0x00000004421d7220 */ /* 0x080fe20000410000 */
[----:B------:R-:W-:Y:S01]  /*19250*/  @P2 FFMA.FTZ R3, R19, R9, R18 ;  /* 0x0000000913032223 */ /* 0x000fe20000010012 */
        /* <DEDUP_REMOVED lines=63> */
.L_x_3533:
[----:B------:R-:W-:Y:S05]  /*19650*/  BSYNC B7 ;  /* 0x0000000000077941 */ /* 0x000fea0003800000 */
.L_x_3523:
[----:B------:R-:W0:Y:S08]  /*19660*/  S2UR UR5, SR_CgaCtaId ;  /* 0x00000000000579c3 */ /* 0x000e300000008800 */
[----:B------:R-:W-:Y:S06]  /*19670*/  BAR.SYNC.DEFER_BLOCKING 0x5, 0x180 ;  /* 0x0146000000007b1d */ /* 0x000fec0000010000 */
[----:B------:R-:W-:Y:S01]  /*19680*/  UMOV UR4, 0x400 ;  /* 0x0000040000047882 */ /* 0x000fe20000000000 */
[----:B------:R-:W-:Y:S01]  /*19690*/  BSSY B0, `(.L_x_3664) ;  /* 0x00002e7000007945 */ /* 0x000fe20003800000 */
[----:B0-----:R-:W-:-:S06]  /*196a0*/  ULEA UR4, UR5, UR4, 0x18 ;  /* 0x0000000405047291 */ /* 0x001fcc000f8ec03f */
[----:B------:R-:W-:-:S05]  /*196b0*/  IMAD.U32 R18, RZ, RZ, UR4 ;  /* 0x00000004ff127e24 */ /* 0x000fca000f8e00ff */
[----:B----4-:R0:W1:Y:S01]  /*196c0*/  LDS.128 R24, [R18+0x388d0] ;  /* 0x0388d00012187984 */ /* 0x0100620000000c00 */
        /* <DEDUP_REMOVED lines=43> */
[C---:B------:R-:W-:Y:S02]  /*19980*/  IADD3 R57, P5, R118.reuse, 0x2040, RZ ;  /* 0x0000204076397810 */ /* 0x040fe40007fbe0ff */
[C---:B------:R-:W-:Y:S02]  /*19990*/  IADD3 R61, P2, R118.reuse, 0x2060, RZ ;  /* 0x00002060763d7810 */ /* 0x040fe40007f5e0ff */
[----:B------:R-:W-:Y:S02]  /*199a0*/  IADD3 R65, P1, R118, 0x4000, RZ ;  /* 0x0000400076417810 */ /* 0x000fe40007f3e0ff */
[----:B------:R-:W-:Y:S02]  /*199b0*/  SHF.R.U64 R52, R52, 0x3, RZ ;  /* 0x0000000334347819 */ /* 0x000fe400000012ff */
        /* <DEDUP_REMOVED lines=8> */
[----:B------:R-:W-:Y:S02]  /*19a40*/  LOP3.LUT R64, R65, 0x380, RZ, 0xc0, !PT ;  /* 0x0000038041407812 */ /* 0x000fe400078ec0ff */
[----:B------:R-:W-:Y:S01]  /*19a50*/  LOP3.LUT R52, R52, R53, RZ, 0x3c, !PT ;  /* 0x0000003534347212 */ /* 0x000fe200078e3cff */
[----:B------:R-:W-:Y:S01]  /*19a60*/  IMAD.X R53, RZ, RZ, R119, P6 ;  /* 0x000000ffff357224 */ /* 0x000fe200030e0677 */
[C---:B------:R-:W-:Y:S02]  /*19a70*/  IADD3 R69, P0, R118.reuse, 0x4020, RZ ;  /* 0x0000402076457810 */ /* 0x040fe40007f1e0ff */
[C---:B------:R-:W-:Y:S02]  /*19a80*/  IADD3 R99, P4, R118.reuse, 0x4040, RZ ;  /* 0x0000404076637810 */ /* 0x040fe40007f9e0ff */
[----:B------:R-:W-:-:S02]  /*19a90*/  IADD3 R103, P3, R118, 0x4060, RZ ;  /* 0x0000406076677810 */ /* 0x000fc40007f7e0ff */
[----:B------:R-:W-:Y:S02]  /*19aa0*/  IADD3 R107, P6, R118, 0x6000, RZ ;  /* 0x00006000766b7810 */ /* 0x000fe40007fde0ff */
[----:B------:R-:W-:Y:S02]  /*19ab0*/  SHF.R.U64 R56, R56, 0x3, RZ ;  /* 0x0000000338387819 */ /* 0x000fe400000012ff */
[----:B------:R-:W-:Y:S02]  /*19ac0*/  SHF.R.U64 R60, R60, 0x3, RZ ;  /* 0x000000033c3c7819 */ /* 0x000fe400000012ff */
[----:B------:R-:W-:Y:S02]  /*19ad0*/  SHF.R.U64 R64, R64, 0x3, RZ ;  /* 0x0000000340407819 */ /* 0x000fe400000012ff */
[----:B-----5:R-:W-:Y:S02]  /*19ae0*/  LOP3.LUT R37, R118, 0x380, RZ, 0xc0, !PT ;  /* 0x0000038076257812 */ /* 0x020fe400078ec0ff */
[----:B------:R-:W-:-:S02]  /*19af0*/  LOP3.LUT R68, R69, 0x380, RZ, 0xc0, !PT ;  /* 0x0000038045447812 */ /* 0x000fc400078ec0ff */
[----:B------:R-:W-:Y:S02]  /*19b00*/  LOP3.LUT R98, R99, 0x380, RZ, 0xc0, !PT ;  /* 0x0000038063627812 */ /* 0x000fe400078ec0ff */
[----:B------:R-:W-:Y:S02]  /*19b10*/  LOP3.LUT R102, R103, 0x380, RZ, 0xc0, !PT ;  /* 0x0000038067667812 */ /* 0x000fe400078ec0ff */
[----:B------:R-:W-:Y:S02]  /*19b20*/  LOP3.LUT R106, R107, 0x380, RZ, 0xc0, !PT ;  /* 0x000003806b6a7812 */ /* 0x000fe400078ec0ff */
[----:B------:R-:W-:Y:S01]  /*19b30*/  LOP3.LUT R56, R56, R57, RZ, 0x3c, !PT ;  /* 0x0000003938387212 */ /* 0x000fe200078e3cff */
[--C-:B------:R-:W-:Y:S01]  /*19b40*/  IMAD.X R57, RZ, RZ, R119.reuse, P5 ;  /* 0x000000ffff397224 */ /* 0x100fe200028e0677 */
[----:B------:R-:W-:Y:S01]  /*19b50*/  LOP3.LUT R60, R60, R61, RZ, 0x3c, !PT ;  /* 0x0000003d3c3c7212 */ /* 0x000fe200078e3cff */
[--C-:B------:R-:W-:Y:S01]  /*19b60*/  IMAD.X R61, RZ, RZ, R119.reuse, P2 ;  /* 0x000000ffff3d7224 */ /* 0x100fe200010e0677 */
[----:B------:R-:W-:Y:S01]  /*19b70*/  LOP3.LUT R64, R64, R65, RZ, 0x3c, !PT ;  /* 0x0000004140407212 */ /* 0x000fe200078e3cff */
[----:B------:R-:W-:Y:S01]  /*19b80*/  IMAD.X R65, RZ, RZ, R119, P1 ;  /* 0x000000ffff417224 */ /* 0x000fe200008e0677 */
[----:B------:R-:W-:-:S02]  /*19b90*/  SHF.R.U64 R37, R37, 0x3, RZ ;  /* 0x0000000325257819 */ /* 0x000fc400000012ff */
[----:B------:R-:W-:Y:S02]  /*19ba0*/  SHF.R.U64 R68, R68, 0x3, RZ ;  /* 0x0000000344447819 */ /* 0x000fe400000012ff */
[----:B------:R-:W-:Y:S02]  /*19bb0*/  SHF.R.U64 R98, R98, 0x3, RZ ;  /* 0x0000000362627819 */ /* 0x000fe400000012ff */
[----:B------:R-:W-:Y:S02]  /*19bc0*/  SHF.R.U64 R102, R102, 0x3, RZ ;  /* 0x0000000366667819 */ /* 0x000fe400000012ff */
[----:B------:R-:W-:Y:S02]  /*19bd0*/  SHF.R.U64 R106, R106, 0x3, RZ ;  /* 0x000000036a6a7819 */ /* 0x000fe400000012ff */
[C---:B------:R-:W-:Y:S02]  /*19be0*/  IADD3 R14, P5, R118.reuse, 0x6020, RZ ;  /* 0x00006020760e7810 */ /* 0x040fe40007fbe0ff */
[----:B-1----:R-:W-:-:S02]  /*19bf0*/  IADD3 R24, P2, R118, 0x6040, RZ ;  /* 0x0000604076187810 */ /* 0x002fc40007f5e0ff */
[----:B------:R-:W-:Y:S01]  /*19c00*/  IADD3 R23, P1, R118, 0x6060, RZ ;  /* 0x0000606076177810 */ /* 0x000fe20007f3e0ff */
        /* <DEDUP_REMOVED lines=11> */
[----:B------:R-:W-:Y:S01]  /*19cc0*/  LOP3.LUT R169, R14, 0x380, RZ, 0xc0, !PT ;  /* 0x000003800ea97812 */ /* 0x000fe200078ec0ff */
[----:B------:R-:W-:Y:S01]  /*19cd0*/  IMAD.X R37, RZ, RZ, R119, P1 ;  /* 0x000000ffff257224 */ /* 0x000fe200008e0677 */
[----:B------:R-:W-:Y:S01]  /*19ce0*/  MOV R119, R118 ;  /* 0x0000007600777202 */ /* 0x000fe20000000f00 */
[----:B------:R-:W-:Y:S01]  /*19cf0*/  BAR.SYNC.DEFER_BLOCKING 0x1, 0x100 ;  /* 0x0044000000007b1d */ /* 0x000fe20000010000 */
[----:B------:R-:W-:-:S02]  /*19d00*/  SHF.R.U64 R169, R169, 0x3, RZ ;  /* 0x00000003a9a97819 */ /* 0x000fc400000012ff */
[----:B------:R-:W-:Y:S02]  /*19d10*/  MOV R118, R8 ;  /* 0x0000000800767202 */ /* 0x000fe40000000f00 */
[----:B------:R-:W-:Y:S02]  /*19d20*/  LOP3.LUT R110, R169, R14, RZ, 0x3c, !PT ;  /* 0x0000000ea96e7212 */ /* 0x000fe400078e3cff */
[----:B------:R-:W-:Y:S02]  /*19d30*/  MOV R40, R40 ;  /* 0x0000002800287202 */ /* 0x000fe40000000f00 */
[----:B------:R-:W-:Y:S02]  /*19d40*/  F2FP.BF16.F32.PACK_AB R8, R170, R173 ;  /* 0x000000adaa08723e */ /* 0x000fe400000010ff */
[----:B------:R-:W-:Y:S02]  /*19d50*/  F2FP.BF16.F32.PACK_AB R9, R43, R42 ;  /* 0x0000002a2b09723e */ /* 0x000fe400000010ff */
[----:B------:R-:W-:-:S02]  /*19d60*/  MOV R44, R44 ;  /* 0x0000002c002c7202 */ /* 0x000fc40000000f00 */
[----:B------:R-:W-:Y:S02]  /*19d70*/  F2FP.BF16.F32.PACK_AB R14, R164, R166 ;  /* 0x000000a6a40e723e */ /* 0x000fe400000010ff */
[----:B------:R-:W-:Y:S02]  /*19d80*/  MOV R48, R48 ;  /* 0x0000003000307202 */ /* 0x000fe40000000f00 */
[----:B------:R-:W-:Y:S02]  /*19d90*/  MOV R52, R52 ;  /* 0x0000003400347202 */ /* 0x000fe40000000f00 */
[----:B------:R-:W-:Y:S02]  /*19da0*/  MOV R56, R56 ;  /* 0x0000003800387202 */ /* 0x000fe40000000f00 */
[----:B------:R-:W-:Y:S01]  /*19db0*/  ISETP.NE.U32.AND P0, PT, RZ, UR4, PT ;  /* 0x00000004ff007c0c */ /* 0x000fe2000bf05070 */
[----:B------:R1:W-:Y:S01]  /*19dc0*/  STSM.16.M88.4 [R119], R4 ;  /* 0x0000000477007844 */ /* 0x0003e20000000200 */
[----:B------:R-:W-:-:S02]  /*19dd0*/  LOP3.LUT R177, R24, 0x380, RZ, 0xc0, !PT ;  /* 0x0000038018b17812 */ /* 0x000fc400078ec0ff */
[----:B------:R-:W-:Y:S01]  /*19de0*/  ISETP.NE.AND.EX P0, PT, RZ, UR5, PT, P0 ;  /* 0x00000005ff007c0c */ /* 0x000fe2000bf05300 */
[----:B------:R-:W-:Y:S01]  /*19df0*/  ULDC.64 UR4, c[0x0][0xd08] ;  /* 0x0003420000047ab9 */ /* 0x000fe20000000a00 */
[----:B------:R-:W-:Y:S02]  /*19e00*/  LOP3.LUT R0, R23, 0x380, RZ, 0xc0, !PT ;  /* 0x0000038017007812 */ /* 0x000fe400078ec0ff */
[----:B------:R-:W-:Y:S02]  /*19e10*/  MOV R60, R60 ;  /* 0x0000003c003c7202 */ /* 0x000fe40000000f00 */
[----:B------:R-:W-:Y:S02]  /*19e20*/  F2FP.BF16.F32.PACK_AB R89, R91, R90 ;  /* 0x0000005a5b59723e */ /* 0x000fe400000010ff */
[----:B------:R-:W-:Y:S02]  /*19e30*/  MOV R64, R64 ;  /* 0x0000004000407202 */ /* 0x000fe40000000f00 */
[----:B------:R-:W-:-:S02]  /*19e40*/  F2FP.BF16.F32.PACK_AB R96, R97, R96 ;  /* 0x000000606160723e */ /* 0x000fc400000010ff */
[----:B------:R-:W-:Y:S02]  /*19e50*/  MOV R68, R68 ;  /* 0x0000004400447202 */ /* 0x000fe40000000f00 */
[----:B-1----:R-:W-:Y:S02]  /*19e60*/  F2FP.BF16.F32.PACK_AB R4, R174, R176 ;  /* 0x000000b0ae04723e */ /* 0x002fe400000010ff */
[----:B------:R-:W-:Y:S02]  /*19e70*/  F2FP.BF16.F32.PACK_AB R5, R35, R34 ;  /* 0x000000222305723e */ /* 0x000fe400000010ff */
[----:B------:R-:W-:Y:S02]  /*19e80*/  F2FP.BF16.F32.PACK_AB R6, R172, R175 ;  /* 0x000000afac06723e */ /* 0x000fe400000010ff */
[----:B------:R-:W-:Y:S02]  /*19e90*/  F2FP.BF16.F32.PACK_AB R7, R39, R38 ;  /* 0x000000262707723e */ /* 0x000fe400000010ff */
[----:B------:R-:W-:-:S02]  /*19ea0*/  F2FP.BF16.F32.PACK_AB R34, R161, R163 ;  /* 0x000000a3a122723e */ /* 0x000fc400000010ff */
[----:B------:R-:W-:Y:S01]  /*19eb0*/  F2FP.BF16.F32.PACK_AB R35, R63, R62 ;  /* 0x0000003e3f23723e */ /* 0x000fe200000010ff */
[----:B------:R1:W-:Y:S01]  /*19ec0*/  STSM.16.M88.4 [R118], R4 ;  /* 0x0000000476007844 */ /* 0x0003e20000000200 */
[----:B------:R-:W-:Y:S02]  /*19ed0*/  ISETP.NE.U32.AND P6, PT, RZ, UR4, PT ;  /* 0x00000004ff007c0c */ /* 0x000fe4000bfc5070 */
[----:B------:R-:W-:Y:S01]  /*19ee0*/  SHF.R.U64 R177, R177, 0x3, RZ ;  /* 0x00000003b1b17819 */ /* 0x000fe200000012ff */
[----:B------:R-:W-:Y:S01]  /*19ef0*/  STSM.16.M88.4 [R40], R8 ;  /* 0x0000000828007844 */ /* 0x000fe20000000200 */
[----:B------:R-:W-:Y:S02]  /*19f00*/  SHF.R.U64 R0, R0, 0x3, RZ ;  /* 0x0000000300007819 */ /* 0x000fe400000012ff */
[----:B------:R-:W-:Y:S01]  /*19f10*/  F2FP.BF16.F32.PACK_AB R90, R93, R92 ;  /* 0x0000005c5d5a723e */ /* 0x000fe200000010ff */
[----:B------:R-:W-:Y:S01]  /*19f20*/  STSM.16.M88.4 [R44], R12 ;  /* 0x0000000c2c007844 */ /* 0x000fe20000000200 */
[----:B------:R-:W-:-:S02]  /*19f30*/  F2FP.BF16.F32.PACK_AB R91, R95, R94 ;  /* 0x0000005e5f5b723e */ /* 0x000fc400000010ff */
[----:B------:R-:W-:Y:S01]  /*19f40*/  F2FP.BF16.F32.PACK_AB R97, R50, R46 ;  /* 0x0000002e3261723e */ /* 0x000fe200000010ff */
[----:B------:R-:W-:Y:S01]  /*19f50*/  STSM.16.M88.4 [R48], R32 ;  /* 0x0000002030007844 */ /* 0x000fe20000000200 */
[----:B------:R-:W-:Y:S02]  /*19f60*/  F2FP.BF16.F32.PACK_AB R104, R105, R104 ;  /* 0x000000686968723e */ /* 0x000fe400000010ff */
[----:B------:R-:W-:Y:S01]  /*19f70*/  F2FP.BF16.F32.PACK_AB R112, R113, R112 ;  /* 0x000000707170723e */ /* 0x000fe200000010ff */
[----:B------:R-:W-:Y:S01]  /*19f80*/  STSM.16.M88.4 [R52], R28 ;  /* 0x0000001c34007844 */ /* 0x000fe20000000200 */
[----:B-1----:R-:W-:Y:S02]  /*19f90*/  F2FP.BF16.F32.PACK_AB R4, R73, R159 ;  /* 0x0000009f4904723e */ /* 0x002fe400000010ff */
[----:B------:R-:W-:Y:S02]  /*19fa0*/  F2FP.BF16.F32.PACK_AB R5, R75, R74 ;  /* 0x0000004a4b05723e */ /* 0x000fe400000010ff */
[----:B------:R-:W-:-:S02]  /*19fb0*/  F2FP.BF16.F32.PACK_AB R6, R77, R76 ;  /* 0x0000004c4d06723e */ /* 0x000fc400000010ff */
[----:B------:R-:W-:Y:S02]  /*19fc0*/  F2FP.BF16.F32.PACK_AB R7, R79, R78 ;  /* 0x0000004e4f07723e */ /* 0x000fe400000010ff */
[----:B------:R-:W-:Y:S02]  /*19fd0*/  ISETP.NE.AND.EX P6, PT, RZ, UR5, PT, P6 ;  /* 0x00000005ff007c0c */ /* 0x000fe4000bfc5360 */
[----:B------:R-:W-:Y:S01]  /*19fe0*/  LOP3.LUT R114, R177, R24, RZ, 0x3c, !PT ;  /* 0x00000018b1727212 */ /* 0x000fe200078e3cff */
[----:B------:R1:W-:Y:S01]  /*19ff0*/  STSM.16.M88.4 [R56], R4 ;  /* 0x0000000438007844 */ /* 0x0003e20000000200 */
[----:B------:R-:W-:Y:S02]  /*1a000*/  LOP3.LUT R36, R0, R23, RZ, 0x3c, !PT ;  /* 0x0000001700247212 */ /* 0x000fe400078e3cff */
[----:B------:R-:W-:Y:S01]  /*1a010*/  MOV R23, R98 ;  /* 0x0000006200177202 */ /* 0x000fe20000000f00 */
[----:B------:R-:W-:Y:S01]  /*1a020*/  STSM.16.M88.4 [R60], R80 ;  /* 0x000000503c007844 */ /* 0x000fe20000000200 */
[----:B------:R-:W-:-:S02]  /*1a030*/  MOV R24, R106 ;  /* 0x0000006a00187202 */ /* 0x000fc40000000f00 */
[----:B------:R-:W-:Y:S01]  /*1a040*/  F2FP.BF16.F32.PACK_AB R98, R101, R100 ;  /* 0x000000646562723e */ /* 0x000fe200000010ff */
[----:B------:R-:W-:Y:S01]  /*1a050*/  STSM.16.M88.4 [R64], R88 ;  /* 0x0000005840007844 */ /* 0x000fe20000000200 */
[----:B------:R-:W-:Y:S02]  /*1a060*/  F2FP.BF16.F32.PACK_AB R99, R58, R54 ;  /* 0x000000363a63723e */ /* 0x000fe400000010ff */
[----:B------:R-:W-:Y:S02]  /*1a070*/  MOV R0, R114 ;  /* 0x0000007200007202 */ /* 0x000fe40000000f00 */
[----:B------:R-:W-:Y:S01]  /*1a080*/  F2FP.BF16.F32.PACK_AB R105, R72, R66 ;  /* 0x000000424869723e */ /* 0x000fe200000010ff */
[----:B------:R-:W-:Y:S01]  /*1a090*/  STSM.16.M88.4 [R68], R96 ;  /* 0x0000006044007844 */ /* 0x000fe20000000200 */
[----:B------:R-:W-:Y:S01]  /*1a0a0*/  F2FP.BF16.F32.PACK_AB R106, R109, R108 ;  /* 0x0000006c6d6a723e */ /* 0x000fe200000010ff */
[----:B-1----:R-:W1:Y:S01]  /*1a0b0*/  LDC.64 R4, c[0x0][0xd00] ;  /* 0x00034000ff047b82 */ /* 0x002e620000000a00 */
        /* <DEDUP_REMOVED lines=14> */
[----:B-1----:R-:W-:Y:S01]  /*1a1a0*/  IMAD.WIDE R6, R218, 0x4, R4 ;  /* 0x00000004da067825 */ /* 0x002fe200078e0204 */
[----:B------:R-:W-:Y:S01]  /*1a1b0*/  MOV R110, R110 ;  /* 0x0000006e006e7202 */ /* 0x000fe20000000f00 */
[----:B------:R1:W-:Y:S01]  /*1a1c0*/  STSM.16.M88.4 [R24], R120 ;  /* 0x0000007818007844 */ /* 0x0003e20000000200 */
[----:B------:R-:W-:Y:S01]  /*1a1d0*/  F2FP.BF16.F32.PACK_AB R130, R133, R132 ;  /* 0x000000848582723e */ /* 0x000fe200000010ff */
[----:B------:R-:W-:Y:S01]  /*1a1e0*/  IMAD R5, R226, 0x40, R213 ;  /* 0x00000040e2057824 */ /* 0x000fe200078e02d5 */
[----:B------:R-:W-:-:S02]  /*1a1f0*/  F2FP.BF16.F32.PACK_AB R131, R135, R134 ;  /* 0x000000868783723e */ /* 0x000fc400000010ff */
[----:B------:R-:W-:Y:S02]  /*1a200*/  F2FP.BF16.F32.PACK_AB R137, R139, R138 ;  /* 0x0000008a8b89723e */ /* 0x000fe400000010ff */
[----:B------:R-:W-:Y:S01]  /*1a210*/  F2FP.BF16.F32.PACK_AB R144, R145, R144 ;  /* 0x000000909190723e */ /* 0x000fe200000010ff */
[----:B------:R-:W-:Y:S01]  /*1a220*/  IMAD.WIDE R20, R5, 0x2, R20 ;  /* 0x0000000205147825 */ /* 0x000fe200078e0214 */
[----:B------:R-:W-:Y:S01]  /*1a230*/  F2FP.BF16.F32.PACK_AB R138, R141, R140 ;  /* 0x0000008c8d8a723e */ /* 0x000fe200000010ff */
[----:B------:R-:W2:Y:S01]  /*1a240*/  @P6 LDC.64 R4, c[0x0][0xd08] ;  /* 0x00034200ff046b82 */ /* 0x000ea20000000a00 */
[----:B------:R-:W-:Y:S01]  /*1a250*/  F2FP.BF16.F32.PACK_AB R139, R143, R142 ;  /* 0x0000008e8f8b723e */ /* 0x000fe200000010ff */
[----:B------:R-:W-:Y:S01]  /*1a260*/  STSM.16.M88.4 [R110], R128 ;  /* 0x000000806e007844 */ /* 0x000fe20000000200 */
[----:B------:R-:W-:Y:S02]  /*1a270*/  F2FP.BF16.F32.PACK_AB R145, R147, R146 ;  /* 0x000000929391723e */ /* 0x000fe400000010ff */
[----:B------:R-:W-:Y:S01]  /*1a280*/  MOV R36, R36 ;  /* 0x0000002400247202 */ /* 0x000fe20000000f00 */
[----:B------:R3:W-:Y:S01]  /*1a290*/  STSM.16.M88.4 [R0], R136 ;  /* 0x0000008800007844 */ /* 0x0007e20000000200 */
[----:B------:R-:W-:Y:S01]  /*1a2a0*/  F2FP.BF16.F32.PACK_AB R146, R149, R148 ;  /* 0x000000949592723e */ /* 0x000fe200000010ff */
[----:B------:R-:W-:Y:S01]  /*1a2b0*/  ULDC UR4, c[0x0][0xb88] ;  /* 0x0002e20000047ab9 */ /* 0x000fe20000000800 */
[----:B------:R-:W-:Y:S01]  /*1a2c0*/  F2FP.BF16.F32.PACK_AB R147, R151, R150 ;  /* 0x000000969793723e */ /* 0x000fe200000010ff */
[----:B-1----:R-:W-:-:S04]  /*1a2d0*/  IMAD.MOV.U32 R24, RZ, RZ, RZ ;  /* 0x000000ffff187224 */ /* 0x002fc800078e00ff */
[----:B------:R1:W-:Y:S01]  /*1a2e0*/  STSM.16.M88.4 [R36], R144 ;  /* 0x0000009024007844 */ /* 0x0003e20000000200 */
[----:B------:R-:W-:Y:S01]  /*1a2f0*/  BAR.SYNC.DEFER_BLOCKING 0x1, 0x100 ;  /* 0x0044000000007b1d */ /* 0x000fe20000010000 */
[----:B---3--:R-:W-:Y:S02]  /*1a300*/  IMAD.U32 R0, RZ, RZ, UR4 ;  /* 0x00000004ff007e24 */ /* 0x008fe4000f8e00ff */
[----:B--2---:R-:W-:-:S03]  /*1a310*/  @P6 IMAD.WIDE R4, R218, 0x4, R4 ;  /* 0x00000004da046825 */ /* 0x004fc600078e0204 */
[----:B------:R2:W5:Y:S01]  /*1a320*/  @P0 LDG.E R24, desc[UR50][R6.64] ;  /* 0x0000003206180981 */ /* 0x000562000c1e1900 */
[C---:B------:R-:W-:Y:S02]  /*1a330*/  IADD3 R9, P1, R20.reuse, 0x1000, RZ ;  /* 0x0000100014097810 */ /* 0x040fe40007f3e0ff */
[C---:B------:R-:W-:Y:S01]  /*1a340*/  IADD3 R13, P2, R20.reuse, 0x2000, RZ ;  /* 0x00002000140d7810 */ /* 0x040fe20007f5e0ff */
[----:B------:R2:W5:Y:S01]  /*1a350*/  @P6 LDG.E R0, desc[UR50][R4.64] ;  /* 0x0000003204006981 */ /* 0x000562000c1e1900 */
        /* <DEDUP_REMOVED lines=24> */
[----:B-1----:R-:W-:Y:S02]  /*1a4e0*/  LOP3.LUT R36, R37, 0x380, RZ, 0xc0, !PT ;  /* 0x0000038025247812 */ /* 0x002fe400078ec0ff */
        /* <DEDUP_REMOVED lines=22> */
.L_x_3666:
[----:B------:R-:W1:Y:S01]  /*1a650*/  SHFL.IDX PT, R4, R227, RZ, 0x1f ;  /* 0x00001fffe3047589 */ /* 0x000e6200000e0000 */
        /* <DEDUP_REMOVED lines=18> */
[----:B------:R-:W-:Y:S02]  /*1a780*/  LOP3.LUT R7, R20, 0x380, RZ, 0xc0, !PT ;  /* 0x0000038014077812 */ /* 0x000fe400078ec0ff */
[----:B-1----:R-:W-:-:S02]  /*1a790*/  ISETP.NE.AND P4, PT, R4, RZ, PT ;  /* 0x000000ff0400720c */ /* 0x002fc40003f85270 */
[----:B------:R-:W-:Y:S02]  /*1a7a0*/  LOP3.LUT R5, R6, 0x380, RZ, 0xc0, !PT ;  /* 0x0000038006057812 */ /* 0x000fe400078ec0ff */
[----:B------:R-:W-:Y:S02]  /*1a7b0*/  SHF.R.U64 R60, R60, 0x3, RZ ;  /* 0x000000033c3c7819 */ /* 0x000fe400000012ff */
[----:B------:R-:W-:Y:S02]  /*1a7c0*/  SHF.R.U64 R64, R64, 0x3, RZ ;  /* 0x0000000340407819 */ /* 0x000fe400000012ff */
[----:B------:R-:W-:Y:S02]  /*1a7d0*/  SHF.R.U64 R68, R68, 0x3, RZ ;  /* 0x0000000344447819 */ /* 0x000fe400000012ff */
[----:B------:R-:W-:Y:S02]  /*1a7e0*/  SHF.R.U64 R72, R72, 0x3, RZ ;  /* 0x0000000348487819 */ /* 0x000fe400000012ff */
[----:B------:R-:W-:-:S02]  /*1a7f0*/  SHF.R.U64 R7, R7, 0x3, RZ ;  /* 0x0000000307077819 */ /* 0x000fc400000012ff */
        /* <DEDUP_REMOVED lines=11> */
[----:B------:R-:W-:Y:S02]  /*1a8b0*/  LOP3.LUT R76, R5, R6, RZ, 0x3c, !PT ;  /* 0x00000006054c7212 */ /* 0x000fe400078e3cff */
[----:B------:R-:W-:Y:S02]  /*1a8c0*/  SHF.R.S32.HI R82, RZ, 0x1f, R217 ;  /* 0x0000001fff527819 */ /* 0x000fe400000114d9 */
[----:B------:R-:W-:Y:S02]  /*1a8d0*/  SEL R83, R218, RZ, !P0 ;  /* 0x000000ffda537207 */ /* 0x000fe40004000000 */
[----:B------:R-:W-:Y:S02]  /*1a8e0*/  SEL R80, R4, RZ, !P0 ;  /* 0x000000ff04507207 */ /* 0x000fe40004000000 */
[----:B-----5:R-:W-:Y:S01]  /*1a8f0*/  SHF.R.S32.HI R81, RZ, 0x1f, R24 ;  /* 0x0000001fff517819 */ /* 0x020fe20000011418 */
[----:B------:R-:W-:Y:S06]  /*1a900*/  @P4 BRA `(.L_x_3667) ;  /* 0x0000000000b84947 */ /* 0x000fec0003800000 */
[----:B------:R-:W1:Y:S01]  /*1a910*/  LDC R23, c[0x0][0xce8] ;  /* 0x00033a00ff177b82 */ /* 0x000e620000000800 */
[----:B------:R-:W-:Y:S01]  /*1a920*/  ULDC.64 UR4, c[0x0][0xc90] ;  /* 0x0003240000047ab9 */ /* 0x000fe20000000a00 */
[----:B------:R-:W-:Y:S02]  /*1a930*/  IMAD.IADD R14, R214, 0x1, R195 ;  /* 0x00000001d60e7824 */ /* 0x000fe400078e02c3 */
[----:B------:R-:W-:Y:S02]  /*1a940*/  IMAD R6, R82, UR4, RZ ;  /* 0x0000000452067c24 */ /* 0x000fe4000f8e02ff */
[----:B------:R-:W-:Y:S02]  /*1a950*/  IMAD.MOV.U32 R4, RZ, RZ, R24 ;  /* 0x000000ffff047224 */ /* 0x000fe400078e0018 */
[----:B------:R-:W-:Y:S02]  /*1a960*/  IMAD R11, R217, UR5, R6 ;  /* 0x00000005d90b7c24 */ /* 0x000fe4000f8e0206 */
[----:B------:R-:W-:-:S02]  /*1a970*/  IMAD.MOV.U32 R5, RZ, RZ, R81 ;  /* 0x000000ffff057224 */ /* 0x000fc400078e0051 */
[----:B------:R-:W-:Y:S02]  /*1a980*/  IMAD.IADD R30, R194, 0x1, R195 ;  /* 0x00000001c21e7824 */ /* 0x000fe400078e02c3 */
[----:B------:R-:W-:Y:S01]  /*1a990*/  IMAD.WIDE.U32 R4, R217, UR4, R4 ;  /* 0x00000004d9047c25 */ /* 0x000fe2000f8e0004 */
[----:B------:R-:W-:-:S03]  /*1a9a0*/  ULDC.64 UR4, c[0x0][0xc98] ;  /* 0x0003260000047ab9 */ /* 0x000fc60000000a00 */
[----:B------:R-:W-:Y:S02]  /*1a9b0*/  IMAD.IADD R5, R5, 0x1, R11 ;  /* 0x0000000105057824 */ /* 0x000fe400078e020b */
        /* <DEDUP_REMOVED lines=21> */
[----:B------:R-:W-:-:S03]  /*1ab10*/  ULDC.64 UR4, c[0x0][0xc50] ;  /* 0x0003140000047ab9 */ /* 0x000fc60000000a00 */
[----:B------:R-:W-:Y:S01]  /*1ab20*/  IMAD.IADD R5, R5, 0x1, R11 ;  /* 0x0000000105057824 */ /* 0x000fe200078e020b */
[----:B------:R-:W-:-:S04]  /*1ab30*/  LEA R11, P0, R4, UR4, 0x2 ;  /* 0x00000004040b7c11 */ /* 0x000fc8000f8010ff */
[----:B------:R-:W-:Y:S01]  /*1ab40*/  LEA.HI.X R14, R4, UR5, R5, 0x2, P0 ;  /* 0x00000005040e7c11 */ /* 0x000fe200080f1405 */
[----:B------:R-:W-:Y:S01]  /*1ab50*/  SHFL.IDX PT, R6, R11, 0x1, 0x1c1f ;  /* 0x003c1f000b067f89 */ /* 0x000fe200000e0000 */
[----:B------:R-:W-:Y:S01]  /*1ab60*/  ISETP.NE.AND P0, PT, R185, R10, PT ;  /* 0x0000000ab900720c */ /* 0x000fe20003f05270 */
[C---:B------:R-:W-:Y:S02]  /*1ab70*/  VIADD R10, R30.reuse, 0x8 ;  /* 0x000000081e0a7836 */ /* 0x040fe40000000000 */
[----:B------:R-:W-:Y:S01]  /*1ab80*/  SHFL.IDX PT, R4, R11, RZ, 0x1c1f ;  /* 0x001c1fff0b047589 */ /* 0x000fe200000e0000 */
[-C--:B------:R-:W-:Y:S02]  /*1ab90*/  ISETP.GE.OR P1, PT, R30, R23.reuse, P0 ;  /* 0x000000171e00720c */ /* 0x080fe40000726670 */
[----:B------:R-:W-:Y:S01]  /*1aba0*/  ISETP.GE.OR P0, PT, R10, R23, P0 ;  /* 0x000000170a00720c */ /* 0x000fe20000706670 */
[----:B------:R-:W1:Y:S04]  /*1abb0*/  SHFL.IDX PT, R5, R14, RZ, 0x1c1f ;  /* 0x001c1fff0e057589 */ /* 0x000e6800000e0000 */
[----:B------:R-:W2:Y:S06]  /*1abc0*/  SHFL.IDX PT, R7, R14, 0x1, 0x1c1f ;  /* 0x003c1f000e077f89 */ /* 0x000eac00000e0000 */
[----:B-1----:R1:W-:Y:S04]  /*1abd0*/  @!P1 ST.E desc[UR50][R4.64], R3 ;  /* 0x0000000304009985 */ /* 0x0023e8000c101932 */
[----:B--2---:R1:W-:Y:S02]  /*1abe0*/  @!P0 ST.E desc[UR50][R6.64], R2 ;  /* 0x0000000206008985 */ /* 0x0043e4000c101932 */
.L_x_3667:
[----:B------:R-:W2:Y:S01]  /*1abf0*/  LDC R85, c[0x0][0xce8] ;  /* 0x00033a00ff557b82 */ /* 0x000ea20000000800 */
[----:B------:R-:W-:Y:S01]  /*1ac00*/  ULDC.64 UR4, c[0x0][0xba0] ;  /* 0x0002e80000047ab9 */ /* 0x000fe20000000a00 */
[----:B-1----:R1:W5:Y:S01]  /*1ac10*/  LD.E.128 R4, desc[UR50][R20.64] ;  /* 0x0000003214047980 */ /* 0x002362000c101d00 */
[----:B------:R-:W-:-:S03]  /*1ac20*/  IMAD R3, R81, UR4, RZ ;  /* 0x0000000451037c24 */ /* 0x000fc6000f8e02ff */
[----:B------:R-:W5:Y:S02]  /*1ac30*/  LD.E.128 R8, desc[UR50][R8.64] ;  /* 0x0000003208087980 */ /* 0x000f64000c101d00 */
[----:B------:R-:W3:Y:S02]  /*1ac40*/  LDC R86, c[0x0][0xbc8] ;  /* 0x0002f200ff567b82 */ /* 0x000ee40000000800 */
[----:B------:R-:W5:Y:S01]  /*1ac50*/  LD.E.128 R12, desc[UR50][R12.64] ;  /* 0x000000320c0c7980 */ /* 0x000f62000c101d00 */
[----:B-1----:R-:W-:-:S03]  /*1ac60*/  IMAD R21, R24, UR5, R3 ;  /* 0x0000000518157c24 */ /* 0x002fc6000f8e0203 */
[----:B------:R-:W5:Y:S04]  /*1ac70*/  LD.E.128 R28, desc[UR50][R28.64] ;  /* 0x000000321c1c7980 */ /* 0x000f68000c101d00 */
[----:B------:R-:W5:Y:S04]  /*1ac80*/  LD.E.128 R32, desc[UR50][R32.64] ;  /* 0x0000003220207980 */ /* 0x000f68000c101d00 */
[----:B------:R-:W5:Y:S01]  /*1ac90*/  LD.E.128 R36, desc[UR50][R36.64] ;  /* 0x0000003224247980 */ /* 0x000f62000c101d00 */
[----:B--2---:R-:W-:Y:S01]  /*1aca0*/  ISETP.NE.AND P1, PT, R85, 0x1, PT ;  /* 0x000000015500780c */ /* 0x004fe20003f25270 */
[----:B------:R-:W-:Y:S01]  /*1acb0*/  IMAD.WIDE.U32 R2, R24, UR4, RZ ;  /* 0x0000000418027c25 */ /* 0x000fe2000f8e00ff */
[----:B------:R-:W-:Y:S01]  /*1acc0*/  ULDC.64 UR4, c[0x0][0xbe8] ;  /* 0x0002fa0000047ab9 */ /* 0x000fe20000000a00 */
[----:B------:R-:W5:Y:S04]  /*1acd0*/  LD.E.128 R40, desc[UR50][R40.64] ;  /* 0x0000003228287980 */ /* 0x000f68000c101d00 */
[----:B------:R-:W5:Y:S04]  /*1ace0*/  LD.E.128 R44, desc[UR50][R44.64] ;  /* 0x000000322c2c7980 */ /* 0x000f68000c101d00 */
[----:B------:R-:W5:Y:S02]  /*1acf0*/  LD.E.128 R48, desc[UR50][R48.64] ;  /* 0x0000003230307980 */ /* 0x000f64000c101d00 */
[----:B------:R-:W1:Y:S01]  /*1ad00*/  @P1 LDC R24, c[0x0][0xcec] ;  /* 0x00033b00ff181b82 */ /* 0x000e620000000800 */
[----:B------:R-:W-:Y:S01]  /*1ad10*/  IMAD.IADD R3, R3, 0x1, R21 ;  /* 0x0000000103037824 */ /* 0x000fe200078e0215 */
[----:B------:R-:W5:Y:S01]  /*1ad20*/  LD.E.128 R52, desc[UR50][R52.64] ;  /* 0x0000003234347980 */ /* 0x000f62000c101d00 */
[----:B------:R-:W-:-:S03]  /*1ad30*/  IMAD R20, R82, UR4, RZ ;  /* 0x0000000452147c24 */ /* 0x000fc6000f8e02ff */
[----:B------:R-:W5:Y:S02]  /*1ad40*/  LD.E.128 R56, desc[UR50][R56.64] ;  /* 0x0000003238387980 */ /* 0x000f64000c101d00 */
[----:B------:R-:W2:Y:S01]  /*1ad50*/  @P1 LDC R23, c[0x0][0xcf0] ;  /* 0x00033c00ff171b82 */ /* 0x000ea20000000800 */
        /* <DEDUP_REMOVED lines=9> */
[----:B------:R-:W-:Y:S01]  /*1adf0*/  IMAD.IADD R81, R195, 0x1, R20 ;  /* 0x00000001c3517824 */ /* 0x000fe200078e0214 */
[----:B------:R-:W5:Y:S01]  /*1ae00*/  LD.E.128 R72, desc[UR50][R72.64] ;  /* 0x0000003248487980 */ /* 0x000f62000c101d00 */
[C---:B------:R-:W-:Y:S02]  /*1ae10*/  IMAD R21, R83.reuse, UR5, R21 ;  /* 0x0000000553157c24 */ /* 0x040fe4000f8e0215 */
[----:B------:R-:W-:Y:S01]  /*1ae20*/  IMAD.WIDE.U32 R2, R83, UR4, R2 ;  /* 0x0000000453027c25 */ /* 0x000fe2000f8e0002 */
[----:B---3--:R-:W-:Y:S01]  /*1ae30*/  ISETP.GE.AND P0, PT, R223, R86, PT ;  /* 0x00000056df00720c */ /* 0x008fe20003f06270 */
[----:B------:R-:W-:Y:S01]  /*1ae40*/  ULDC.64 UR4, c[0x0][0xbe0] ;  /* 0x0002f80000047ab9 */ /* 0x000fe20000000a00 */
[----:B------:R-:W5:Y:S01]  /*1ae50*/  LD.E.128 R76, desc[UR50][R76.64] ;  /* 0x000000324c4c7980 */ /* 0x000f62000c101d00 */
[----:B-1----:R-:W-:Y:S01]  /*1ae60*/  @P1 IMAD.HI.U32 R20, R81, R24, RZ ;  /* 0x0000001851141227 */ /* 0x002fe200078e00ff */
[----:B------:R-:W-:Y:S01]  /*1ae70*/  BSSY B1, `(.L_x_3668) ;  /* 0x0000064000017945 */ /* 0x000fe20003800000 */
[----:B------:R-:W-:Y:S01]  /*1ae80*/  SHF.R.S32.HI R89, RZ, 0x1f, R228 ;  /* 0x0000001fff597819 */ /* 0x000fe200000114e4 */
[----:B------:R-:W-:Y:S01]  /*1ae90*/  @!PT LDS RZ, [RZ] ;  /* 0x00000000fffff984 */ /* 0x000fe20000000800 */
[----:B------:R-:W-:Y:S01]  /*1aea0*/  @!PT LDS RZ, [RZ] ;  /* 0x00000000fffff984 */ /* 0x000fe20000000800 */
[----:B------:R-:W-:Y:S01]  /*1aeb0*/  @!PT LDS RZ, [RZ] ;  /* 0x00000000fffff984 */ /* 0x000fe20000000800 */
[----:B------:R-:W-:Y:S01]  /*1aec0*/  @!PT LDS RZ, [RZ] ;  /* 0x00000000fffff984 */ /* 0x000fe20000000800 */
[----:B------:R1:W-:Y:S06]  /*1aed0*/  MEMBAR.ALL.CTA ;  /* 0x0000000000007992 */ /* 0x0003ec0000008000 */
[----:B-1----:R-:W1:Y:S01]  /*1aee0*/  FENCE.VIEW.ASYNC.S ;  /* 0x00000000000073c6 */ /* 0x002e620000000000 */
[----:B------:R-:W-:Y:S01]  /*1aef0*/  IMAD.IADD R3, R3, 0x1, R21 ;  /* 0x0000000103037824 */ /* 0x000fe200078e0215 */
[----:B------:R-:W-:Y:S01]  /*1af00*/  SHF.R.S32.HI R90, RZ, 0x1f, R229 ;  /* 0x0000001fff5a7819 */ /* 0x000fe200000114e5 */
[----:B------:R-:W-:Y:S01]  /*1af10*/  IMAD.MOV.U32 R21, RZ, RZ, R81 ;  /* 0x000000ffff157224 */ /* 0x000fe200078e0051 */
[----:B--2---:R-:W-:Y:S01]  /*1af20*/  @P1 SHF.R.U32.HI R21, RZ, R23, R20 ;  /* 0x00000017ff151219 */ /* 0x004fe20000011614 */
[----:B------:R-:W-:Y:S01]  /*1af30*/  IMAD R88, R0, R85, RZ ;  /* 0x0000005500587224 */ /* 0x000fe200078e02ff */
[----:B------:R-:W-:Y:S01]  /*1af40*/  SEL R23, RZ, 0xffffffff, P0 ;  /* 0xffffffffff177807 */ /* 0x000fe20000000000 */
[----:B------:R-:W-:Y:S01]  /*1af50*/  IMAD.IADD R195, R226, 0x1, R195 ;  /* 0x00000001e2c37824 */ /* 0x000fe200078e02c3 */
[-C--:B------:R-:W-:Y:S01]  /*1af60*/  ISETP.GE.AND P0, PT, R222, R86.reuse, PT ;  /* 0x00000056de00720c */ /* 0x080fe20003f06270 */
[----:B------:R-:W-:Y:S01]  /*1af70*/  IMAD.MOV R80, RZ, RZ, -R21 ;  /* 0x000000ffff507224 */ /* 0x000fe200078e0a15 */
[----:B------:R-:W-:Y:S01]  /*1af80*/  ISETP.GE.AND P1, PT, R213, R86, PT ;  /* 0x00000056d500720c */ /* 0x000fe20003f26270 */
[----:B------:R-:W-:Y:S01]  /*1af90*/  IMAD.SHL.U32 R83, R23, 0x2, RZ ;  /* 0x0000000217537824 */ /* 0x000fe200078e00ff */
[----:B------:R-:W-:Y:S01]  /*1afa0*/  SEL R24, RZ, 0xffffffff, P0 ;  /* 0xffffffffff187807 */ /* 0x000fe20000000000 */
[----:B------:R-:W-:Y:S01]  /*1afb0*/  IMAD R23, R85, R80, R81 ;  /* 0x0000005055177224 */ /* 0x000fe200078e0251 */
[----:B------:R-:W-:Y:S01]  /*1afc0*/  SEL R20, RZ, 0x1, P1 ;  /* 0x00000001ff147807 */ /* 0x000fe20000800000 */
[----:B------:R-:W-:Y:S01]  /*1afd0*/  IMAD.WIDE.U32 R2, R21, UR4, R2 ;  /* 0x0000000415027c25 */ /* 0x000fe2000f8e0002 */
[----:B------:R-:W-:-:S02]  /*1afe0*/  ISETP.GE.AND P0, PT, R221, R86, PT ;  /* 0x00000056dd00720c */ /* 0x000fc40003f06270 */
[----:B------:R-:W-:Y:S01]  /*1aff0*/  LOP3.LUT R20, R83, 0x2, R20, 0xe2, !PT ;  /* 0x0000000253147812 */ /* 0x000fe200078ee214 */
[----:B------:R-:W-:Y:S01]  /*1b000*/  IMAD.SHL.U32 R81, R24, 0x4, RZ ;  /* 0x0000000418517824 */ /* 0x000fe200078e00ff */
[----:B------:R-:W-:Y:S01]  /*1b010*/  SEL R24, RZ, 0xffffffff, P0 ;  /* 0xffffffffff187807 */ /* 0x000fe20000000000 */
[----:B------:R-:W-:Y:S01]  /*1b020*/  VIADD R0, R18, 0x38820 ;  /* 0x0003882012007836 */ /* 0x000fe20000000000 */
[-C--:B------:R-:W-:Y:S02]  /*1b030*/  ISETP.GE.AND P0, PT, R220, R86.reuse, PT ;  /* 0x00000056dc00720c */ /* 0x080fe40003f06270 */
[----:B------:R-:W-:Y:S02]  /*1b040*/  SHF.R.S32.HI R80, RZ, 0x1f, R21 ;  /* 0x0000001fff507819 */ /* 0x000fe40000011415 */
        /* <DEDUP_REMOVED lines=9> */
[----:B------:R-:W-:Y:S01]  /*1b0e0*/  SEL R21, RZ, 0xffffffff, P0 ;  /* 0xffffffffff157807 */ /* 0x000fe20000000000 */
[----:B------:R-:W-:Y:S01]  /*1b0f0*/  ULDC.64 UR4, c[0x0][0xbd8] ;  /* 0x0002f60000047ab9 */ /* 0x000fe20000000a00 */
[----:B------:R-:W-:Y:S01]  /*1b100*/  LOP3.LUT R20, R83, 0x10, R20, 0xe2, !PT ;  /* 0x0000001053147812 */ /* 0x000fe200078ee214 */
[----:B------:R-:W-:Y:S01]  /*1b110*/  IMAD.IADD R3, R3, 0x1, R81 ;  /* 0x0000000103037824 */ /* 0x000fe200078e0251 */
[----:B------:R-:W-:Y:S01]  /*1b120*/  ISETP.GE.AND P0, PT, R229, R86, PT ;  /* 0x00000056e500720c */ /* 0x000fe20003f06270 */
[----:B------:R-:W-:Y:S01]  /*1b130*/  IMAD R24, R24, UR4, RZ ;  /* 0x0000000418187c24 */ /* 0x000fe2000f8e02ff */
[----:B------:R-:W-:Y:S01]  /*1b140*/  ISETP.GE.AND P1, PT, R195, R88, PT ;  /* 0x00000058c300720c */ /* 0x000fe20003f26270 */
[----:B------:R-:W-:Y:S01]  /*1b150*/  IMAD.SHL.U32 R21, R21, 0x20, RZ ;  /* 0x0000002015157824 */ /* 0x000fe200078e00ff */
[----:B------:R-:W-:Y:S01]  /*1b160*/  PRMT R0, RZ, 0x654, R0 ;  /* 0x00000654ff007816 */ /* 0x000fe20000000000 */
[C---:B------:R-:W-:Y:S01]  /*1b170*/  IMAD R81, R23.reuse, UR5, R24 ;  /* 0x0000000517517c24 */ /* 0x040fe2000f8e0218 */
[----:B------:R-:W-:Y:S01]  /*1b180*/  SHF.R.S32.HI R91, RZ, 0x1f, R219 ;  /* 0x0000001fff5b7819 */ /* 0x000fe200000114db */
[----:B------:R-:W-:Y:S01]  /*1b190*/  IMAD.WIDE.U32 R2, R23, UR4, R2 ;  /* 0x0000000417027c25 */ /* 0x000fe2000f8e0002 */
[----:B------:R-:W-:Y:S01]  /*1b1a0*/  LOP3.LUT R20, R21, 0x20, R20, 0xe2, !PT ;  /* 0x0000002015147812 */ /* 0x000fe200078ee214 */
[----:B------:R-:W-:Y:S01]  /*1b1b0*/  ULDC.64 UR4, c[0x0][0xb80] ;  /* 0x0002e00000047ab9 */ /* 0x000fe20000000a00 */
[----:B------:R-:W-:Y:S01]  /*1b1c0*/  SEL R21, RZ, 0x40, P0 ;  /* 0x00000040ff157807 */ /* 0x000fe20000000000 */
[----:B------:R-:W-:Y:S01]  /*1b1d0*/  IMAD.IADD R3, R3, 0x1, R81 ;  /* 0x0000000103037824 */ /* 0x000fe200078e0251 */
[----:B------:R-:W-:Y:S01]  /*1b1e0*/  ISETP.GE.AND P0, PT, R228, R86, PT ;  /* 0x00000056e400720c */ /* 0x000fe20003f06270 */
[----:B-1----:R1:W-:Y:S01]  /*1b1f0*/  SYNCS.ARRIVE.TRANS64.RED.A1T0 RZ, [R0+URZ], RZ ;  /* 0x000000ff00ff79a7 */ /* 0x0023e2000810043f */
[----:B------:R-:W-:-:S02]  /*1b200*/  LEA R24, P2, R2, UR4, 0x1 ;  /* 0x0000000402187c11 */ /* 0x000fc4000f8408ff */
[----:B------:R-:W-:Y:S02]  /*1b210*/  LOP3.LUT R23, R20, R21, RZ, 0xfc, !PT ;  /* 0x0000001514177212 */ /* 0x000fe400078efcff */
[----:B------:R-:W-:Y:S02]  /*1b220*/  SEL R20, RZ, 0x80, P0 ;  /* 0x00000080ff147807 */ /* 0x000fe40000000000 */
[----:B------:R-:W-:Y:S02]  /*1b230*/  LEA.HI.X R87, R2, UR5, R3, 0x1, P2 ;  /* 0x0000000502577c11 */ /* 0x000fe400090f0c03 */
[----:B-1----:R-:W-:Y:S02]  /*1b240*/  LOP3.LUT R0, R23, R20, RZ, 0xfc, !PT ;  /* 0x0000001417007212 */ /* 0x002fe400078efcff */
[----:B------:R1:W2:Y:S01]  /*1b250*/  SHFL.IDX PT, R20, R24, RZ, 0x181f ;  /* 0x00181fff18147589 */ /* 0x0002a200000e0000 */
[----:B------:R-:W-:Y:S02]  /*1b260*/  SHF.R.S32.HI R92, RZ, 0x1f, R220 ;  /* 0x0000001fff5c7819 */ /* 0x000fe400000114dc */
[----:B------:R-:W-:Y:S01]  /*1b270*/  SHF.R.S32.HI R93, RZ, 0x1f, R221 ;  /* 0x0000001fff5d7819 */ /* 0x000fe200000114dd */
[----:B------:R1:W3:Y:S01]  /*1b280*/  SHFL.IDX PT, R21, R87, RZ, 0x181f ;  /* 0x00181fff57157589 */ /* 0x0002e200000e0000 */
[----:B------:R-:W-:-:S02]  /*1b290*/  SHF.R.S32.HI R94, RZ, 0x1f, R222 ;  /* 0x0000001fff5e7819 */ /* 0x000fc400000114de */
[----:B------:R-:W-:Y:S01]  /*1b2a0*/  SHF.R.S32.HI R95, RZ, 0x1f, R223 ;  /* 0x0000001fff5f7819 */ /* 0x000fe200000114df */
        /* <DEDUP_REMOVED lines=22> */
[-C--:B------:R-:W-:Y:S02]  /*1b410*/  @P0 LEA R6, P3, R229, R20.reuse, 0x1 ;  /* 0x00000014e5060211 */ /* 0x080fe400078608ff */
[-C--:B------:R-:W-:Y:S02]  /*1b420*/  @!P2 LEA.HI.X R3, R220, R21.reuse, R92, 0x1, P5 ;  /* 0x00000015dc03a211 */ /* 0x080fe400028f0c5c */
[----:B---3--:R-:W-:Y:S02]  /*1b430*/  @P4 LEA R12, P5, R228, R20, 0x1 ;  /* 0x00000014e40c4211 */ /* 0x008fe400078a08ff */
[-C--:B------:R-:W-:Y:S01]  /*1b440*/  @!P1 LEA.HI.X R5, R219, R21.reuse, R91, 0x1, P6 ;  /* 0x00000015db059211 */ /* 0x080fe200030f0c5b */
[----:B------:R4:W-:Y:S01]  /*1b450*/  @!P2 ST.E.128 desc[UR50][R2.64], R48 ;  /* 0x000000300200a985 */ /* 0x0009e2000c101d32 */
[----:B------:R-:W-:-:S02]  /*1b460*/  @P0 LEA.HI.X R7, R229, R21, R90, 0x1, P3 ;  /* 0x00000015e5070211 */ /* 0x000fc400018f0c5a */
[----:B------:R-:W-:Y:S01]  /*1b470*/  @P4 LEA.HI.X R13, R228, R21, R89, 0x1, P5 ;  /* 0x00000015e40d4211 */ /* 0x000fe200028f0c59 */
[----:B------:R4:W-:Y:S04]  /*1b480*/  @!P1 ST.E.128 desc[UR50][R4.64], R56 ;  /* 0x0000003804009985 */ /* 0x0009e8000c101d32 */
[----:B------:R4:W-:Y:S04]  /*1b490*/  @P0 ST.E.128 desc[UR50][R6.64], R64 ;  /* 0x0000004006000985 */ /* 0x0009e8000c101d32 */
[----:B------:R4:W-:Y:S02]  /*1b4a0*/  @P4 ST.E.128 desc[UR50][R12.64], R72 ;  /* 0x000000480c004985 */ /* 0x0009e4000c101d32 */
.L_x_3669:
[----:B------:R-:W-:Y:S05]  /*1b4b0*/  BSYNC B1 ;  /* 0x0000000000017941 */ /* 0x000fea0003800000 */
.L_x_3668:
[----:B----4-:R-:W-:Y:S01]  /*1b4c0*/  VIADD R2, R195, 0x20 ;  /* 0x00000020c3027836 */ /* 0x010fe20000000000 */
[----:B-----5:R4:W0:Y:S04]  /*1b4d0*/  SHFL.IDX PT, R5, R87, 0x1, 0x181f ;  /* 0x00381f0057057f89 */ /* 0x02082800000e0000 */
[----:B------:R-:W-:Y:S01]  /*1b4e0*/  ISETP.GE.AND P0, PT, R2, R88, PT ;  /* 0x000000580200720c */ /* 0x000fe20003f06270 */
[----:B------:R4:W0:-:S12]  /*1b4f0*/  SHFL.IDX PT, R4, R24, 0x1, 0x181f ;  /* 0x00381f0018047f89 */ /* 0x00081800000e0000 */
[----:B----4-:R-:W-:Y:S05]  /*1b500*/  @P0 BRA `(.L_x_3670) ;  /* 0x0000000c00fc0947 */ /* 0x010fea0003800000 */
[-C--:B------:R-:W-:Y:S02]  /*1b510*/  ISETP.GE.AND P5, PT, R223, R86.reuse, PT ;  /* 0x00000056df00720c */ /* 0x080fe40003fa6270 */
[-C--:B------:R-:W-:Y:S02]  /*1b520*/  ISETP.GE.AND P6, PT, R213, R86.reuse, PT ;  /* 0x00000056d500720c */ /* 0x080fe40003fc6270 */
[-C--:B------:R-:W-:Y:S02]  /*1b530*/  ISETP.GE.AND P3, PT, R222, R86.reuse, PT ;  /* 0x00000056de00720c */ /* 0x080fe40003f66270 */
[-C--:B------:R-:W-:Y:S02]  /*1b540*/  ISETP.GE.AND P2, PT, R221, R86.reuse, PT ;  /* 0x00000056dd00720c */ /* 0x080fe40003f46270 */
[-C--:B------:R-:W-:Y:S02]  /*1b550*/  ISETP.GE.AND P1, PT, R220, R86.reuse, PT ;  /* 0x00000056dc00720c */ /* 0x080fe40003f26270 */
[----:B------:R-:W-:-:S03]  /*1b560*/  ISETP.GE.AND P0, PT, R219, R86, PT ;  /* 0x00000056db00720c */ /* 0x000fc60003f06270 */
[-C--:B0-----:R-:W-:Y:S02]  /*1b570*/  @!P5 LEA R6, P4, R223, R4.reuse, 0x1 ;  /* 0x00000004df06d211 */ /* 0x081fe400078808ff */
[----:B------:R-:W-:Y:S02]  /*1b580*/  @!P6 IMAD.WIDE R2, R213, 0x2, R4 ;  /* 0x00000002d502e825 */ /* 0x000fe400078e0204 */
[----:B------:R-:W-:Y:S02]  /*1b590*/  @!P5 LEA.HI.X R7, R223, R5, R95, 0x1, P4 ;  /* 0x00000005df07d211 */ /* 0x000fe400020f0c5f */
[----:B------:R-:W-:Y:S01]  /*1b5a0*/  LOP3.LUT P4, RZ, R23, 0x40, RZ, 0xc0, !PT ;  /* 0x0000004017ff7812 */ /* 0x000fe2000788c0ff */
[----:B------:R0:W-:Y:S01]  /*1b5b0*/  @!P6 ST.E.128 desc[UR50][R2.64], R8 ;  /* 0x000000080200e985 */ /* 0x0001e2000c101d32 */
[----:B------:R-:W-:-:S03]  /*1b5c0*/  @!P3 LEA R12, P6, R222, R4, 0x1 ;  /* 0x00000004de0cb211 */ /* 0x000fc600078c08ff */
[----:B------:R4:W-:Y:S01]  /*1b5d0*/  @!P5 ST.E.128 desc[UR50][R6.64], R28 ;  /* 0x0000001c0600d985 */ /* 0x0009e2000c101d32 */
[-C--:B------:R-:W-:Y:S02]  /*1b5e0*/  @!P3 LEA.HI.X R13, R222, R5.reuse, R94, 0x1, P6 ;  /* 0x00000005de0db211 */ /* 0x080fe400030f0c5e */
[-C--:B------:R-:W-:Y:S02]  /*1b5f0*/  @!P2 LEA R14, P5, R221, R4.reuse, 0x1 ;  /* 0x00000004dd0ea211 */ /* 0x080fe400078a08ff */
[CC--:B--2---:R-:W-:Y:S01]  /*1b600*/  @!P1 LEA R20, P6, R220.reuse, R4.reuse, 0x1 ;  /* 0x00000004dc149211 */ /* 0x0c4fe200078c08ff */
[----:B------:R4:W-:Y:S01]  /*1b610*/  @!P3 ST.E.128 desc[UR50][R12.64], R36 ;  /* 0x000000240c00b985 */ /* 0x0009e2000c101d32 */
[----:B------:R-:W-:Y:S02]  /*1b620*/  @!P0 LEA R32, P3, R219, R4, 0x1 ;  /* 0x00000004db208211 */ /* 0x000fe400078608ff */
[-C--:B------:R-:W-:Y:S02]  /*1b630*/  @!P2 LEA.HI.X R15, R221, R5.reuse, R93, 0x1, P5 ;  /* 0x00000005dd0fa211 */ /* 0x080fe400028f0c5d */
[----:B---3--:R-:W-:-:S02]  /*1b640*/  @!P1 LEA.HI.X R21, R220, R5, R92, 0x1, P6 ;  /* 0x00000005dc159211 */ /* 0x008fc400030f0c5c */
        /* <DEDUP_REMOVED lines=13> */
.L_x_3665:
[----:B------:R-:W-:Y:S01]  /*1b720*/  ULDC.64 UR4, c[0x0][0xd00] ;  /* 0x0003400000047ab9 */ /* 0x000fe20000000a00 */
[----:B------:R-:W2:Y:S01]  /*1b730*/  LDC.64 R2, c[0x0][0xd00] ;  /* 0x00034000ff027b82 */ /* 0x000ea20000000a00 */
[----:B------:R-:W-:Y:S01]  /*1b740*/  ISETP.NE.U32.AND P0, PT, RZ, UR4, PT ;  /* 0x00000004ff007c0c */ /* 0x000fe2000bf05070 */
[----:B------:R-:W-:-:S03]  /*1b750*/  IMAD.MOV.U32 R6, RZ, RZ, RZ ;  /* 0x000000ffff067224 */ /* 0x000fc600078e00ff */
[----:B------:R-:W-:Y:S01]  /*1b760*/  ISETP.NE.AND.EX P0, PT, RZ, UR5, PT, P0 ;  /* 0x00000005ff007c0c */ /* 0x000fe2000bf05300 */
[----:B------:R-:W-:Y:S02]  /*1b770*/  ULDC.64 UR4, c[0x0][0xd08] ;  /* 0x0003420000047ab9 */ /* 0x000fe40000000a00 */
[----:B------:R-:W-:Y:S01]  /*1b780*/  ISETP.NE.U32.AND P1, PT, RZ, UR4, PT ;  /* 0x00000004ff007c0c */ /* 0x000fe2000bf25070 */
[----:B------:R-:W3:Y:S01]  /*1b790*/  S2R R7, SR_TID.X ;  /* 0x0000000000077919 */ /* 0x000ee20000002100 */
[----:B------:R-:W4:Y:S02]  /*1b7a0*/  LDC R21, c[0x0][0xce8] ;  /* 0x00033a00ff157b82 */ /* 0x000f240000000800 */
[----:B------:R-:W-:Y:S01]  /*1b7b0*/  ISETP.NE.AND.EX P1, PT, RZ, UR5, PT, P1 ;  /* 0x00000005ff007c0c */ /* 0x000fe2000bf25310 */
[----:B--2---:R-:W-:-:S12]  /*1b7c0*/  IMAD.WIDE R2, R218, 0x4, R2 ;  /* 0x00000004da027825 */ /* 0x004fd800078e0202 */
[----:B------:R-:W2:Y:S01]  /*1b7d0*/  @P1 LDC.64 R4, c[0x0][0xd08] ;  /* 0x00034200ff041b82 */ /* 0x000ea20000000a00 */
[----:B------:R-:W-:Y:S02]  /*1b7e0*/  ULDC UR4, c[0x0][0xb88] ;  /* 0x0002e20000047ab9 */ /* 0x000fe40000000800 */
[----:B------:R-:W-:Y:S01]  /*1b7f0*/  IMAD.U32 R0, RZ, RZ, UR4 ;  /* 0x00000004ff007e24 */ /* 0x000fe2000f8e00ff */
[----:B------:R0:W5:Y:S01]  /*1b800*/  @P0 LDG.E R6, desc[UR50][R2.64] ;  /* 0x0000003202060981 */ /* 0x000162000c1e1900 */
[----:B---3--:R-:W-:Y:S02]  /*1b810*/  VIADD R7, R7, 0xffffff80 ;  /* 0xffffff8007077836 */ /* 0x008fe40000000000 */
[----:B--2---:R-:W-:-:S05]  /*1b820*/  @P1 IMAD.WIDE R4, R218, 0x4, R4 ;  /* 0x00000004da041825 */ /* 0x004fca00078e0204 */
[----:B------:R0:W5:Y:S01]  /*1b830*/  @P1 LDG.E R0, desc[UR50][R4.64] ;  /* 0x0000003204001981 */ /* 0x000162000c1e1900 */
[----:B------:R-:W-:Y:S02]  /*1b840*/  ISETP.GE.AND P2, PT, R7, 0x40, PT ;  /* 0x000000400700780c */ /* 0x000fe40003f46270 */
[----:B------:R-:W-:Y:S01]  /*1b850*/  SHF.R.S32.HI R7, RZ, 0x1f, R218 ;  /* 0x0000001fff077819 */ /* 0x000fe200000114da */
[----:B----4-:R-:W-:Y:S10]  /*1b860*/  @P1 BRA `(.L_x_3671) ;  /* 0x0000000000101947 */ /* 0x010ff40003800000 */
[----:B------:R-:W-:Y:S05]  /*1b870*/  @!P0 BRA `(.L_x_3671) ;  /* 0x00000000000c8947 */ /* 0x000fea0003800000 */
[----:B0-----:R-:W2:Y:S04]  /*1b880*/  LDG.E R5, desc[UR50][R2.64] ;  /* 0x0000003202057981 */ /* 0x001ea8000c1e1900 */
[----:B-----5:R-:W2:Y:S02]  /*1b890*/  LDG.E R0, desc[UR50][R2.64+0x4] ;  /* 0x0000043202007981 */ /* 0x020ea4000c1e1900 */
[----:B--2---:R-:W-:-:S07]  /*1b8a0*/  IMAD.IADD R0, R0, 0x1, -R5 ;  /* 0x0000000100007824 */ /* 0x004fce00078e0a05 */
.L_x_3671:
[----:B------:R-:W-:Y:S01]  /*1b8b0*/  BSSY B1, `(.L_x_3672) ;  /* 0x000002d000017945 */ /* 0x000fe20003800000 */
[----:B------:R-:W-:Y:S02]  /*1b8c0*/  SHF.R.S32.HI R10, RZ, 0x1f, R217 ;  /* 0x0000001fff0a7819 */ /* 0x000fe400000114d9 */
[----:B------:R-:W-:Y:S02]  /*1b8d0*/  SEL R13, R218, RZ, !P0 ;  /* 0x000000ffda0d7207 */ /* 0x000fe40004000000 */
[----:B------:R-:W-:Y:S02]  /*1b8e0*/  SEL R12, R7, RZ, !P0 ;  /* 0x000000ff070c7207 */ /* 0x000fe40004000000 */
[----:B-----5:R-:W-:Y:S01]  /*1b8f0*/  SHF.R.S32.HI R11, RZ, 0x1f, R6 ;  /* 0x0000001fff0b7819 */ /* 0x020fe20000011406 */
[----:B------:R-:W-:Y:S06]  /*1b900*/  @P2 BRA `(.L_x_3673) ;  /* 0x00000000009c2947 */ /* 0x000fec0003800000 */
[----:B0-----:R-:W0:Y:S01]  /*1b910*/  S2R R4, SR_TID.X ;  /* 0x0000000000047919 */ /* 0x001e220000002100 */
[----:B------:R-:W2:Y:S02]  /*1b920*/  LDC R14, c[0x0][0xce8] ;  /* 0x00033a00ff0e7b82 */ /* 0x000ea40000000800 */
[----:B--2---:R-:W-:Y:S01]  /*1b930*/  IMAD R2, R0, R14, RZ ;  /* 0x0000000e00027224 */ /* 0x004fe200078e02ff */
        /* <DEDUP_REMOVED lines=14> */
[----:B------:R-:W2:Y:S01]  /*1ba20*/  @P0 LDC R15, c[0x0][0xcf0] ;  /* 0x00033c00ff0f0b82 */ /* 0x000ea20000000800 */
[----:B------:R-:W-:-:S04]  /*1ba30*/  IMAD.WIDE.U32 R2, R13, UR4, R2 ;  /* 0x000000040d027c25 */ /* 0x000fc8000f8e0002 */
[----:B0-----:R-:W-:-:S05]  /*1ba40*/  @P0 IMAD.HI.U32 R4, R9, R4, RZ ;  /* 0x0000000409040227 */ /* 0x001fca00078e00ff */
[----:B--2---:R-:W-:Y:S01]  /*1ba50*/  @P0 SHF.R.U32.HI R5, RZ, R15, R4 ;  /* 0x0000000fff050219 */ /* 0x004fe20000011604 */
        /* <DEDUP_REMOVED lines=18> */
.L_x_3673:
[----:B------:R-:W-:Y:S05]  /*1bb80*/  BSYNC B1 ;  /* 0x0000000000017941 */ /* 0x000fea0003800000 */
.L_x_3672:
[----:B------:R-:W-:Y:S01]  /*1bb90*/  ISETP.NE.AND P0, PT, R21, 0x1, PT ;  /* 0x000000011500780c */ /* 0x000fe20003f05270 */
[----:B------:R-:W-:Y:S01]  /*1bba0*/  ULDC.64 UR4, c[0x0][0xba0] ;  /* 0x0002e80000047ab9 */ /* 0x000fe20000000a00 */
[----:B------:R-:W3:Y:S01]  /*1bbb0*/  LDC R20, c[0x0][0xbc8] ;  /* 0x0002f200ff147b82 */ /* 0x000ee20000000800 */
[----:B0-2---:R-:W-:Y:S01]  /*1bbc0*/  IMAD R5, R11, UR4, RZ ;  /* 0x000000040b057c24 */ /* 0x005fe2000f8e02ff */
[----:B------:R-:W-:Y:S01]  /*1bbd0*/  BSSY B1, `(.L_x_3674) ;  /* 0x000006e000017945 */ /* 0x000fe20003800000 */
[C---:B------:R-:W-:Y:S01]  /*1bbe0*/  IMAD.WIDE.U32 R2, R6.reuse, UR4, RZ ;  /* 0x0000000406027c25 */ /* 0x040fe2000f8e00ff */
[----:B------:R-:W-:Y:S02]  /*1bbf0*/  SHF.R.S32.HI R28, RZ, 0x1f, R228 ;  /* 0x0000001fff1c7819 */ /* 0x000fe400000114e4 */
[----:B------:R-:W-:Y:S01]  /*1bc00*/  SHF.R.S32.HI R30, RZ, 0x1f, R229 ;  /* 0x0000001fff1e7819 */ /* 0x000fe200000114e5 */
[----:B------:R-:W-:Y:S01]  /*1bc10*/  IMAD R5, R6, UR5, R5 ;  /* 0x0000000506057c24 */ /* 0x000fe2000f8e0205 */
[----:B------:R-:W-:Y:S01]  /*1bc20*/  ULDC.64 UR4, c[0x0][0xbe8] ;  /* 0x0002fa0000047ab9 */ /* 0x000fe20000000a00 */
[----:B------:R-:W-:Y:S01]  /*1bc30*/  IMAD R29, R0, R21, RZ ;  /* 0x00000015001d7224 */ /* 0x000fe200078e02ff */
[----:B------:R-:W-:Y:S01]  /*1bc40*/  SHF.R.S32.HI R31, RZ, 0x1f, R219 ;  /* 0x0000001fff1f7819 */ /* 0x000fe200000114db */
[----:B------:R-:W0:Y:S01]  /*1bc50*/  @P0 LDC R7, c[0x0][0xcec] ;  /* 0x00033b00ff070b82 */ /* 0x000e220000000800 */
[----:B------:R-:W-:Y:S01]  /*1bc60*/  IMAD.IADD R3, R3, 0x1, R5 ;  /* 0x0000000103037824 */ /* 0x000fe200078e0205 */
[----:B------:R-:W-:Y:S01]  /*1bc70*/  SHF.R.S32.HI R32, RZ, 0x1f, R220 ;  /* 0x0000001fff207819 */ /* 0x000fe200000114dc */
[----:B------:R-:W-:Y:S01]  /*1bc80*/  IMAD R4, R10, UR4, RZ ;  /* 0x000000040a047c24 */ /* 0x000fe2000f8e02ff */
[----:B------:R-:W-:Y:S01]  /*1bc90*/  SHF.R.S32.HI R33, RZ, 0x1f, R221 ;  /* 0x0000001fff217819 */ /* 0x000fe200000114dd */
[----:B------:R-:W-:Y:S01]  /*1bca0*/  IMAD.WIDE.U32 R2, R217, UR4, R2 ;  /* 0x00000004d9027c25 */ /* 0x000fe2000f8e0002 */
[----:B------:R-:W-:-:S02]  /*1bcb0*/  SHF.R.S32.HI R34, RZ, 0x1f, R222 ;  /* 0x0000001fff227819 */ /* 0x000fc400000114de */
[----:B------:R-:W2:Y:S01]  /*1bcc0*/  @P0 LDC R9, c[0x0][0xcf0] ;  /* 0x00033c00ff090b82 */ /* 0x000ea20000000800 */
[----:B------:R-:W-:Y:S01]  /*1bcd0*/  IMAD R5, R217, UR5, R4 ;  /* 0x00000005d9057c24 */ /* 0x000fe2000f8e0204 */
[----:B------:R-:W-:Y:S01]  /*1bce0*/  ULDC.64 UR4, c[0x0][0xbf0] ;  /* 0x0002fc0000047ab9 */ /* 0x000fe20000000a00 */
[----:B-1----:R-:W-:Y:S01]  /*1bcf0*/  IMAD.IADD R24, R226, 0x1, R195 ;  /* 0x00000001e2187824 */ /* 0x002fe200078e02c3 */
[----:B------:R-:W-:Y:S01]  /*1bd00*/  SHF.R.S32.HI R35, RZ, 0x1f, R223 ;  /* 0x0000001fff237819 */ /* 0x000fe200000114df */
[----:B------:R-:W-:Y:S01]  /*1bd10*/  IMAD R4, R12, UR4, RZ ;  /* 0x000000040c047c24 */ /* 0x000fe2000f8e02ff */
[-C--:B---3--:R-:W-:Y:S01]  /*1bd20*/  ISETP.GE.AND P1, PT, R223, R20.reuse, PT ;  /* 0x00000014df00720c */ /* 0x088fe20003f26270 */
[----:B------:R-:W-:Y:S01]  /*1bd30*/  IMAD.IADD R3, R3, 0x1, R5 ;  /* 0x0000000103037824 */ /* 0x000fe200078e0205 */
[-C--:B------:R-:W-:Y:S01]  /*1bd40*/  ISETP.GE.AND P2, PT, R213, R20.reuse, PT ;  /* 0x00000014d500720c */ /* 0x080fe20003f46270 */
[----:B------:R-:W-:Y:S01]  /*1bd50*/  IMAD R5, R13, UR5, R4 ;  /* 0x000000050d057c24 */ /* 0x000fe2000f8e0204 */
[----:B------:R-:W-:Y:S01]  /*1bd60*/  SEL R8, RZ, 0xffffffff, P1 ;  /* 0xffffffffff087807 */ /* 0x000fe20000800000 */
[----:B------:R-:W-:Y:S01]  /*1bd70*/  IMAD R4, R225, 0x20, R226 ;  /* 0x00000020e1047824 */ /* 0x000fe200078e02e2 */
[----:B------:R-:W-:Y:S01]  /*1bd80*/  ISETP.GE.AND P1, PT, R221, R20, PT ;  /* 0x00000014dd00720c */ /* 0x000fe20003f26270 */
[----:B------:R-:W-:Y:S01]  /*1bd90*/  IMAD.WIDE.U32 R2, R13, UR4, R2 ;  /* 0x000000040d027c25 */ /* 0x000fe2000f8e0002 */
[----:B------:R-:W-:-:S02]  /*1bda0*/  ULDC.64 UR4, c[0x0][0xbe0] ;  /* 0x0002f80000047ab9 */ /* 0x000fc40000000a00 */
[----:B------:R-:W-:Y:S01]  /*1bdb0*/  SEL R10, RZ, 0xffffffff, P1 ;  /* 0xffffffffff0a7807 */ /* 0x000fe20000800000 */
[----:B------:R-:W-:Y:S02]  /*1bdc0*/  IMAD.IADD R6, R195, 0x1, R4 ;  /* 0x00000001c3067824 */ /* 0x000fe400078e0204 */
[----:B------:R-:W-:Y:S02]  /*1bdd0*/  IMAD.IADD R3, R3, 0x1, R5 ;  /* 0x0000000103037824 */ /* 0x000fe400078e0205 */
[----:B0-----:R-:W-:Y:S01]  /*1bde0*/  @P0 IMAD.HI.U32 R4, R6, R7, RZ ;  /* 0x0000000706040227 */ /* 0x001fe200078e00ff */
[----:B------:R-:W-:Y:S02]  /*1bdf0*/  SEL R7, RZ, 0x1, P2 ;  /* 0x00000001ff077807 */ /* 0x000fe40001000000 */
[----:B------:R-:W-:Y:S01]  /*1be00*/  ISETP.GE.AND P2, PT, R222, R20, PT ;  /* 0x00000014de00720c */ /* 0x000fe20003f46270 */
[----:B------:R-:W-:Y:S01]  /*1be10*/  IMAD.MOV.U32 R5, RZ, RZ, R6 ;  /* 0x000000ffff057224 */ /* 0x000fe200078e0006 */
[----:B--2---:R-:W-:Y:S01]  /*1be20*/  @P0 SHF.R.U32.HI R5, RZ, R9, R4 ;  /* 0x00000009ff050219 */ /* 0x004fe20000011604 */
[----:B------:R-:W-:Y:S01]  /*1be30*/  IMAD.SHL.U32 R8, R8, 0x2, RZ ;  /* 0x0000000208087824 */ /* 0x000fe200078e00ff */
[----:B------:R-:W-:Y:S01]  /*1be40*/  SEL R9, RZ, 0xffffffff, P2 ;  /* 0xffffffffff097807 */ /* 0x000fe20001000000 */
[----:B------:R-:W-:Y:S01]  /*1be50*/  IMAD.SHL.U32 R11, R10, 0x8, RZ ;  /* 0x000000080a0b7824 */ /* 0x000fe200078e00ff */
[----:B------:R-:W-:Y:S01]  /*1be60*/  SHF.R.S32.HI R4, RZ, 0x1f, R5 ;  /* 0x0000001fff047819 */ /* 0x000fe20000011405 */
[----:B------:R-:W-:Y:S01]  /*1be70*/  IMAD.WIDE.U32 R2, R5, UR4, R2 ;  /* 0x0000000405027c25 */ /* 0x000fe2000f8e0002 */
[----:B------:R-:W-:-:S02]  /*1be80*/  LOP3.LUT R8, R8, 0x2, R7, 0xe2, !PT ;  /* 0x0000000208087812 */ /* 0x000fc400078ee207 */
[-C--:B------:R-:W-:Y:S01]  /*1be90*/  ISETP.GE.AND P0, PT, R220, R20.reuse, PT ;  /* 0x00000014dc00720c */ /* 0x080fe20003f06270 */
[----:B------:R-:W-:Y:S01]  /*1bea0*/  IMAD.MOV R7, RZ, RZ, -R5 ;  /* 0x000000ffff077224 */ /* 0x000fe200078e0a05 */
        /* <DEDUP_REMOVED lines=8> */
[----:B------:R-:W-:Y:S01]  /*1bf30*/  SHF.R.S32.HI R0, RZ, 0x1f, R7 ;  /* 0x0000001fff007819 */ /* 0x000fe20000011407 */
[----:B------:R-:W-:Y:S01]  /*1bf40*/  IMAD.IADD R3, R3, 0x1, R9 ;  /* 0x0000000103037824 */ /* 0x000fe200078e0209 */
[-C--:B------:R-:W-:Y:S01]  /*1bf50*/  ISETP.GE.AND P0, PT, R219, R20.reuse, PT ;  /* 0x00000014db00720c */ /* 0x080fe20003f06270 */
[----:B------:R-:W-:Y:S01]  /*1bf60*/  IMAD.SHL.U32 R5, R4, 0x10, RZ ;  /* 0x0000001004057824 */ /* 0x000fe200078e00ff */
[----:B------:R-:W-:Y:S01]  /*1bf70*/  LOP3.LUT R8, R11, 0x8, R8, 0xe2, !PT ;  /* 0x000000080b087812 */ /* 0x000fe200078ee208 */
[----:B------:R-:W-:Y:S01]  /*1bf80*/  IMAD R0, R0, UR4, RZ ;  /* 0x0000000400007c24 */ /* 0x000fe2000f8e02ff */
[----:B------:R-:W-:Y:S01]  /*1bf90*/  SEL R4, RZ, 0xffffffff, P0 ;  /* 0xffffffffff047807 */ /* 0x000fe20000000000 */
[----:B------:R-:W-:Y:S01]  /*1bfa0*/  IMAD.WIDE.U32 R2, R7, UR4, R2 ;  /* 0x0000000407027c25 */ /* 0x000fe2000f8e0002 */
[----:B------:R-:W-:-:S02]  /*1bfb0*/  ISETP.GE.AND P0, PT, R229, R20, PT ;  /* 0x00000014e500720c */ /* 0x000fc40003f06270 */
[----:B------:R-:W-:Y:S01]  /*1bfc0*/  LOP3.LUT R8, R5, 0x10, R8, 0xe2, !PT ;  /* 0x0000001005087812 */ /* 0x000fe200078ee208 */
[----:B------:R-:W-:Y:S01]  /*1bfd0*/  IMAD R5, R7, UR5, R0 ;  /* 0x0000000507057c24 */ /* 0x000fe2000f8e0200 */
[----:B------:R-:W-:Y:S01]  /*1bfe0*/  SEL R7, RZ, 0x40, P0 ;  /* 0x00000040ff077807 */ /* 0x000fe20000000000 */
[----:B------:R-:W-:Y:S01]  /*1bff0*/  ULDC.64 UR4, c[0x0][0xb80] ;  /* 0x0002e00000047ab9 */ /* 0x000fe20000000a00 */
[----:B------:R-:W-:Y:S01]  /*1c000*/  ISETP.GE.AND P0, PT, R24, R29, PT ;  /* 0x0000001d1800720c */ /* 0x000fe20003f06270 */
[----:B------:R-:W-:Y:S01]  /*1c010*/  IMAD.SHL.U32 R9, R4, 0x20, RZ ;  /* 0x0000002004097824 */ /* 0x000fe200078e00ff */
[C---:B------:R-:W-:Y:S01]  /*1c020*/  LEA R14, P1, R2.reuse, UR4, 0x1 ;  /* 0x00000004020e7c11 */ /* 0x040fe2000f8208ff */
[----:B------:R-:W-:Y:S01]  /*1c030*/  IMAD.IADD R3, R3, 0x1, R5 ;  /* 0x0000000103037824 */ /* 0x000fe200078e0205 */
[----:B------:R-:W-:Y:S02]  /*1c040*/  SEL R0, RZ, 0x80, P2 ;  /* 0x00000080ff007807 */ /* 0x000fe40001000000 */
[----:B------:R-:W-:Y:S01]  /*1c050*/  LOP3.LUT R8, R9, 0x20, R8, 0xe2, !PT ;  /* 0x0000002009087812 */ /* 0x000fe200078ee208 */
[----:B------:R0:W1:Y:S01]  /*1c060*/  SHFL.IDX PT, R4, R14, RZ, 0x181f ;  /* 0x00181fff0e047589 */ /* 0x00006200000e0000 */
[----:B------:R-:W-:-:S02]  /*1c070*/  LEA.HI.X R15, R2, UR5, R3, 0x1, P1 ;  /* 0x00000005020f7c11 */ /* 0x000fc400088f0c03 */
[----:B------:R-:W-:-:S03]  /*1c080*/  LOP3.LUT R21, R8, R7, RZ, 0xfc, !PT ;  /* 0x0000000708157212 */ /* 0x000fc600078efcff */
[----:B------:R0:W2:Y:S01]  /*1c090*/  SHFL.IDX PT, R5, R15, RZ, 0x181f ;  /* 0x00181fff0f057589 */ /* 0x0000a200000e0000 */
[----:B------:R-:W-:Y:S01]  /*1c0a0*/  LOP3.LUT R23, R21, R0, RZ, 0xfc, !PT ;  /* 0x0000000015177212 */ /* 0x000fe200078efcff */
[----:B------:R-:W-:Y:S06]  /*1c0b0*/  @P0 BRA `(.L_x_3675) ;  /* 0x00000000007c0947 */ /* 0x000fec0003800000 */
[-C--:B------:R-:W-:Y:S02]  /*1c0c0*/  ISETP.GE.AND P2, PT, R223, R20.reuse, PT ;  /* 0x00000014df00720c */ /* 0x080fe40003f46270 */
[-C--:B------:R-:W-:Y:S02]  /*1c0d0*/  ISETP.GE.AND P1, PT, R213, R20.reuse, PT ;  /* 0x00000014d500720c */ /* 0x080fe40003f26270 */
[-C--:B------:R-:W-:Y:S02]  /*1c0e0*/  ISETP.GE.AND P5, PT, R222, R20.reuse, PT ;  /* 0x00000014de00720c */ /* 0x080fe40003fa6270 */
[----:B------:R-:W-:-:S07]  /*1c0f0*/  ISETP.GE.AND P3, PT, R221, R20, PT ;  /* 0x00000014dd00720c */ /* 0x000fce0003f66270 */
[-C--:B-1----:R-:W-:Y:S02]  /*1c100*/  @!P2 LEA R6, P0, R223, R4.reuse, 0x1 ;  /* 0x00000004df06a211 */ /* 0x082fe400078008ff */
[----:B--2---:R-:W-:Y:S02]  /*1c110*/  @!P1 IMAD.WIDE R2, R213, 0x2, R4 ;  /* 0x00000002d5029825 */ /* 0x004fe400078e0204 */
        /* <DEDUP_REMOVED lines=25> */
.L_x_3675:
[----:B------:R-:W-:Y:S05]  /*1c2b0*/  BSYNC B1 ;  /* 0x0000000000017941 */ /* 0x000fea0003800000 */
.L_x_3674:
[----:B------:R-:W-:Y:S01]  /*1c2c0*/  VIADD R0, R24, 0x20 ;  /* 0x0000002018007836 */ /* 0x000fe20000000000 */
[----:B--23--:R2:W3:Y:S04]  /*1c2d0*/  SHFL.IDX PT, R5, R15, 0x1, 0x181f ;  /* 0x00381f000f057f89 */ /* 0x00c4e800000e0000 */
[----:B------:R-:W-:Y:S01]  /*1c2e0*/  ISETP.GE.AND P0, PT, R0, R29, PT ;  /* 0x0000001d0000720c */ /* 0x000fe20003f06270 */
[----:B-1----:R2:W1:-:S12]  /*1c2f0*/  SHFL.IDX PT, R4, R14, 0x1, 0x181f ;  /* 0x00381f000e047f89 */ /* 0x00245800000e0000 */
[----:B--2---:R-:W-:Y:S05]  /*1c300*/  @P0 BRA `(.L_x_3670) ;  /* 0x00000000007c0947 */ /* 0x004fea0003800000 */
[-C--:B------:R-:W-:Y:S02]  /*1c310*/  ISETP.GE.AND P6, PT, R213, R20.reuse, PT ;  /* 0x00000014d500720c */ /* 0x080fe40003fc6270 */
[-C--:B------:R-:W-:Y:S02]  /*1c320*/  ISETP.GE.AND P5, PT, R223, R20.reuse, PT ;  /* 0x00000014df00720c */ /* 0x080fe40003fa6270 */
[-C--:B------:R-:W-:Y:S02]  /*1c330*/  ISETP.GE.AND P4, PT, R222, R20.reuse, PT ;  /* 0x00000014de00720c */ /* 0x080fe40003f86270 */
[-C--:B------:R-:W-:Y:S02]  /*1c340*/  ISETP.GE.AND P3, PT, R221, R20.reuse, PT ;  /* 0x00000014dd00720c */ /* 0x080fe40003f66270 */
[-C--:B------:R-:W-:Y:S02]  /*1c350*/  ISETP.GE.AND P2, PT, R220, R20.reuse, PT ;  /* 0x00000014dc00720c */ /* 0x080fe40003f46270 */
[----:B------:R-:W-:-:S03]  /*1c360*/  ISETP.GE.AND P1, PT, R219, R20, PT ;  /* 0x00000014db00720c */ /* 0x000fc60003f26270 */
[----:B-1-3--:R-:W-:Y:S02]  /*1c370*/  @!P6 IMAD.WIDE R2, R213, 0x2, R4 ;  /* 0x00000002d502e825 */ /* 0x00afe400078e0204 */
        /* <DEDUP_REMOVED lines=12> */
[-C--:B-1----:R-:W-:Y:S02]  /*1c440*/  @!P1 LEA R2, P5, R219, R4.reuse, 0x1 ;  /* 0x00000004db029211 */ /* 0x082fe400078a08ff */
        /* <DEDUP_REMOVED lines=11> */
.L_x_3670:
[----:B------:R-:W-:Y:S05]  /*1c500*/  BSYNC B0 ;  /* 0x0000000000007941 */ /* 0x000fea0003800000 */
.L_x_3664:
[----:B------:R-:W-:Y:S02]  /*1c510*/  ULDC UR4, c[0x0][0xd3c] ;  /* 0x00034f0000047ab9 */ /* 0x000fe40000000800 */
[----:B------:R-:W-:-:S13]  /*1c520*/  ISETP.GE.AND P0, PT, R27, UR4, PT ;  /* 0x000000041b007c0c */ /* 0x000fda000bf06270 */
[----:B------:R-:W-:Y:S05]  /*1c530*/  @!P0 BRA `(.L_x_3676) ;  /* 0xfffffe4c00348947 */ /* 0x000fea000383ffff */
[----:B------:R-:W-:Y:S05]  /*1c540*/  BRA `(.L_x_3474) ;  /* 0x000000a400287947 */ /* 0x000fea0003800000 */
.L_x_3472:
        /* <DEDUP_REMOVED lines=18> */
.L_x_3677:
        /* <DEDUP_REMOVED lines=41> */
.L_x_3683:
        /* <DEDUP_REMOVED lines=12> */
.L_x_3682:
[----:B------:R-:W-:Y:S05]  /*1c9c0*/  BSYNC B0 ;  /* 0x0000000000007941 */ /* 0x000fea0003800000 */
.L_x_3681:
        /* <DEDUP_REMOVED lines=21> */
.L_x_3679:
        /* <DEDUP_REMOVED lines=20> */
.L_x_3684:
        /* <DEDUP_REMOVED lines=57> */
.L_x_3680:
[----:B------:R-:W-:Y:S02]  /*1cff0*/  IMAD.MOV.U32 R17, RZ, RZ, RZ ;  /* 0x000000ffff117224 */ /* 0x000fe400078e00ff */
[----:B------:R-:W-:Y:S02]  /*1d000*/  IMAD.U32 R16, RZ, RZ, UR6 ;  /* 0x00000006ff107e24 */ /* 0x000fe4000f8e00ff */
[----:B------:R-:W-:-:S07]  /*1d010*/  IMAD.MOV.U32 R18, RZ, RZ, RZ ;  /* 0x000000ffff127224 */ /* 0x000fce00078e00ff */
.L_x_3685:
[----:B------:R-:W-:-:S13]  /*1d020*/  ISETP.NE.AND P0, PT, R0, RZ, PT ;  /* 0x000000ff0000720c */ /* 0x000fda0003f05270 */
[----:B------:R-:W1:Y:S01]  /*1d030*/  @!P0 S2R R3, SR_CgaCtaId ;  /* 0x0000000000038919 */ /* 0x000e620000008800 */
[----:B------:R-:W-:-:S04]  /*1d040*/  @!P0 MOV R0, 0x400 ;  /* 0x0000040000008802 */ /* 0x000fc80000000f00 */
[----:B-1----:R-:W-:-:S05]  /*1d050*/  @!P0 LEA R0, R3, R0, 0x18 ;  /* 0x0000000003008211 */ /* 0x002fca00078ec0ff */
[----:B------:R2:W-:Y:S01]  /*1d060*/  @!P0 STS.128 [R0+0x388d0], R16 ;  /* 0x0388d01000008388 */ /* 0x0005e20000000c00 */
[----:B------:R-:W-:Y:S06]  /*1d070*/  BAR.ARV 0x5, 0x180 ;  /* 0x0146000000007b1d */ /* 0x000fec0000002000 */
.L_x_3678:
        /* <DEDUP_REMOVED lines=31> */
[----:B------:R-:W-:Y:S01]  /*1d270*/  STL [R1+0x1c], R2 ;  /* 0x00001c0201007387 */ /* 0x000fe20000100800 */
[----:B0-----:R-:W-:-:S03]  /*1d280*/  LOP3.LUT R3, R0, 0x80, RZ, 0xfc, !PT ;  /* 0x0000008000037812 */ /* 0x001fc600078efcff */
[----:B------:R-:W-:Y:S01]  /*1d290*/  STL [R1+0xc], RZ ;  /* 0x00000cff01007387 */ /* 0x000fe20000100800 */
[----:B------:R-:W-:-:S03]  /*1d2a0*/  LOP3.LUT R3, R0, 0x140, RZ, 0xfc, !PT ;  /* 0x0000014000037812 */ /* 0x000fc600078efcff */
[----:B------:R-:W-:Y:S04]  /*1d2b0*/  STL [R1+0x8], RZ ;  /* 0x000008ff01007387 */ /* 0x000fe80000100800 */
[----:B------:R0:W-:Y:S02]  /*1d2c0*/  STL [R1+0x18], R2 ;  /* 0x0000180201007387 */ /* 0x0001e40000100800 */
[C---:B0-----:R-:W-:Y:S02]  /*1d2d0*/  LOP3.LUT R2, R0.reuse, 0xc0, RZ, 0xfc, !PT ;  /* 0x000000c000027812 */ /* 0x041fe400078efcff */
[C---:B------:R-:W-:Y:S02]  /*1d2e0*/  LOP3.LUT R2, R0.reuse, 0x180, RZ, 0xfc, !PT ;  /* 0x0000018000027812 */ /* 0x040fe400078efcff */
[----:B------:R-:W-:-:S07]  /*1d2f0*/  LOP3.LUT R0, R0, 0x1c0, RZ, 0xfc, !PT ;  /* 0x000001c000007812 */ /* 0x000fce00078efcff */
.L_x_3872:
[----:B------:R-:W-:Y:S05]  /*1d300*/  YIELD ;  /* 0x0000000000007946 */ /* 0x000fea0003800000 */
[----:B------:R-:W-:Y:S01]  /*1d310*/  ULDC.64 UR4, c[0x0][0xb20] ;  /* 0x0002c80000047ab9 */ /* 0x000fe20000000a00 */
[----:B0-----:R-:W-:Y:S02]  /*1d320*/  CS2R R6, SRZ ;  /* 0x0000000000067805 */ /* 0x001fe4000001ff00 */
[----:B------:R-:W-:Y:S01]  /*1d330*/  ISETP.NE.U32.AND P0, PT, RZ, UR4, PT ;  /* 0x00000004ff007c0c */ /* 0x000fe2000bf05070 */
[----:B------:R-:W0:Y:S01]  /*1d340*/  LDC.64 R12, c[0x0][0xaf8] ;  /* 0x0002be00ff0c7b82 */ /* 0x000e220000000a00 */
[----:B------:R-:W-:Y:S01]  /*1d350*/  ULDC.64 UR6, c[0x0][0xb00] ;  /* 0x0002c00000067ab9 */ /* 0x000fe20000000a00 */
[----:B------:R-:W-:Y:S01]  /*1d360*/  ULDC.64 UR8, c[0x0][0xb08] ;  /* 0x0002c20000087ab9 */ /* 0x000fe20000000a00 */
[----:B------:R-:W-:Y:S01]  /*1d370*/  ISETP.NE.AND.EX P0, PT, RZ, UR5, PT, P0 ;  /* 0x00000005ff007c0c */ /* 0x000fe2000bf05300 */
[----:B------:R-:W-:-:S04]  /*1d380*/  ULDC.64 UR4, c[0x0][0xb10] ;  /* 0x0002c40000047ab9 */ /* 0x000fc80000000a00 */
[----:B-1----:R-:W1:Y:S08]  /*1d390*/  LDC.64 R4, c[0x0][0xb00] ;  /* 0x0002c000ff047b82 */ /* 0x002e700000000a00 */
[----:B--2---:R-:W2:Y:S02]  /*1d3a0*/  @P0 LDC.64 R2, c[0x0][0xb20] ;  /* 0x0002c800ff020b82 */ /* 0x004ea40000000a00 */
[----:B--2---:R-:W-:-:S05]  /*1d3b0*/  @P0 IMAD.WIDE R2, R19, 0x4, R2 ;  /* 0x0000000413020825 */ /* 0x004fca00078e0202 */
[----:B------:R2:W5:Y:S01]  /*1d3c0*/  @P0 LDG.E R6, desc[UR50][R2.64] ;  /* 0x0000003202060981 */ /* 0x000562000c1e1900 */
[----:B------:R-:W-:Y:S01]  /*1d3d0*/  ISETP.NE.U32.AND P0, PT, RZ, UR4, PT ;  /* 0x00000004ff007c0c */ /* 0x000fe2000bf05070 */
[----:B0-----:R-:W-:Y:S01]  /*1d3e0*/  IMAD.WIDE R12, R19, 0x4, R12 ;  /* 0x00000004130c7825 */ /* 0x001fe200078e020c */
[----:B------:R-:W-:Y:S02]  /*1d3f0*/  ISETP.NE.U32.AND P2, PT, RZ, UR6, PT ;  /* 0x00000006ff007c0c */ /* 0x000fe4000bf45070 */
[----:B------:R-:W-:Y:S01]  /*1d400*/  ISETP.NE.AND.EX P0, PT, RZ, UR5, PT, P0 ;  /* 0x00000005ff007c0c */ /* 0x000fe2000bf05300 */
[----:B------:R-:W-:Y:S01]  /*1d410*/  ULDC.64 UR4, c[0x0][0xaf8] ;  /* 0x0002be0000047ab9 */ /* 0x000fe20000000a00 */
[----:B------:R-:W-:Y:S01]  /*1d420*/  ISETP.NE.U32.AND P4, PT, RZ, UR8, PT ;  /* 0x00000008ff007c0c */ /* 0x000fe2000bf85070 */
[----:B------:R-:W-:Y:S01]  /*1d430*/  IMAD.MOV.U32 R8, RZ, RZ, RZ ;  /* 0x000000ffff087224 */ /* 0x000fe200078e00ff */
[----:B------:R-:W-:Y:S01]  /*1d440*/  ISETP.NE.U32.AND P1, PT, RZ, UR4, PT ;  /* 0x00000004ff007c0c */ /* 0x000fe2000bf25070 */
[----:B--2---:R-:W0:Y:S01]  /*1d450*/  LDC.64 R2, c[0x0][0xb08] ;  /* 0x0002c200ff027b82 */ /* 0x004e220000000a00 */
[----:B---3--:R-:W-:-:S02]  /*1d460*/  IMAD.MOV.U32 R0, RZ, RZ, RZ ;  /* 0x000000ffff007224 */ /* 0x008fc400078e00ff */
[----:B------:R-:W-:Y:S01]  /*1d470*/  ISETP.NE.AND.EX P3, PT, RZ, UR5, PT, P1 ;  /* 0x00000005ff007c0c */ /* 0x000fe2000bf65310 */
[----:B-1----:R-:W-:-:S04]  /*1d480*/  IMAD.WIDE R4, R19, 0x4, R4 ;  /* 0x0000000413047825 */ /* 0x002fc800078e0204 */
        /* <DEDUP_REMOVED lines=30> */
.L_x_3687:
[----:B-----5:R-:W-:Y:S01]  /*1d670*/  IMAD.IADD R8, R8, 0x1, R6 ;  /* 0x0000000108087824 */ /* 0x020fe200078e0206 */
[----:B------:R-:W-:Y:S02]  /*1d680*/  ULDC.64 UR4, c[0x0][0xb18] ;  /* 0x0002c60000047ab9 */ /* 0x000fe40000000a00 */
[----:B------:R-:W-:Y:S02]  /*1d690*/  ISETP.NE.U32.AND P0, PT, RZ, UR4, PT ;  /* 0x00000004ff007c0c */ /* 0x000fe4000bf05070 */
[----:B------:R1:W-:Y:S02]  /*1d6a0*/  STL [R1+0x24], R8 ;  /* 0x0000240801007387 */ /* 0x0003e40000100800 */
[----:B------:R-:W-:-:S13]  /*1d6b0*/  ISETP.NE.AND.EX P0, PT, RZ, UR5, PT, P0 ;  /* 0x00000005ff007c0c */ /* 0x000fda000bf05300 */
[----:B-1----:R-:W-:Y:S05]  /*1d6c0*/  @!P0 BRA `(.L_x_3688) ;  /* 0x0000000000108947 */ /* 0x002fea0003800000 */
[----:B------:R-:W1:Y:S02]  /*1d6d0*/  LDC.64 R4, c[0x0][0xb18] ;  /* 0x0002c600ff047b82 */ /* 0x000e640000000a00 */
[----:B-1----:R-:W-:-:S05]  /*1d6e0*/  IMAD.WIDE R4, R19, 0x4, R4 ;  /* 0x0000000413047825 */ /* 0x002fca00078e0204 */
[----:B------:R1:W5:Y:S01]  /*1d6f0*/  LDG.E R7, desc[UR50][R4.64] ;  /* 0x0000003204077981 */ /* 0x000362000c1e1900 */
[----:B------:R-:W-:Y:S05]  /*1d700*/  BRA `(.L_x_3689) ;  /* 0x0000000000107947 */ /* 0x000fea0003800000 */
.L_x_3688:
[----:B------:R-:W-:Y:S05]  /*1d710*/  @!P1 BRA `(.L_x_3689) ;  /* 0x00000000000c9947 */ /* 0x000fea0003800000 */
[----:B------:R-:W2:Y:S04]  /*1d720*/  LDG.E R7, desc[UR50][R4.64] ;  /* 0x0000003204077981 */ /* 0x000ea8000c1e1900 */
[----:B------:R-:W2:Y:S02]  /*1d730*/  LDG.E R4, desc[UR50][R4.64+0x4] ;  /* 0x0000043204047981 */ /* 0x000ea4000c1e1900 */
[----:B--2---:R-:W-:-:S07]  /*1d740*/  IMAD.IADD R7, R4, 0x1, -R7 ;  /* 0x0000000104077824 */ /* 0x004fce00078e0a07 */
.L_x_3689:
[----:B-1----:R-:W2:Y:S04]  /*1d750*/  @P2 LDG.E R4, desc[UR50][R2.64] ;  /* 0x0000003202042981 */ /* 0x002ea8000c1e1900 */
[----:B------:R1:W2:Y:S01]  /*1d760*/  @P2 LDG.E R2, desc[UR50][R2.64+0x4] ;  /* 0x0000043202022981 */ /* 0x0002a2000c1e1900 */
[----:B------:R-:W-:Y:S02]  /*1d770*/  IMAD.SHL.U32 R12, R17, 0x40, RZ ;  /* 0x00000040110c7824 */ /* 0x000fe400078e00ff */
[----:B-----5:R-:W-:Y:S02]  /*1d780*/  IMAD.IADD R9, R7, 0x1, -R6 ;  /* 0x0000000107097824 */ /* 0x020fe400078e0a06 */
[----:B------:R-:W-:Y:S01]  /*1d790*/  VIADD R6, R12, 0x3f ;  /* 0x0000003f0c067836 */ /* 0x000fe20000000000 */
[----:B------:R3:W-:Y:S01]  /*1d7a0*/  STL [R1+0x2c], R12 ;  /* 0x00002c0c01007387 */ /* 0x0007e20000100800 */
[----:B-1----:R-:W1:Y:S02]  /*1d7b0*/  LDC R3, c[0x0][0x448] ;  /* 0x00011200ff037b82 */ /* 0x002e640000000800 */
[----:B-1----:R-:W-:-:S13]  /*1d7c0*/  ISETP.NE.AND P1, PT, R3, 0x1, PT ;  /* 0x000000010300780c */ /* 0x002fda0003f25270 */
[----:B------:R-:W1:Y:S08]  /*1d7d0*/  @P1 LDC R3, c[0x0][0x44c] ;  /* 0x00011300ff031b82 */ /* 0x000e700000000800 */
[----:B------:R-:W4:Y:S01]  /*1d7e0*/  @P1 LDC R5, c[0x0][0x450] ;  /* 0x00011400ff051b82 */ /* 0x000f220000000800 */
[----:B--2---:R-:W-:Y:S02]  /*1d7f0*/  @P2 IMAD.IADD R10, R2, 0x1, -R4 ;  /* 0x00000001020a2824 */ /* 0x004fe400078e0a04 */
[----:B-1----:R-:W-:-:S04]  /*1d800*/  @P1 IMAD.HI.U32 R2, R6, R3, RZ ;  /* 0x0000000306021227 */ /* 0x002fc800078e00ff */
[----:B------:R-:W-:Y:S01]  /*1d810*/  IMAD.IADD R7, R9, 0x1, R10 ;  /* 0x0000000109077824 */ /* 0x000fe200078e020a */
[----:B----4-:R-:W-:-:S03]  /*1d820*/  @P1 SHF.R.U32.HI R6, RZ, R5, R2 ;  /* 0x00000005ff061219 */ /* 0x010fc60000011602 */
[C---:B------:R-:W-:Y:S01]  /*1d830*/  VIADD R2, R7.reuse, 0x3f ;  /* 0x0000003f07027836 */ /* 0x040fe20000000000 */
[----:B------:R-:W-:-:S04]  /*1d840*/  IADD3 R20, R7, 0x1, -R11 ;  /* 0x0000000107147810 */ /* 0x000fc80007ffe80b */
[----:B------:R-:W-:Y:S01]  /*1d850*/  SHF.R.S32.HI R3, RZ, 0x1f, R2 ;  /* 0x0000001fff037819 */ /* 0x000fe20000011402 */
[----:B------:R-:W-:-:S03]  /*1d860*/  IMAD.IADD R6, R20, 0x1, R6 ;  /* 0x0000000114067824 */ /* 0x000fc600078e0206 */
[----:B------:R-:W-:Y:S02]  /*1d870*/  LEA.HI R21, R3, R2, RZ, 0x6 ;  /* 0x0000000203157211 */ /* 0x000fe400078f30ff */
[----:B------:R-:W1:Y:S02]  /*1d880*/  LDC.64 R2, c[0x0][0xad8] ;  /* 0x0002b600ff027b82 */ /* 0x000e640000000a00 */
[----:B------:R-:W-:Y:S02]  /*1d890*/  SHF.R.S32.HI R21, RZ, 0x6, R21 ;  /* 0x00000006ff157819 */ /* 0x000fe40000011415 */
[----:B-1----:R-:W-:Y:S01]  /*1d8a0*/  ISETP.GE.AND P3, PT, R3, 0x1, PT ;  /* 0x000000010300780c */ /* 0x002fe20003f66270 */
        /* <DEDUP_REMOVED lines=8> */
[----:B------:R-:W1:Y:S02]  /*1d930*/  @P0 LDC.64 R4, c[0x0][0xae0] ;  /* 0x0002b800ff040b82 */ /* 0x000e640000000a00 */
[----:B-1----:R-:W-:-:S05]  /*1d940*/  @P0 IMAD.HI.U32 R4, R2, R4, RZ ;  /* 0x0000000402040227 */ /* 0x002fca00078e00ff */
[----:B------:R-:W-:-:S04]  /*1d950*/  @P0 SHF.R.U32.HI R2, RZ, R5, R4 ;  /* 0x00000005ff020219 */ /* 0x000fc80000011604 */
[----:B------:R-:W-:Y:S01]  /*1d960*/  LOP3.LUT R2, RZ, R2, RZ, 0x33, !PT ;  /* 0x00000002ff027212 */ /* 0x000fe200078e33ff */
[----:B------:R-:W-:Y:S06]  /*1d970*/  BRA `(.L_x_3693) ;  /* 0x0000000000107947 */ /* 0x000fec0003800000 */
.L_x_3692:
[----:B------:R-:W-:-:S13]  /*1d980*/  ISETP.NE.AND P0, PT, R3, 0x1, PT ;  /* 0x000000010300780c */ /* 0x000fda0003f05270 */
[----:B------:R-:W1:Y:S02]  /*1d990*/  @P0 LDC.64 R4, c[0x0][0xae0] ;  /* 0x0002b800ff040b82 */ /* 0x000e640000000a00 */
[----:B-1----:R-:W-:-:S05]  /*1d9a0*/  @P0 IMAD.HI.U32 R4, R2, R4, RZ ;  /* 0x0000000402040227 */ /* 0x002fca00078e00ff */
[----:B------:R-:W-:-:S07]  /*1d9b0*/  @P0 SHF.R.U32.HI R2, RZ, R5, R4 ;  /* 0x00000005ff020219 */ /* 0x000fce0000011604 */
.L_x_3693:
[----:B------:R-:W-:Y:S05]  /*1d9c0*/  BSYNC B0 ;  /* 0x0000000000007941 */ /* 0x000fea0003800000 */
.L_x_3691:
[----:B------:R-:W-:-:S05]  /*1d9d0*/  IMAD R2, R2, R3, R3 ;  /* 0x0000000302027224 */ /* 0x000fca00078e0203 */
[----:B------:R-:W-:-:S07]  /*1d9e0*/  VIMNMX R8, R8, R2, PT ;  /* 0x0000000208087248 */ /* 0x000fce0003fe0100 */
.L_x_3690:
[----:B------:R-:W1:Y:S01]  /*1d9f0*/  @P1 LDC R4, c[0x0][0x44c] ;  /* 0x00011300ff041b82 */ /* 0x000e620000000800 */
[----:B------:R-:W-:Y:S01]  /*1da00*/  IMAD.MOV.U32 R2, RZ, RZ, R12 ;  /* 0x000000ffff027224 */ /* 0x000fe200078e000c */
[----:B------:R-:W-:Y:S01]  /*1da10*/  ULDC UR4, c[0x0][0xad4] ;  /* 0x0002b50000047ab9 */ /* 0x000fe20000000800 */
[----:B------:R-:W-:-:S05]  /*1da20*/  IMAD.IADD R17, R7, 0x1, -R11 ;  /* 0x0000000107117824 */ /* 0x000fca00078e0a0b */
[----:B------:R-:W2:Y:S01]  /*1da30*/  @P1 LDC R5, c[0x0][0x450] ;  /* 0x00011400ff051b82 */ /* 0x000ea20000000800 */
[----:B-1----:R-:W-:-:S05]  /*1da40*/  @P1 IMAD.HI.U32 R4, R12, R4, RZ ;  /* 0x000000040c041227 */ /* 0x002fca00078e00ff */
[----:B--2---:R-:W-:-:S05]  /*1da50*/  @P1 SHF.R.U32.HI R2, RZ, R5, R4 ;  /* 0x00000005ff021219 */ /* 0x004fca0000011604 */
        /* <DEDUP_REMOVED lines=13> */
.L_x_3696:
[----:B------:R-:W-:-:S13]  /*1db30*/  ISETP.NE.AND P0, PT, R3, 0x1, PT ;  /* 0x000000010300780c */ /* 0x000fda0003f05270 */
[----:B------:R-:W1:Y:S02]  /*1db40*/  @P0 LDC.64 R4, c[0x0][0xae0] ;  /* 0x0002b800ff040b82 */ /* 0x000e640000000a00 */
[----:B-1----:R-:W-:-:S05]  /*1db50*/  @P0 IMAD.HI.U32 R4, R2, R4, RZ ;  /* 0x0000000402040227 */ /* 0x002fca00078e00ff */
[----:B------:R-:W-:-:S07]  /*1db60*/  @P0 SHF.R.U32.HI R2, RZ, R5, R4 ;  /* 0x00000005ff020219 */ /* 0x000fce0000011604 */
.L_x_3697:
[----:B------:R-:W-:Y:S05]  /*1db70*/  BSYNC B0 ;  /* 0x0000000000007941 */ /* 0x000fea0003800000 */
.L_x_3695:
[----:B------:R-:W-:-:S05]  /*1db80*/  IMAD R2, R2, R3, RZ ;  /* 0x0000000302027224 */ /* 0x000fca00078e02ff */
[----:B------:R-:W-:-:S07]  /*1db90*/  VIMNMX R6, R6, R2, !PT ;  /* 0x0000000206067248 */ /* 0x000fce0007fe0100 */
.L_x_3694:
        /* <DEDUP_REMOVED lines=15> */
[----:B------:R-:W-:-:S05]  /*1dc90*/  SHF.R.U32.HI R3, RZ, 0x6, R3 ;  /* 0x00000006ff037819 */ /* 0x000fca0000011603 */
[----:B------:R-:W-:-:S06]  /*1dca0*/  IMAD.MOV.U32 R8, RZ, RZ, R3 ;  /* 0x000000ffff087224 */ /* 0x000fcc00078e0003 */
[----:B------:R-:W-:-:S05]  /*1dcb0*/  @P0 VIADD R2, R2, 0x3f ;  /* 0x0000003f02020836 */ /* 0x000fca0000000000 */
[----:B------:R-:W-:-:S04]  /*1dcc0*/  @P0 SHF.R.S32.HI R4, RZ, 0x1f, R2 ;  /* 0x0000001fff040819 */ /* 0x000fc80000011402 */
[----:B------:R-:W-:-:S04]  /*1dcd0*/  @P0 LEA.HI R2, R4, R2, RZ, 0x6 ;  /* 0x0000000204020211 */ /* 0x000fc800078f30ff */
[----:B------:R-:W-:Y:S02]  /*1dce0*/  @P0 SHF.R.S32.HI R8, RZ, 0x6, R2 ;  /* 0x00000006ff080819 */ /* 0x000fe40000011402 */
[----:B------:R-:W-:Y:S02]  /*1dcf0*/  PLOP3.LUT P0, PT, PT, PT, PT, 0x80, 0x0 ;  /* 0x000000000000781c */ /* 0x000fe40003f0f070 */
[----:B------:R-:W-:-:S13]  /*1dd00*/  ISETP.GT.AND P1, PT, R8, R3, PT ;  /* 0x000000030800720c */ /* 0x000fda0003f24270 */
[----:B------:R-:W-:Y:S05]  /*1dd10*/  @!P1 BRA `(.L_x_3699) ;  /* 0x0000001800bc9947 */ /* 0x000fea0003800000 */
[----:B------:R-:W-:Y:S01]  /*1dd20*/  UMOV UR4, 0xffffffff ;  /* 0xffffffff00047882 */ /* 0x000fe20000000000 */
[----:B------:R-:W-:Y:S02]  /*1dd30*/  SEL R2, R19, RZ, !P2 ;  /* 0x000000ff13027207 */ /* 0x000fe40005000000 */
[----:B------:R-:W-:Y:S05]  /*1dd40*/  BRA.DIV UR4, `(.L_x_3700) ;  /* 0x0000009a041c7947 */ /* 0x000fea000b800000 */
[----:B------:R-:W1:Y:S02]  /*1dd50*/  S2R R4, SR_TID.X ;  /* 0x0000000000047919 */ /* 0x000e640000002100 */
[----:B-1----:R-:W-:-:S04]  /*1dd60*/  SHF.R.U32.HI R4, RZ, 0x5, R4 ;  /* 0x00000005ff047819 */ /* 0x002fc80000011604 */
[----:B------:R-:W-:-:S05]  /*1dd70*/  LOP3.LUT R4, R4, 0x3, RZ, 0xc0, !PT ;  /* 0x0000000304047812 */ /* 0x000fca00078ec0ff */
[----:B------:R1:W2:Y:S02]  /*1dd80*/  SHFL.IDX PT, R14, R4, RZ, 0x1f ;  /* 0x00001fff040e7589 */ /* 0x0002a400000e0000 */
.L_x_3916:
[----:B--2---:R-:W-:Y:S02]  /*1dd90*/  ISETP.NE.AND P0, PT, R14, RZ, PT ;  /* 0x000000ff0e00720c */ /* 0x004fe40003f05270 */
[----:B------:R-:W-:-:S11]  /*1dda0*/  PLOP3.LUT P6, PT, PT, PT, PT, 0x8, 0x0 ;  /* 0x000000000000781c */ /* 0x000fd60003fce170 */
[----:B------:R-:W-:Y:S05]  /*1ddb0*/  @P0 BRA `(.L_x_3701) ;  /* 0x00000000000c0947 */ /* 0x000fea0003800000 */
[----:B------:R-:W-:-:S03]  /*1ddc0*/  UMOV UR4, 0xffffffff ;  /* 0xffffffff00047882 */ /* 0x000fc60000000000 */
[----:B------:R-:W-:Y:S05]  /*1ddd0*/  BRA.DIV UR4, `(.L_x_3702) ;  /* 0x0000009a042c7947 */ /* 0x000fea000b800000 */
[----:B------:R-:W-:-:S13]  /*1dde0*/  ELECT P6, URZ, PT ;  /* 0x00000000003f782f */ /* 0x000fda00038c0000 */
.L_x_3701:
[----:B-1----:R-:W2:Y:S04]  /*1ddf0*/  LDL R4, [R1+0x68] ;  /* 0x0000680001047983 */ /* 0x002ea80000100800 */
[----:B------:R-:W3:Y:S01]  /*1de00*/  LDL R6, [R1] ;  /* 0x0000000001067983 */ /* 0x000ee20000100800 */
        /* <DEDUP_REMOVED lines=8> */
.L_x_3919:
[----:B------:R-:W-:Y:S05]  /*1de90*/  BSYNC B1 ;  /* 0x0000000000017941 */ /* 0x000fea0003800000 */
.L_x_3703:
[----:B------:R-:W-:Y:S04]  /*1dea0*/  BSSY B1, `(.L_x_3705) ;  /* 0x00000be000017945 */ /* 0x000fe80003800000 */
[----:B------:R-:W-:Y:S05]  /*1deb0*/  @!P6 BRA `(.L_x_3706) ;  /* 0x0000000800f0e947 */ /* 0x000fea0003800000 */
[----:B------:R-:W2:Y:S04]  /*1dec0*/  LDL R9, [R1] ;  /* 0x0000000001097983 */ /* 0x000ea80000100800 */
[----:B-1----:R-:W2:Y:S04]  /*1ded0*/  LDL R5, [R1+0xc] ;  /* 0x00000c0001057983 */ /* 0x002ea80000100800 */
        /* <DEDUP_REMOVED lines=9> */
.L_x_3920:
[----:B------:R-:W-:Y:S05]  /*1df70*/  BSYNC B2 ;  /* 0x0000000000027941 */ /* 0x000fea0003800000 */
.L_x_3707:
        /* <DEDUP_REMOVED lines=9> */
.L_x_3710:
[----:B------:R-:W-:Y:S05]  /*1e010*/  BSYNC B2 ;  /* 0x0000000000027941 */ /* 0x000fea0003800000 */
.L_x_3709:
        /* <DEDUP_REMOVED lines=14> */
.L_x_3711:
        /* <DEDUP_REMOVED lines=13> */
.L_x_3921:
[----:B------:R-:W-:Y:S05]  /*1e1d0*/  BSYNC B2 ;  /* 0x0000000000027941 */ /* 0x000fea0003800000 */
.L_x_3712:
[----:B------:R-:W-:Y:S01]  /*1e1e0*/  BSSY B2, `(.L_x_3714) ;  /* 0x000000b000027945 */ /* 0x000fe20003800000 */
[----:B------:R-:W-:Y:S02]  /*1e1f0*/  IMAD.MOV.U32 R10, RZ, RZ, 0x0 ;  /* 0x00000000ff0a7424 */ /* 0x000fe400078e00ff */
[----:B0-----:R-:W-:Y:S01]  /*1e200*/  IMAD.MOV.U32 R11, RZ, RZ, 0x12f00000 ;  /* 0x12f00000ff0b7424 */ /* 0x001fe200078e00ff */
        /* <DEDUP_REMOVED lines=8> */
.L_x_3715:
[----:B------:R-:W-:Y:S05]  /*1e290*/  BSYNC B2 ;  /* 0x0000000000027941 */ /* 0x000fea0003800000 */
.L_x_3714:
[----:B------:R-:W3:Y:S04]  /*1e2a0*/  LDL R7, [R1] ;  /* 0x0000000001077983 */ /* 0x000ee80000100800 */
        /* <DEDUP_REMOVED lines=10> */
.L_x_3716:
        /* <DEDUP_REMOVED lines=15> */
.L_x_3717:
        /* <DEDUP_REMOVED lines=15> */
.L_x_3718:
        /* <DEDUP_REMOVED lines=15> */
.L_x_3719:
        /* <DEDUP_REMOVED lines=15> */
.L_x_3720:
        /* <DEDUP_REMOVED lines=15> */
.L_x_3721:
        /* <DEDUP_REMOVED lines=15> */
.L_x_3722:
        /* <DEDUP_REMOVED lines=15> */
.L_x_3723:
        /* <DEDUP_REMOVED lines=10> */
.L_x_3706:
[----:B------:R-:W-:Y:S05]  /*1ea80*/  BSYNC B1 ;  /* 0x0000000000017941 */ /* 0x000fea0003800000 */
.L_x_3705:
        /* <DEDUP_REMOVED lines=13> */
.L_x_3743:
[----:B------:R-:W-:Y:S05]  /*1eb60*/  YIELD ;  /* 0x0000000000007946 */ /* 0x000fea0003800000 */
[----:B------:R-:W-:Y:S04]  /*1eb70*/  BSSY B1, `(.L_x_3724) ;  /* 0x00000bd000017945 */ /* 0x000fe80003800000 */
[----:B--2---:R-:W-:Y:S05]  /*1eb80*/  @!P6 BRA `(.L_x_3725) ;  /* 0x0000000800ece947 */ /* 0x004fea0003800000 */
        /* <DEDUP_REMOVED lines=11> */
.L_x_3922:
[----:B------:R-:W-:Y:S05]  /*1ec40*/  BSYNC B2 ;  /* 0x0000000000027941 */ /* 0x000fea0003800000 */
.L_x_3726:
        /* <DEDUP_REMOVED lines=9> */
.L_x_3729:
[----:B------:R-:W-:Y:S05]  /*1ece0*/  BSYNC B2 ;  /* 0x0000000000027941 */ /* 0x000fea0003800000 */
.L_x_3728:
        /* <DEDUP_REMOVED lines=13> */
.L_x_3730:
        /* <DEDUP_REMOVED lines=13> */
.L_x_3923:
[----:B------:R-:W-:Y:S05]  /*1ee90*/  BSYNC B2 ;  /* 0x0000000000027941 */ /* 0x000fea0003800000 */
.L_x_3731:
        /* <DEDUP_REMOVED lines=11> */
.L_x_3734:
[----:B------:R-:W-:Y:S05]  /*1ef50*/  BSYNC B2 ;  /* 0x0000000000027941 */ /* 0x000fea0003800000 */
.L_x_3733:
[----:B------:R-:W3:Y:S04]  /*1ef60*/  LDL R7, [R1] ;  /* 0x0000000001077983 */ /* 0x000ee80000100800 */
        /* <DEDUP_REMOVED lines=10> */
.L_x_3735:
        /* <DEDUP_REMOVED lines=15> */
.L_x_3736:
        /* <DEDUP_REMOVED lines=15> */
.L_x_3737:
        /* <DEDUP_REMOVED lines=15> */
.L_x_3738:
        /* <DEDUP_REMOVED lines=15> */
.L_x_3739:
        /* <DEDUP_REMOVED lines=15> */
.L_x_3740:
        /* <DEDUP_REMOVED lines=15> */
.L_x_3741:
        /* <DEDUP_REMOVED lines=15> */
.L_x_3742:
        /* <DEDUP_REMOVED lines=10> */
.L_x_3725:
[----:B------:R-:W-:Y:S05]  /*1f740*/  BSYNC B1 ;  /* 0x0000000000017941 */ /* 0x000fea0003800000 */
.L_x_3724:
        /* <DEDUP_REMOVED lines=12> */
.L_x_3699:
[----:B------:R-:W-:Y:S05]  /*1f810*/  BSYNC B0 ;  /* 0x0000000000007941 */ /* 0x000fea0003800000 */
.L_x_3698:
[----:B-12---:R-:W2:Y:S01]  /*1f820*/  LDL R7, [R1+0x2c] ;  /* 0x00002c0001077983 */ /* 0x006ea20000100800 */
        /* <DEDUP_REMOVED lines=25> */
.L_x_3746:
[----:B------:R-:W-:-:S13]  /*1f9c0*/  ISETP.NE.AND P0, PT, R3, 0x1, PT ;  /* 0x000000010300780c */ /* 0x000fda0003f05270 */
[----:B------:R-:W1:Y:S02]  /*1f9d0*/  @P0 LDC.64 R4, c[0x0][0xae0] ;  /* 0x0002b800ff040b82 */ /* 0x000e640000000a00 */
[----:B-1----:R-:W-:-:S05]  /*1f9e0*/  @P0 IMAD.HI.U32 R4, R6, R4, RZ ;  /* 0x0000000406040227 */ /* 0x002fca00078e00ff */
[----:B------:R-:W-:-:S07]  /*1f9f0*/  @P0 SHF.R.U32.HI R6, RZ, R5, R4 ;  /* 0x00000005ff060219 */ /* 0x000fce0000011604 */
.L_x_3747:
[----:B------:R-:W-:Y:S05]  /*1fa00*/  BSYNC B0 ;  /* 0x0000000000007941 */ /* 0x000fea0003800000 */
.L_x_3745:
[----:B------:R-:W-:-:S05]  /*1fa10*/  IMAD R6, R6, R3, R3 ;  /* 0x0000000306067224 */ /* 0x000fca00078e0203 */
[----:B------:R-:W-:-:S07]  /*1fa20*/  VIMNMX R2, R2, R6, PT ;  /* 0x0000000602027248 */ /* 0x000fce0003fe0100 */
.L_x_3744:
        /* <DEDUP_REMOVED lines=25> */
.L_x_3750:
[----:B------:R-:W-:-:S13]  /*1fbc0*/  ISETP.NE.AND P0, PT, R3, 0x1, PT ;  /* 0x000000010300780c */ /* 0x000fda0003f05270 */
[----:B------:R-:W1:Y:S02]  /*1fbd0*/  @P0 LDC.64 R4, c[0x0][0xae0] ;  /* 0x0002b800ff040b82 */ /* 0x000e640000000a00 */
[----:B-1----:R-:W-:-:S05]  /*1fbe0*/  @P0 IMAD.HI.U32 R4, R0, R4, RZ ;  /* 0x0000000400040227 */ /* 0x002fca00078e00ff */
[----:B------:R-:W-:-:S07]  /*1fbf0*/  @P0 SHF.R.U32.HI R0, RZ, R5, R4 ;  /* 0x00000005ff000219 */ /* 0x000fce0000011604 */
.L_x_3751:
[----:B------:R-:W-:Y:S05]  /*1fc00*/  BSYNC B0 ;  /* 0x0000000000007941 */ /* 0x000fea0003800000 */
.L_x_3749:
[----:B------:R-:W-:-:S05]  /*1fc10*/  IMAD R0, R0, R3, RZ ;  /* 0x0000000300007224 */ /* 0x000fca00078e02ff */
[----:B------:R-:W-:-:S07]  /*1fc20*/  VIMNMX R2, R2, R0, !PT ;  /* 0x0000000002027248 */ /* 0x000fce0007fe0100 */
.L_x_3748:
        /* <DEDUP_REMOVED lines=12> */
[----:B------:R-:W1:Y:S01]  /*1fcf0*/  S2R R2, SR_LANEID ;  /* 0x0000000000027919 */ /* 0x000e620000000000 */
[----:B------:R-:W-:Y:S01]  /*1fd00*/  VOTEU.ANY UR4, UPT, PT ;  /* 0x0000000000047886 */ /* 0x000fe200038e0100 */
[----:B------:R-:W2:Y:S01]  /*1fd10*/  LDC.64 R4, c[0x0][0xd60] ;  /* 0x00035800ff047b82 */ /* 0x000ea20000000a00 */
[----:B------:R-:W1:Y:S02]  /*1fd20*/  FLO.U32 R0, UR4 ;  /* 0x0000000400007d00 */ /* 0x000e6400080e0000 */
[----:B-1----:R-:W-:-:S06]  /*1fd30*/  ISETP.EQ.U32.AND P0, PT, R0, R2, PT ;  /* 0x000000020000720c */ /* 0x002fcc0003f02070 */
[----:B------:R-:W2:Y:S07]  /*1fd40*/  POPC R2, UR4 ;  /* 0x0000000400027d09 */ /* 0x000eae0008000000 */
[----:B--2---:R-:W2:Y:S04]  /*1fd50*/  @P0 ATOMG.E.ADD.STRONG.GPU PT, R2, desc[UR50][R4.64], R2 ;  /* 0x00000002040209a8 */ /* 0x004ea800081ee1f2 */
[----:B--2---:R1:W2:Y:S02]  /*1fd60*/  SHFL.IDX PT, R2, R2, R0, 0x1f ;  /* 0x00001f0002027589 */ /* 0x0042a400000e0000 */
[----:B-1----:R-:W1:Y:S02]  /*1fd70*/  S2R R0, SR_LTMASK ;  /* 0x0000000000007919 */ /* 0x002e640000003900 */
[----:B-1----:R-:W-:-:S06]  /*1fd80*/  LOP3.LUT R0, R0, UR4, RZ, 0xc0, !PT ;  /* 0x0000000400007c12 */ /* 0x002fcc000f8ec0ff */
[----:B------:R-:W2:Y:S02]  /*1fd90*/  POPC R0, R0 ;  /* 0x0000000000007309 */ /* 0x000ea40000000000 */
[----:B--2---:R-:W-:Y:S01]  /*1fda0*/  IADD3 R16, R2, UR38, R0 ;  /* 0x0000002602107c10 */ /* 0x004fe2000fffe000 */
[----:B------:R-:W-:Y:S06]  /*1fdb0*/  BRA `(.L_x_3754) ;  /* 0x0000005c00047947 */ /* 0x000fec0003800000 */
.L_x_3753:
        /* <DEDUP_REMOVED lines=21> */
.L_x_3756:
[----:B------:R-:W-:Y:S05]  /*1ff10*/  BSYNC B6 ;  /* 0x0000000000067941 */ /* 0x000fea0003800000 */
.L_x_3755:
        /* <DEDUP_REMOVED lines=20> */
.L_x_3759:
        /* <DEDUP_REMOVED lines=15> */
.L_x_3758:
[----:B------:R-:W-:Y:S05]  /*20150*/  BSYNC B6 ;  /* 0x0000000000067941 */ /* 0x000fea0003800000 */
.L_x_3757:
        /* <DEDUP_REMOVED lines=8> */
[----:B------:R1:W3:Y:S02]  /*201e0*/  @P0 LDG.E R7, desc[UR50][R2.64] ;  /* 0x0000003202070981 */ /* 0x0002e4000c1e1900 */
[----:B-1----:R-:W1:Y:S02]  /*201f0*/  LDC.64 R2, c[0x0][0x418] ;  /* 0x00010600ff027b82 */ /* 0x002e640000000a00 */
[----:B-1----:R-:W-:Y:S01]  /*20200*/  LOP3.LUT P0, RZ, R2, UR4, RZ, 0xfc, !PT ;  /* 0x0000000402ff7c12 */ /* 0x002fe2000f80fcff */
[----:B------:R-:W-:-:S03]  /*20210*/  UMOV UR4, 0xffffffff ;  /* 0xffffffff00047882 */ /* 0x000fc60000000000 */
[----:B------:R-:W-:Y:S01]  /*20220*/  LOP3.LUT P0, RZ, R3, UR5, RZ, 0xfc, P0 ;  /* 0x0000000503ff7c12 */ /* 0x000fe2000800fcff */
[----:B--2---:R-:W-:Y:S01]  /*20230*/  VIADD R0, R17, 0xffffffff ;  /* 0xffffffff11007836 */ /* 0x004fe20000000000 */
[----:B---3--:R-:W-:Y:S01]  /*20240*/  SHF.R.S32.HI R8, RZ, 0x1f, R7 ;  /* 0x0000001fff087819 */ /* 0x008fe20000011407 */
[----:B------:R1:W-:Y:S01]  /*20250*/  STL [R1+0x10], R7 ;  /* 0x0000100701007387 */ /* 0x0003e20000100800 */
[----:B------:R-:W-:-:S03]  /*20260*/  SEL R17, R7, RZ, !P0 ;  /* 0x000000ff07117207 */ /* 0x000fc60004000000 */
[----:B------:R1:W-:Y:S01]  /*20270*/  STL [R1+0x20], R8 ;  /* 0x0000200801007387 */ /* 0x0003e20000100800 */
[----:B------:R-:W-:Y:S05]  /*20280*/  BRA.DIV UR4, `(.L_x_3760) ;  /* 0x0000007604887947 */ /* 0x000fea000b800000 */
[----:B------:R-:W2:Y:S02]  /*20290*/  S2R R4, SR_TID.X ;  /* 0x0000000000047919 */ /* 0x000ea40000002100 */
[----:B--2---:R-:W-:-:S04]  /*202a0*/  SHF.R.U32.HI R4, RZ, 0x5, R4 ;  /* 0x00000005ff047819 */ /* 0x004fc80000011604 */
[----:B------:R-:W-:-:S05]  /*202b0*/  LOP3.LUT R4, R4, 0x3, RZ, 0xc0, !PT ;  /* 0x0000000304047812 */ /* 0x000fca00078ec0ff */
[----:B------:R2:W3:Y:S02]  /*202c0*/  SHFL.IDX PT, R14, R4, RZ, 0x1f ;  /* 0x00001fff040e7589 */ /* 0x0004e400000e0000 */
.L_x_3926:
[----:B--2---:R-:W2:Y:S01]  /*202d0*/  LDL.LU R4, [R1+0x4] ;  /* 0x0000040001047983 */ /* 0x004ea20000300800 */
[----:B------:R-:W-:Y:S02]  /*202e0*/  PLOP3.LUT P1, PT, PT, PT, PT, 0x8, 0x0 ;  /* 0x000000000000781c */ /* 0x000fe40003f2e170 */
[----:B---3--:R-:W-:Y:S01]  /*202f0*/  ISETP.NE.AND P0, PT, R14, RZ, PT ;  /* 0x000000ff0e00720c */ /* 0x008fe20003f05270 */
[----:B------:R3:W-:Y:S01]  /*20300*/  STL [R1+0x38], R0 ;  /* 0x0000380001007387 */ /* 0x0007e20000100800 */
[----:B--2---:R-:W-:-:S09]  /*20310*/  LOP3.LUT R4, R4, 0xfffffffe, RZ, 0xc0, !PT ;  /* 0xfffffffe04047812 */ /* 0x004fd200078ec0ff */
[----:B------:R-:W-:-:S05]  /*20320*/  @P1 LOP3.LUT R4, R4, 0x1, RZ, 0xfc, !PT ;  /* 0x0000000104041812 */ /* 0x000fca00078efcff */
[----:B------:R3:W-:Y:S01]  /*20330*/  STL [R1+0x4], R4 ;  /* 0x0000040401007387 */ /* 0x0007e20000100800 */
[----:B------:R-:W-:Y:S05]  /*20340*/  @P0 BRA `(.L_x_3761) ;  /* 0x00000004001c0947 */ /* 0x000fea0003800000 */
[----:B------:R-:W-:-:S03]  /*20350*/  UMOV UR4, 0xffffffff ;  /* 0xffffffff00047882 */ /* 0x000fc60000000000 */
[----:B------:R-:W-:Y:S05]  /*20360*/  BRA.DIV UR4, `(.L_x_3762) ;  /* 0x0000007604847947 */ /* 0x000fea000b800000 */
[----:B------:R-:W-:-:S13]  /*20370*/  ELECT P6, URZ, PT ;  /* 0x00000000003f782f */ /* 0x000fda00038c0000 */
.L_x_3929:
[----:B------:R-:W-:Y:S05]  /*20380*/  @!P6 BRA `(.L_x_3761) ;  /* 0x00000004000ce947 */ /* 0x000fea0003800000 */
[----:B------:R-:W-:-:S04]  /*20390*/  ISETP.NE.U32.AND P0, PT, R2, RZ, PT ;  /* 0x000000ff0200720c */ /* 0x000fc80003f05070 */
[----:B------:R-:W-:-:S13]  /*203a0*/  ISETP.NE.AND.EX P0, PT, R3, RZ, PT, P0 ;  /* 0x000000ff0300720c */ /* 0x000fda0003f05300 */
[----:B------:R-:W-:Y:S05]  /*203b0*/  @!P0 BRA `(.L_x_3763) ;  /* 0x0000000000508947 */ /* 0x000fea0003800000 */
[----:B------:R-:W2:Y:S01]  /*203c0*/  LDC R6, c[0x0][0x43c] ;  /* 0x00010f00ff067b82 */ /* 0x000ea20000000800 */
[----:B------:R-:W-:Y:S01]  /*203d0*/  IMAD.MOV.U32 R9, RZ, RZ, R0 ;  /* 0x000000ffff097224 */ /* 0x000fe200078e0000 */
[----:B------:R-:W-:-:S03]  /*203e0*/  ULDC.64 UR4, c[0x0][0x428] ;  /* 0x00010a0000047ab9 */ /* 0x000fc60000000a00 */
[----:B---3--:R-:W-:Y:S01]  /*203f0*/  IMAD.MOV.U32 R0, RZ, RZ, R9 ;  /* 0x000000ffff007224 */ /* 0x008fe200078e0009 */
[----:B--2---:R-:W-:-:S13]  /*20400*/  ISETP.NE.AND P0, PT, R6, 0x1, PT ;  /* 0x000000010600780c */ /* 0x004fda0003f05270 */
[----:B------:R-:W2:Y:S02]  /*20410*/  @P0 LDC.64 R4, c[0x0][0x440] ;  /* 0x00011000ff040b82 */ /* 0x000ea40000000a00 */
[----:B--2---:R-:W-:-:S05]  /*20420*/  @P0 IMAD.HI.U32 R4, R9, R4, RZ ;  /* 0x0000000409040227 */ /* 0x004fca00078e00ff */
        /* <DEDUP_REMOVED lines=13> */
.L_x_3763:
[----:B-1----:R-:W4:Y:S04]  /*20500*/  LDL R7, [R1] ;  /* 0x0000000001077983 */ /* 0x002f280000100800 */
[----:B---3--:R-:W4:Y:S04]  /*20510*/  LDL R0, [R1+0x8] ;  /* 0x0000080001007983 */ /* 0x008f280000100800 */
[----:B--2---:R-:W2:Y:S01]  /*20520*/  LDL R2, [R1+0x18] ;  /* 0x0000180001027983 */ /* 0x004ea20000100800 */
[----:B----4-:R-:W-:Y:S01]  /*20530*/  IMAD R0, R0, 0x8, R7 ;  /* 0x0000000800007824 */ /* 0x010fe200078e0207 */
[----:B--2---:R-:W-:-:S04]  /*20540*/  SHF.L.U32 R2, R2, 0x1f, RZ ;  /* 0x0000001f02027819 */ /* 0x004fc800000006ff */
[----:B------:R-:W1:Y:S02]  /*20550*/  SYNCS.PHASECHK.TRANS64.TRYWAIT P0, [R0+URZ+0x38840], R2 ;  /* 0x03884002000075a7 */ /* 0x000e64000800017f */
[----:B-1----:R-:W-:Y:S05]  /*20560*/  @!P0 BRA `(.L_x_3764) ;  /* 0x0000007400248947 */ /* 0x002fea0003800000 */
.L_x_3930:
        /* <DEDUP_REMOVED lines=11> */
.L_x_3765:
[----:B------:R-:W2:Y:S04]  /*20620*/  LDL R5, [R1] ;  /* 0x0000000001057983 */ /* 0x000ea80000100800 */
[----:B------:R-:W2:Y:S04]  /*20630*/  LDL R4, [R1+0x8] ;  /* 0x0000080001047983 */ /* 0x000ea80000100800 */
[----:B------:R-:W3:Y:S04]  /*20640*/  LDL R6, [R1+0x38] ;  /* 0x0000380001067983 */ /* 0x000ee80000100800 */
[----:B------:R-:W4:Y:S04]  /*20650*/  LDL R3, [R1+0x24] ;  /* 0x0000240001037983 */ /* 0x000f280000100800 */
[----:B-1----:R-:W4:Y:S01]  /*20660*/  LDL.LU R2, [R1+0x4] ;  /* 0x0000040001027983 */ /* 0x002f220000300800 */
        /* <DEDUP_REMOVED lines=21> */
.L_x_3761:
[----:B---3--:R-:W3:Y:S04]  /*207c0*/  LDL R0, [R1] ;  /* 0x0000000001007983 */ /* 0x008ee80000100800 */
[----:B--2---:R-:W2:Y:S01]  /*207d0*/  LDL R2, [R1+0x3c] ;  /* 0x00003c0001027983 */ /* 0x004ea20000100800 */
[----:B------:R-:W-:Y:S05]  /*207e0*/  WARPSYNC.ALL ;  /* 0x0000000000007948 */ /* 0x000fea0003800000 */
[----:B------:R-:W-:Y:S01]  /*207f0*/  ULDC.64 UR4, c[0x0][0xaf8] ;  /* 0x0002be0000047ab9 */ /* 0x000fe20000000a00 */
[----:B------:R-:W-:Y:S01]  /*20800*/  BSSY B6, `(.L_x_3766) ;  /* 0x0000020000067945 */ /* 0x000fe20003800000 */
[----:B------:R-:W-:Y:S01]  /*20810*/  BAR.SYNC.DEFER_BLOCKING 0x8, 0x100 ;  /* 0x0204000000007b1d */ /* 0x000fe20000010000 */
[----:B------:R-:W-:-:S04]  /*20820*/  ISETP.NE.U32.AND P0, PT, RZ, UR4, PT ;  /* 0x00000004ff007c0c */ /* 0x000fc8000bf05070 */
[----:B------:R-:W-:Y:S01]  /*20830*/  ISETP.NE.AND.EX P0, PT, RZ, UR5, PT, P0 ;  /* 0x00000005ff007c0c */ /* 0x000fe2000bf05300 */
[----:B---3--:R-:W-:Y:S01]  /*20840*/  VIADD R0, R0, 0x20400 ;  /* 0x0002040000007836 */ /* 0x008fe20000000000 */
[----:B--2---:R-:W-:-:S04]  /*20850*/  SHF.R.S32.HI R3, RZ, 0x1f, R2 ;  /* 0x0000001fff037819 */ /* 0x004fc80000011402 */
[----:B------:R-:W-:Y:S02]  /*20860*/  LOP3.LUT P1, RZ, R0, 0x3ff, RZ, 0xc0, !PT ;  /* 0x000003ff00ff7812 */ /* 0x000fe4000782c0ff */
[----:B------:R-:W-:Y:S02]  /*20870*/  SHF.R.S32.HI R0, RZ, 0x1f, R19 ;  /* 0x0000001fff007819 */ /* 0x000fe40000011413 */
[----:B------:R-:W-:Y:S02]  /*20880*/  SHF.R.S32.HI R2, RZ, 0x1f, R18 ;  /* 0x0000001fff027819 */ /* 0x000fe40000011412 */
[----:B------:R-:W-:-:S05]  /*20890*/  SEL R0, R0, RZ, !P0 ;  /* 0x000000ff00007207 */ /* 0x000fca0004000000 */
[----:B------:R2:W-:Y:S04]  /*208a0*/  STL [R1+0x5c], R0 ;  /* 0x00005c0001007387 */ /* 0x0005e80000100800 */
[----:B------:R3:W-:Y:S01]  /*208b0*/  STL [R1+0x50], R3 ;  /* 0x0000500301007387 */ /* 0x0007e20000100800 */
[----:B--2---:R-:W-:-:S05]  /*208c0*/  SEL R0, R19, RZ, !P0 ;  /* 0x000000ff13007207 */ /* 0x004fca0004000000 */
[----:B------:R3:W-:Y:S04]  /*208d0*/  STL [R1+0x44], R0 ;  /* 0x0000440001007387 */ /* 0x0007e80000100800 */
[----:B------:R3:W-:Y:S01]  /*208e0*/  STL [R1+0x58], R2 ;  /* 0x0000580201007387 */ /* 0x0007e20000100800 */
[----:B------:R-:W-:Y:S05]  /*208f0*/  @!P1 BRA `(.L_x_3767) ;  /* 0x0000000000409947 */ /* 0x000fea0003800000 */
[----:B---3--:R-:W-:Y:S01]  /*20900*/  MOV R2, 0x0 ;  /* 0x0000000000027802 */ /* 0x008fe20000000f00 */
        /* <DEDUP_REMOVED lines=9> */
[----:B0-----:R-:W-:Y:S02]  /*209a0*/  IMAD.U32 R11, RZ, RZ, UR9 ;  /* 0x00000009ff0b7e24 */ /* 0x001fe4000f8e00ff */
[----:B------:R-:W-:Y:S02]  /*209b0*/  IMAD.MOV.U32 R8, RZ, RZ, 0x70 ;  /* 0x00000070ff087424 */ /* 0x000fe400078e00ff */
[----:B------:R-:W-:Y:S02]  /*209c0*/  IMAD.MOV.U32 R12, RZ, RZ, 0x1 ;  /* 0x00000001ff0c7424 */ /* 0x000fe400078e00ff */
[----:B------:R-:W-:-:S07]  /*209d0*/  IMAD.MOV.U32 R13, RZ, RZ, RZ ;  /* 0x000000ffff0d7224 */ /* 0x000fce00078e00ff */
[----:B------:R-:W-:-:S07]  /*209e0*/  LEPC R20, `(.L_x_3767) ;  /* 0x000000001014794e */ /* 0x000fce0000000000 */
[----:B--2---:R-:W-:Y:S05]  /*209f0*/  CALL.ABS.NOINC R2 ;  /* 0x0000000002007343 */ /* 0x004fea0003c00000 */
.L_x_3767:
[----:B------:R-:W-:Y:S05]  /*20a00*/  BSYNC B6 ;  /* 0x0000000000067941 */ /* 0x000fea0003800000 */
.L_x_3766:
[----:B0-----:R-:W2:Y:S01]  /*20a10*/  LDL R11, [R1+0x2c] ;  /* 0x00002c00010b7983 */ /* 0x001ea20000100800 */
[----:B-1----:R-:W0:Y:S01]  /*20a20*/  LDC R7, c[0x0][0x448] ;  /* 0x00011200ff077b82 */ /* 0x002e220000000800 */
[----:B------:R-:W-:Y:S01]  /*20a30*/  ULDC.64 UR4, c[0x0][0x298] ;  /* 0x0000a60000047ab9 */ /* 0x000fe20000000a00 */
[----:B------:R-:W-:Y:S01]  /*20a40*/  ULDC.64 UR6, c[0x0][0x280] ;  /* 0x0000a00000067ab9 */ /* 0x000fe20000000a00 */
[----:B------:R-:W4:Y:S04]  /*20a50*/  LDL R4, [R1+0x50] ;  /* 0x0000500001047983 */ /* 0x000f280000100800 */
[----:B------:R-:W4:Y:S04]  /*20a60*/  LDL R10, [R1+0x3c] ;  /* 0x00003c00010a7983 */ /* 0x000f280000100800 */
[----:B------:R-:W4:Y:S01]  /*20a70*/  LDL R9, [R1+0x58] ;  /* 0x0000580001097983 */ /* 0x000f220000100800 */
[----:B---3--:R-:W1:Y:S01]  /*20a80*/  S2R R2, SR_TID.X ;  /* 0x0000000000027919 */ /* 0x008e620000002100 */
[----:B------:R-:W3:Y:S02]  /*20a90*/  S2R R0, SR_TID.X ;  /* 0x0000000000007919 */ /* 0x000ee40000002100 */
[----:B------:R-:W4:Y:S01]  /*20aa0*/  LDL R8, [R1+0x5c] ;  /* 0x00005c0001087983 */ /* 0x000f220000100800 */
[----:B0-----:R-:W-:-:S03]  /*20ab0*/  ISETP.NE.AND P0, PT, R7, 0x1, PT ;  /* 0x000000010700780c */ /* 0x001fc60003f05270 */
[----:B------:R-:W4:Y:S10]  /*20ac0*/  LDL R6, [R1+0x44] ;  /* 0x0000440001067983 */ /* 0x000f340000100800 */
[----:B------:R-:W0:Y:S01]  /*20ad0*/  @P0 LDC R3, c[0x0][0x450] ;  /* 0x00011400ff030b82 */ /* 0x000e220000000800 */
[----:B-1----:R-:W-:-:S04]  /*20ae0*/  LOP3.LUT R2, R2, 0x7f, RZ, 0xc0, !PT ;  /* 0x0000007f02027812 */ /* 0x002fc800078ec0ff */
[----:B------:R-:W-:Y:S01]  /*20af0*/  SHF.R.U32.HI R2, RZ, 0x3, R2 ;  /* 0x00000003ff027819 */ /* 0x000fe20000011602 */
[----:B---3--:R-:W-:-:S05]  /*20b00*/  IMAD.SHL.U32 R0, R0, 0x10, RZ ;  /* 0x0000001000007824 */ /* 0x008fca00078e00ff */
[----:B------:R-:W-:Y:S02]  /*20b10*/  LOP3.LUT R0, R2, 0x70, R0, 0xf8, !PT ;  /* 0x0000007002007812 */ /* 0x000fe400078ef800 */
[----:B------:R-:W1:Y:S03]  /*20b20*/  @P0 LDC R2, c[0x0][0x44c] ;  /* 0x00011300ff020b82 */ /* 0x000e660000000800 */
[----:B--2---:R-:W-:-:S04]  /*20b30*/  IMAD.IADD R5, R0, 0x1, R11 ;  /* 0x0000000100057824 */ /* 0x004fc800078e020b */
[----:B-1----:R-:W-:-:S04]  /*20b40*/  @P0 IMAD.HI.U32 R2, R5, R2, RZ ;  /* 0x0000000205020227 */ /* 0x002fc800078e00ff */
[----:B------:R-:W-:Y:S01]  /*20b50*/  IMAD.MOV.U32 R0, RZ, RZ, R5 ;  /* 0x000000ffff007224 */ /* 0x000fe200078e0005 */
[----:B0-----:R-:W-:Y:S01]  /*20b60*/  @P0 SHF.R.U32.HI R0, RZ, R3, R2 ;  /* 0x00000003ff000219 */ /* 0x001fe20000011602 */
[----:B----4-:R-:W-:-:S04]  /*20b70*/  IMAD R2, R4, UR4, RZ ;  /* 0x0000000404027c24 */ /* 0x010fc8000f8e02ff */
        /* <DEDUP_REMOVED lines=11> */
[----:B------:R-:W-:Y:S01]  /*20c30*/  IMAD R4, R8, UR4, RZ ;  /* 0x0000000408047c24 */ /* 0x000fe2000f8e02ff */
[----:B------:R-:W2:Y:S01]  /*20c40*/  S2R R10, SR_TID.X ;  /* 0x00000000000a7919 */ /* 0x000ea20000002100 */
[----:B------:R-:W-:-:S04]  /*20c50*/  IMAD.WIDE.U32 R2, R6, UR4, R2 ;  /* 0x0000000406027c25 */ /* 0x000fc8000f8e0002 */
[----:B------:R-:W-:Y:S01]  /*20c60*/  IMAD R4, R6, UR5, R4 ;  /* 0x0000000506047c24 */ /* 0x000fe2000f8e0204 */
[----:B------:R-:W-:-:S03]  /*20c70*/  ULDC.64 UR4, c[0x0][0x2d0] ;  /* 0x0000b40000047ab9 */ /* 0x000fc60000000a00 */
[----:B------:R-:W-:Y:S01]  /*20c80*/  IMAD.IADD R3, R3, 0x1, R4 ;  /* 0x0000000103037824 */ /* 0x000fe200078e0204 */
[----:B------:R-:W-:Y:S01]  /*20c90*/  SHF.R.S32.HI R4, RZ, 0x1f, R0 ;  /* 0x0000001fff047819 */ /* 0x000fe20000011400 */
[----:B------:R-:W3:Y:S04]  /*20ca0*/  S2R R8, SR_TID.X ;  /* 0x0000000000087919 */ /* 0x000ee80000002100 */
        /* <DEDUP_REMOVED lines=8> */
[----:B--2---:R-:W-:Y:S02]  /*20d30*/  IMAD.SHL.U32 R10, R10, 0x8, RZ ;  /* 0x000000080a0a7824 */ /* 0x004fe400078e00ff */
        /* <DEDUP_REMOVED lines=9> */
[----:B---3--:R-:W-:Y:S02]  /*20dd0*/  LOP3.LUT R8, R8, 0x7f, RZ, 0xc0, !PT ;  /* 0x0000007f08087812 */ /* 0x008fe400078ec0ff */
        /* <DEDUP_REMOVED lines=41> */
.L_x_3939:
        /* <DEDUP_REMOVED lines=13> */
.L_x_3769:
        /* <DEDUP_REMOVED lines=38> */
.L_x_3771:
[----:B------:R-:W-:Y:S05]  /*213a0*/  BSYNC B6 ;  /* 0x0000000000067941 */ /* 0x000fea0003800000 */
.L_x_3770:
        /* <DEDUP_REMOVED lines=190> */
.L_x_3949:
        /* <DEDUP_REMOVED lines=31> */
.L_x_3774:
[----:B------:R-:W-:Y:S05]  /*22180*/  BSYNC B0 ;  /* 0x0000000000007941 */ /* 0x000fea0003800000 */
.L_x_3773:
[----:B--2---:R2:W5:Y:S01]  /*22190*/  LDL R0, [R1] ;  /* 0x0000000001007983 */ /* 0x0045620000100800 */
[----:B------:R-:W-:Y:S01]  /*221a0*/  PLOP3.LUT P0, PT, PT, PT, PT, 0x80, 0x0 ;  /* 0x000000000000781c */ /* 0x000fe20003f0f070 */
[----:B------:R-:W-:-:S12]  /*221b0*/  NOP ;  /* 0x0000000000007918 */ /* 0x000fd80000000000 */
.L_x_3775:
        /* <DEDUP_REMOVED lines=19> */
.L_x_3950:
[----:B------:R-:W-:Y:S05]  /*222f0*/  BSYNC B0 ;  /* 0x0000000000007941 */ /* 0x000fea0003800000 */
.L_x_3776:
        /* <DEDUP_REMOVED lines=15> */
.L_x_3951:
[----:B------:R-:W-:Y:S05]  /*223f0*/  BSYNC B1 ;  /* 0x0000000000017941 */ /* 0x000fea0003800000 */
.L_x_3780:
        /* <DEDUP_REMOVED lines=9> */
.L_x_3783:
[----:B------:R-:W-:Y:S05]  /*22490*/  BSYNC B1 ;  /* 0x0000000000017941 */ /* 0x000fea0003800000 */
.L_x_3782:
        /* <DEDUP_REMOVED lines=14> */
.L_x_3784:
        /* <DEDUP_REMOVED lines=15> */
.L_x_3785:
        /* <DEDUP_REMOVED lines=15> */
.L_x_3786:
        /* <DEDUP_REMOVED lines=15> */
.L_x_3787:
        /* <DEDUP_REMOVED lines=15> */
.L_x_3788:
        /* <DEDUP_REMOVED lines=15> */
.L_x_3789:
        /* <DEDUP_REMOVED lines=15> */
.L_x_3790:
        /* <DEDUP_REMOVED lines=15> */
.L_x_3791:
        /* <DEDUP_REMOVED lines=10> */
.L_x_3779:
[----:B------:R-:W-:Y:S05]  /*22cb0*/  BSYNC B0 ;  /* 0x0000000000007941 */ /* 0x000fea0003800000 */
.L_x_3778:
        /* <DEDUP_REMOVED lines=50> */
.L_x_3798:
[----:B------:R-:W3:Y:S01]  /*22fe0*/  LDL R2, [R1] ;  /* 0x0000000001027983 */ /* 0x000ee20000100800 */
[----:B-1----:R-:W-:Y:S01]  /*22ff0*/  SHF.L.U32 R5, R7, 0x1f, RZ ;  /* 0x0000001f07057819 */ /* 0x002fe200000006ff */
[----:B------:R-:W-:Y:S01]  /*23000*/  BSSY B3, `(.L_x_3799) ;  /* 0x0000007000037945 */ /* 0x000fe20003800000 */
[----:B------:R-:W1:Y:S02]  /*23010*/  S2R R3, SR_TID.X ;  /* 0x0000000000037919 */ /* 0x000e640000002100 */
[----:B-1----:R-:W-:-:S04]  /*23020*/  LOP3.LUT R3, R3, 0x7f, RZ, 0xc0, !PT ;  /* 0x0000007f03037812 */ /* 0x002fc800078ec0ff */
[----:B------:R-:W-:Y:S01]  /*23030*/  ISETP.NE.AND P1, PT, R3, RZ, PT ;  /* 0x000000ff0300720c */ /* 0x000fe20003f25270 */
[----:B---3--:R-:W-:-:S04]  /*23040*/  IMAD R2, R8, 0x8, R2 ;  /* 0x0000000808027824 */ /* 0x008fc800078e0202 */
[----:B------:R-:W1:Y:S02]  /*23050*/  SYNCS.PHASECHK.TRANS64.TRYWAIT P0, [R2+URZ+0x38840], R5 ;  /* 0x03884005020075a7 */ /* 0x000e64000800017f */
[----:B-1----:R-:W-:Y:S06]  /*23060*/  @!P0 BRA `(.L_x_3800) ;  /* 0x0000005800e08947 */ /* 0x002fec0003800000 */
.L_x_3952:
[----:B------:R-:W-:Y:S05]  /*23070*/  BSYNC B3 ;  /* 0x0000000000037941 */ /* 0x000fea0003800000 */
.L_x_3799:
        /* <DEDUP_REMOVED lines=9> */
.L_x_3802:
[----:B------:R-:W-:Y:S05]  /*23110*/  BSYNC B3 ;  /* 0x0000000000037941 */ /* 0x000fea0003800000 */
.L_x_3801:
        /* <DEDUP_REMOVED lines=14> */
.L_x_3803:
        /* <DEDUP_REMOVED lines=13> */
.L_x_3953:
[----:B------:R-:W-:Y:S05]  /*232d0*/  BSYNC B3 ;  /* 0x0000000000037941 */ /* 0x000fea0003800000 */
.L_x_3804:
[----:B------:R-:W-:Y:S01]  /*232e0*/  BSSY B3, `(.L_x_3806) ;  /* 0x000000b000037945 */ /* 0x000fe20003800000 */
[----:B------:R-:W-:Y:S02]  /*232f0*/  IMAD.MOV.U32 R8, RZ, RZ, 0x0 ;  /* 0x00000000ff087424 */ /* 0x000fe400078e00ff */
[----:B------:R-:W-:Y:S01]  /*23300*/  IMAD.MOV.U32 R9, RZ, RZ, 0x14f00000 ;  /* 0x14f00000ff097424 */ /* 0x000fe200078e00ff */
[----:B------:R-:W-:Y:S06]  /*23310*/  @P1 BRA `(.L_x_3807) ;  /* 0x00000000001c1947 */ /* 0x000fec0003800000 */
[----:B------:R-:W3:Y:S01]  /*23320*/  S2R R4, SR_TID.X ;  /* 0x0000000000047919 */ /* 0x000ee20000002100 */
[----:B------:R-:W-:-:S04]  /*23330*/  IMAD.MOV.U32 R3, RZ, RZ, 0x10000 ;  /* 0x00010000ff037424 */ /* 0x000fc800078e00ff */
[----:B------:R4:W-:Y:S01]  /*23340*/  SYNCS.ARRIVE.TRANS64 RZ, [R2+URZ+0x38850], R3 ;  /* 0x0388500302ff79a7 */ /* 0x0009e2000800003f */
[----:B---3--:R-:W-:-:S04]  /*23350*/  LOP3.LUT R4, R4, 0x1f, RZ, 0xc0, !PT ;  /* 0x0000001f04047812 */ /* 0x008fc800078ec0ff */
[----:B------:R-:W-:-:S13]  /*23360*/  ISETP.NE.AND P0, PT, R4, RZ, PT ;  /* 0x000000ff0400720c */ /* 0x000fda0003f05270 */
[----:B----4-:R-:W-:Y:S05]  /*23370*/  @!P0 BRA `(.L_x_3807) ;  /* 0x0000000000048947 */ /* 0x010fea0003800000 */
[----:B------:R-:W-:Y:S01]  /*23380*/  BPT.TRAP 0x1 ;  /* 0x000000040000795c */ /* 0x000fe20000300000 */
.L_x_3807:
[----:B------:R-:W-:Y:S05]  /*23390*/  BSYNC B3 ;  /* 0x0000000000037941 */ /* 0x000fea0003800000 */
.L_x_3806:
[----:B------:R-:W3:Y:S04]  /*233a0*/  LDL R4, [R1] ;  /* 0x0000000001047983 */ /* 0x000ee80000100800 */
        /* <DEDUP_REMOVED lines=10> */
.L_x_3808:
        /* <DEDUP_REMOVED lines=15> */
.L_x_3809:
        /* <DEDUP_REMOVED lines=15> */
.L_x_3810:
        /* <DEDUP_REMOVED lines=15> */
.L_x_3811:
        /* <DEDUP_REMOVED lines=15> */
.L_x_3812:
        /* <DEDUP_REMOVED lines=15> */
.L_x_3813:
        /* <DEDUP_REMOVED lines=15> */
.L_x_3814:
        /* <DEDUP_REMOVED lines=15> */
.L_x_3815:
        /* <DEDUP_REMOVED lines=10> */
.L_x_3797:
[----:B------:R-:W-:Y:S05]  /*23b80*/  BSYNC B1 ;  /* 0x0000000000017941 */ /* 0x000fea0003800000 */
.L_x_3796:
[----:B------:R-:W3:Y:S02]  /*23b90*/  LDL R4, [R1+0x30] ;  /* 0x0000300001047983 */ /* 0x000ee40000100800 */
[----:B---3--:R-:W-:-:S07]  /*23ba0*/  VIADD R0, R4, 0xfffffffd ;  /* 0xfffffffd04007836 */ /* 0x008fce0000000000 */
.L_x_3795:
[----:B------:R-:W-:Y:S05]  /*23bb0*/  BSYNC B2 ;  /* 0x0000000000027941 */ /* 0x000fea0003800000 */
.L_x_3794:
[----:B------:R-:W3:Y:S01]  /*23bc0*/  LDL.LU R2, [R1+0x30] ;  /* 0x0000300001027983 */ /* 0x000ee20000300800 */
[----:B------:R-:W-:Y:S01]  /*23bd0*/  VIADD R6, R6, 0xfffffffe ;  /* 0xfffffffe06067836 */ /* 0x000fe20000000000 */
[----:B---3--:R-:W-:-:S04]  /*23be0*/  LOP3.LUT R2, RZ, R2, RZ, 0x33, !PT ;  /* 0x00000002ff027212 */ /* 0x008fc800078e33ff */
[----:B------:R-:W-:-:S13]  /*23bf0*/  ISETP.NE.AND P0, PT, R6, R2, PT ;  /* 0x000000020600720c */ /* 0x000fda0003f05270 */
[----:B------:R-:W-:Y:S05]  /*23c00*/  @!P0 BRA `(.L_x_3793) ;  /* 0x0000001c00008947 */ /* 0x000fea0003800000 */
.L_x_3856:
        /* <DEDUP_REMOVED lines=36> */
.L_x_3818:
[----:B------:R-:W3:Y:S01]  /*23e50*/  LDL R2, [R1] ;  /* 0x0000000001027983 */ /* 0x000ee20000100800 */
[----:B------:R-:W-:Y:S01]  /*23e60*/  BSSY B2, `(.L_x_3819) ;  /* 0x0000008000027945 */ /* 0x000fe20003800000 */
[----:B0-----:R-:W0:Y:S02]  /*23e70*/  S2R R4, SR_TID.X ;  /* 0x0000000000047919 */ /* 0x001e240000002100 */
[----:B0-----:R-:W-:-:S04]  /*23e80*/  LOP3.LUT R4, R4, 0x7f, RZ, 0xc0, !PT ;  /* 0x0000007f04047812 */ /* 0x001fc800078ec0ff */
[----:B------:R-:W-:Y:S01]  /*23e90*/  ISETP.NE.AND P1, PT, R4, RZ, PT ;  /* 0x000000ff0400720c */ /* 0x000fe20003f25270 */
[----:B---3--:R-:W-:Y:S01]  /*23ea0*/  IMAD R3, R7, 0x8, R2 ;  /* 0x0000000807037824 */ /* 0x008fe200078e0202 */
[----:B------:R-:W-:-:S04]  /*23eb0*/  SHF.L.U32 R2, R6, 0x1f, RZ ;  /* 0x0000001f06027819 */ /* 0x000fc800000006ff */
[----:B------:R-:W0:Y:S02]  /*23ec0*/  SYNCS.PHASECHK.TRANS64.TRYWAIT P0, [R3+URZ+0x38840], R2 ;  /* 0x03884002030075a7 */ /* 0x000e24000800017f */
[----:B0-----:R-:W-:Y:S05]  /*23ed0*/  @!P0 BRA `(.L_x_3820) ;  /* 0x0000004c006c8947 */ /* 0x001fea0003800000 */
.L_x_3954:
[----:B------:R-:W-:Y:S05]  /*23ee0*/  BSYNC B2 ;  /* 0x0000000000027941 */ /* 0x000fea0003800000 */
.L_x_3819:
        /* <DEDUP_REMOVED lines=9> */
.L_x_3822:
[----:B------:R-:W-:Y:S05]  /*23f80*/  BSYNC B2 ;  /* 0x0000000000027941 */ /* 0x000fea0003800000 */
.L_x_3821:
        /* <DEDUP_REMOVED lines=13> */
.L_x_3823:
        /* <DEDUP_REMOVED lines=13> */
.L_x_3955:
[----:B------:R-:W-:Y:S05]  /*24130*/  BSYNC B2 ;  /* 0x0000000000027941 */ /* 0x000fea0003800000 */
.L_x_3824:
        /* <DEDUP_REMOVED lines=11> */
.L_x_3827:
[----:B------:R-:W-:Y:S05]  /*241f0*/  BSYNC B2 ;  /* 0x0000000000027941 */ /* 0x000fea0003800000 */
.L_x_3826:
[----:B01----:R-:W3:Y:S01]  /*24200*/  LDL R2, [R1] ;  /* 0x0000000001027983 */ /* 0x003ee20000100800 */
        /* <DEDUP_REMOVED lines=9> */
.L_x_3828:
        /* <DEDUP_REMOVED lines=15> */
.L_x_3829:
        /* <DEDUP_REMOVED lines=15> */
.L_x_3830:
        /* <DEDUP_REMOVED lines=15> */
.L_x_3831:
        /* <DEDUP_REMOVED lines=15> */
.L_x_3832:
        /* <DEDUP_REMOVED lines=15> */
.L_x_3833:
        /* <DEDUP_REMOVED lines=15> */
.L_x_3834:
        /* <DEDUP_REMOVED lines=15> */
.L_x_3835:
        /* <DEDUP_REMOVED lines=10> */
.L_x_3817:
[----:B------:R-:W-:Y:S05]  /*249d0*/  BSYNC B1 ;  /* 0x0000000000017941 */ /* 0x000fea0003800000 */
.L_x_3816:
[----:B------:R-:W3:Y:S01]  /*249e0*/  LDL R5, [R1+0x4] ;  /* 0x0000040001057983 */ /* 0x000ee20000100800 */
[----:B------:R-:W-:Y:S01]  /*249f0*/  VIADD R7, R7, 0x1 ;  /* 0x0000000107077836 */ /* 0x000fe20000000000 */
[----:B------:R-:W-:Y:S04]  /*24a00*/  BSSY B1, `(.L_x_3836) ;  /* 0x00000dc000017945 */ /* 0x000fe80003800000 */
[----:B------:R-:W-:-:S04]  /*24a10*/  ISETP.NE.AND P0, PT, R7, 0x2, PT ;  /* 0x000000020700780c */ /* 0x000fc80003f05270 */
[----:B------:R-:W-:Y:S02]  /*24a20*/  SEL R2, RZ, 0x1, P0 ;  /* 0x00000001ff027807 */ /* 0x000fe40000000000 */
[----:B------:R-:W-:Y:S02]  /*24a30*/  SEL R9, R7, RZ, P0 ;  /* 0x000000ff07097207 */ /* 0x000fe40000000000 */
[----:B------:R-:W-:Y:S01]  /*24a40*/  LOP3.LUT R8, R6, R2, RZ, 0x3c, !PT ;  /* 0x0000000206087212 */ /* 0x000fe200078e3cff */
[----:B------:R-:W-:-:S04]  /*24a50*/  VIADD R6, R0, 0xffffffff ;  /* 0xffffffff00067836 */ /* 0x000fc80000000000 */
[----:B------:R0:W-:Y:S04]  /*24a60*/  STL [R1+0x18], R8 ;  /* 0x0000180801007387 */ /* 0x0001e80000100800 */
[----:B------:R0:W-:Y:S01]  /*24a70*/  STL [R1+0x8], R9 ;  /* 0x0000080901007387 */ /* 0x0001e20000100800 */
[----:B---3--:R-:W-:-:S13]  /*24a80*/  LOP3.LUT P2, RZ, R5, 0x1, RZ, 0xc0, !PT ;  /* 0x0000000105ff7812 */ /* 0x008fda000784c0ff */
[----:B0-----:R-:W-:Y:S05]  /*24a90*/  @!P2 BRA `(.L_x_3837) ;  /* 0x0000000c0048a947 */ /* 0x001fea0003800000 */
        /* <DEDUP_REMOVED lines=24> */
.L_x_3838:
        /* <DEDUP_REMOVED lines=9> */
.L_x_3956:
[----:B------:R-:W-:Y:S05]  /*24cb0*/  BSYNC B2 ;  /* 0x0000000000027941 */ /* 0x000fea0003800000 */
.L_x_3839:
        /* <DEDUP_REMOVED lines=9> */
.L_x_3842:
[----:B------:R-:W-:Y:S05]  /*24d50*/  BSYNC B2 ;  /* 0x0000000000027941 */ /* 0x000fea0003800000 */
.L_x_3841:
[----:B------:R-:W3:Y:S04]  /*24d60*/  LDL R8, [R1] ;  /* 0x0000000001087983 */ /* 0x000ee80000100800 */
        /* <DEDUP_REMOVED lines=13> */
.L_x_3843:
        /* <DEDUP_REMOVED lines=13> */
.L_x_3957:
[----:B------:R-:W-:Y:S05]  /*24f10*/  BSYNC B2 ;  /* 0x0000000000027941 */ /* 0x000fea0003800000 */
.L_x_3844:
        /* <DEDUP_REMOVED lines=11> */
.L_x_3847:
[----:B------:R-:W-:Y:S05]  /*24fd0*/  BSYNC B2 ;  /* 0x0000000000027941 */ /* 0x000fea0003800000 */
.L_x_3846:
        /* <DEDUP_REMOVED lines=11> */
.L_x_3848:
        /* <DEDUP_REMOVED lines=15> */
.L_x_3849:
        /* <DEDUP_REMOVED lines=15> */
.L_x_3850:
        /* <DEDUP_REMOVED lines=15> */
.L_x_3851:
        /* <DEDUP_REMOVED lines=15> */
.L_x_3852:
        /* <DEDUP_REMOVED lines=15> */
.L_x_3853:
        /* <DEDUP_REMOVED lines=15> */
.L_x_3854:
        /* <DEDUP_REMOVED lines=15> */
.L_x_3855:
        /* <DEDUP_REMOVED lines=10> */
.L_x_3837:
[----:B------:R-:W-:Y:S05]  /*257c0*/  BSYNC B1 ;  /* 0x0000000000017941 */ /* 0x000fea0003800000 */
.L_x_3836:
[----:B------:R-:W3:Y:S01]  /*257d0*/  LDL R5, [R1+0x28] ;  /* 0x0000280001057983 */ /* 0x000ee20000100800 */
[----:B------:R-:W-:Y:S01]  /*257e0*/  VIADD R0, R0, 0xfffffffe ;  /* 0xfffffffe00007836 */ /* 0x000fe20000000000 */
[----:B---3--:R-:W-:-:S13]  /*257f0*/  ISETP.GT.AND P0, PT, R6, R5, PT ;  /* 0x000000050600720c */ /* 0x008fda0003f04270 */
[----:B------:R-:W-:Y:S05]  /*25800*/  @P0 BRA `(.L_x_3856) ;  /* 0xffffffe400000947 */ /* 0x000fea000383ffff */
.L_x_3793:
[----:B------:R-:W-:Y:S05]  /*25810*/  BSYNC B0 ;  /* 0x0000000000007941 */ /* 0x000fea0003800000 */
.L_x_3792:
        /* <DEDUP_REMOVED lines=24> */
.L_x_3858:
[----:B------:R-:W-:Y:S05]  /*259a0*/  BSYNC B0 ;  /* 0x0000000000007941 */ /* 0x000fea0003800000 */
.L_x_3857:
[----:B------:R-:W-:-:S05]  /*259b0*/  SEL R0, R0, RZ, P0 ;  /* 0x000000ff00007207 */ /* 0x000fca0000000000 */
[----:B------:R3:W-:Y:S02]  /*259c0*/  STL [R1+0x8], R0 ;  /* 0x0000080001007387 */ /* 0x0007e40000100800 */
.L_x_3754:
[----:B------:R-:W-:Y:S05]  /*259d0*/  BSYNC B7 ;  /* 0x0000000000077941 */ /* 0x000fea0003800000 */
.L_x_3752:
        /* <DEDUP_REMOVED lines=13> */
.L_x_3859:
        /* <DEDUP_REMOVED lines=36> */
.L_x_3967:
[----:B------:R-:W-:Y:S02]  /*25cf0*/  ULDC UR4, c[0x0][0xd38] ;  /* 0x00034e0000047ab9 */ /* 0x000fe40000000800 */
[----:B------:R-:W-:-:S04]  /*25d00*/  IMAD.U32 R4, RZ, RZ, UR4 ;  /* 0x00000004ff047e24 */ /* 0x000fc8000f8e00ff */
[----:B---3--:R-:W-:-:S04]  /*25d10*/  IMAD R16, R16, R4, RZ ;  /* 0x0000000410107224 */ /* 0x008fc800078e02ff */
[----:B------:R-:W-:-:S05]  /*25d20*/  IMAD.IADD R5, R5, 0x1, R16 ;  /* 0x0000000105057824 */ /* 0x000fca00078e0210 */
[----:B------:R-:W-:-:S13]  /*25d30*/  ISETP.GT.AND P6, PT, R5, R0, PT ;  /* 0x000000000500720c */ /* 0x000fda0003fc4270 */
[----:B------:R-:W-:Y:S05]  /*25d40*/  @P6 BRA `(.L_x_3862) ;  /* 0x00000000009c6947 */ /* 0x000fea0003800000 */
.L_x_3867:
[----:B-1----:R-:W1:Y:S01]  /*25d50*/  LDC R2, c[0x0][0xd3c] ;  /* 0x00034f00ff027b82 */ /* 0x002e620000000800 */
[----:B------:R-:W-:-:S05]  /*25d60*/  VIADD R19, R19, 0x1f ;  /* 0x0000001f13137836 */ /* 0x000fca0000000000 */
[----:B-1----:R-:W-:-:S13]  /*25d70*/  ISETP.GE.AND P6, PT, R19, R2, PT ;  /* 0x000000021300720c */ /* 0x002fda0003fc6270 */
[----:B------:R-:W-:Y:S05]  /*25d80*/  @P6 BRA `(.L_x_3863) ;  /* 0x0000000400d46947 */ /* 0x000fea0003800000 */
[----:B------:R-:W1:Y:S01]  /*25d90*/  S2R R3, SR_TID.X ;  /* 0x0000000000037919 */ /* 0x000e620000002100 */
[----:B------:R-:W-:Y:S01]  /*25da0*/  BSSY B0, `(.L_x_3864) ;  /* 0x0000009000007945 */ /* 0x000fe20003800000 */
[----:B-1----:R-:W-:-:S05]  /*25db0*/  LOP3.LUT R3, R3, 0x1f, RZ, 0xc0, !PT ;  /* 0x0000001f03037812 */ /* 0x002fca00078ec0ff */
[----:B------:R-:W-:Y:S02]  /*25dc0*/  IMAD.IADD R4, R19, 0x1, R3 ;  /* 0x0000000113047824 */ /* 0x000fe400078e0203 */
[----:B------:R-:W-:-:S03]  /*25dd0*/  IMAD.MOV.U32 R3, RZ, RZ, RZ ;  /* 0x000000ffff037224 */ /* 0x000fc600078e00ff */
[----:B------:R-:W-:-:S13]  /*25de0*/  ISETP.GE.OR P6, PT, R4, R2, !P0 ;  /* 0x000000020400720c */ /* 0x000fda00047c6670 */
[----:B------:R-:W-:Y:S05]  /*25df0*/  @P6 BRA `(.L_x_3865) ;  /* 0x00000000000c6947 */ /* 0x000fea0003800000 */
[----:B------:R-:W1:Y:S02]  /*25e00*/  LDC.64 R2, c[0x0][0xd80] ;  /* 0x00036000ff027b82 */ /* 0x000e640000000a00 */
[----:B-1----:R-:W-:-:S06]  /*25e10*/  IMAD.WIDE R2, R4, 0x4, R2 ;  /* 0x0000000404027825 */ /* 0x002fcc00078e0202 */
[----:B------:R1:W5:Y:S02]  /*25e20*/  LDG.E R3, desc[UR50][R2.64] ;  /* 0x0000003202037981 */ /* 0x000364000c1e1900 */
.L_x_3865:
[----:B------:R-:W-:Y:S05]  /*25e30*/  BSYNC B0 ;  /* 0x0000000000007941 */ /* 0x000fea0003800000 */
.L_x_3864:
        /* <DEDUP_REMOVED lines=18> */
.L_x_3975:
[----:B------:R-:W-:Y:S02]  /*25f60*/  ULDC UR4, c[0x0][0xd38] ;  /* 0x00034e0000047ab9 */ /* 0x000fe40000000800 */
[----:B------:R-:W-:-:S04]  /*25f70*/  IMAD.U32 R4, RZ, RZ, UR4 ;  /* 0x00000004ff047e24 */ /* 0x000fc8000f8e00ff */
[----:B---3--:R-:W-:-:S04]  /*25f80*/  IMAD R16, R16, R4, RZ ;  /* 0x0000000410107224 */ /* 0x008fc800078e02ff */
[----:B------:R-:W-:-:S05]  /*25f90*/  IMAD.IADD R5, R16, 0x1, R5 ;  /* 0x0000000110057824 */ /* 0x000fca00078e0205 */
[----:B------:R-:W-:-:S13]  /*25fa0*/  ISETP.GT.AND P6, PT, R5, R0, PT ;  /* 0x000000000500720c */ /* 0x000fda0003fc4270 */
[----:B------:R-:W-:Y:S05]  /*25fb0*/  @!P6 BRA `(.L_x_3867) ;  /* 0xfffffffc0064e947 */ /* 0x000fea000383ffff */
.L_x_3862:
        /* <DEDUP_REMOVED lines=8> */
.L_x_3979:
[----:B------:R-:W-:Y:S01]  /*26040*/  ISETP.NE.AND P0, PT, R5, RZ, PT ;  /* 0x000000ff0500720c */ /* 0x000fe20003f05270 */
[----:B------:R-:W-:-:S12]  /*26050*/  IMAD.MOV.U32 R5, RZ, RZ, RZ ;  /* 0x000000ffff057224 */ /* 0x000fd800078e00ff */
[----:B------:R-:W-:Y:S05]  /*26060*/  @!P0 BRA `(.L_x_3869) ;  /* 0x0000000000148947 */ /* 0x000fea0003800000 */
[----:B------:R-:W-:Y:S01]  /*26070*/  UMOV UR4, 0xffffffff ;  /* 0xffffffff00047882 */ /* 0x000fe20000000000 */
[----:B------:R-:W-:Y:S02]  /*26080*/  VIADD R12, R6, 0xffffffff ;  /* 0xffffffff060c7836 */ /* 0x000fe40000000000 */
[----:B------:R-:W-:Y:S05]  /*26090*/  BRA.DIV UR4, `(.L_x_3870) ;  /* 0x0000003604a87947 */ /* 0x000fea000b800000 */
[----:B-1----:R1:W0:Y:S02]  /*260a0*/  SHFL.IDX PT, R2, R2, R12, 0x1f ;  /* 0x00001f0c02027589 */ /* 0x00222400000e0000 */
.L_x_3982:
[----:B0-----:R-:W-:-:S07]  /*260b0*/  IMAD.MOV.U32 R5, RZ, RZ, R2 ;  /* 0x000000ffff057224 */ /* 0x001fce00078e0002 */
.L_x_3869:
[----:B-1-3--:R-:W1:Y:S01]  /*260c0*/  LDC.64 R2, c[0x0][0xd90] ;  /* 0x00036400ff027b82 */ /* 0x00ae620000000a00 */
[----:B------:R-:W-:-:S04]  /*260d0*/  IMAD.IADD R19, R6, 0x1, R19 ;  /* 0x0000000106137824 */ /* 0x000fc800078e0213 */
[----:B-1----:R-:W-:-:S05]  /*260e0*/  IMAD.WIDE R2, R19, 0x4, R2 ;  /* 0x0000000413027825 */ /* 0x002fca00078e0202 */
[----:B0-----:R-:W4:Y:S01]  /*260f0*/  LDG.E R7, desc[UR50][R2.64] ;  /* 0x0000003202077981 */ /* 0x001f22000c1e1900 */
        /* <DEDUP_REMOVED lines=62> */
.L_x_3863:
[----:B------:R-:W-:Y:S01]  /*264e0*/  UMOV UR4, URZ ;  /* 0x0000003f00047c82 */ /* 0x000fe20008000000 */
[----:B------:R-:W-:Y:S01]  /*264f0*/  UMOV UR5, URZ ;  /* 0x0000003f00057c82 */ /* 0x000fe20008000000 */
[----:B------:R-:W-:Y:S01]  /*26500*/  ULDC UR6, c[0x0][0xd3c] ;  /* 0x00034f0000067ab9 */ /* 0x000fe20000000800 */
[----:B------:R-:W-:Y:S02]  /*26510*/  IMAD.MOV.U32 R16, RZ, RZ, R0 ;  /* 0x000000ffff107224 */ /* 0x000fe400078e0000 */
[----:B------:R-:W-:Y:S02]  /*26520*/  IMAD.U32 R17, RZ, RZ, UR4 ;  /* 0x00000004ff117e24 */ /* 0x000fe4000f8e00ff */
[----:B------:R-:W-:Y:S02]  /*26530*/  IMAD.U32 R18, RZ, RZ, UR5 ;  /* 0x00000005ff127e24 */ /* 0x000fe4000f8e00ff */
[----:B------:R-:W-:-:S07]  /*26540*/  IMAD.U32 R19, RZ, RZ, UR6 ;  /* 0x00000006ff137e24 */ /* 0x000fce000f8e00ff */
.L_x_3871:
[----:B------:R1:W3:Y:S01]  /*26550*/  LDL R3, [R1] ;  /* 0x0000000001037983 */ /* 0x0002e20000100800 */
        /* <DEDUP_REMOVED lines=11> */
.L_x_3860:
[----:B------:R-:W-:Y:S02]  /*26610*/  ULDC UR4, c[0x0][0xd3c] ;  /* 0x00034f0000047ab9 */ /* 0x000fe40000000800 */
[----:B----4-:R-:W-:-:S13]  /*26620*/  ISETP.GE.AND P0, PT, R19, UR4, PT ;  /* 0x0000000413007c0c */ /* 0x010fda000bf06270 */
[----:B------:R-:W-:Y:S05]  /*26630*/  @!P0 BRA `(.L_x_3872) ;  /* 0xffffff6c00308947 */ /* 0x000fea000383ffff */
[----:B------:R-:W-:Y:S05]  /*26640*/  BSYNC B8 ;  /* 0x0000000000087941 */ /* 0x000fea0003800000 */
.L_x_3686:
        /* <DEDUP_REMOVED lines=12> */
.L_x_3983:
[----:B------:R-:W-:Y:S05]  /*26710*/  BSYNC B0 ;  /* 0x0000000000007941 */ /* 0x000fea0003800000 */
.L_x_3873:
[----:B------:R-:W-:-:S03]  /*26720*/  UMOV UR4, 0xffffffff ;  /* 0xffffffff00047882 */ /* 0x000fc60000000000 */
[----:B------:R-:W-:Y:S05]  /*26730*/  BRA.DIV UR4, `(.L_x_3875) ;  /* 0x00000032043c7947 */ /* 0x000fea000b800000 */
[----:B------:R-:W1:Y:S02]  /*26740*/  S2R R2, SR_TID.X ;  /* 0x0000000000027919 */ /* 0x000e640000002100 */
[----:B-1----:R-:W-:-:S04]  /*26750*/  SHF.R.U32.HI R2, RZ, 0x5, R2 ;  /* 0x00000005ff027819 */ /* 0x002fc80000011602 */
[----:B------:R-:W-:-:S05]  /*26760*/  LOP3.LUT R2, R2, 0x3, RZ, 0xc0, !PT ;  /* 0x0000000302027812 */ /* 0x000fca00078ec0ff */
[----:B------:R1:W3:Y:S02]  /*26770*/  SHFL.IDX PT, R14, R2, RZ, 0x1f ;  /* 0x00001fff020e7589 */ /* 0x0002e400000e0000 */
.L_x_3986:
[----:B---3--:R-:W-:-:S13]  /*26780*/  ISETP.NE.AND P0, PT, R14, RZ, PT ;  /* 0x000000ff0e00720c */ /* 0x008fda0003f05270 */
[----:B------:R-:W-:Y:S05]  /*26790*/  @P0 BRA `(.L_x_3474) ;  /* 0x0000000000940947 */ /* 0x000fea0003800000 */
[----:B------:R-:W-:-:S03]  /*267a0*/  UMOV UR4, 0xffffffff ;  /* 0xffffffff00047882 */ /* 0x000fc60000000000 */
[----:B------:R-:W-:Y:S05]  /*267b0*/  BRA.DIV UR4, `(.L_x_3876) ;  /* 0x0000003204507947 */ /* 0x000fea000b800000 */
[----:B------:R-:W-:-:S13]  /*267c0*/  ELECT P6, URZ, PT ;  /* 0x00000000003f782f */ /* 0x000fda00038c0000 */
.L_x_3989:
[----:B------:R-:W-:Y:S05]  /*267d0*/  @!P6 BRA `(.L_x_3474) ;  /* 0x000000000084e947 */ /* 0x000fea0003800000 */
[----:B------:R-:W-:-:S06]  /*267e0*/  ULOP3.LUT UR4, UR36, 0x2, URZ, 0xfc, !UPT ;  /* 0x0000000224047892 */ /* 0x000fcc000f8efc3f */
[----:B-1----:R-:W-:-:S05]  /*267f0*/  IMAD.U32 R2, RZ, RZ, UR4 ;  /* 0x00000004ff027e24 */ /* 0x002fca000f8e00ff */
[----:B------:R-:W-:-:S13]  /*26800*/  ISETP.NE.AND P2, PT, R2, 0x3, PT ;  /* 0x000000030200780c */ /* 0x000fda0003f45270 */
[----:B------:R-:W-:Y:S05]  /*26810*/  @!P2 BRA `(.L_x_3877) ;  /* 0x000000000004a947 */ /* 0x000fea0003800000 */
[----:B------:R-:W-:Y:S01]  /*26820*/  BPT.TRAP 0x1 ;  /* 0x000000040000795c */ /* 0x000fe20000300000 */
.L_x_3877:
        /* <DEDUP_REMOVED lines=14> */
.L_x_3990:
[----:B------:R-:W1:Y:S02]  /*26910*/  SYNCS.PHASECHK.TRANS64.TRYWAIT P0, [R7+URZ], R2 ;  /* 0x00000002070075a7 */ /* 0x000e64000800017f */
[----:B-1----:R-:W-:Y:S05]  /*26920*/  @!P0 BRA `(.L_x_3879) ;  /* 0x0000003000288947 */ /* 0x002fea0003800000 */
.L_x_3991:
[----:B------:R-:W-:Y:S05]  /*26930*/  @!P2 BRA `(.L_x_3880) ;  /* 0x000000000004a947 */ /* 0x000fea0003800000 */
[----:B------:R-:W-:Y:S01]  /*26940*/  BPT.TRAP 0x1 ;  /* 0x000000040000795c */ /* 0x000fe20000300000 */
.L_x_3880:
[----:B------:R-:W3:Y:S01]  /*26950*/  LDL.LU R4, [R1+0x8] ;  /* 0x0000080001047983 */ /* 0x000ee20000300800 */
[----:B------:R-:W-:-:S04]  /*26960*/  VIADD R0, R0, 0x38860 ;  /* 0x0003886000007836 */ /* 0x000fc80000000000 */
[----:B---3--:R-:W-:-:S04]  /*26970*/  IMAD R4, R4, 0x8, R0 ;  /* 0x0000000804047824 */ /* 0x008fc800078e0200 */
[----:B------:R-:W3:Y:S02]  /*26980*/  SYNCS.PHASECHK.TRANS64.TRYWAIT P0, [R4+URZ], R5 ;  /* 0x00000005040075a7 */ /* 0x000ee4000800017f */
[----:B---3--:R-:W-:Y:S05]  /*26990*/  @!P0 BRA `(.L_x_3881) ;  /* 0x0000003000208947 */ /* 0x008fea0003800000 */
.L_x_3992:
[----:B------:R-:W-:-:S07]  /*269a0*/  IMAD R3, R3, 0x8, R0 ;  /* 0x0000000803037824 */ /* 0x000fce00078e0200 */
.L_x_3882:
[----:B----4-:R4:W0:Y:S02]  /*269b0*/  SYNCS.PHASECHK.TRANS64.TRYWAIT P0, [R3+URZ], R2 ;  /* 0x00000002030075a7 */ /* 0x010824000800017f */
[----:B0-----:R-:W-:Y:S05]  /*269c0*/  @!P0 NANOSLEEP.SYNCS 0x989680 ;  /* 0x009896800000895d */ /* 0x001fea0003900000 */
[----:B------:R-:W0:Y:S02]  /*269d0*/  @!P0 SYNCS.PHASECHK.TRANS64 P0, [R3+URZ], R2 ;  /* 0x00000002030085a7 */ /* 0x000e24000800007f */
[----:B0-----:R-:W-:Y:S05]  /*269e0*/  @!P0 BRA `(.L_x_3882) ;  /* 0xfffffffc00f08947 */ /* 0x001fea000383ffff */
.L_x_3474:
[----:B------:R-:W-:Y:S05]  /*269f0*/  BSYNC B9 ;  /* 0x0000000000097941 */ /* 0x000fea0003800000 */
.L_x_3471:
[----:B------:R-:W-:Y:S05]  /*26a00*/  EXIT ;  /* 0x000000000000794d */ /* 0x000fea0003800000 */
.L_x_3498:
[----:B0-----:R0:W1:Y:S02]  /*26a10*/  SYNCS.PHASECHK.TRANS64.TRYWAIT P5, [R64+URZ+0x38890], R75 ;  /* 0x0388904b400075a7 */ /* 0x00106400080a017f */
[----:B-1----:R-:W-:Y:S05]  /*26a20*/  @!P5 NANOSLEEP.SYNCS 0x989680 ;  /* 0x009896800000d95d */ /* 0x002fea0003900000 */
[----:B------:R-:W1:Y:S02]  /*26a30*/  @!P5 SYNCS.PHASECHK.TRANS64 P5, [R64+URZ+0x38890], R75 ;  /* 0x0388904b4000d5a7 */ /* 0x000e6400080a007f */
[----:B-1----:R-:W-:Y:S05]  /*26a40*/  @!P5 BRA `(.L_x_3498) ;  /* 0xfffffffc00f0d947 */ /* 0x002fea000383ffff */
[----:B------:R-:W-:Y:S05]  /*26a50*/  BRA `(.L_x_3883) ;  /* 0xfffffdc000107947 */ /* 0x000fea000383ffff */
.L_x_3508:
[----:B0-----:R0:W1:Y:S02]  /*26a60*/  SYNCS.PHASECHK.TRANS64.TRYWAIT P5, [R64+URZ+0x38890], R75 ;  /* 0x0388904b400075a7 */ /* 0x00106400080a017f */
[----:B-1----:R-:W-:Y:S05]  /*26a70*/  @!P5 NANOSLEEP.SYNCS 0x989680 ;  /* 0x009896800000d95d */ /* 0x002fea0003900000 */
[----:B------:R-:W1:Y:S02]  /*26a80*/  @!P5 SYNCS.PHASECHK.TRANS64 P5, [R64+URZ+0x38890], R75 ;  /* 0x0388904b4000d5a7 */ /* 0x000e6400080a007f */
[----:B-1----:R-:W-:Y:S05]  /*26a90*/  @!P5 BRA `(.L_x_3508) ;  /* 0xfffffffc00f0d947 */ /* 0x002fea000383ffff */
[----:B------:R-:W-:Y:S05]  /*26aa0*/  BRA `(.L_x_3884) ;  /* 0xfffffdc800887947 */ /* 0x000fea000383ffff */
.L_x_3513:
[----:B0-----:R0:W1:Y:S02]  /*26ab0*/  SYNCS.PHASECHK.TRANS64.TRYWAIT P5, [R64+URZ+0x38890], R75 ;  /* 0x0388904b400075a7 */ /* 0x00106400080a017f */
[----:B-1----:R-:W-:Y:S05]  /*26ac0*/  @!P5 NANOSLEEP.SYNCS 0x989680 ;  /* 0x009896800000d95d */ /* 0x002fea0003900000 */
[----:B------:R-:W1:Y:S02]  /*26ad0*/  @!P5 SYNCS.PHASECHK.TRANS64 P5, [R64+URZ+0x38890], R75 ;  /* 0x0388904b4000d5a7 */ /* 0x000e6400080a007f */
[----:B-1----:R-:W-:Y:S05]  /*26ae0*/  @!P5 BRA `(.L_x_3513) ;  /* 0xfffffffc00f0d947 */ /* 0x002fea000383ffff */
[----:B------:R-:W-:Y:S05]  /*26af0*/  BRA `(.L_x_3885) ;  /* 0xfffffdd000c47947 */ /* 0x000fea000383ffff */
.L_x_3517:
[----:B--2---:R2:W0:Y:S02]  /*26b00*/  SYNCS.PHASECHK.TRANS64.TRYWAIT P5, [R64+URZ+0x388b0], R75 ;  /* 0x0388b04b400075a7 */ /* 0x00442400080a017f */
[----:B0-----:R-:W-:Y:S05]  /*26b10*/  @!P5 NANOSLEEP.SYNCS 0x989680 ;  /* 0x009896800000d95d */ /* 0x001fea0003900000 */
[----:B------:R-:W0:Y:S02]  /*26b20*/  @!P5 SYNCS.PHASECHK.TRANS64 P5, [R64+URZ+0x388b0], R75 ;  /* 0x0388b04b4000d5a7 */ /* 0x000e2400080a007f */
[----:B0-----:R-:W-:Y:S05]  /*26b30*/  @!P5 BRA `(.L_x_3517) ;  /* 0xfffffffc00f0d947 */ /* 0x001fea000383ffff */
[----:B------:R-:W-:Y:S05]  /*26b40*/  BRA `(.L_x_3886) ;  /* 0xfffffdd400407947 */ /* 0x000fea000383ffff */
.L_x_3556:
        /* <DEDUP_REMOVED lines=8> */
.L_x_3888:
[----:B------:R-:W-:Y:S05]  /*26bd0*/  BSYNC B1 ;  /* 0x0000000000017941 */ /* 0x000fea0003800000 */
.L_x_3887:
        /* <DEDUP_REMOVED lines=8> */
.L_x_3889:
[----:B------:R-:W-:Y:S02]  /*26c60*/  IMAD.MOV.U32 R13, RZ, RZ, R7 ;  /* 0x000000ffff0d7224 */ /* 0x000fe400078e0007 */
[----:B------:R-:W-:-:S07]  /*26c70*/  IMAD.MOV.U32 R2, RZ, RZ, R14 ;  /* 0x000000ffff027224 */ /* 0x000fce00078e000e */
[----:B------:R-:W-:Y:S05]  /*26c80*/  WARPSYNC.COLLECTIVE R15, `(.L_x_3890) ;  /* 0x000000000f087348 */ /* 0x000fea0003c00000 */
[----:B------:R0:W1:Y:S02]  /*26c90*/  SHFL.IDX P6, R14, R13, R12, R11 ;  /* 0x0000000c0d0e7389 */ /* 0x00006400000c000b */
[----:B01----:R-:W-:Y:S01]  /*26ca0*/  ENDCOLLECTIVE ;  /* 0x000000000000791b */ /* 0x003fe20003800000 */
.L_x_3890:
[----:B------:R-:W-:Y:S02]  /*26cb0*/  IMAD.MOV.U32 R13, RZ, RZ, R6 ;  /* 0x000000ffff0d7224 */ /* 0x000fe400078e0006 */
[----:B------:R-:W-:-:S07]  /*26cc0*/  IMAD.MOV.U32 R5, RZ, RZ, R14 ;  /* 0x000000ffff057224 */ /* 0x000fce00078e000e */
[----:B------:R-:W-:Y:S05]  /*26cd0*/  WARPSYNC.COLLECTIVE R15, `(.L_x_3891) ;  /* 0x000000000f087348 */ /* 0x000fea0003c00000 */
[----:B------:R0:W1:Y:S02]  /*26ce0*/  SHFL.IDX P6, R14, R13, R12, R11 ;  /* 0x0000000c0d0e7389 */ /* 0x00006400000c000b */
[----:B01----:R-:W-:Y:S01]  /*26cf0*/  ENDCOLLECTIVE ;  /* 0x000000000000791b */ /* 0x003fe20003800000 */
.L_x_3891:
[----:B------:R-:W-:Y:S05]  /*26d00*/  BRA `(.L_x_3892) ;  /* 0xfffffe0800d07947 */ /* 0x000fea000383ffff */
.L_x_3559:
        /* <DEDUP_REMOVED lines=8> */
.L_x_3894:
[----:B------:R-:W-:Y:S05]  /*26d90*/  BSYNC B1 ;  /* 0x0000000000017941 */ /* 0x000fea0003800000 */
.L_x_3893:
        /* <DEDUP_REMOVED lines=8> */
.L_x_3895:
[----:B------:R-:W-:Y:S02]  /*26e20*/  IMAD.MOV.U32 R13, RZ, RZ, R7 ;  /* 0x000000ffff0d7224 */ /* 0x000fe400078e0007 */
[----:B------:R-:W-:-:S07]  /*26e30*/  IMAD.MOV.U32 R2, RZ, RZ, R14 ;  /* 0x000000ffff027224 */ /* 0x000fce00078e000e */
[----:B------:R-:W-:Y:S05]  /*26e40*/  WARPSYNC.COLLECTIVE R15, `(.L_x_3896) ;  /* 0x000000000f087348 */ /* 0x000fea0003c00000 */
[----:B------:R0:W1:Y:S02]  /*26e50*/  SHFL.IDX P6, R14, R13, R12, R11 ;  /* 0x0000000c0d0e7389 */ /* 0x00006400000c000b */
[----:B01----:R-:W-:Y:S01]  /*26e60*/  ENDCOLLECTIVE ;  /* 0x000000000000791b */ /* 0x003fe20003800000 */
.L_x_3896:
[----:B------:R-:W-:Y:S02]  /*26e70*/  IMAD.MOV.U32 R13, RZ, RZ, R6 ;  /* 0x000000ffff0d7224 */ /* 0x000fe400078e0006 */
[----:B------:R-:W-:-:S07]  /*26e80*/  IMAD.MOV.U32 R5, RZ, RZ, R14 ;  /* 0x000000ffff057224 */ /* 0x000fce00078e000e */
[----:B------:R-:W-:Y:S05]  /*26e90*/  WARPSYNC.COLLECTIVE R15, `(.L_x_3897) ;  /* 0x000000000f087348 */ /* 0x000fea0003c00000 */
[----:B------:R0:W1:Y:S02]  /*26ea0*/  SHFL.IDX P6, R14, R13, R12, R11 ;  /* 0x0000000c0d0e7389 */ /* 0x00006400000c000b */
[----:B01----:R-:W-:Y:S01]  /*26eb0*/  ENDCOLLECTIVE ;  /* 0x000000000000791b */ /* 0x003fe20003800000 */
.L_x_3897:
[----:B------:R-:W-:Y:S05]  /*26ec0*/  BRA `(.L_x_3898) ;  /* 0xfffffe0c00247947 */ /* 0x000fea000383ffff */
.L_x_3563:
[----:B0-----:R0:W1:Y:S02]  /*26ed0*/  SYNCS.PHASECHK.TRANS64.TRYWAIT P0, [R18+URZ+0x38800], R21 ;  /* 0x03880015120075a7 */ /* 0x001064000800017f */
[----:B-1----:R-:W-:Y:S05]  /*26ee0*/  @!P0 NANOSLEEP.SYNCS 0x989680 ;  /* 0x009896800000895d */ /* 0x002fea0003900000 */
[----:B------:R-:W1:Y:S02]  /*26ef0*/  @!P0 SYNCS.PHASECHK.TRANS64 P0, [R18+URZ+0x38800], R21 ;  /* 0x03880015120085a7 */ /* 0x000e64000800007f */
[----:B-1----:R-:W-:Y:S05]  /*26f00*/  @!P0 BRA `(.L_x_3563) ;  /* 0xfffffffc00f08947 */ /* 0x002fea000383ffff */
[----:B------:R-:W-:Y:S05]  /*26f10*/  BRA `(.L_x_3899) ;  /* 0xfffffe1000087947 */ /* 0x000fea000383ffff */
.L_x_3571:
        /* <DEDUP_REMOVED lines=8> */
.L_x_3901:
[----:B------:R-:W-:Y:S05]  /*26fa0*/  BSYNC B1 ;  /* 0x0000000000017941 */ /* 0x000fea0003800000 */
.L_x_3900:
        /* <DEDUP_REMOVED lines=8> */
.L_x_3902:
[----:B------:R-:W-:Y:S02]  /*27030*/  IMAD.MOV.U32 R13, RZ, RZ, R7 ;  /* 0x000000ffff0d7224 */ /* 0x000fe400078e0007 */
[----:B------:R-:W-:-:S07]  /*27040*/  IMAD.MOV.U32 R2, RZ, RZ, R14 ;  /* 0x000000ffff027224 */ /* 0x000fce00078e000e */
[----:B------:R-:W-:Y:S05]  /*27050*/  WARPSYNC.COLLECTIVE R15, `(.L_x_3903) ;  /* 0x000000000f087348 */ /* 0x000fea0003c00000 */
[----:B------:R0:W1:Y:S02]  /*27060*/  SHFL.IDX P6, R14, R13, R12, R11 ;  /* 0x0000000c0d0e7389 */ /* 0x00006400000c000b */
[----:B01----:R-:W-:Y:S01]  /*27070*/  ENDCOLLECTIVE ;  /* 0x000000000000791b */ /* 0x003fe20003800000 */
.L_x_3903:
[----:B------:R-:W-:Y:S02]  /*27080*/  IMAD.MOV.U32 R13, RZ, RZ, R8 ;  /* 0x000000ffff0d7224 */ /* 0x000fe400078e0008 */
[----:B------:R-:W-:-:S07]  /*27090*/  IMAD.MOV.U32 R5, RZ, RZ, R14 ;  /* 0x000000ffff057224 */ /* 0x000fce00078e000e */
[----:B------:R-:W-:Y:S05]  /*270a0*/  WARPSYNC.COLLECTIVE R15, `(.L_x_3904) ;  /* 0x000000000f087348 */ /* 0x000fea0003c00000 */
[----:B------:R0:W1:Y:S02]  /*270b0*/  SHFL.IDX P6, R14, R13, R12, R11 ;  /* 0x0000000c0d0e7389 */ /* 0x00006400000c000b */
[----:B01----:R-:W-:Y:S01]  /*270c0*/  ENDCOLLECTIVE ;  /* 0x000000000000791b */ /* 0x003fe20003800000 */
.L_x_3904:
[----:B------:R-:W-:Y:S05]  /*270d0*/  BRA `(.L_x_3905) ;  /* 0xfffffe1c00607947 */ /* 0x000fea000383ffff */
.L_x_3574:
        /* <DEDUP_REMOVED lines=8> */
.L_x_3907:
[----:B------:R-:W-:Y:S05]  /*27160*/  BSYNC B1 ;  /* 0x0000000000017941 */ /* 0x000fea0003800000 */
.L_x_3906:
        /* <DEDUP_REMOVED lines=8> */
.L_x_3908:
[----:B------:R-:W-:Y:S02]  /*271f0*/  IMAD.MOV.U32 R13, RZ, RZ, R7 ;  /* 0x000000ffff0d7224 */ /* 0x000fe400078e0007 */
[----:B------:R-:W-:-:S07]  /*27200*/  IMAD.MOV.U32 R2, RZ, RZ, R14 ;  /* 0x000000ffff027224 */ /* 0x000fce00078e000e */
[----:B------:R-:W-:Y:S05]  /*27210*/  WARPSYNC.COLLECTIVE R15, `(.L_x_3909) ;  /* 0x000000000f087348 */ /* 0x000fea0003c00000 */
[----:B------:R0:W1:Y:S02]  /*27220*/  SHFL.IDX P6, R14, R13, R12, R11 ;  /* 0x0000000c0d0e7389 */ /* 0x00006400000c000b */
[----:B01----:R-:W-:Y:S01]  /*27230*/  ENDCOLLECTIVE ;  /* 0x000000000000791b */ /* 0x003fe20003800000 */
.L_x_3909:
[----:B------:R-:W-:Y:S02]  /*27240*/  IMAD.MOV.U32 R13, RZ, RZ, R8 ;  /* 0x000000ffff0d7224 */ /* 0x000fe400078e0008 */
[----:B------:R-:W-:-:S07]  /*27250*/  IMAD.MOV.U32 R7, RZ, RZ, R14 ;  /* 0x000000ffff077224 */ /* 0x000fce00078e000e */
[----:B------:R-:W-:Y:S05]  /*27260*/  WARPSYNC.COLLECTIVE R15, `(.L_x_3910) ;  /* 0x000000000f087348 */ /* 0x000fea0003c00000 */
[----:B------:R0:W1:Y:S02]  /*27270*/  SHFL.IDX P6, R14, R13, R12, R11 ;  /* 0x0000000c0d0e7389 */ /* 0x00006400000c000b */
[----:B01----:R-:W-:Y:S01]  /*27280*/  ENDCOLLECTIVE ;  /* 0x000000000000791b */ /* 0x003fe20003800000 */
.L_x_3910:
[----:B------:R-:W-:Y:S05]  /*27290*/  BRA `(.L_x_3911) ;  /* 0xfffffe1c00847947 */ /* 0x000fea000383ffff */
.L_x_3578:
[----:B0-----:R0:W1:Y:S02]  /*272a0*/  SYNCS.PHASECHK.TRANS64.TRYWAIT P1, [R18+URZ+0x38800], R13 ;  /* 0x0388000d120075a7 */ /* 0x001064000802017f */
[----:B-1----:R-:W-:Y:S05]  /*272b0*/  @!P1 NANOSLEEP.SYNCS 0x989680 ;  /* 0x009896800000995d */ /* 0x002fea0003900000 */
[----:B------:R-:W1:Y:S02]  /*272c0*/  @!P1 SYNCS.PHASECHK.TRANS64 P1, [R18+URZ+0x38800], R13 ;  /* 0x0388000d120095a7 */ /* 0x000e64000802007f */
[----:B-1----:R-:W-:Y:S05]  /*272d0*/  @!P1 BRA `(.L_x_3578) ;  /* 0xfffffffc00f09947 */ /* 0x002fea000383ffff */
[----:B------:R-:W-:Y:S05]  /*272e0*/  BRA `(.L_x_3912) ;  /* 0xfffffe2000287947 */ /* 0x000fea000383ffff */
.L_x_3584:
[----:B-1----:R1:W2:Y:S02]  /*272f0*/  SYNCS.PHASECHK.TRANS64.TRYWAIT P1, [R0+URZ+0x38830], R9 ;  /* 0x03883009000075a7 */ /* 0x0022a4000802017f */
[----:B--2---:R-:W-:Y:S05]  /*27300*/  @!P1 NANOSLEEP.SYNCS 0x989680 ;  /* 0x009896800000995d */ /* 0x004fea0003900000 */
[----:B------:R-:W2:Y:S02]  /*27310*/  @!P1 SYNCS.PHASECHK.TRANS64 P1, [R0+URZ+0x38830], R9 ;  /* 0x03883009000095a7 */ /* 0x000ea4000802007f */
[----:B--2---:R-:W-:Y:S05]  /*27320*/  @!P1 BRA `(.L_x_3584) ;  /* 0xfffffffc00f09947 */ /* 0x004fea000383ffff */
[----:B------:R-:W-:Y:S05]  /*27330*/  BRA `(.L_x_3583) ;  /* 0xfffffe2c00c47947 */ /* 0x000fea000383ffff */
.L_x_3586:
[----:B--2---:R2:W3:Y:S02]  /*27340*/  SYNCS.PHASECHK.TRANS64.TRYWAIT P1, [R18+URZ+0x38810], R3 ;  /* 0x03881003120075a7 */ /* 0x0044e4000802017f */
[----:B---3--:R-:W-:Y:S05]  /*27350*/  @!P1 NANOSLEEP.SYNCS 0x989680 ;  /* 0x009896800000995d */ /* 0x008fea0003900000 */
[----:B------:R-:W3:Y:S02]  /*27360*/  @!P1 SYNCS.PHASECHK.TRANS64 P1, [R18+URZ+0x38810], R3 ;  /* 0x03881003120095a7 */ /* 0x000ee4000802007f */
[----:B---3--:R-:W-:Y:S05]  /*27370*/  @!P1 BRA `(.L_x_3586) ;  /* 0xfffffffc00f09947 */ /* 0x008fea000383ffff */
[----:B------:R-:W-:Y:S05]  /*27380*/  BRA `(.L_x_3913) ;  /* 0xfffffe3000747947 */ /* 0x000fea000383ffff */
.L_x_3590:
[----:B----4-:R4:W0:Y:S02]  /*27390*/  SYNCS.PHASECHK.TRANS64.TRYWAIT P2, [R0+URZ+0x38850], R9 ;  /* 0x03885009000075a7 */ /* 0x010824000804017f */
[----:B0-----:R-:W-:Y:S05]  /*273a0*/  @!P2 NANOSLEEP.SYNCS 0x989680 ;  /* 0x009896800000a95d */ /* 0x001fea0003900000 */
[----:B------:R-:W0:Y:S02]  /*273b0*/  @!P2 SYNCS.PHASECHK.TRANS64 P2, [R0+URZ+0x38850], R9 ;  /* 0x038850090000a5a7 */ /* 0x000e24000804007f */
[----:B0-----:R-:W-:Y:S05]  /*273c0*/  @!P2 BRA `(.L_x_3590) ;  /* 0xfffffffc00f0a947 */ /* 0x001fea000383ffff */
[----:B------:R-:W-:Y:S05]  /*273d0*/  BRA `(.L_x_3589) ;  /* 0xfffffe3000987947 */ /* 0x000fea000383ffff */
.L_x_3610:
[----:B-1----:R1:W2:Y:S02]  /*273e0*/  SYNCS.PHASECHK.TRANS64.TRYWAIT P3, [R201+URZ+0x38830], R14 ;  /* 0x0388300ec90075a7 */ /* 0x0022a4000806017f */
[----:B--2---:R-:W-:Y:S05]  /*273f0*/  @!P3 NANOSLEEP.SYNCS 0x989680 ;  /* 0x009896800000b95d */ /* 0x004fea0003900000 */
[----:B------:R-:W2:Y:S02]  /*27400*/  @!P3 SYNCS.PHASECHK.TRANS64 P3, [R201+URZ+0x38830], R14 ;  /* 0x0388300ec900b5a7 */ /* 0x000ea4000806007f */
[----:B--2---:R-:W-:Y:S05]  /*27410*/  @!P3 BRA `(.L_x_3610) ;  /* 0xfffffffc00f0b947 */ /* 0x004fea000383ffff */
[----:B------:R-:W-:Y:S05]  /*27420*/  BRA `(.L_x_3609) ;  /* 0xfffffe6800547947 */ /* 0x000fea000383ffff */
.L_x_3615:
[----:B---3--:R3:W4:Y:S02]  /*27430*/  SYNCS.PHASECHK.TRANS64.TRYWAIT P3, [R201+URZ+0x38850], R14 ;  /* 0x0388500ec90075a7 */ /* 0x008724000806017f */
[----:B----4-:R-:W-:Y:S05]  /*27440*/  @!P3 NANOSLEEP.SYNCS 0x989680 ;  /* 0x009896800000b95d */ /* 0x010fea0003900000 */
[----:B------:R-:W4:Y:S02]  /*27450*/  @!P3 SYNCS.PHASECHK.TRANS64 P3, [R201+URZ+0x38850], R14 ;  /* 0x0388500ec900b5a7 */ /* 0x000f24000806007f */
[----:B----4-:R-:W-:Y:S05]  /*27460*/  @!P3 BRA `(.L_x_3615) ;  /* 0xfffffffc00f0b947 */ /* 0x010fea000383ffff */
[----:B------:R-:W-:Y:S05]  /*27470*/  BRA `(.L_x_3614) ;  /* 0xfffffe6800f07947 */ /* 0x000fea000383ffff */
.L_x_3636:
[----:B-1----:R1:W2:Y:S02]  /*27480*/  SYNCS.PHASECHK.TRANS64.TRYWAIT P3, [R15+URZ+0x38830], R9 ;  /* 0x038830090f0075a7 */ /* 0x0022a4000806017f */
[----:B--2---:R-:W-:Y:S05]  /*27490*/  @!P3 NANOSLEEP.SYNCS 0x989680 ;  /* 0x009896800000b95d */ /* 0x004fea0003900000 */
[----:B------:R-:W2:Y:S02]  /*274a0*/  @!P3 SYNCS.PHASECHK.TRANS64 P3, [R15+URZ+0x38830], R9 ;  /* 0x038830090f00b5a7 */ /* 0x000ea4000806007f */
[----:B--2---:R-:W-:Y:S05]  /*274b0*/  @!P3 BRA `(.L_x_3636) ;  /* 0xfffffffc00f0b947 */ /* 0x004fea000383ffff */
[----:B------:R-:W-:Y:S05]  /*274c0*/  BRA `(.L_x_3635) ;  /* 0xfffffea800387947 */ /* 0x000fea000383ffff */
.L_x_3641:
[----:B---3--:R3:W4:Y:S02]  /*274d0*/  SYNCS.PHASECHK.TRANS64.TRYWAIT P3, [R15+URZ+0x38850], R9 ;  /* 0x038850090f0075a7 */ /* 0x008724000806017f */
[----:B----4-:R-:W-:Y:S05]  /*274e0*/  @!P3 NANOSLEEP.SYNCS 0x989680 ;  /* 0x009896800000b95d */ /* 0x010fea0003900000 */
[----:B------:R-:W4:Y:S02]  /*274f0*/  @!P3 SYNCS.PHASECHK.TRANS64 P3, [R15+URZ+0x38850], R9 ;  /* 0x038850090f00b5a7 */ /* 0x000f24000806007f */
[----:B----4-:R-:W-:Y:S05]  /*27500*/  @!P3 BRA `(.L_x_3641) ;  /* 0xfffffffc00f0b947 */ /* 0x010fea000383ffff */
[----:B------:R-:W-:Y:S05]  /*27510*/  BRA `(.L_x_3640) ;  /* 0xfffffea800d47947 */ /* 0x000fea000383ffff */
.L_x_3649:
[----:B-1----:R1:W2:Y:S02]  /*27520*/  SYNCS.PHASECHK.TRANS64.TRYWAIT P2, [R21+URZ+0x38830], R9 ;  /* 0x03883009150075a7 */ /* 0x0022a4000804017f */
[----:B--2---:R-:W-:Y:S05]  /*27530*/  @!P2 NANOSLEEP.SYNCS 0x989680 ;  /* 0x009896800000a95d */ /* 0x004fea0003900000 */
[----:B------:R-:W2:Y:S02]  /*27540*/  @!P2 SYNCS.PHASECHK.TRANS64 P2, [R21+URZ+0x38830], R9 ;  /* 0x038830091500a5a7 */ /* 0x000ea4000804007f */
[----:B--2---:R-:W-:Y:S05]  /*27550*/  @!P2 BRA `(.L_x_3649) ;  /* 0xfffffffc00f0a947 */ /* 0x004fea000383ffff */
[----:B------:R-:W-:Y:S05]  /*27560*/  BRA `(.L_x_3648) ;  /* 0xfffffed800b87947 */ /* 0x000fea000383ffff */
.L_x_3654:
[----:B---3--:R3:W4:Y:S02]  /*27570*/  SYNCS.PHASECHK.TRANS64.TRYWAIT P2, [R21+URZ+0x38850], R9 ;  /* 0x03885009150075a7 */ /* 0x008724000804017f */
[----:B----4-:R-:W-:Y:S05]  /*27580*/  @!P2 NANOSLEEP.SYNCS 0x989680 ;  /* 0x009896800000a95d */ /* 0x010fea0003900000 */
[----:B------:R-:W4:Y:S02]  /*27590*/  @!P2 SYNCS.PHASECHK.TRANS64 P2, [R21+URZ+0x38850], R9 ;  /* 0x038850091500a5a7 */ /* 0x000f24000804007f */
[----:B----4-:R-:W-:Y:S05]  /*275a0*/  @!P2 BRA `(.L_x_3654) ;  /* 0xfffffffc00f0a947 */ /* 0x010fea000383ffff */
[----:B------:R-:W-:Y:S05]  /*275b0*/  BRA `(.L_x_3653) ;  /* 0xfffffedc00547947 */ /* 0x000fea000383ffff */
.L_x_3700:
        /* <DEDUP_REMOVED lines=11> */
.L_x_3915:
[----:B------:R-:W-:Y:S05]  /*27670*/  BSYNC B1 ;  /* 0x0000000000017941 */ /* 0x000fea0003800000 */
.L_x_3914:
[----:B------:R-:W-:Y:S05]  /*27680*/  BRA `(.L_x_3916) ;  /* 0xffffff6400c07947 */ /* 0x000fea000383ffff */
.L_x_3702:
[----:B------:R-:W-:Y:S01]  /*27690*/  BSSY B1, `(.L_x_3917) ;  /* 0x0000006000017945 */ /* 0x000fe20003800000 */
[----:B------:R-:W-:-:S07]  /*276a0*/  IMAD.MOV.U32 R15, RZ, RZ, -0x1 ;  /* 0xffffffffff0f7424 */ /* 0x000fce00078e00ff */
[----:B01----:R-:W-:Y:S05]  /*276b0*/  WARPSYNC.COLLECTIVE R15, `(.L_x_3918) ;  /* 0x000000000f0c7348 */ /* 0x003fea0003c00000 */
[----:B------:R-:W-:Y:S02]  /*276c0*/  ELECT P6, UR62, PT ;  /* 0x00000000003e782f */ /* 0x000fe400038c0000 */
[----:B------:R-:W-:Y:S01]  /*276d0*/  MOV R14, UR62 ;  /* 0x0000003e000e7c02 */ /* 0x000fe20008000f00 */
[----:B01----:R-:W-:Y:S10]  /*276e0*/  ENDCOLLECTIVE ;  /* 0x000000000000791b */ /* 0x003ff40003800000 */
.L_x_3918:
[----:B------:R-:W-:Y:S05]  /*276f0*/  BSYNC B1 ;  /* 0x0000000000017941 */ /* 0x000fea0003800000 */
.L_x_3917:
[----:B------:R-:W-:Y:S05]  /*27700*/  BRA `(.L_x_3701) ;  /* 0xffffff6400b87947 */ /* 0x000fea000383ffff */
.L_x_3704:
[----:B-1----:R-:W2:Y:S02]  /*27710*/  LDL R5, [R1] ;  /* 0x0000000001057983 */ /* 0x002ea40000100800 */
[----:B--2---:R1:W2:Y:S02]  /*27720*/  SYNCS.PHASECHK.TRANS64.TRYWAIT P0, [R5+URZ+0x38820], R4 ;  /* 0x03882004050075a7 */ /* 0x0042a4000800017f */
[----:B--2---:R-:W-:Y:S05]  /*27730*/  @!P0 NANOSLEEP.SYNCS 0x989680 ;  /* 0x009896800000895d */ /* 0x004fea0003900000 */
[----:B------:R-:W2:Y:S02]  /*27740*/  @!P0 SYNCS.PHASECHK.TRANS64 P0, [R5+URZ+0x38820], R4 ;  /* 0x03882004050085a7 */ /* 0x000ea4000800007f */
[----:B--2---:R-:W-:Y:S05]  /*27750*/  @!P0 BRA `(.L_x_3704) ;  /* 0xfffffffc00ec8947 */ /* 0x004fea000383ffff */
[----:B------:R-:W-:Y:S05]  /*27760*/  BRA `(.L_x_3919) ;  /* 0xffffff6400c87947 */ /* 0x000fea000383ffff */
.L_x_3708:
[----:B-1----:R1:W2:Y:S02]  /*27770*/  SYNCS.PHASECHK.TRANS64.TRYWAIT P0, [R5+URZ+0x388a0], R9 ;  /* 0x0388a009050075a7 */ /* 0x0022a4000800017f */
[----:B--2---:R-:W-:Y:S05]  /*27780*/  @!P0 NANOSLEEP.SYNCS 0x989680 ;  /* 0x009896800000895d */ /* 0x004fea0003900000 */
[----:B------:R-:W2:Y:S02]  /*27790*/  @!P0 SYNCS.PHASECHK.TRANS64 P0, [R5+URZ+0x388a0], R9 ;  /* 0x0388a009050085a7 */ /* 0x000ea4000800007f */
[----:B--2---:R-:W-:Y:S05]  /*277a0*/  @!P0 BRA `(.L_x_3708) ;  /* 0xfffffffc00f08947 */ /* 0x004fea000383ffff */
[----:B------:R-:W-:Y:S05]  /*277b0*/  BRA `(.L_x_3920) ;  /* 0xffffff6400ec7947 */ /* 0x000fea000383ffff */
.L_x_3713:
[----:B--2---:R2:W3:Y:S02]  /*277c0*/  SYNCS.PHASECHK.TRANS64.TRYWAIT P0, [R5+URZ+0x388c0], R9 ;  /* 0x0388c009050075a7 */ /* 0x0044e4000800017f */
[----:B---3--:R-:W-:Y:S05]  /*277d0*/  @!P0 NANOSLEEP.SYNCS 0x989680 ;  /* 0x009896800000895d */ /* 0x008fea0003900000 */
[----:B------:R-:W3:Y:S02]  /*277e0*/  @!P0 SYNCS.PHASECHK.TRANS64 P0, [R5+URZ+0x388c0], R9 ;  /* 0x0388c009050085a7 */ /* 0x000ee4000800007f */
[----:B---3--:R-:W-:Y:S05]  /*277f0*/  @!P0 BRA `(.L_x_3713) ;  /* 0xfffffffc00f08947 */ /* 0x008fea000383ffff */
[----:B------:R-:W-:Y:S05]  /*27800*/  BRA `(.L_x_3921) ;  /* 0xffffff6800707947 */ /* 0x000fea000383ffff */
.L_x_3727:
[----:B-1----:R1:W2:Y:S02]  /*27810*/  SYNCS.PHASECHK.TRANS64.TRYWAIT P1, [R5+URZ+0x388a0], R6 ;  /* 0x0388a006050075a7 */ /* 0x0022a4000802017f */
[----:B--2---:R-:W-:Y:S05]  /*27820*/  @!P1 NANOSLEEP.SYNCS 0x989680 ;  /* 0x009896800000995d */ /* 0x004fea0003900000 */
[----:B------:R-:W2:Y:S02]  /*27830*/  @!P1 SYNCS.PHASECHK.TRANS64 P1, [R5+URZ+0x388a0], R6 ;  /* 0x0388a006050095a7 */ /* 0x000ea4000802007f */
[----:B--2---:R-:W-:Y:S05]  /*27840*/  @!P1 BRA `(.L_x_3727) ;  /* 0xfffffffc00f09947 */ /* 0x004fea000383ffff */
[----:B------:R-:W-:Y:S05]  /*27850*/  BRA `(.L_x_3922) ;  /* 0xffffff7000f87947 */ /* 0x000fea000383ffff */
.L_x_3732:
[----:B--2---:R2:W3:Y:S02]  /*27860*/  SYNCS.PHASECHK.TRANS64.TRYWAIT P1, [R5+URZ+0x388c0], R6 ;  /* 0x0388c006050075a7 */ /* 0x0044e4000802017f */
[----:B---3--:R-:W-:Y:S05]  /*27870*/  @!P1 NANOSLEEP.SYNCS 0x989680 ;  /* 0x009896800000995d */ /* 0x008fea0003900000 */
[----:B------:R-:W3:Y:S02]  /*27880*/  @!P1 SYNCS.PHASECHK.TRANS64 P1, [R5+URZ+0x388c0], R6 ;  /* 0x0388c006050095a7 */ /* 0x000ee4000802007f */
[----:B---3--:R-:W-:Y:S05]  /*27890*/  @!P1 BRA `(.L_x_3732) ;  /* 0xfffffffc00f09947 */ /* 0x008fea000383ffff */
[----:B------:R-:W-:Y:S05]  /*278a0*/  BRA `(.L_x_3923) ;  /* 0xffffff7400787947 */ /* 0x000fea000383ffff */
.L_x_3760:
[----:B------:R-:W2:Y:S01]  /*278b0*/  S2R R4, SR_TID.X ;  /* 0x0000000000047919 */ /* 0x000ea20000002100 */
[----:B------:R-:W-:Y:S01]  /*278c0*/  BSSY B0, `(.L_x_3924) ;  /* 0x000000a000007945 */ /* 0x000fe20003800000 */
[----:B------:R-:W-:Y:S02]  /*278d0*/  IMAD.MOV.U32 R12, RZ, RZ, RZ ;  /* 0x000000ffff0c7224 */ /* 0x000fe400078e00ff */
[----:B0-----:R-:W-:Y:S02]  /*278e0*/  IMAD.MOV.U32 R11, RZ, RZ, 0x1f ;  /* 0x0000001fff0b7424 */ /* 0x001fe400078e00ff */
[----:B------:R-:W-:Y:S01]  /*278f0*/  IMAD.MOV.U32 R15, RZ, RZ, -0x1 ;  /* 0xffffffffff0f7424 */ /* 0x000fe200078e00ff */
[----:B--2---:R-:W-:-:S04]  /*27900*/  SHF.R.U32.HI R4, RZ, 0x5, R4 ;  /* 0x00000005ff047819 */ /* 0x004fc80000011604 */
[----:B------:R-:W-:-:S05]  /*27910*/  LOP3.LUT R4, R4, 0x3, RZ, 0xc0, !PT ;  /* 0x0000000304047812 */ /* 0x000fca00078ec0ff */
[----:B------:R-:W-:-:S07]  /*27920*/  IMAD.MOV.U32 R13, RZ, RZ, R4 ;  /* 0x000000ffff0d7224 */ /* 0x000fce00078e0004 */
[----:B-1----:R-:W-:Y:S05]  /*27930*/  WARPSYNC.COLLECTIVE R15, `(.L_x_3925) ;  /* 0x000000000f087348 */ /* 0x002fea0003c00000 */
[----:B------:R0:W2:Y:S02]  /*27940*/  SHFL.IDX P6, R14, R13, R12, R11 ;  /* 0x0000000c0d0e7389 */ /* 0x0000a400000c000b */
[----:B012---:R-:W-:Y:S01]  /*27950*/  ENDCOLLECTIVE ;  /* 0x000000000000791b */ /* 0x007fe20003800000 */
.L_x_3925:
[----:B------:R-:W-:Y:S05]  /*27960*/  BSYNC B0 ;  /* 0x0000000000007941 */ /* 0x000fea0003800000 */
.L_x_3924:
[----:B------:R-:W-:Y:S05]  /*27970*/  BRA `(.L_x_3926) ;  /* 0xffffff8800547947 */ /* 0x000fea000383ffff */
.L_x_3762:
[----:B------:R-:W-:Y:S01]  /*27980*/  BSSY B0, `(.L_x_3927) ;  /* 0x0000006000007945 */ /* 0x000fe20003800000 */
[----:B------:R-:W-:-:S07]  /*27990*/  IMAD.MOV.U32 R15, RZ, RZ, -0x1 ;  /* 0xffffffffff0f7424 */ /* 0x000fce00078e00ff */
[----:B01-3--:R-:W-:Y:S05]  /*279a0*/  WARPSYNC.COLLECTIVE R15, `(.L_x_3928) ;  /* 0x000000000f0c7348 */ /* 0x00bfea0003c00000 */
[----:B------:R-:W-:Y:S02]  /*279b0*/  ELECT P6, UR62, PT ;  /* 0x00000000003e782f */ /* 0x000fe400038c0000 */
[----:B------:R-:W-:Y:S01]  /*279c0*/  MOV R14, UR62 ;  /* 0x0000003e000e7c02 */ /* 0x000fe20008000f00 */
[----:B01-3--:R-:W-:Y:S10]  /*279d0*/  ENDCOLLECTIVE ;  /* 0x000000000000791b */ /* 0x00bff40003800000 */
.L_x_3928:
[----:B------:R-:W-:Y:S05]  /*279e0*/  BSYNC B0 ;  /* 0x0000000000007941 */ /* 0x000fea0003800000 */
.L_x_3927:
[----:B------:R-:W-:Y:S05]  /*279f0*/  BRA `(.L_x_3929) ;  /* 0xffffff8800607947 */ /* 0x000fea000383ffff */
.L_x_3764:
[----:B-1----:R1:W2:Y:S02]  /*27a00*/  SYNCS.PHASECHK.TRANS64.TRYWAIT P0, [R0+URZ+0x38840], R2 ;  /* 0x03884002000075a7 */ /* 0x0022a4000800017f */
[----:B--2---:R-:W-:Y:S05]  /*27a10*/  @!P0 NANOSLEEP.SYNCS 0x989680 ;  /* 0x009896800000895d */ /* 0x004fea0003900000 */
[----:B------:R-:W2:Y:S02]  /*27a20*/  @!P0 SYNCS.PHASECHK.TRANS64 P0, [R0+URZ+0x38840], R2 ;  /* 0x03884002000085a7 */ /* 0x000ea4000800007f */
[----:B--2---:R-:W-:Y:S05]  /*27a30*/  @!P0 BRA `(.L_x_3764) ;  /* 0xfffffffc00f08947 */ /* 0x004fea000383ffff */
[----:B------:R-:W-:Y:S05]  /*27a40*/  BRA `(.L_x_3930) ;  /* 0xffffff8800c87947 */ /* 0x000fea000383ffff */
.L_x_3768:
        /* <DEDUP_REMOVED lines=10> */
.L_x_3931:
[----:B------:R0:W-:Y:S01]  /*27af0*/  STL [R1+0x2c], R8 ;  /* 0x00002c0801007387 */ /* 0x0001e20000100800 */
[----:B------:R-:W-:Y:S02]  /*27b00*/  IMAD.MOV.U32 R13, RZ, RZ, R3 ;  /* 0x000000ffff0d7224 */ /* 0x000fe400078e0003 */
[----:B------:R-:W-:-:S07]  /*27b10*/  IMAD.MOV.U32 R4, RZ, RZ, R14 ;  /* 0x000000ffff047224 */ /* 0x000fce00078e000e */
[----:B0-----:R-:W-:Y:S05]  /*27b20*/  WARPSYNC.COLLECTIVE R15, `(.L_x_3932) ;  /* 0x000000000f087348 */ /* 0x001fea0003c00000 */
[----:B------:R1:W2:Y:S02]  /*27b30*/  SHFL.IDX P6, R14, R13, R12, R11 ;  /* 0x0000000c0d0e7389 */ /* 0x0002a400000c000b */
[----:B012---:R-:W-:Y:S01]  /*27b40*/  ENDCOLLECTIVE ;  /* 0x000000000000791b */ /* 0x007fe20003800000 */
.L_x_3932:
[----:B------:R-:W-:Y:S02]  /*27b50*/  IMAD.MOV.U32 R13, RZ, RZ, R2 ;  /* 0x000000ffff0d7224 */ /* 0x000fe400078e0002 */
[----:B------:R-:W-:Y:S02]  /*27b60*/  IMAD.MOV.U32 R12, RZ, RZ, 0x1 ;  /* 0x00000001ff0c7424 */ /* 0x000fe400078e00ff */
[----:B------:R-:W-:-:S07]  /*27b70*/  IMAD.MOV.U32 R5, RZ, RZ, R14 ;  /* 0x000000ffff057224 */ /* 0x000fce00078e000e */
[----:B------:R-:W-:Y:S05]  /*27b80*/  WARPSYNC.COLLECTIVE R15, `(.L_x_3933) ;  /* 0x000000000f087348 */ /* 0x000fea0003c00000 */
[----:B------:R0:W1:Y:S02]  /*27b90*/  SHFL.IDX P6, R14, R13, R12, R11 ;  /* 0x0000000c0d0e7389 */ /* 0x00006400000c000b */
[----:B01----:R-:W-:Y:S01]  /*27ba0*/  ENDCOLLECTIVE ;  /* 0x000000000000791b */ /* 0x003fe20003800000 */
.L_x_3933:
[----:B------:R-:W-:Y:S02]  /*27bb0*/  IMAD.MOV.U32 R13, RZ, RZ, R3 ;  /* 0x000000ffff0d7224 */ /* 0x000fe400078e0003 */
[----:B------:R-:W-:-:S07]  /*27bc0*/  IMAD.MOV.U32 R6, RZ, RZ, R14 ;  /* 0x000000ffff067224 */ /* 0x000fce00078e000e */
[----:B------:R-:W-:Y:S05]  /*27bd0*/  WARPSYNC.COLLECTIVE R15, `(.L_x_3934) ;  /* 0x000000000f087348 */ /* 0x000fea0003c00000 */
[----:B------:R0:W1:Y:S02]  /*27be0*/  SHFL.IDX P6, R14, R13, R12, R11 ;  /* 0x0000000c0d0e7389 */ /* 0x00006400000c000b */
[----:B01----:R-:W-:Y:S01]  /*27bf0*/  ENDCOLLECTIVE ;  /* 0x000000000000791b */ /* 0x003fe20003800000 */
.L_x_3934:
        /* <DEDUP_REMOVED lines=22> */
.L_x_3935:
        /* <DEDUP_REMOVED lines=10> */
.L_x_3936:
        /* <DEDUP_REMOVED lines=11> */
.L_x_3937:
        /* <DEDUP_REMOVED lines=14> */
.L_x_3938:
[----:B------:R-:W-:Y:S01]  /*27f90*/  IMAD.MOV.U32 R3, RZ, RZ, R14 ;  /* 0x000000ffff037224 */ /* 0x000fe200078e000e */
[----:B------:R-:W-:Y:S06]  /*27fa0*/  BRA `(.L_x_3939) ;  /* 0xffffff9000307947 */ /* 0x000fec000383ffff */
.L_x_3772:
        /* <DEDUP_REMOVED lines=28> */
.L_x_3941:
[----:B------:R-:W-:Y:S05]  /*28170*/  BSYNC B0 ;  /* 0x0000000000007941 */ /* 0x000fea0003800000 */
.L_x_3940:
        /* <DEDUP_REMOVED lines=12> */
.L_x_3942:
        /* <DEDUP_REMOVED lines=43> */
.L_x_3943:
        /* <DEDUP_REMOVED lines=17> */
.L_x_3944:
        /* <DEDUP_REMOVED lines=29> */
.L_x_3945:
        /* <DEDUP_REMOVED lines=13> */
.L_x_3946:
        /* <DEDUP_REMOVED lines=35> */
.L_x_3947:
[----:B------:R-:W-:Y:S02]  /*28ad0*/  IMAD.MOV.U32 R13, RZ, RZ, R0 ;  /* 0x000000ffff0d7224 */ /* 0x000fe400078e0000 */
[----:B------:R-:W-:-:S07]  /*28ae0*/  IMAD.MOV.U32 R4, RZ, RZ, R14 ;  /* 0x000000ffff047224 */ /* 0x000fce00078e000e */
[----:B------:R-:W-:Y:S05]  /*28af0*/  WARPSYNC.COLLECTIVE R15, `(.L_x_3948) ;  /* 0x000000000f087348 */ /* 0x000fea0003c00000 */
[----:B------:R0:W1:Y:S02]  /*28b00*/  SHFL.IDX P6, R14, R13, R12, R11 ;  /* 0x0000000c0d0e7389 */ /* 0x00006400000c000b */
[----:B01----:R-:W-:Y:S01]  /*28b10*/  ENDCOLLECTIVE ;  /* 0x000000000000791b */ /* 0x003fe20003800000 */
.L_x_3948:
[----:B------:R-:W-:Y:S01]  /*28b20*/  IMAD.MOV.U32 R0, RZ, RZ, R14 ;  /* 0x000000ffff007224 */ /* 0x000fe200078e000e */
[----:B------:R-:W-:Y:S06]  /*28b30*/  BRA `(.L_x_3949) ;  /* 0xffffff9400147947 */ /* 0x000fec000383ffff */
.L_x_3777:
[----:B0-----:R-:W3:Y:S02]  /*28b40*/  LDL R2, [R1] ;  /* 0x0000000001027983 */ /* 0x001ee40000100800 */
[----:B---3--:R0:W3:Y:S02]  /*28b50*/  SYNCS.PHASECHK.TRANS64.TRYWAIT P0, [R2+URZ+0x38820], R0 ;  /* 0x03882000020075a7 */ /* 0x0080e4000800017f */
[----:B---3--:R-:W-:Y:S05]  /*28b60*/  @!P0 NANOSLEEP.SYNCS 0x989680 ;  /* 0x009896800000895d */ /* 0x008fea0003900000 */
[----:B------:R-:W3:Y:S02]  /*28b70*/  @!P0 SYNCS.PHASECHK.TRANS64 P0, [R2+URZ+0x38820], R0 ;  /* 0x03882000020085a7 */ /* 0x000ee4000800007f */
[----:B---3--:R-:W-:Y:S05]  /*28b80*/  @!P0 BRA `(.L_x_3777) ;  /* 0xfffffffc00ec8947 */ /* 0x008fea000383ffff */
[----:B------:R-:W-:Y:S05]  /*28b90*/  BRA `(.L_x_3950) ;  /* 0xffffff9400d47947 */ /* 0x000fea000383ffff */
.L_x_3781:
[----:B0-----:R0:W1:Y:S02]  /*28ba0*/  SYNCS.PHASECHK.TRANS64.TRYWAIT P0, [R0+URZ+0x38860], R2 ;  /* 0x03886002000075a7 */ /* 0x001064000800017f */
[----:B-1----:R-:W-:Y:S05]  /*28bb0*/  @!P0 NANOSLEEP.SYNCS 0x989680 ;  /* 0x009896800000895d */ /* 0x002fea0003900000 */
[----:B------:R-:W1:Y:S02]  /*28bc0*/  @!P0 SYNCS.PHASECHK.TRANS64 P0, [R0+URZ+0x38860], R2 ;  /* 0x03886002000085a7 */ /* 0x000e64000800007f */
[----:B-1----:R-:W-:Y:S05]  /*28bd0*/  @!P0 BRA `(.L_x_3781) ;  /* 0xfffffffc00f08947 */ /* 0x002fea000383ffff */
[----:B------:R-:W-:Y:S05]  /*28be0*/  BRA `(.L_x_3951) ;  /* 0xffffff9800007947 */ /* 0x000fea000383ffff */
.L_x_3800:
[----:B-1----:R1:W3:Y:S02]  /*28bf0*/  SYNCS.PHASECHK.TRANS64.TRYWAIT P0, [R2+URZ+0x38840], R5 ;  /* 0x03884005020075a7 */ /* 0x0022e4000800017f */
[----:B---3--:R-:W-:Y:S05]  /*28c00*/  @!P0 NANOSLEEP.SYNCS 0x989680 ;  /* 0x009896800000895d */ /* 0x008fea0003900000 */
[----:B------:R-:W3:Y:S02]  /*28c10*/  @!P0 SYNCS.PHASECHK.TRANS64 P0, [R2+URZ+0x38840], R5 ;  /* 0x03884005020085a7 */ /* 0x000ee4000800007f */
[----:B---3--:R-:W-:Y:S05]  /*28c20*/  @!P0 BRA `(.L_x_3800) ;  /* 0xfffffffc00f08947 */ /* 0x008fea000383ffff */
[----:B------:R-:W-:Y:S05]  /*28c30*/  BRA `(.L_x_3952) ;  /* 0xffffffa4000c7947 */ /* 0x000fea000383ffff */
.L_x_3805:
[----:B0-----:R0:W3:Y:S02]  /*28c40*/  SYNCS.PHASECHK.TRANS64.TRYWAIT P0, [R2+URZ+0x38860], R5 ;  /* 0x03886005020075a7 */ /* 0x0010e4000800017f */
[----:B---3--:R-:W-:Y:S05]  /*28c50*/  @!P0 NANOSLEEP.SYNCS 0x989680 ;  /* 0x009896800000895d */ /* 0x008fea0003900000 */
[----:B------:R-:W3:Y:S02]  /*28c60*/  @!P0 SYNCS.PHASECHK.TRANS64 P0, [R2+URZ+0x38860], R5 ;  /* 0x03886005020085a7 */ /* 0x000ee4000800007f */
[----:B---3--:R-:W-:Y:S05]  /*28c70*/  @!P0 BRA `(.L_x_3805) ;  /* 0xfffffffc00f08947 */ /* 0x008fea000383ffff */
[----:B------:R-:W-:Y:S05]  /*28c80*/  BRA `(.L_x_3953) ;  /* 0xffffffa400907947 */ /* 0x000fea000383ffff */
.L_x_3820:
[----:B0-----:R0:W1:Y:S02]  /*28c90*/  SYNCS.PHASECHK.TRANS64.TRYWAIT P0, [R3+URZ+0x38840], R2 ;  /* 0x03884002030075a7 */ /* 0x001064000800017f */
[----:B-1----:R-:W-:Y:S05]  /*28ca0*/  @!P0 NANOSLEEP.SYNCS 0x989680 ;  /* 0x009896800000895d */ /* 0x002fea0003900000 */
[----:B------:R-:W1:Y:S02]  /*28cb0*/  @!P0 SYNCS.PHASECHK.TRANS64 P0, [R3+URZ+0x38840], R2 ;  /* 0x03884002030085a7 */ /* 0x000e64000800007f */
[----:B-1----:R-:W-:Y:S05]  /*28cc0*/  @!P0 BRA `(.L_x_3820) ;  /* 0xfffffffc00f08947 */ /* 0x002fea000383ffff */
[----:B------:R-:W-:Y:S05]  /*28cd0*/  BRA `(.L_x_3954) ;  /* 0xffffffb000807947 */ /* 0x000fea000383ffff */
.L_x_3825:
[----:B-1----:R1:W3:Y:S02]  /*28ce0*/  SYNCS.PHASECHK.TRANS64.TRYWAIT P0, [R3+URZ+0x38860], R2 ;  /* 0x03886002030075a7 */ /* 0x0022e4000800017f */
[----:B---3--:R-:W-:Y:S05]  /*28cf0*/  @!P0 NANOSLEEP.SYNCS 0x989680 ;  /* 0x009896800000895d */ /* 0x008fea0003900000 */
[----:B------:R-:W3:Y:S02]  /*28d00*/  @!P0 SYNCS.PHASECHK.TRANS64 P0, [R3+URZ+0x38860], R2 ;  /* 0x03886002030085a7 */ /* 0x000ee4000800007f */
[----:B---3--:R-:W-:Y:S05]  /*28d10*/  @!P0 BRA `(.L_x_3825) ;  /* 0xfffffffc00f08947 */ /* 0x008fea000383ffff */
[----:B------:R-:W-:Y:S05]  /*28d20*/  BRA `(.L_x_3955) ;  /* 0xffffffb400007947 */ /* 0x000fea000383ffff */
.L_x_3840:
[----:B0-----:R0:W1:Y:S02]  /*28d30*/  SYNCS.PHASECHK.TRANS64.TRYWAIT P0, [R3+URZ+0x38840], R2 ;  /* 0x03884002030075a7 */ /* 0x001064000800017f */
[----:B-1----:R-:W-:Y:S05]  /*28d40*/  @!P0 NANOSLEEP.SYNCS 0x989680 ;  /* 0x009896800000895d */ /* 0x002fea0003900000 */
[----:B------:R-:W1:Y:S02]  /*28d50*/  @!P0 SYNCS.PHASECHK.TRANS64 P0, [R3+URZ+0x38840], R2 ;  /* 0x03884002030085a7 */ /* 0x000e64000800007f */
[----:B-1----:R-:W-:Y:S05]  /*28d60*/  @!P0 BRA `(.L_x_3840) ;  /* 0xfffffffc00f08947 */ /* 0x002fea000383ffff */
[----:B------:R-:W-:Y:S05]  /*28d70*/  BRA `(.L_x_3956) ;  /* 0xffffffbc00cc7947 */ /* 0x000fea000383ffff */
.L_x_3845:
[----:B-1----:R1:W3:Y:S02]  /*28d80*/  SYNCS.PHASECHK.TRANS64.TRYWAIT P0, [R3+URZ+0x38860], R2 ;  /* 0x03886002030075a7 */ /* 0x0022e4000800017f */
[----:B---3--:R-:W-:Y:S05]  /*28d90*/  @!P0 NANOSLEEP.SYNCS 0x989680 ;  /* 0x009896800000895d */ /* 0x008fea0003900000 */
[----:B------:R-:W3:Y:S02]  /*28da0*/  @!P0 SYNCS.PHASECHK.TRANS64 P0, [R3+URZ+0x38860], R2 ;  /* 0x03886002030085a7 */ /* 0x000ee4000800007f */
[----:B---3--:R-:W-:Y:S05]  /*28db0*/  @!P0 BRA `(.L_x_3845) ;  /* 0xfffffffc00f08947 */ /* 0x008fea000383ffff */
[----:B------:R-:W-:Y:S05]  /*28dc0*/  BRA `(.L_x_3957) ;  /* 0xffffffc000507947 */ /* 0x000fea000383ffff */
.L_x_3861:
[----:B------:R-:W-:Y:S01]  /*28dd0*/  BSSY B0, `(.L_x_3958) ;  /* 0x0000008000007945 */ /* 0x000fe20003800000 */
[----:B------:R-:W-:Y:S02]  /*28de0*/  IMAD.MOV.U32 R13, RZ, RZ, R16 ;  /* 0x000000ffff0d7224 */ /* 0x000fe400078e0010 */
[----:B------:R-:W-:Y:S02]  /*28df0*/  IMAD.MOV.U32 R12, RZ, RZ, RZ ;  /* 0x000000ffff0c7224 */ /* 0x000fe400078e00ff */
[----:B0-----:R-:W-:Y:S02]  /*28e00*/  IMAD.MOV.U32 R11, RZ, RZ, 0x1f ;  /* 0x0000001fff0b7424 */ /* 0x001fe400078e00ff */
[----:B------:R-:W-:-:S07]  /*28e10*/  IMAD.MOV.U32 R15, RZ, RZ, -0x1 ;  /* 0xffffffffff0f7424 */ /* 0x000fce00078e00ff */
[----:B-12---:R-:W-:Y:S05]  /*28e20*/  WARPSYNC.COLLECTIVE R15, `(.L_x_3959) ;  /* 0x000000000f087348 */ /* 0x006fea0003c00000 */
[----:B------:R0:W3:Y:S02]  /*28e30*/  SHFL.IDX P6, R14, R13, R12, R11 ;  /* 0x0000000c0d0e7389 */ /* 0x0000e400000c000b */
[----:B0123--:R-:W-:Y:S01]  /*28e40*/  ENDCOLLECTIVE ;  /* 0x000000000000791b */ /* 0x00ffe20003800000 */
.L_x_3959:
[----:B------:R-:W-:Y:S05]  /*28e50*/  BSYNC B0 ;  /* 0x0000000000007941 */ /* 0x000fea0003800000 */
.L_x_3958:
        /* <DEDUP_REMOVED lines=9> */
.L_x_3960:
        /* <DEDUP_REMOVED lines=18> */
.L_x_3961:
        /* <DEDUP_REMOVED lines=8> */
.L_x_3962:
        /* <DEDUP_REMOVED lines=8> */
.L_x_3963:
        /* <DEDUP_REMOVED lines=8> */
.L_x_3964:
        /* <DEDUP_REMOVED lines=8> */
.L_x_3965:
        /* <DEDUP_REMOVED lines=9> */
.L_x_3966:
[----:B------:R-:W-:Y:S01]  /*292a0*/  IMAD.MOV.U32 R16, RZ, RZ, R14 ;  /* 0x000000ffff107224 */ /* 0x000fe200078e000e */
[----:B------:R-:W-:Y:S06]  /*292b0*/  BRA `(.L_x_3967) ;  /* 0xffffffc8008c7947 */ /* 0x000fec000383ffff */
.L_x_3866:
[----:B------:R-:W-:Y:S01]  /*292c0*/  BSSY B0, `(.L_x_3968) ;  /* 0x0000008000007945 */ /* 0x000fe20003800000 */
[----:B-----5:R-:W-:Y:S02]  /*292d0*/  IMAD.MOV.U32 R13, RZ, RZ, R3 ;  /* 0x000000ffff0d7224 */ /* 0x020fe400078e0003 */
[----:B------:R-:W-:Y:S02]  /*292e0*/  IMAD.MOV.U32 R12, RZ, RZ, 0x1 ;  /* 0x00000001ff0c7424 */ /* 0x000fe400078e00ff */
[----:B0-----:R-:W-:Y:S02]  /*292f0*/  IMAD.MOV.U32 R11, RZ, RZ, RZ ;  /* 0x000000ffff0b7224 */ /* 0x001fe400078e00ff */
[----:B------:R-:W-:-:S07]  /*29300*/  IMAD.MOV.U32 R15, RZ, RZ, -0x1 ;  /* 0xffffffffff0f7424 */ /* 0x000fce00078e00ff */
[----:B-12---:R-:W-:Y:S05]  /*29310*/  WARPSYNC.COLLECTIVE R15, `(.L_x_3969) ;  /* 0x000000000f087348 */ /* 0x006fea0003c00000 */
[----:B------:R0:W3:Y:S02]  /*29320*/  SHFL.UP P6, R14, R13, R12, R11 ;  /* 0x0400000c0d0e7389 */ /* 0x0000e400000c000b */
[----:B0123--:R-:W-:Y:S01]  /*29330*/  ENDCOLLECTIVE ;  /* 0x000000000000791b */ /* 0x00ffe20003800000 */
.L_x_3969:
[----:B------:R-:W-:Y:S05]  /*29340*/  BSYNC B0 ;  /* 0x0000000000007941 */ /* 0x000fea0003800000 */
.L_x_3968:
        /* <DEDUP_REMOVED lines=10> */
.L_x_3970:
        /* <DEDUP_REMOVED lines=8> */
.L_x_3971:
        /* <DEDUP_REMOVED lines=8> */
.L_x_3972:
        /* <DEDUP_REMOVED lines=8> */
.L_x_3973:
        /* <DEDUP_REMOVED lines=9> */
.L_x_3974:
[----:B------:R-:W-:Y:S01]  /*29600*/  IMAD.MOV.U32 R16, RZ, RZ, R14 ;  /* 0x000000ffff107224 */ /* 0x000fe200078e000e */
[----:B------:R-:W-:Y:S06]  /*29610*/  BRA `(.L_x_3975) ;  /* 0xffffffc800507947 */ /* 0x000fec000383ffff */
.L_x_3868:
[----:B------:R-:W-:Y:S01]  /*29620*/  BSSY B0, `(.L_x_3976) ;  /* 0x0000006000007945 */ /* 0x000fe20003800000 */
[----:B------:R-:W-:Y:S01]  /*29630*/  PLOP3.LUT P6, PT, P6, PT, PT, 0x8, 0x0 ;  /* 0x000000000000781c */ /* 0x000fe200037ce170 */
[----:B------:R-:W-:-:S12]  /*29640*/  IMAD.MOV.U32 R15, RZ, RZ, -0x1 ;  /* 0xffffffffff0f7424 */ /* 0x000fd800078e00ff */
[----:B012---:R-:W-:Y:S05]  /*29650*/  WARPSYNC.COLLECTIVE R15, `(.L_x_3977) ;  /* 0x000000000f087348 */ /* 0x007fea0003c00000 */
[----:B------:R-:W-:Y:S01]  /*29660*/  VOTE.ANY R14, PT, P6 ;  /* 0x00000000000e7806 */ /* 0x000fe200030e0100 */
[----:B012---:R-:W-:Y:S06]  /*29670*/  ENDCOLLECTIVE ;  /* 0x000000000000791b */ /* 0x007fec0003800000 */
.L_x_3977:
[----:B------:R-:W-:Y:S05]  /*29680*/  BSYNC B0 ;  /* 0x0000000000007941 */ /* 0x000fea0003800000 */
.L_x_3976:
        /* <DEDUP_REMOVED lines=9> */
.L_x_3978:
[----:B------:R-:W-:Y:S01]  /*29720*/  IMAD.MOV.U32 R17, RZ, RZ, R14 ;  /* 0x000000ffff117224 */ /* 0x000fe200078e000e */
[----:B------:R-:W-:Y:S06]  /*29730*/  BRA `(.L_x_3979) ;  /* 0xffffffc800407947 */ /* 0x000fec000383ffff */
.L_x_3870:
[----:B------:R-:W-:Y:S01]  /*29740*/  BSSY B0, `(.L_x_3980) ;  /* 0x0000007000007945 */ /* 0x000fe20003800000 */
[----:B------:R-:W-:Y:S02]  /*29750*/  IMAD.MOV.U32 R13, RZ, RZ, R2 ;  /* 0x000000ffff0d7224 */ /* 0x000fe400078e0002 */
[----:B0-----:R-:W-:Y:S02]  /*29760*/  IMAD.MOV.U32 R11, RZ, RZ, 0x1f ;  /* 0x0000001fff0b7424 */ /* 0x001fe400078e00ff */
[----:B------:R-:W-:-:S07]  /*29770*/  IMAD.MOV.U32 R15, RZ, RZ, -0x1 ;  /* 0xffffffffff0f7424 */ /* 0x000fce00078e00ff */
[----:B-1234-:R-:W-:Y:S05]  /*29780*/  WARPSYNC.COLLECTIVE R15, `(.L_x_3981) ;  /* 0x000000000f087348 */ /* 0x01efea0003c00000 */
[----:B------:R0:W0:Y:S02]  /*29790*/  SHFL.IDX P6, R14, R13, R12, R11 ;  /* 0x0000000c0d0e7389 */ /* 0x00002400000c000b */
[----:B01234-:R-:W-:Y:S01]  /*297a0*/  ENDCOLLECTIVE ;  /* 0x000000000000791b */ /* 0x01ffe20003800000 */
.L_x_3981:
[----:B------:R-:W-:Y:S05]  /*297b0*/  BSYNC B0 ;  /* 0x0000000000007941 */ /* 0x000fea0003800000 */
.L_x_3980:
[----:B------:R-:W-:Y:S01]  /*297c0*/  IMAD.MOV.U32 R2, RZ, RZ, R14 ;  /* 0x000000ffff027224 */ /* 0x000fe200078e000e */
[----:B------:R-:W-:Y:S06]  /*297d0*/  BRA `(.L_x_3982) ;  /* 0xffffffc800347947 */ /* 0x000fec000383ffff */
.L_x_3874:
[----:B0-----:R0:W1:Y:S02]  /*297e0*/  SYNCS.PHASECHK.TRANS64.TRYWAIT P0, [R0+URZ+0x38820], R3 ;  /* 0x03882003000075a7 */ /* 0x001064000800017f */
[----:B-1----:R-:W-:Y:S05]  /*297f0*/  @!P0 NANOSLEEP.SYNCS 0x989680 ;  /* 0x009896800000895d */ /* 0x002fea0003900000 */
[----:B------:R-:W1:Y:S02]  /*29800*/  @!P0 SYNCS.PHASECHK.TRANS64 P0, [R0+URZ+0x38820], R3 ;  /* 0x03882003000085a7 */ /* 0x000e64000800007f */
[----:B-1----:R-:W-:Y:S05]  /*29810*/  @!P0 BRA `(.L_x_3874) ;  /* 0xfffffffc00f08947 */ /* 0x002fea000383ffff */
[----:B------:R-:W-:Y:S05]  /*29820*/  BRA `(.L_x_3983) ;  /* 0xffffffcc00b87947 */ /* 0x000fea000383ffff */
.L_x_3875:
        /* <DEDUP_REMOVED lines=11> */
.L_x_3985:
[----:B------:R-:W-:Y:S05]  /*298e0*/  BSYNC B0 ;  /* 0x0000000000007941 */ /* 0x000fea0003800000 */
.L_x_3984:
[----:B------:R-:W-:Y:S05]  /*298f0*/  BRA `(.L_x_3986) ;  /* 0xffffffcc00a07947 */ /* 0x000fea000383ffff */
.L_x_3876:
[----:B------:R-:W-:Y:S01]  /*29900*/  BSSY B0, `(.L_x_3987) ;  /* 0x0000006000007945 */ /* 0x000fe20003800000 */
[----:B------:R-:W-:-:S07]  /*29910*/  IMAD.MOV.U32 R15, RZ, RZ, -0x1 ;  /* 0xffffffffff0f7424 */ /* 0x000fce00078e00ff */
[----:B012---:R-:W-:Y:S05]  /*29920*/  WARPSYNC.COLLECTIVE R15, `(.L_x_3988) ;  /* 0x000000000f0c7348 */ /* 0x007fea0003c00000 */
[----:B------:R-:W-:Y:S02]  /*29930*/  ELECT P6, UR62, PT ;  /* 0x00000000003e782f */ /* 0x000fe400038c0000 */
[----:B------:R-:W-:Y:S01]  /*29940*/  MOV R14, UR62 ;  /* 0x0000003e000e7c02 */ /* 0x000fe20008000f00 */
[----:B012---:R-:W-:Y:S10]  /*29950*/  ENDCOLLECTIVE ;  /* 0x000000000000791b */ /* 0x007ff40003800000 */
.L_x_3988:
[----:B------:R-:W-:Y:S05]  /*29960*/  BSYNC B0 ;  /* 0x0000000000007941 */ /* 0x000fea0003800000 */
.L_x_3987:
[----:B------:R-:W-:Y:S05]  /*29970*/  BRA `(.L_x_3989) ;  /* 0xffffffcc00947947 */ /* 0x000fea000383ffff */
.L_x_3878:
[----:B0-----:R0:W1:Y:S02]  /*29980*/  SYNCS.PHASECHK.TRANS64.TRYWAIT P0, [R6+URZ], R5 ;  /* 0x00000005060075a7 */ /* 0x001064000800017f */
[----:B-1----:R-:W-:Y:S05]  /*29990*/  @!P0 NANOSLEEP.SYNCS 0x989680 ;  /* 0x009896800000895d */ /* 0x002fea0003900000 */
[----:B------:R-:W1:Y:S02]  /*299a0*/  @!P0 SYNCS.PHASECHK.TRANS64 P0, [R6+URZ], R5 ;  /* 0x00000005060085a7 */ /* 0x000e64000800007f */
[----:B-1----:R-:W-:Y:S05]  /*299b0*/  @!P0 BRA `(.L_x_3878) ;  /* 0xfffffffc00f08947 */ /* 0x002fea000383ffff */
[----:B------:R-:W-:Y:S05]  /*299c0*/  BRA `(.L_x_3990) ;  /* 0xffffffcc00d07947 */ /* 0x000fea000383ffff */
.L_x_3879:
[----:B-1----:R1:W3:Y:S02]  /*299d0*/  SYNCS.PHASECHK.TRANS64.TRYWAIT P0, [R7+URZ], R2 ;  /* 0x00000002070075a7 */ /* 0x0022e4000800017f */
[----:B---3--:R-:W-:Y:S05]  /*299e0*/  @!P0 NANOSLEEP.SYNCS 0x989680 ;  /* 0x009896800000895d */ /* 0x008fea0003900000 */
[----:B------:R-:W3:Y:S02]  /*299f0*/  @!P0 SYNCS.PHASECHK.TRANS64 P0, [R7+URZ], R2 ;  /* 0x00000002070085a7 */ /* 0x000ee4000800007f */
[----:B---3--:R-:W-:Y:S05]  /*29a00*/  @!P0 BRA `(.L_x_3879) ;  /* 0xfffffffc00f08947 */ /* 0x008fea000383ffff */
[----:B------:R-:W-:Y:S05]  /*29a10*/  BRA `(.L_x_3991) ;  /* 0xffffffcc00c47947 */ /* 0x000fea000383ffff */
.L_x_3881:
[----:B---3--:R3:W4:Y:S02]  /*29a20*/  SYNCS.PHASECHK.TRANS64.TRYWAIT P0, [R4+URZ], R5 ;  /* 0x00000005040075a7 */ /* 0x008724000800017f */
[----:B----4-:R-:W-:Y:S05]  /*29a30*/  @!P0 NANOSLEEP.SYNCS 0x989680 ;  /* 0x009896800000895d */ /* 0x010fea0003900000 */
[----:B------:R-:W4:Y:S02]  /*29a40*/  @!P0 SYNCS.PHASECHK.TRANS64 P0, [R4+URZ], R5 ;  /* 0x00000005040085a7 */ /* 0x000f24000800007f */
[----:B----4-:R-:W-:Y:S05]  /*29a50*/  @!P0 BRA `(.L_x_3881) ;  /* 0xfffffffc00f08947 */ /* 0x010fea000383ffff */
[----:B------:R-:W-:Y:S05]  /*29a60*/  BRA `(.L_x_3992) ;  /* 0xffffffcc00cc7947 */ /* 0x000fea000383ffff */
.L_x_3993:
        /* <DEDUP_REMOVED lines=9> */
.L_x_5878:


//--------------------- .text._ZN7cutlass13device_kernelIN5flash11enable_sm90INS1_16FlashAttnFwdSm90INS1_25CollectiveMainloopFwdSm90ILi2EN4cute5tupleIJNS5_1CILi1EEES8_S8_EEENS6_IJNS7_ILi64EEESA_SA_EEELi512ENS_10bfloat16_tEfNS_4arch4Sm90ELb1ELb0ELb0ELb0ELb0ELb0ELb0ELb0ELb0ELb1ELb0ELb0EEENS1_21CollectiveEpilogueFwdINS6_IJSA_NS7_ILi512EEESA_EEES9_SC_SE_Li256ELb0ELb1ELb0ELb0EEENS1_30DynamicPersistentTileSchedulerILi256ELi128ELb0ELb1ELb1EEEEEEEEEvNT_6ParamsE --------------------------
	.section	.text._ZN7cutlass13device_kernelIN5flash11enable_sm90INS1_16FlashAttnFwdSm90INS1_25CollectiveMainloopFwdSm90ILi2EN4cute5tupleIJNS5_1CILi1EEES8_S8_EEENS6_IJNS7_ILi64EEESA_SA_EEELi512ENS_10bfloat16_tEfNS_4arch4Sm90ELb1ELb0ELb0ELb0ELb0ELb0ELb0ELb0ELb0ELb1ELb0ELb0EEENS1_21CollectiveEpilogueFwdINS6_IJSA_NS7_ILi512EEESA_EEES9_SC_SE_Li256ELb0ELb1ELb0ELb0EEENS1_30DynamicPersistentTileSchedulerILi256ELi128ELb0ELb1ELb1EEEEEEEEEvNT_6ParamsE,"ax",@progbits
	.align	128
.text._ZN7cutlass13device_kernelIN5flash11enable_sm90INS1_16FlashAttnFwdSm90INS1_25CollectiveMainloopFwdSm90ILi2EN4cute5tupleIJNS5_1CILi1EEES8_S8_EEENS6_IJNS7_ILi64EEESA_SA_EEELi512ENS_10bfloat16_tEfNS_4arch4Sm90ELb1ELb0ELb0ELb0ELb0ELb0ELb0ELb0ELb0ELb1ELb0ELb0EEENS1_21CollectiveEpilogueFwdINS6_IJSA_NS7_ILi512EEESA_EEES9_SC_SE_Li256ELb0ELb1ELb0ELb0EEENS1_30DynamicPersistentTileSchedulerILi256ELi128ELb0ELb1ELb1EEEEEEEEEvNT_6ParamsE:
        .type           _ZN7cutlass13device_kernelIN5flash11enable_sm90INS1_16FlashAttnFwdSm90INS1_25CollectiveMainloopFwdSm90ILi2EN4cute5tupleIJNS5_1CILi1EEES8_S8_EEENS6_IJNS7_ILi64EEESA_SA_EEELi512ENS_10bfloat16_tEfNS_4arch4Sm90ELb1ELb0ELb0ELb0ELb0ELb0ELb0ELb0ELb0ELb1ELb0ELb0EEENS1_21CollectiveEpilogueFwdINS6_IJSA_NS7_ILi512EEESA_EEES9_SC_SE_Li256ELb0ELb1ELb0ELb0EEENS1_30DynamicPersistentTileSchedulerILi256ELi128ELb0ELb1ELb1EEEEEEEEEvNT_6ParamsE,@function
        .size           _ZN7cutlass13device_kernelIN5flash11enable_sm90INS1_16FlashAttnFwdSm90INS1_25CollectiveMainloopFwdSm90ILi2EN4cute5tupleIJNS5_1CILi1EEES8_S8_EEENS6_IJNS7_ILi64EEESA_SA_EEELi512ENS_10bfloat16_tEfNS_4arch4Sm90ELb1ELb0ELb0ELb0ELb0ELb0ELb0ELb0ELb0ELb1ELb0ELb0EEENS1_21CollectiveEpilogueFwdINS6_IJSA_NS7_ILi512EEESA_EEES9_SC_SE_Li256ELb0ELb1ELb0ELb0EEENS1_30DynamicPersistentTileSchedulerILi256ELi128ELb0ELb1ELb1EEEEEEEEEvNT_6ParamsE,(.L_x_5879 - _ZN7cutlass13device_kernelIN5flash11enable_sm90INS1_16FlashAttnFwdSm90INS1_25CollectiveMainloopFwdSm90ILi2EN4cute5tupleIJNS5_1CILi1EEES8_S8_EEENS6_IJNS7_ILi64EEESA_SA_EEELi512ENS_10bfloat16_tEfNS_4arch4Sm90ELb1ELb0ELb0ELb0ELb0ELb0ELb0ELb0ELb0ELb1ELb0ELb0EEENS1_21CollectiveEpilogueFwdINS6_IJSA_NS7_ILi512EEESA_EEES9_SC_SE_Li256ELb0ELb1ELb0ELb0EEENS1_30DynamicPersistentTileSchedulerILi256ELi128ELb0ELb1ELb1EEEEEEEEEvNT_6ParamsE)
        .other          _ZN7cutlass13device_kernelIN5flash11enable_sm90INS1_16FlashAttnFwdSm90INS1_25CollectiveMainloopFwdSm90ILi2EN4cute5tupleIJNS5_1CILi1EEES8_S8_EEENS6_IJNS7_ILi64EEESA_SA_EEELi512ENS_10bfloat16_tEfNS_4arch4Sm90ELb1ELb0ELb0ELb0ELb0ELb0ELb0ELb0ELb0ELb1ELb0ELb0EEENS1_21CollectiveEpilogueFwdINS6_IJSA_NS7_ILi512EEESA_EEES9_SC_SE_Li256ELb0ELb1ELb0ELb0EEENS1_30DynamicPersistentTileSchedulerILi256ELi128ELb0ELb1ELb1EEEEEEEEEvNT_6ParamsE,@"STO_CUDA_ENTRY STV_DEFAULT"
_ZN7cutlass13device_kernelIN5flash11enable_sm90INS1_16FlashAttnFwdSm90INS1_25CollectiveMainloopFwdSm90ILi2EN4cute5tupleIJNS5_1CILi1EEES8_S8_EEENS6_IJNS7_ILi64EEESA_SA_EEELi512ENS_10bfloat16_tEfNS_4arch4Sm90ELb1ELb0ELb0ELb0ELb0ELb0ELb0ELb0ELb0ELb1ELb0ELb0EEENS1_21CollectiveEpilogueFwdINS6_IJSA_NS7_ILi512EEESA_EEES9_SC_SE_Li256ELb0ELb1ELb0ELb0EEENS1_30DynamicPersistentTileSchedulerILi256ELi128ELb0ELb1ELb1EEEEEEEEEvNT_6ParamsE:
        /* <DEDUP_REMOVED lines=18> */
.L_x_3995:
[----:B------:R-:W-:Y:S05]  /*0120*/  BSYNC B0 ;  /* 0x0000000000007941 */ /* 0x000fea0003800000 */
.L_x_3994:
        /* <DEDUP_REMOVED lines=37> */
.L_x_3996:
        /* <DEDUP_REMOVED lines=22> */
.L_x_3997:
        /* <DEDUP_REMOVED lines=18> */
.L_x_3998:
        /* <DEDUP_REMOVED lines=22> */
.L_x_3999:
        /* <DEDUP_REMOVED lines=22> */
.L_x_4000:
[----:B------:R-:W-:Y:S01]  /*08c0*/  PLOP3.LUT P0, PT, PT, PT, UP0, 0x80, 0x0 ;  /* 0x000000000000781c */ /* 0x000fe20003f0f008 */
[----:B------:R-:W-:Y:S01]  /*08d0*/  UMOV UR40, 0x1 ;  /* 0x0000000100287882 */ /* 0x000fe20000000000 */
[----:B------:R-:W-:Y:S01]  /*08e0*/  NOP ;  /* 0x0000000000007918 */ /* 0x000fe20000000000 */
[----:B------:R-:W-:Y:S01]  /*08f0*/  USEL UR40, UR40, 0x2, !UP0 ;  /* 0x0000000228287887 */ /* 0x000fe2000c000000 */
[----:B------:R-:W-:Y:S01]  /*0900*/  ULDC.64 UR46, c[0x0][0x208] ;  /* 0x00008200002e7ab9 */ /* 0x000fe20000000a00 */
[----:B012-4-:R-:W-:Y:S08]  /*0910*/  BAR.SYNC.DEFER_BLOCKING 0x0 ;  /* 0x0000000000007b1d */ /* 0x017ff00000010000 */
[----:B------:R-:W-:Y:S05]  /*0920*/  @!P0 BRA `(.L_x_4001) ;  /* 0x000000b000cc8947 */ /* 0x000fea0003800000 */
.L_x_4002:
[----:B------:R-:W-:-:S08]  /*0930*/  NOP ;  /* 0x0000000000007918 */ /* 0x000fd00000000000 */
[----:B------:R-:W0:Y:S02]  /*0940*/  USETMAXREG.TRY_ALLOC.CTAPOOL UP0, 0xf0 ;  /* 0x000000f0000079c8 */ /* 0x000e240008000600 */
[----:B0-----:R-:W-:-:S13]  /*0950*/  PLOP3.LUT P0, PT, PT, PT, UP0, 0x80, 0x0 ;  /* 0x000000000000781c */ /* 0x001fda0003f0f008 */
[----:B------:R-:W-:Y:S05]  /*0960*/  @!P0 BRA `(.L_x_4002) ;  /* 0xfffffffc00f08947 */ /* 0x000fea000383ffff */
[----:B------:R-:W0:Y:S01]  /*0970*/  S2R R2, SR_TID.X ;  /* 0x0000000000027919 */ /* 0x000e220000002100 */
[----:B------:R-:W1:Y:S08]  /*0980*/  S2UR UR4, SR_CTAID.X ;  /* 0x00000000000479c3 */ /* 0x000e700000002500 */
[----:B------:R-:W-:Y:S06]  /*0990*/  BAR.ARV 0x4, 0x180 ;  /* 0x0106000000007b1d */ /* 0x000fec0000002000 */
[----:B0-----:R-:W-:-:S04]  /*09a0*/  LOP3.LUT R0, R2, 0xffffff80, RZ, 0xc0, !PT ;  /* 0xffffff8002007812 */ /* 0x001fc800078ec0ff */
[----:B------:R-:W-:Y:S02]  /*09b0*/  ISETP.NE.AND P0, PT, R0, 0x80, PT ;  /* 0x000000800000780c */ /* 0x000fe40003f05270 */
[----:B------:R-:W1:Y:S11]  /*09c0*/  LDC R0, c[0x0][0xc38] ;  /* 0x00030e00ff007b82 */ /* 0x000e760000000800 */
[----:B------:R-:W-:Y:S06]  /*09d0*/  @!P0 BAR.ARV 0x8, 0x100 ;  /* 0x0204000000008b1d */ /* 0x000fec0000002000 */
[----:B------:R-:W-:-:S13]  /*09e0*/  ISETP.GE.U32.AND P0, PT, R2, 0x100, PT ;  /* 0x000001000200780c */ /* 0x000fda0003f06070 */
[----:B------:R-:W-:Y:S06]  /*09f0*/  @P0 BAR.ARV 0xf, 0x100 ;  /* 0x03c4000000000b1d */ /* 0x000fec0000002000 */
[----:B-1----:R-:W-:-:S13]  /*0a00*/  ISETP.LE.AND P0, PT, R0, UR4, PT ;  /* 0x0000000400007c0c */ /* 0x002fda000bf03270 */
        /* <DEDUP_REMOVED lines=13> */
[-C--:B------:R-:W-:Y:S02]  /*0ae0*/  LEA.HI R5, R3, R216.reuse, RZ, 0x7 ;  /* 0x000000d803057211 */ /* 0x080fe400078f38ff */
[C---:B------:R-:W-:Y:S02]  /*0af0*/  LEA.HI R2, R0.reuse, R7, RZ, 0x1 ;  /* 0x0000000700027211 */ /* 0x040fe400078f08ff */
[----:B------:R-:W-:Y:S02]  /*0b00*/  LOP3.LUT R9, R0, 0xfffffff0, RZ, 0xc0, !PT ;  /* 0xfffffff000097812 */ /* 0x000fe400078ec0ff */
[----:B------:R-:W-:Y:S02]  /*0b10*/  LOP3.LUT R2, R2, 0x1ffffffe, RZ, 0xc0, !PT ;  /* 0x1ffffffe02027812 */ /* 0x000fe400078ec0ff */
[--C-:B------:R-:W-:Y:S01]  /*0b20*/  SHF.R.S32.HI R13, RZ, 0x5, R4.reuse ;  /* 0x00000005ff0d7819 */ /* 0x100fe20000011404 */
[----:B------:R-:W-:Y:S01]  /*0b30*/  IMAD.IADD R9, R216, 0x1, -R9 ;  /* 0x00000001d8097824 */ /* 0x000fe200078e0a09 */
[----:B------:R-:W-:Y:S01]  /*0b40*/  SHF.R.S32.HI R4, RZ, 0x1f, R4 ;  /* 0x0000001fff047819 */ /* 0x000fe20000011404 */
[----:B------:R-:W-:Y:S01]  /*0b50*/  IMAD.IADD R8, R7, 0x1, -R2 ;  /* 0x0000000107087824 */ /* 0x000fe200078e0a02 */
[----:B------:R-:W-:Y:S01]  /*0b60*/  LOP3.LUT R7, R5, 0xffffff80, RZ, 0xc0, !PT ;  /* 0xffffff8005077812 */ /* 0x000fe200078ec0ff */
[----:B0-----:R-:W-:Y:S01]  /*0b70*/  ULEA UR43, UR5, UR43, 0x18 ;  /* 0x0000002b052b7291 */ /* 0x001fe2000f8ec03f */
[----:B------:R-:W-:-:S02]  /*0b80*/  LEA.HI R2, R3, R216, RZ, 0x2 ;  /* 0x000000d803027211 */ /* 0x000fc400078f10ff */
[----:B------:R-:W-:Y:S01]  /*0b90*/  LEA.HI R4, R4, R13, RZ, 0x2 ;  /* 0x0000000d04047211 */ /* 0x000fe200078f10ff */
[----:B------:R-:W-:Y:S01]  /*0ba0*/  IMAD.IADD R7, R216, 0x1, -R7 ;  /* 0x00000001d8077824 */ /* 0x000fe200078e0a07 */
[----:B------:R-:W-:Y:S02]  /*0bb0*/  LOP3.LUT R11, R2, 0xfffffffc, RZ, 0xc0, !PT ;  /* 0xfffffffc020b7812 */ /* 0x000fe400078ec0ff */
[----:B------:R-:W-:Y:S02]  /*0bc0*/  SHF.R.S32.HI R212, RZ, 0x7, R5 ;  /* 0x00000007ffd47819 */ /* 0x000fe40000011405 */
[----:B------:R-:W-:Y:S01]  /*0bd0*/  LOP3.LUT R4, R4, 0x3ffffc, RZ, 0xc0, !PT ;  /* 0x003ffffc04047812 */ /* 0x000fe200078ec0ff */
[----:B------:R-:W-:Y:S01]  /*0be0*/  IMAD.IADD R11, R216, 0x1, -R11 ;  /* 0x00000001d80b7824 */ /* 0x000fe200078e0a0b */
[--C-:B------:R-:W-:Y:S01]  /*0bf0*/  SHF.R.S32.HI R2, RZ, 0x1f, R9.reuse ;  /* 0x0000001fff027819 */ /* 0x100fe20000011409 */
[----:B------:R-:W-:Y:S01]  /*0c00*/  IMAD R15, R212, 0x100, R9 ;  /* 0x00000100d40f7824 */ /* 0x000fe200078e0209 */
[----:B------:R-:W-:Y:S01]  /*0c10*/  SHF.R.S32.HI R0, RZ, 0x1f, R7 ;  /* 0x0000001fff007819 */ /* 0x000fe20000011407 */
[----:B------:R-:W-:Y:S01]  /*0c20*/  IMAD.IADD R10, R13, 0x1, -R4 ;  /* 0x000000010d0a7824 */ /* 0x000fe200078e0a04 */
[----:B------:R-:W-:-:S02]  /*0c30*/  LEA.HI R6, R2, R9, RZ, 0x3 ;  /* 0x0000000902067211 */ /* 0x000fc400078f18ff */
[----:B------:R-:W-:Y:S01]  /*0c40*/  LEA.HI R2, R0, R7, RZ, 0x2 ;  /* 0x0000000700027211 */ /* 0x000fe200078f10ff */
[----:B------:R-:W-:Y:S01]  /*0c50*/  IMAD R14, R10, 0x10, R15 ;  /* 0x000000100a0e7824 */ /* 0x000fe200078e020f */
[C---:B------:R-:W-:Y:S01]  /*0c60*/  LOP3.LUT R4, R6.reuse, 0xfffffff8, RZ, 0xc0, !PT ;  /* 0xfffffff806047812 */ /* 0x040fe200078ec0ff */
[----:B------:R-:W-:Y:S01]  /*0c70*/  IMAD.SHL.U32 R6, R6, 0x40, RZ ;  /* 0x0000004006067824 */ /* 0x000fe200078e00ff */
[----:B------:R-:W-:Y:S02]  /*0c80*/  LOP3.LUT R10, R2, 0x7ffffffc, RZ, 0xc0, !PT ;  /* 0x7ffffffc020a7812 */ /* 0x000fe400078ec0ff */
[----:B------:R-:W-:Y:S01]  /*0c90*/  LEA.HI R12, R11, R11, RZ, 0x1 ;  /* 0x0000000b0b0c7211 */ /* 0x000fe200078f08ff */
[----:B------:R-:W-:Y:S01]  /*0ca0*/  IMAD.IADD R9, R9, 0x1, -R4 ;  /* 0x0000000109097824 */ /* 0x000fe200078e0a04 */
[----:B------:R-:W-:Y:S01]  /*0cb0*/  LEA.HI R4, R0, R7, RZ, 0x5 ;  /* 0x0000000700047211 */ /* 0x000fe200078f28ff */
[----:B------:R-:W-:Y:S01]  /*0cc0*/  IMAD.IADD R10, R7, 0x1, -R10 ;  /* 0x00000001070a7824 */ /* 0x000fe200078e0a0a */
[----:B------:R-:W-:-:S02]  /*0cd0*/  LOP3.LUT R12, R12, 0x1ffffffe, RZ, 0xc0, !PT ;  /* 0x1ffffffe0c0c7812 */ /* 0x000fc400078ec0ff */
[--C-:B------:R-:W-:Y:S02]  /*0ce0*/  SHF.R.S32.HI R0, RZ, 0x2, R2.reuse ;  /* 0x00000002ff007819 */ /* 0x100fe40000011402 */
[----:B------:R-:W-:Y:S01]  /*0cf0*/  SHF.R.S32.HI R7, RZ, 0x1f, R2 ;  /* 0x0000001fff077819 */ /* 0x000fe20000011402 */
[----:B------:R-:W-:Y:S01]  /*0d00*/  IMAD.SHL.U32 R2, R9, 0x40, RZ ;  /* 0x0000004009027824 */ /* 0x000fe200078e00ff */
[----:B------:R-:W-:Y:S01]  /*0d10*/  LOP3.LUT R6, R6, 0x7ffffe00, RZ, 0xc0, !PT ;  /* 0x7ffffe0006067812 */ /* 0x000fe200078ec0ff */
[----:B------:R-:W-:Y:S01]  /*0d20*/  IMAD.IADD R185, R11, 0x1, -R12 ;  /* 0x000000010bb97824 */ /* 0x000fe200078e0a0c */
[----:B------:R-:W-:Y:S01]  /*0d30*/  LEA.HI R7, R7, R0, RZ, 0x3 ;  /* 0x0000000007077211 */ /* 0x000fe200078f18ff */
[----:B------:R-:W-:Y:S01]  /*0d40*/  IMAD.SHL.U32 R11, R8, 0x8, RZ ;  /* 0x00000008080b7824 */ /* 0x000fe200078e00ff */
[----:B------:R-:W-:Y:S01]  /*0d50*/  LOP3.LUT R2, R2, 0x1c0, RZ, 0xc0, !PT ;  /* 0x000001c002027812 */ /* 0x000fe200078ec0ff */
[----:B------:R-:W-:Y:S01]  /*0d60*/  IMAD R6, R13, 0x400, R6 ;  /* 0x000004000d067824 */ /* 0x000fe200078e0206 */
[----:B------:R-:W-:Y:S01]  /*0d70*/  LOP3.LUT R7, R7, 0xfffffff8, RZ, 0xc0, !PT ;  /* 0xfffffff807077812 */ /* 0x000fe200078ec0ff */
[--C-:B------:R-:W-:Y:S01]  /*0d80*/  IMAD.U32 R215, R14, 0x40, R11.reuse ;  /* 0x000000400ed77824 */ /* 0x100fe200078e000b */
[----:B------:R-:W-:-:S02]  /*0d90*/  LOP3.LUT R11, R2, 0x8, R11, 0xf8, !PT ;  /* 0x00000008020b7812 */ /* 0x000fc400078ef80b */
[----:B------:R-:W-:Y:S01]  /*0da0*/  SHF.R.U32.HI R2, RZ, 0x3, R2 ;  /* 0x00000003ff027819 */ /* 0x000fe20000011602 */
[----:B------:R-:W-:Y:S01]  /*0db0*/  IMAD.IADD R7, R0, 0x1, -R7 ;  /* 0x0000000100077824 */ /* 0x000fe200078e0a07 */
[----:B------:R-:W-:Y:S02]  /*0dc0*/  SHF.R.S32.HI R4, RZ, 0x5, R4 ;  /* 0x00000005ff047819 */ /* 0x000fe40000011404 */
[----:B------:R-:W-:Y:S01]  /*0dd0*/  LOP3.LUT R11, R11, R2, RZ, 0x3c, !PT ;  /* 0x000000020b0b7212 */ /* 0x000fe200078e3cff */
[----:B------:R-:W-:Y:S01]  /*0de0*/  IMAD.SHL.U32 R2, R10, 0x2, RZ ;  /* 0x000000020a027824 */ /* 0x000fe200078e00ff */
[----:B------:R-:W-:Y:S01]  /*0df0*/  LEA.HI R3, R3, R216, RZ, 0x3 ;  /* 0x000000d803037211 */ /* 0x000fe200078f18ff */
[----:B------:R-:W-:Y:S01]  /*0e00*/  IMAD R16, R4, 0x10, R7 ;  /* 0x0000001004107824 */ /* 0x000fe200078e0207 */
[----:B------:R-:W-:Y:S01]  /*0e10*/  R2P PR, R9, 0x6 ;  /* 0x0000000609007804 */ /* 0x000fe20000000000 */
[----:B------:R-:W-:Y:S01]  /*0e20*/  IMAD.IADD R6, R6, 0x1, R11 ;  /* 0x0000000106067824 */ /* 0x000fe200078e020b */
[----:B------:R-:W-:Y:S01]  /*0e30*/  LOP3.LUT R7, R3, 0xfffffff8, RZ, 0xc0, !PT ;  /* 0xfffffff803077812 */ /* 0x000fe200078ec0ff */
[----:B------:R-:W-:Y:S01]  /*0e40*/  IMAD R185, R185, 0x8, R16 ;  /* 0x00000008b9b97824 */ /* 0x000fe200078e0210 */
[----:B------:R-:W-:-:S02]  /*0e50*/  LEA.HI R5, R5, R212, RZ, 0x1 ;  /* 0x000000d405057211 */ /* 0x000fc400078f08ff */
[----:B------:R-:W-:Y:S01]  /*0e60*/  LEA R19, R6, UR43, 0x1 ;  /* 0x0000002b06137c11 */ /* 0x000fe2000f8e08ff */
[----:B------:R-:W-:Y:S01]  /*0e70*/  IMAD.IADD R210, R216, 0x1, -R7 ;  /* 0x00000001d8d27824 */ /* 0x000fe200078e0a07 */
[----:B------:R-:W-:Y:S02]  /*0e80*/  LOP3.LUT R5, R5, 0xfffffe, RZ, 0xc0, !PT ;  /* 0x00fffffe05057812 */ /* 0x000fe400078ec0ff */
[----:B------:R-:W-:Y:S01]  /*0e90*/  SEL R23, R23, 0xffffffc0, !P2 ;  /* 0xffffffc017177807 */ /* 0x000fe20005000000 */
[----:B------:R-:W-:Y:S01]  /*0ea0*/  IMAD.SHL.U32 R17, R210, 0x8, RZ ;  /* 0x00000008d2117824 */ /* 0x000fe200078e00ff */
[----:B------:R-:W-:Y:S01]  /*0eb0*/  SHF.R.S32.HI R211, RZ, 0x3, R3 ;  /* 0x00000003ffd37819 */ /* 0x000fe20000011403 */
[----:B------:R-:W-:Y:S02]  /*0ec0*/  VIADD R184, R19, 0x26800 ;  /* 0x0002680013b87836 */ /* 0x000fe40000000000 */
[C---:B------:R-:W-:Y:S02]  /*0ed0*/  VIADD R190, R17.reuse, 0x40 ;  /* 0x0000004011be7836 */ /* 0x040fe40000000000 */
[----:B------:R-:W-:-:S02]  /*0ee0*/  VIADD R189, R17, 0x80 ;  /* 0x0000008011bd7836 */ /* 0x000fc40000000000 */
        /* <DEDUP_REMOVED lines=18> */
.L_x_4055:
        /* <DEDUP_REMOVED lines=12> */
[----:B012345:R-:W-:Y:S05]  /*10d0*/  @!P0 BRA `(.L_x_4003) ;  /* 0x0000000000208947 */ /* 0x03ffea0003800000 */
        /* <DEDUP_REMOVED lines=8> */
.L_x_4003:
[----:B------:R-:W-:Y:S01]  /*1160*/  ULDC UR7, c[0x0][0xc54] ;  /* 0x0003150000077ab9 */ /* 0x000fe20000000800 */
[----:B------:R-:W-:Y:S01]  /*1170*/  UMOV UR6, UR9 ;  /* 0x0000000900067c82 */ /* 0x000fe20008000000 */
[----:B------:R-:W-:-:S11]  /*1180*/  UISETP.NE.AND UP0, UPT, UR7, 0x1, UPT ;  /* 0x000000010700788c */ /* 0x000fd6000bf05270 */
[----:B------:R-:W-:Y:S02]  /*1190*/  @UP0 ULDC.64 UR10, c[0x0][0xc58] ;  /* 0x00031600000a0ab9 */ /* 0x000fe40000000a00 */
[----:B------:R-:W-:-:S04]  /*11a0*/  UIMAD.WIDE.U32 UR4, UR9, UR10, URZ ;  /* 0x0000000a090472a5 */ /* 0x000fc8000f8e003f */
[----:B------:R-:W-:-:S04]  /*11b0*/  @UP0 USHF.R.U32.HI UR6, URZ, UR11, UR5 ;  /* 0x0000000b3f060299 */ /* 0x000fc80008011605 */
[----:B------:R-:W-:-:S12]  /*11c0*/  UIMAD UR4, UR6, UR7, URZ ;  /* 0x00000007060472a4 */ /* 0x000fd8000f8e023f */
.L_x_4004:
[----:B------:R-:W-:Y:S01]  /*11d0*/  ULDC UR39, c[0x0][0xc48] ;  /* 0x0003120000277ab9 */ /* 0x000fe20000000800 */
[----:B------:R-:W-:Y:S01]  /*11e0*/  ULDC.64 UR10, c[0x0][0x418] ;  /* 0x00010600000a7ab9 */ /* 0x000fe20000000a00 */
[----:B------:R-:W-:Y:S02]  /*11f0*/  UISETP.NE.AND UP1, UPT, UR39, 0x1, UPT ;  /* 0x000000012700788c */ /* 0x000fe4000bf25270 */
[----:B------:R-:W-:Y:S02]  /*1200*/  UISETP.NE.U32.AND UP0, UPT, UR10, URZ, UPT ;  /* 0x0000003f0a00728c */ /* 0x000fe4000bf05070 */
[----:B------:R-:W-:Y:S02]  /*1210*/  UIADD3 UR4, UR9, -UR4, URZ ;  /* 0x8000000409047290 */ /* 0x000fe4000fffe03f */
[----:B------:R-:W-:Y:S02]  /*1220*/  ULOP3.LUT UR6, URZ, UR6, URZ, 0x33, !UPT ;  /* 0x000000063f067292 */ /* 0x000fe4000f8e333f */
[----:B------:R-:W-:Y:S01]  /*1230*/  UISETP.NE.AND.EX UP0, UPT, UR11, URZ, UPT, UP0 ;  /* 0x0000003f0b00728c */ /* 0x000fe2000bf05300 */
[----:B------:R-:W-:Y:S01]  /*1240*/  ULDC UR5, c[0x0][0xc3c] ;  /* 0x00030f0000057ab9 */ /* 0x000fe20000000800 */
[----:B------:R-:W-:Y:S01]  /*1250*/  ULDC UR9, c[0x0][0xc54] ;  /* 0x0003150000097ab9 */ /* 0x000fe20000000800 */
[----:B------:R-:W-:Y:S01]  /*1260*/  ULDC UR49, c[0x0][0x424] ;  /* 0x0001090000317ab9 */ /* 0x000fe20000000800 */
[----:B------:R-:W-:-:S02]  /*1270*/  UISETP.NE.AND UP2, UPT, UR45, 0x1, UPT ;  /* 0x000000012d00788c */ /* 0x000fc4000bf45270 */
[----:B------:R-:W-:Y:S02]  /*1280*/  UIADD3 UR6, UR6, UR5, URZ ;  /* 0x0000000506067290 */ /* 0x000fe4000fffe03f */
[----:B------:R-:W-:Y:S02]  /*1290*/  UIMAD UR8, UR8, UR9, UR4 ;  /* 0x00000009080872a4 */ /* 0x000fe4000f8e0204 */
[----:B------:R-:W-:Y:S01]  /*12a0*/  USEL UR49, UR49, 0x1, UP0 ;  /* 0x0000000131317887 */ /* 0x000fe20008000000 */
[----:B------:R-:W-:Y:S01]  /*12b0*/  PLOP3.LUT P0, PT, PT, PT, UP2, 0x80, 0x0 ;  /* 0x000000000000781c */ /* 0x000fe20003f0f028 */
[----:B------:R-:W-:Y:S01]  /*12c0*/  ULDC UR7, c[0x0][0x2f0] ;  /* 0x0000bc0000077ab9 */ /* 0x000fe20000000800 */
[----:B------:R-:W-:Y:S01]  /*12d0*/  @UP1 ULDC UR4, c[0x0][0xc4c] ;  /* 0x0003130000041ab9 */ /* 0x000fe20000000800 */
[----:B------:R-:W-:Y:S02]  /*12e0*/  USHF.L.U32 UR41, UR6, 0x6, URZ ;  /* 0x0000000606297899 */ /* 0x000fe4000800063f */
        /* <DEDUP_REMOVED lines=8> */
[----:B------:R-:W-:-:S02]  /*1370*/  UIMAD UR39, UR39, UR5, UR8 ;  /* 0x00000005272772a4 */ /* 0x000fc4000f8e0208 */
[----:B------:R-:W-:Y:S01]  /*1380*/  USHF.R.S32.HI UR50, URZ, 0x6, UR4 ;  /* 0x000000063f327899 */ /* 0x000fe20008011404 */
[----:B------:R-:W-:Y:S11]  /*1390*/  @!P0 BRA `(.L_x_4005) ;  /* 0x0000001c006c8947 */ /* 0x000ff60003800000 */
[----:B------:R-:W0:Y:S01]  /*13a0*/  LDC R0, c[0x0][0x448] ;  /* 0x00011200ff007b82 */ /* 0x000e220000000800 */
[----:B------:R-:W-:Y:S01]  /*13b0*/  UIADD3 UR5, UR41, 0x3f, URZ ;  /* 0x0000003f29057890 */ /* 0x000fe2000fffe03f */
[----:B------:R-:W-:Y:S01]  /*13c0*/  CS2R R150, SRZ ;  /* 0x0000000000967805 */ /* 0x000fe2000001ff00 */
[----:B------:R-:W-:Y:S01]  /*13d0*/  ULDC UR4, c[0x0][0x288] ;  /* 0x0000a20000047ab9 */ /* 0x000fe20000000800 */
[----:B------:R-:W-:Y:S01]  /*13e0*/  CS2R R148, SRZ ;  /* 0x0000000000947805 */ /* 0x000fe2000001ff00 */
[----:B------:R-:W-:Y:S01]  /*13f0*/  UIADD3 UR4, -UR4, 0x40, URZ ;  /* 0x0000004004047890 */ /* 0x000fe2000fffe13f */
[----:B------:R-:W-:Y:S02]  /*1400*/  CS2R R146, SRZ ;  /* 0x0000000000927805 */ /* 0x000fe4000001ff00 */
[----:B------:R-:W-:Y:S02]  /*1410*/  CS2R R144, SRZ ;  /* 0x0000000000907805 */ /* 0x000fe4000001ff00 */
[----:B------:R-:W-:Y:S01]  /*1420*/  CS2R R168, SRZ ;  /* 0x0000000000a87805 */ /* 0x000fe2000001ff00 */
[----:B------:R-:W-:Y:S01]  /*1430*/  UIMAD UR4, UR49, UR7, UR4 ;  /* 0x00000007310472a4 */ /* 0x000fe2000f8e0204 */
        /* <DEDUP_REMOVED lines=14> */
[----:B0-----:R-:W-:Y:S01]  /*1520*/  ISETP.NE.AND P0, PT, R0, 0x1, PT ;  /* 0x000000010000780c */ /* 0x001fe20003f05270 */
[----:B------:R-:W-:Y:S01]  /*1530*/  IMAD.U32 R0, RZ, RZ, UR5 ;  /* 0x00000005ff007e24 */ /* 0x000fe2000f8e00ff */
        /* <DEDUP_REMOVED lines=11> */
[----:B------:R-:W0:Y:S01]  /*15f0*/  @P0 LDC R3, c[0x0][0x44c] ;  /* 0x00011300ff030b82 */ /* 0x000e220000000800 */
[----:B------:R-:W-:Y:S02]  /*1600*/  CS2R R170, SRZ ;  /* 0x0000000000aa7805 */ /* 0x000fe4000001ff00 */
[----:B------:R-:W-:Y:S02]  /*1610*/  CS2R R90, SRZ ;  /* 0x00000000005a7805 */ /* 0x000fe4000001ff00 */
[----:B------:R-:W-:Y:S02]  /*1620*/  CS2R R172, SRZ ;  /* 0x0000000000ac7805 */ /* 0x000fe4000001ff00 */
[----:B------:R-:W-:Y:S02]  /*1630*/  CS2R R86, SRZ ;  /* 0x0000000000567805 */ /* 0x000fe4000001ff00 */
[----:B------:R-:W-:-:S02]  /*1640*/  CS2R R174, SRZ ;  /* 0x0000000000ae7805 */ /* 0x000fc4000001ff00 */
[----:B------:R-:W-:Y:S02]  /*1650*/  CS2R R82, SRZ ;  /* 0x0000000000527805 */ /* 0x000fe4000001ff00 */
[----:B------:R-:W-:Y:S01]  /*1660*/  CS2R R176, SRZ ;  /* 0x0000000000b07805 */ /* 0x000fe2000001ff00 */
[----:B------:R-:W1:Y:S01]  /*1670*/  @P0 LDC R4, c[0x0][0x450] ;  /* 0x00011400ff040b82 */ /* 0x000e620000000800 */
        /* <DEDUP_REMOVED lines=14> */
[----:B------:R-:W-:Y:S01]  /*1760*/  CS2R R50, SRZ ;  /* 0x0000000000327805 */ /* 0x000fe2000001ff00 */
[----:B0-----:R-:W-:Y:S01]  /*1770*/  @P0 IMAD.HI.U32 R3, R3, UR5, RZ ;  /* 0x0000000503030c27 */ /* 0x001fe2000f8e00ff */
[----:B------:R-:W-:Y:S02]  /*1780*/  CS2R R198, SRZ ;  /* 0x0000000000c67805 */ /* 0x000fe4000001ff00 */
[----:B------:R-:W-:-:S02]  /*1790*/  CS2R R46, SRZ ;  /* 0x00000000002e7805 */ /* 0x000fc4000001ff00 */
[----:B------:R-:W-:Y:S02]  /*17a0*/  CS2R R200, SRZ ;  /* 0x0000000000c87805 */ /* 0x000fe4000001ff00 */
[----:B------:R-:W-:Y:S02]  /*17b0*/  CS2R R42, SRZ ;  /* 0x00000000002a7805 */ /* 0x000fe4000001ff00 */
[----:B------:R-:W-:Y:S02]  /*17c0*/  CS2R R202, SRZ ;  /* 0x0000000000ca7805 */ /* 0x000fe4000001ff00 */
[----:B------:R-:W-:Y:S02]  /*17d0*/  CS2R R38, SRZ ;  /* 0x0000000000267805 */ /* 0x000fe4000001ff00 */
[----:B------:R-:W-:Y:S02]  /*17e0*/  CS2R R204, SRZ ;  /* 0x0000000000cc7805 */ /* 0x000fe4000001ff00 */
[----:B-1----:R-:W-:-:S02]  /*17f0*/  @P0 SHF.R.U32.HI R0, RZ, R4, R3 ;  /* 0x00000004ff000219 */ /* 0x002fc40000011603 */
[----:B------:R-:W-:Y:S02]  /*1800*/  CS2R R34, SRZ ;  /* 0x0000000000227805 */ /* 0x000fe4000001ff00 */
[----:B------:R-:W-:Y:S02]  /*1810*/  PLOP3.LUT P0, PT, PT, PT, PT, 0x80, 0x0 ;  /* 0x000000000000781c */ /* 0x000fe40003f0f070 */
[----:B------:R-:W-:Y:S02]  /*1820*/  CS2R R208, SRZ ;  /* 0x0000000000d07805 */ /* 0x000fe4000001ff00 */
[----:B------:R-:W-:Y:S01]  /*1830*/  CS2R R30, SRZ ;  /* 0x00000000001e7805 */ /* 0x000fe2000001ff00 */
[----:B------:R-:W-:Y:S01]  /*1840*/  VIADD R3, R0, UR4 ;  /* 0x0000000400037c36 */ /* 0x000fe20008000000 */
[----:B------:R-:W-:Y:S01]  /*1850*/  CS2R R206, SRZ ;  /* 0x0000000000ce7805 */ /* 0x000fe2000001ff00 */
[----:B------:R-:W-:Y:S01]  /*1860*/  IMAD.MOV.U32 R0, RZ, RZ, RZ ;  /* 0x000000ffff007224 */ /* 0x000fe200078e00ff */
[----:B------:R-:W-:Y:S01]  /*1870*/  CS2R R26, SRZ ;  /* 0x00000000001a7805 */ /* 0x000fe2000001ff00 */
[----:B------:R-:W-:Y:S01]  /*1880*/  IMAD.MOV.U32 R7, RZ, RZ, RZ ;  /* 0x000000ffff077224 */ /* 0x000fe200078e00ff */
[----:B------:R-:W-:-:S04]  /*1890*/  SHF.R.S32.HI R4, RZ, 0x1f, R3 ;  /* 0x0000001fff047819 */ /* 0x000fc80000011403 */
[----:B------:R-:W-:Y:S01]  /*18a0*/  LEA.HI R4, R4, R3, RZ, 0x6 ;  /* 0x0000000304047211 */ /* 0x000fe200078f30ff */
[----:B------:R-:W-:-:S03]  /*18b0*/  IMAD.MOV.U32 R3, RZ, RZ, RZ ;  /* 0x000000ffff037224 */ /* 0x000fc600078e00ff */
[----:B------:R-:W-:-:S04]  /*18c0*/  SHF.R.S32.HI R4, RZ, 0x6, R4 ;  /* 0x00000006ff047819 */ /* 0x000fc80000011404 */
[----:B------:R-:W-:-:S04]  /*18d0*/  VIMNMX R4, R4, UR50, PT ;  /* 0x0000003204047c48 */ /* 0x000fc8000bfe0100 */
[----:B------:R-:W-:-:S13]  /*18e0*/  ISETP.GE.AND P1, PT, R4, 0x1, PT ;  /* 0x000000010400780c */ /* 0x000fda0003f26270 */
        /* <DEDUP_REMOVED lines=15> */
.L_x_4007:
[----:B------:R-:W-:Y:S01]  /*19e0*/  ULEA UR21, UR36, UR43, 0x3 ;  /* 0x0000002b24157291 */ /* 0x000fe2000f8e183f */
[----:B------:R-:W-:-:S05]  /*19f0*/  IMAD.U32 R0, RZ, RZ, UR37 ;  /* 0x00000025ff007e24 */ /* 0x000fca000f8e00ff */
[----:B------:R-:W-:-:S04]  /*1a00*/  SHF.L.U32 R0, R0, 0x1f, RZ ;  /* 0x0000001f00007819 */ /* 0x000fc800000006ff */
[----:B------:R-:W0:Y:S02]  /*1a10*/  SYNCS.PHASECHK.TRANS64.TRYWAIT P1, [UR21+0x28c50], R0 ;  /* 0x028c5000ff0075a7 */ /* 0x000e240008020155 */
[----:B0-----:R-:W-:Y:S05]  /*1a20*/  @!P1 BRA `(.L_x_4008) ;  /* 0x000000f400a89947 */ /* 0x001fea0003800000 */
.L_x_4175:
[----:B------:R-:W-:Y:S01]  /*1a30*/  BAR.SYNC.DEFER_BLOCKING 0xe, 0x100 ;  /* 0x0384000000007b1d */ /* 0x000fe20000010000 */
[----:B------:R-:W-:Y:S01]  /*1a40*/  UIADD3 UR4, UR43, 0x26800, URZ ;  /* 0x000268002b047890 */ /* 0x000fe2000fffe03f */
[----:B0-----:R-:W-:Y:S01]  /*1a50*/  IMAD.U32 R0, RZ, RZ, UR21 ;  /* 0x00000015ff007e24 */ /* 0x001fe2000f8e00ff */
[----:B------:R-:W-:Y:S01]  /*1a60*/  ULEA UR18, UR36, UR20, 0xc ;  /* 0x0000001424127291 */ /* 0x000fe2000f8e603f */
[----:B------:R-:W-:Y:S01]  /*1a70*/  ISETP.GE.AND P1, PT, R4, 0x2, PT ;  /* 0x000000020400780c */ /* 0x000fe20003f26270 */
[----:B------:R-:W-:Y:S01]  /*1a80*/  USHF.R.U32.HI UR4, URZ, 0x4, UR4 ;  /* 0x000000043f047899 */ /* 0x000fe20008011604 */
[----:B------:R-:W-:Y:S01]  /*1a90*/  UMOV UR19, 0x40000040 ;  /* 0x4000004000137882 */ /* 0x000fe20000000000 */
[----:B------:R-:W-:Y:S02]  /*1aa0*/  UMOV UR17, 0x40000040 ;  /* 0x4000004000117882 */ /* 0x000fe40000000000 */
[----:B------:R-:W-:Y:S01]  /*1ab0*/  ULOP3.LUT UR4, UR4, 0x3fff, URZ, 0xc0, !UPT ;  /* 0x00003fff04047892 */ /* 0x000fe2000f8ec03f */
[----:B------:R-:W0:Y:S01]  /*1ac0*/  S2R R3, SR_TID.X ;  /* 0x0000000000037919 */ /* 0x000e220000002100 */
[----:B------:R-:W-:-:S02]  /*1ad0*/  UIADD3 UR6, UR18, 0x80, URZ ;  /* 0x0000008012067890 */ /* 0x000fc4000fffe03f */
[----:B------:R-:W-:Y:S01]  /*1ae0*/  ULOP3.LUT UR16, UR4, 0x10000, URZ, 0xfc, !UPT ;  /* 0x0001000004107892 */ /* 0x000fe2000f8efc3f */
[----:B------:R-:W-:Y:S01]  /*1af0*/  UMOV UR7, 0x40000040 ;  /* 0x4000004000077882 */ /* 0x000fe20000000000 */
[----:B------:R-:W-:Y:S02]  /*1b00*/  UMOV UR5, 0x40000040 ;  /* 0x4000004000057882 */ /* 0x000fe40000000000 */
[----:B------:R-:W-:Y:S02]  /*1b10*/  UIADD3 UR4, UR16, 0x2, URZ ;  /* 0x0000000210047890 */ /* 0x000fe4000fffe03f */
[----:B------:R-:W-:Y:S02]  /*1b20*/  UIADD3 UR10, UR18, 0x100, URZ ;  /* 0x00000100120a7890 */ /* 0x000fe4000fffe03f */
[----:B------:R-:W-:Y:S01]  /*1b30*/  UIADD3 UR8, UR16, 0x4, URZ ;  /* 0x0000000410087890 */ /* 0x000fe2000fffe03f */
[----:B------:R-:W-:Y:S01]  /*1b40*/  UMOV UR11, 0x40000040 ;  /* 0x40000040000b7882 */ /* 0x000fe20000000000 */
[----:B------:R-:W-:Y:S01]  /*1b50*/  WARPGROUP.ARRIVE ;  /* 0x00000000000079c5 */ /* 0x000fe20000000000 */
[----:B------:R-:W-:Y:S01]  /*1b60*/  UMOV UR9, 0x40000040 ;  /* 0x4000004000097882 */ /* 0x000fe20000000000 */
[----:B------:R-:W-:-:S02]  /*1b70*/  UIADD3 UR14, UR18, 0x180, URZ ;  /* 0x00000180120e7890 */ /* 0x000fc4000fffe03f */
[----:B------:R-:W-:Y:S02]  /*1b80*/  UIADD3 UR12, UR16, 0x6, URZ ;  /* 0x00000006100c7890 */ /* 0x000fe4000fffe03f */
        /* <DEDUP_REMOVED lines=23> */
.L_x_4014:
[----:B------:R-:W-:Y:S01]  /*1d00*/  BAR.SYNC.DEFER_BLOCKING 0xe, 0x100 ;  /* 0x0384000000007b1d */ /* 0x000fe20000010000 */
[----:B------:R-:W-:Y:S01]  /*1d10*/  IMAD.U32 R3, RZ, RZ, UR36 ;  /* 0x00000024ff037e24 */ /* 0x000fe2000f8e00ff */
[----:B------:R-:W-:Y:S01]  /*1d20*/  UIADD3 UR36, UR36, 0x1, URZ ;  /* 0x0000000124247890 */ /* 0x000fe2000fffe03f */
[C---:B------:R-:W-:Y:S01]  /*1d30*/  ISETP.GT.AND P3, PT, R4.reuse, RZ, PT ;  /* 0x000000ff0400720c */ /* 0x040fe20003f64270 */
        /* <DEDUP_REMOVED lines=139> */
.L_x_4010:
[----:B------:R-:W-:Y:S01]  /*25f0*/  ULEA UR21, UR36, UR43, 0x3 ;  /* 0x0000002b24157291 */ /* 0x000fe2000f8e183f */
[----:B------:R-:W-:-:S05]  /*2600*/  IMAD.U32 R0, RZ, RZ, UR37 ;  /* 0x00000025ff007e24 */ /* 0x000fca000f8e00ff */
[----:B------:R-:W-:-:S04]  /*2610*/  SHF.L.U32 R0, R0, 0x1f, RZ ;  /* 0x0000001f00007819 */ /* 0x000fc800000006ff */
[----:B------:R0:W1:Y:S01]  /*2620*/  SYNCS.PHASECHK.TRANS64.TRYWAIT P1, [UR21+0x28c50], R0 ;  /* 0x028c5000ff0075a7 */ /* 0x0000620008020155 */
[----:B------:R-:W-:Y:S05]  /*2630*/  @!P0 BRA `(.L_x_4011) ;  /* 0x0000000000048947 */ /* 0x000fea0003800000 */
[----:B------:R-:W-:Y:S01]  /*2640*/  BPT.TRAP 0x1 ;  /* 0x000000040000795c */ /* 0x000fe20000300000 */
.L_x_4011:
[----:B-1----:R-:W-:Y:S05]  /*2650*/  @P1 BRA `(.L_x_4012) ;  /* 0x0000000000081947 */ /* 0x002fea0003800000 */
[----:B------:R-:W1:Y:S02]  /*2660*/  SYNCS.PHASECHK.TRANS64.TRYWAIT P1, [UR21+0x28c50], R0 ;  /* 0x028c5000ff0075a7 */ /* 0x000e640008020155 */
[----:B-1----:R-:W-:Y:S05]  /*2670*/  @!P1 BRA `(.L_x_4013) ;  /* 0x000000e800ac9947 */ /* 0x002fea0003800000 */
.L_x_4012:
        /* <DEDUP_REMOVED lines=29> */
.L_x_4009:
        /* <DEDUP_REMOVED lines=144> */
.L_x_4005:
[----:B------:R-:W-:Y:S01]  /*3150*/  ULDC UR4, c[0x0][0x448] ;  /* 0x0001120000047ab9 */ /* 0x000fe20000000800 */
[----:B------:R-:W-:Y:S01]  /*3160*/  UIADD3 UR6, UR41, 0x3f, URZ ;  /* 0x0000003f29067890 */ /* 0x000fe2000fffe03f */
[----:B------:R-:W-:Y:S01]  /*3170*/  PLOP3.LUT P0, PT, PT, PT, PT, 0x80, 0x0 ;  /* 0x000000000000781c */ /* 0x000fe20003f0f070 */
[----:B------:R-:W-:Y:S01]  /*3180*/  UISETP.NE.AND UP0, UPT, UR4, 0x1, UPT ;  /* 0x000000010400788c */ /* 0x000fe2000bf05270 */
[----:B------:R-:W-:Y:S01]  /*3190*/  IMAD.MOV.U32 R0, RZ, RZ, RZ ;  /* 0x000000ffff007224 */ /* 0x000fe200078e00ff */
[----:B------:R-:W-:Y:S01]  /*31a0*/  ULDC UR8, c[0x0][0x288] ;  /* 0x0000a20000087ab9 */ /* 0x000fe20000000800 */
[----:B------:R-:W-:Y:S01]  /*31b0*/  IMAD.MOV.U32 R3, RZ, RZ, RZ ;  /* 0x000000ffff037224 */ /* 0x000fe200078e00ff */
[----:B------:R-:W-:Y:S01]  /*31c0*/  UIADD3 UR8, -UR8, 0x40, URZ ;  /* 0x0000004008087890 */ /* 0x000fe2000fffe13f */
[----:B------:R-:W-:Y:S02]  /*31d0*/  CS2R R150, SRZ ;  /* 0x0000000000967805 */ /* 0x000fe4000001ff00 */
[----:B------:R-:W-:-:S02]  /*31e0*/  CS2R R148, SRZ ;  /* 0x0000000000947805 */ /* 0x000fc4000001ff00 */
[----:B------:R-:W-:Y:S01]  /*31f0*/  CS2R R146, SRZ ;  /* 0x0000000000927805 */ /* 0x000fe2000001ff00 */
[----:B------:R-:W-:Y:S01]  /*3200*/  UIMAD UR8, UR49, UR7, UR8 ;  /* 0x00000007310872a4 */ /* 0x000fe2000f8e0208 */
[----:B------:R-:W-:Y:S02]  /*3210*/  CS2R R144, SRZ ;  /* 0x0000000000907805 */ /* 0x000fe4000001ff00 */
[----:B------:R-:W-:Y:S01]  /*3220*/  CS2R R168, SRZ ;  /* 0x0000000000a87805 */ /* 0x000fe2000001ff00 */
[----:B------:R-:W-:Y:S01]  /*3230*/  @UP0 ULDC UR4, c[0x0][0x44c] ;  /* 0x0001130000040ab9 */ /* 0x000fe20000000800 */
[----:B------:R-:W-:Y:S01]  /*3240*/  @UP0 ULDC UR9, c[0x0][0x450] ;  /* 0x0001140000090ab9 */ /* 0x000fe20000000800 */
[----:B------:R-:W-:Y:S01]  /*3250*/  UIMAD.WIDE.U32 UR4, UR6, UR4, URZ ;  /* 0x00000004060472a5 */ /* 0x000fe2000f8e003f */
[----:B------:R-:W-:Y:S02]  /*3260*/  CS2R R140, SRZ ;  /* 0x00000000008c7805 */ /* 0x000fe4000001ff00 */
[----:B------:R-:W-:-:S02]  /*3270*/  CS2R R166, SRZ ;  /* 0x0000000000a67805 */ /* 0x000fc4000001ff00 */
[----:B------:R-:W-:Y:S01]  /*3280*/  CS2R R136, SRZ ;  /* 0x0000000000887805 */ /* 0x000fe2000001ff00 */
[----:B------:R-:W-:Y:S01]  /*3290*/  @UP0 USHF.R.U32.HI UR6, URZ, UR9, UR5 ;  /* 0x000000093f060299 */ /* 0x000fe20008011605 */
[----:B------:R-:W-:Y:S02]  /*32a0*/  CS2R R164, SRZ ;  /* 0x0000000000a47805 */ /* 0x000fe4000001ff00 */
[----:B------:R-:W-:Y:S02]  /*32b0*/  CS2R R132, SRZ ;  /* 0x0000000000847805 */ /* 0x000fe4000001ff00 */
[----:B------:R-:W-:Y:S01]  /*32c0*/  CS2R R162, SRZ ;  /* 0x0000000000a27805 */ /* 0x000fe2000001ff00 */
[----:B------:R-:W-:Y:S01]  /*32d0*/  UIADD3 UR6, UR8, UR6, URZ ;  /* 0x0000000608067290 */ /* 0x000fe2000fffe03f */
[----:B------:R-:W-:Y:S02]  /*32e0*/  CS2R R160, SRZ ;  /* 0x0000000000a07805 */ /* 0x000fe4000001ff00 */
[----:B------:R-:W-:-:S02]  /*32f0*/  CS2R R128, SRZ ;  /* 0x0000000000807805 */ /* 0x000fc4000001ff00 */
[----:B------:R-:W-:Y:S01]  /*3300*/  CS2R R158, SRZ ;  /* 0x00000000009e7805 */ /* 0x000fe2000001ff00 */
[----:B------:R-:W-:Y:S01]  /*3310*/  USHF.R.S32.HI UR4, URZ, 0x1f, UR6 ;  /* 0x0000001f3f047899 */ /* 0x000fe20008011406 */
[----:B------:R-:W-:Y:S02]  /*3320*/  CS2R R156, SRZ ;  /* 0x00000000009c7805 */ /* 0x000fe4000001ff00 */
[----:B------:R-:W-:Y:S02]  /*3330*/  CS2R R124, SRZ ;  /* 0x00000000007c7805 */ /* 0x000fe4000001ff00 */
[----:B------:R-:W-:Y:S01]  /*3340*/  CS2R R154, SRZ ;  /* 0x00000000009a7805 */ /* 0x000fe2000001ff00 */
[----:B------:R-:W-:Y:S01]  /*3350*/  ULEA.HI UR4, UR4, UR6, URZ, 0x6 ;  /* 0x0000000604047291 */ /* 0x000fe2000f8f303f */
[----:B------:R-:W-:Y:S02]  /*3360*/  CS2R R152, SRZ ;  /* 0x0000000000987805 */ /* 0x000fe4000001ff00 */
[----:B------:R-:W-:-:S02]  /*3370*/  CS2R R120, SRZ ;  /* 0x0000000000787805 */ /* 0x000fc4000001ff00 */
[----:B------:R-:W-:Y:S01]  /*3380*/  CS2R R104, SRZ ;  /* 0x0000000000687805 */ /* 0x000fe2000001ff00 */
[----:B------:R-:W-:Y:S01]  /*3390*/  USHF.R.S32.HI UR4, URZ, 0x6, UR4 ;  /* 0x000000063f047899 */ /* 0x000fe20008011404 */
[----:B------:R-:W-:Y:S02]  /*33a0*/  CS2R R100, SRZ ;  /* 0x0000000000647805 */ /* 0x000fe4000001ff00 */
[----:B------:R-:W-:Y:S02]  /*33b0*/  CS2R R116, SRZ ;  /* 0x0000000000747805 */ /* 0x000fe4000001ff00 */
[----:B------:R-:W-:Y:S01]  /*33c0*/  CS2R R114, SRZ ;  /* 0x0000000000727805 */ /* 0x000fe2000001ff00 */
[----:B------:R-:W-:Y:S01]  /*33d0*/  UISETP.LT.AND UP0, UPT, UR50, UR4, UPT ;  /* 0x000000043200728c */ /* 0x000fe2000bf01270 */
[----:B------:R-:W-:Y:S02]  /*33e0*/  CS2R R112, SRZ ;  /* 0x0000000000707805 */ /* 0x000fe4000001ff00 */
[----:B------:R-:W-:-:S02]  /*33f0*/  CS2R R110, SRZ ;  /* 0x00000000006e7805 */ /* 0x000fc4000001ff00 */
[----:B------:R-:W-:Y:S01]  /*3400*/  CS2R R108, SRZ ;  /* 0x00000000006c7805 */ /* 0x000fe2000001ff00 */
[----:B------:R-:W-:Y:S01]  /*3410*/  USEL UR50, UR50, UR4, UP0 ;  /* 0x0000000432327287 */ /* 0x000fe20008000000 */
[----:B------:R-:W-:Y:S02]  /*3420*/  CS2R R106, SRZ ;  /* 0x00000000006a7805 */ /* 0x000fe4000001ff00 */
[----:B------:R-:W-:Y:S02]  /*3430*/  CS2R R102, SRZ ;  /* 0x0000000000667805 */ /* 0x000fe4000001ff00 */
[----:B------:R-:W-:Y:S01]  /*3440*/  CS2R R98, SRZ ;  /* 0x0000000000627805 */ /* 0x000fe2000001ff00 */
[----:B------:R-:W-:Y:S01]  /*3450*/  UISETP.GE.AND UP0, UPT, UR50, 0x1, UPT ;  /* 0x000000013200788c */ /* 0x000fe2000bf06270 */
[----:B------:R-:W-:Y:S02]  /*3460*/  CS2R R94, SRZ ;  /* 0x00000000005e7805 */ /* 0x000fe4000001ff00 */
[----:B------:R-:W-:-:S02]  /*3470*/  CS2R R170, SRZ ;  /* 0x0000000000aa7805 */ /* 0x000fc4000001ff00 */
[----:B------:R-:W-:Y:S02]  /*3480*/  CS2R R90, SRZ ;  /* 0x00000000005a7805 */ /* 0x000fe4000001ff00 */
[----:B------:R-:W-:Y:S02]  /*3490*/  CS2R R172, SRZ ;  /* 0x0000000000ac7805 */ /* 0x000fe4000001ff00 */
[----:B------:R-:W-:Y:S02]  /*34a0*/  CS2R R86, SRZ ;  /* 0x0000000000567805 */ /* 0x000fe4000001ff00 */
[----:B------:R-:W-:Y:S02]  /*34b0*/  PLOP3.LUT P1, PT, PT, PT, UP0, 0x80, 0x0 ;  /* 0x000000000000781c */ /* 0x000fe40003f2f008 */
        /* <DEDUP_REMOVED lines=62> */
.L_x_4015:
        /* <DEDUP_REMOVED lines=9> */
.L_x_4176:
[----:B------:R-:W-:Y:S05]  /*3930*/  @!P0 BRA `(.L_x_4017) ;  /* 0x0000000000048947 */ /* 0x000fea0003800000 */
[----:B------:R-:W-:Y:S01]  /*3940*/  BPT.TRAP 0x1 ;  /* 0x000000040000795c */ /* 0x000fe20000300000 */
.L_x_4017:
[----:B------:R-:W-:Y:S02]  /*3950*/  IMAD.U32 R7, RZ, RZ, UR36 ;  /* 0x00000024ff077e24 */ /* 0x000fe4000f8e00ff */
[----:B------:R-:W-:-:S03]  /*3960*/  IMAD.U32 R8, RZ, RZ, UR37 ;  /* 0x00000025ff087e24 */ /* 0x000fc6000f8e00ff */
[----:B------:R-:W-:Y:S02]  /*3970*/  LEA R7, R7, UR43, 0x3 ;  /* 0x0000002b07077c11 */ /* 0x000fe4000f8e18ff */
[----:B------:R-:W-:-:S04]  /*3980*/  SHF.L.U32 R8, R8, 0x1f, RZ ;  /* 0x0000001f08087819 */ /* 0x000fc800000006ff */
[----:B------:R1:W2:Y:S01]  /*3990*/  SYNCS.PHASECHK.TRANS64.TRYWAIT P1, [R7+URZ+0x28c30], R8 ;  /* 0x028c3008070075a7 */ /* 0x0002a2000802017f */
[----:B------:R-:W-:Y:S05]  /*39a0*/  @!P0 BRA `(.L_x_4018) ;  /* 0x0000000000048947 */ /* 0x000fea0003800000 */
[----:B------:R-:W-:Y:S01]  /*39b0*/  BPT.TRAP 0x1 ;  /* 0x000000040000795c */ /* 0x000fe20000300000 */
.L_x_4018:
[----:B--2---:R-:W-:Y:S05]  /*39c0*/  @P1 BRA `(.L_x_4019) ;  /* 0x0000000000081947 */ /* 0x004fea0003800000 */
[----:B------:R-:W2:Y:S02]  /*39d0*/  SYNCS.PHASECHK.TRANS64.TRYWAIT P1, [R7+URZ+0x28c30], R8 ;  /* 0x028c3008070075a7 */ /* 0x000ea4000802017f */
[----:B--2---:R-:W-:Y:S05]  /*39e0*/  @!P1 BRA `(.L_x_4020) ;  /* 0x000000d800009947 */ /* 0x004fea0003800000 */
.L_x_4019:
        /* <DEDUP_REMOVED lines=34> */
[----:B------:R-:W-:Y:S01]  /*3c10*/  HGMMA.64x64x16.F32.BF16 R24, gdesc[UR4], R24, gsb0 ;  /* 0x00e00000041879f0 */ /* 0x000fe20008001818 */
[----:B------:R-:W-:Y:S02]  /*3c20*/  ULDC UR6, c[0x0][0x448] ;  /* 0x0001120000067ab9 */ /* 0x000fe40000000800 */
[----:B------:R-:W-:-:S06]  /*3c30*/  UISETP.NE.AND UP0, UPT, UR6, 0x1, UPT ;  /* 0x000000010600788c */ /* 0x000fcc000bf05270 */
[----:B------:R-:W-:-:S05]  /*3c40*/  PLOP3.LUT P2, PT, PT, PT, UP0, 0x80, 0x0 ;  /* 0x000000000000781c */ /* 0x000fca0003f4f008 */
[----:B------:R-:W-:-:S08]  /*3c50*/  @UP0 ULDC UR6, c[0x0][0x44c] ;  /* 0x0001130000060ab9 */ /* 0x000fd00000000800 */
[----:B------:R-:W-:Y:S01]  /*3c60*/  @P2 IMAD.HI.U32 R4, R3, UR6, RZ ;  /* 0x0000000603042c27 */ /* 0x000fe2000f8e00ff */
[----:B------:R-:W-:-:S04]  /*3c70*/  @UP0 ULDC UR6, c[0x0][0x450] ;  /* 0x0001140000060ab9 */ /* 0x000fc80000000800 */
[----:B------:R-:W-:Y:S01]  /*3c80*/  @P2 SHF.R.U32.HI R3, RZ, UR6, R4 ;  /* 0x00000006ff032c19 */ /* 0x000fe20008011604 */
[----:B------:R-:W-:Y:S02]  /*3c90*/  UMOV UR6, 0xffffffc0 ;  /* 0xffffffc000067882 */ /* 0x000fe40000000000 */
[----:B------:R-:W-:Y:S02]  /*3ca0*/  UIMAD UR7, UR50, UR6, 0x41 ;  /* 0x00000041320774a4 */ /* 0x000fe4000f8e0206 */
[----:B------:R-:W0:Y:S01]  /*3cb0*/  SHFL.IDX PT, R6, R3, 0x1, 0x1c1f ;  /* 0x003c1f0003067f89 */ /* 0x000e2200000e0000 */
[----:B------:R-:W-:-:S03]  /*3cc0*/  UIMAD UR6, UR50, UR6, 0x40 ;  /* 0x00000040320674a4 */ /* 0x000fc6000f8e0206 */
[----:B------:R-:W3:Y:S01]  /*3cd0*/  SHFL.IDX PT, R3, R3, RZ, 0x1c1f ;  /* 0x001c1fff03037589 */ /* 0x000ee200000e0000 */
[----:B------:R-:W-:Y:S02]  /*3ce0*/  WARPGROUP.DEPBAR.LE gsb0, 0x0 ;  /* 0x00008000000079c5 */ /* 0x000fe40000010000 */
[----:B------:R-:W-:-:S06]  /*3cf0*/  WARPGROUP.ARRIVE ;  /* 0x00000000000079c5 */ /* 0x000fcc0000000000 */
[----:B------:R-:W-:Y:S01]  /*3d00*/  HGMMA.64x64x16.F32.BF16 R24, gdesc[UR8], R24, gsb0 ;  /* 0x00e00000081879f0 */ /* 0x000fe20008001818 */
[----:B------:R-:W-:Y:S02]  /*3d10*/  ULDC UR10, c[0x0][0x988] ;  /* 0x00026200000a7ab9 */ /* 0x000fe40000000800 */
[----:B------:R-:W-:Y:S02]  /*3d20*/  WARPGROUP.DEPBAR.LE gsb0, 0x0 ;  /* 0x00008000000079c5 */ /* 0x000fe40000010000 */
[----:B------:R-:W-:-:S06]  /*3d30*/  WARPGROUP.ARRIVE ;  /* 0x00000000000079c5 */ /* 0x000fcc0000000000 */
[----:B------:R-:W-:Y:S01]  /*3d40*/  HGMMA.64x64x16.F32.BF16 R24, gdesc[UR12], R24, gsb0 ;  /* 0x00e000000c1879f0 */ /* 0x000fe20008001818 */
[----:B------:R-:W-:Y:S01]  /*3d50*/  ULDC UR14, c[0x0][0x2f0] ;  /* 0x0000bc00000e7ab9 */ /* 0x000fe20000000800 */
[----:B------:R-:W-:Y:S01]  /*3d60*/  ULDC UR15, c[0x0][0x288] ;  /* 0x0000a200000f7ab9 */ /* 0x000fe20000000800 */
[----:B------:R-:W-:Y:S02]  /*3d70*/  UIMAD UR7, UR49, UR14, UR7 ;  /* 0x0000000e310772a4 */ /* 0x000fe4000f8e0207 */
[----:B------:R-:W-:-:S04]  /*3d80*/  UIMAD UR6, UR49, UR14, UR6 ;  /* 0x0000000e310672a4 */ /* 0x000fc8000f8e0206 */
[----:B------:R-:W-:Y:S02]  /*3d90*/  IMAD.U32 R5, RZ, RZ, UR7 ;  /* 0x00000007ff057e24 */ /* 0x000fe4000f8e00ff */
[----:B------:R-:W-:-:S03]  /*3da0*/  IADD3 R4, -R2, UR6, RZ ;  /* 0x0000000602047c10 */ /* 0x000fc6000fffe1ff */
[----:B------:R-:W-:-:S04]  /*3db0*/  IADD3 R5, R5, -UR15, -R2 ;  /* 0x8000000f05057c10 */ /* 0x000fc8000fffe802 */
[-CC-:B0-----:R-:W-:Y:S02]  /*3dc0*/  VIADDMNMX R6, R6, R5.reuse, R4.reuse, PT ;  /* 0x0000000506067246 */ /* 0x181fe40003800104 */
[----:B---3--:R-:W-:Y:S02]  /*3dd0*/  VIADDMNMX R4, R3, R5, R4, PT ;  /* 0x0000000503047246 */ /* 0x008fe40003800104 */
[C---:B------:R-:W-:Y:S02]  /*3de0*/  ISETP.GT.AND P3, PT, R6.reuse, RZ, PT ;  /* 0x000000ff0600720c */ /* 0x040fe40003f64270 */
[C---:B------:R-:W-:Y:S02]  /*3df0*/  ISETP.GT.AND P4, PT, R6.reuse, 0x1, PT ;  /* 0x000000010600780c */ /* 0x040fe40003f84270 */
[----:B------:R-:W-:Y:S01]  /*3e00*/  ISETP.GT.AND P5, PT, R6, 0x8, PT ;  /* 0x000000080600780c */ /* 0x000fe20003fa4270 */
[----:B------:R-:W-:Y:S02]  /*3e10*/  WARPGROUP.DEPBAR.LE gsb0, 0x0 ;  /* 0x00008000000079c5 */ /* 0x000fe40000010000 */
[----:B------:R-:W-:-:S02]  /*3e20*/  FSEL R26, R26, -INF , P3 ;  /* 0xff8000001a1a7808 */ /* 0x000fc40001800000 */
[----:B------:R-:W-:Y:S02]  /*3e30*/  FSEL R27, R27, -INF , P4 ;  /* 0xff8000001b1b7808 */ /* 0x000fe40002000000 */
[----:B------:R-:W-:Y:S02]  /*3e40*/  ISETP.GT.AND P3, PT, R6, 0x9, PT ;  /* 0x000000090600780c */ /* 0x000fe40003f64270 */
[----:B------:R-:W-:Y:S02]  /*3e50*/  FSEL R30, R30, -INF , P5 ;  /* 0xff8000001e1e7808 */ /* 0x000fe40002800000 */
[----:B------:R-:W-:Y:S02]  /*3e60*/  FMNMX.FTZ R9, R26, R27, !PT ;  /* 0x0000001b1a097209 */ /* 0x000fe40007810000 */
[----:B------:R-:W-:Y:S02]  /*3e70*/  ISETP.GT.AND P4, PT, R6, 0x10, PT ;  /* 0x000000100600780c */ /* 0x000fe40003f84270 */
[----:B------:R-:W-:-:S02]  /*3e80*/  FSEL R31, R31, -INF , P3 ;  /* 0xff8000001f1f7808 */ /* 0x000fc40001800000 */
[----:B------:R-:W-:Y:S02]  /*3e90*/  FMNMX.FTZ R10, R30, R9, !PT ;  /* 0x000000091e0a7209 */ /* 0x000fe40007810000 */
        /* <DEDUP_REMOVED lines=33> */
[----:B------:R-:W-:Y:S02]  /*40b0*/  FSEL R55, R55, -INF , P3 ;  /* 0xff80000037377808 */ /* 0x000fe40001800000 */
[----:B------:R-:W-:-:S02]  /*40c0*/  FMNMX.FTZ R6, R54, R9, !PT ;  /* 0x0000000936067209 */ /* 0x000fc40007810000 */
[C---:B------:R-:W-:Y:S02]  /*40d0*/  ISETP.GT.AND P3, PT, R4.reuse, RZ, PT ;  /* 0x000000ff0400720c */ /* 0x040fe40003f64270 */
[----:B------:R-:W-:Y:S02]  /*40e0*/  FMNMX.FTZ R6, R55, R6, !PT ;  /* 0x0000000637067209 */ /* 0x000fe40007810000 */
[C---:B------:R-:W-:Y:S02]  /*40f0*/  ISETP.GT.AND P4, PT, R4.reuse, 0x1, PT ;  /* 0x000000010400780c */ /* 0x040fe40003f84270 */
[----:B------:R-:W-:Y:S01]  /*4100*/  ISETP.GT.AND P5, PT, R4, 0x8, PT ;  /* 0x000000080400780c */ /* 0x000fe20003fa4270 */
[----:B------:R-:W0:Y:S01]  /*4110*/  SHFL.BFLY PT, R9, R6, 0x2, 0x1f ;  /* 0x0c401f0006097f89 */ /* 0x000e2200000e0000 */
[----:B------:R-:W-:Y:S02]  /*4120*/  FSEL R24, R24, -INF , P3 ;  /* 0xff80000018187808 */ /* 0x000fe40001800000 */
[----:B------:R-:W-:-:S02]  /*4130*/  FSEL R25, R25, -INF , P4 ;  /* 0xff80000019197808 */ /* 0x000fc40002000000 */
[----:B------:R-:W-:Y:S02]  /*4140*/  ISETP.GT.AND P3, PT, R4, 0x9, PT ;  /* 0x000000090400780c */ /* 0x000fe40003f64270 */
[----:B------:R-:W-:Y:S02]  /*4150*/  FSEL R28, R28, -INF , P5 ;  /* 0xff8000001c1c7808 */ /* 0x000fe40002800000 */
[----:B------:R-:W-:Y:S02]  /*4160*/  FMNMX.FTZ R3, R24, R25, !PT ;  /* 0x0000001918037209 */ /* 0x000fe40007810000 */
[C---:B------:R-:W-:Y:S02]  /*4170*/  ISETP.GT.AND P4, PT, R4.reuse, 0x10, PT ;  /* 0x000000100400780c */ /* 0x040fe40003f84270 */
[----:B------:R-:W-:Y:S02]  /*4180*/  FSEL R29, R29, -INF , P3 ;  /* 0xff8000001d1d7808 */ /* 0x000fe40001800000 */
[----:B------:R-:W-:-:S02]  /*4190*/  ISETP.GT.AND P3, PT, R4, 0x11, PT ;  /* 0x000000110400780c */ /* 0x000fc40003f64270 */
[----:B------:R-:W-:Y:S02]  /*41a0*/  FSEL R32, R32, -INF , P4 ;  /* 0xff80000020207808 */ /* 0x000fe40002000000 */
[C---:B------:R-:W-:Y:S02]  /*41b0*/  ISETP.GT.AND P4, PT, R4.reuse, 0x18, PT ;  /* 0x000000180400780c */ /* 0x040fe40003f84270 */
[----:B------:R-:W-:Y:S02]  /*41c0*/  FSEL R33, R33, -INF , P3 ;  /* 0xff80000021217808 */ /* 0x000fe40001800000 */
[----:B------:R-:W-:Y:S02]  /*41d0*/  ISETP.GT.AND P3, PT, R4, 0x19, PT ;  /* 0x000000190400780c */ /* 0x000fe40003f64270 */
[----:B0-----:R-:W-:Y:S02]  /*41e0*/  FMNMX.FTZ R9, R6, R9, !PT ;  /* 0x0000000906097209 */ /* 0x001fe40007810000 */
[----:B------:R-:W-:-:S02]  /*41f0*/  FMNMX.FTZ R6, R28, R3, !PT ;  /* 0x000000031c067209 */ /* 0x000fc40007810000 */
[----:B------:R-:W-:Y:S01]  /*4200*/  FSEL R36, R36, -INF , P4 ;  /* 0xff80000024247808 */ /* 0x000fe20002000000 */
[----:B------:R-:W0:Y:S01]  /*4210*/  SHFL.BFLY PT, R10, R9, 0x1, 0x1f ;  /* 0x0c201f00090a7f89 */ /* 0x000e2200000e0000 */
[----:B------:R-:W-:Y:S02]  /*4220*/  FMNMX.FTZ R3, R29, R6, !PT ;  /* 0x000000061d037209 */ /* 0x000fe40007810000 */
[----:B------:R-:W-:Y:S02]  /*4230*/  ISETP.GT.AND P4, PT, R4, 0x20, PT ;  /* 0x000000200400780c */ /* 0x000fe40003f84270 */
[----:B------:R-:W-:Y:S02]  /*4240*/  FMNMX.FTZ R6, R32, R3, !PT ;  /* 0x0000000320067209 */ /* 0x000fe40007810000 */
[----:B------:R-:W-:Y:S02]  /*4250*/  FSEL R37, R37, -INF , P3 ;  /* 0xff80000025257808 */ /* 0x000fe40001800000 */
[----:B------:R-:W-:-:S02]  /*4260*/  FMNMX.FTZ R3, R33, R6, !PT ;  /* 0x0000000621037209 */ /* 0x000fc40007810000 */
[----:B------:R-:W-:Y:S02]  /*4270*/  ISETP.GT.AND P5, PT, R4, 0x21, PT ;  /* 0x000000210400780c */ /* 0x000fe40003fa4270 */
[----:B------:R-:W-:Y:S02]  /*4280*/  FSEL R40, R40, -INF , P4 ;  /* 0xff80000028287808 */ /* 0x000fe40002000000 */
[C---:B------:R-:W-:Y:S02]  /*4290*/  ISETP.GT.AND P4, PT, R4.reuse, 0x28, PT ;  /* 0x000000280400780c */ /* 0x040fe40003f84270 */
[----:B------:R-:W-:Y:S02]  /*42a0*/  FSEL R41, R41, -INF , P5 ;  /* 0xff80000029297808 */ /* 0x000fe40002800000 */
[----:B------:R-:W-:Y:S02]  /*42b0*/  ISETP.GT.AND P3, PT, R4, 0x29, PT ;  /* 0x000000290400780c */ /* 0x000fe40003f64270 */
[----:B------:R-:W-:-:S02]  /*42c0*/  FSEL R44, R44, -INF , P4 ;  /* 0xff8000002c2c7808 */ /* 0x000fc40002000000 */
[----:B------:R-:W-:Y:S02]  /*42d0*/  ISETP.GT.AND P4, PT, R4, 0x30, PT ;  /* 0x000000300400780c */ /* 0x000fe40003f84270 */
[----:B0-----:R-:W-:Y:S02]  /*42e0*/  FMNMX.FTZ R6, R9, R10, !PT ;  /* 0x0000000a09067209 */ /* 0x001fe40007810000 */
[----:B------:R-:W-:Y:S02]  /*42f0*/  FMNMX.FTZ R10, R36, R3, !PT ;  /* 0x00000003240a7209 */ /* 0x000fe40007810000 */
[----:B------:R-:W-:Y:S01]  /*4300*/  FSEL R45, R45, -INF , P3 ;  /* 0xff8000002d2d7808 */ /* 0x000fe20001800000 */
[----:B------:R-:W-:Y:S01]  /*4310*/  FMUL.FTZ R5, R6, UR10 ;  /* 0x0000000a06057c20 */ /* 0x000fe20008410000 */
[----:B------:R-:W-:Y:S02]  /*4320*/  FMNMX.FTZ R3, R37, R10, !PT ;  /* 0x0000000a25037209 */ /* 0x000fe40007810000 */
[----:B------:R-:W-:-:S02]  /*4330*/  ISETP.GT.AND P3, PT, R4, 0x31, PT ;  /* 0x000000310400780c */ /* 0x000fc40003f64270 */
[----:B------:R-:W-:Y:S02]  /*4340*/  FMNMX.FTZ R10, R40, R3, !PT ;  /* 0x00000003280a7209 */ /* 0x000fe40007810000 */
[----:B------:R-:W-:Y:S02]  /*4350*/  FSEL R48, R48, -INF , P4 ;  /* 0xff80000030307808 */ /* 0x000fe40002000000 */
[----:B------:R-:W-:Y:S02]  /*4360*/  FMNMX.FTZ R3, R41, R10, !PT ;  /* 0x0000000a29037209 */ /* 0x000fe40007810000 */
[----:B------:R-:W-:Y:S02]  /*4370*/  ISETP.GT.AND P4, PT, R4, 0x38, PT ;  /* 0x000000380400780c */ /* 0x000fe40003f84270 */
[----:B------:R-:W-:Y:S02]  /*4380*/  FMNMX.FTZ R10, R44, R3, !PT ;  /* 0x000000032c0a7209 */ /* 0x000fe40007810000 */
[----:B------:R-:W-:-:S02]  /*4390*/  FSEL R49, R49, -INF , P3 ;  /* 0xff80000031317808 */ /* 0x000fc40001800000 */
[----:B------:R-:W-:Y:S02]  /*43a0*/  FMNMX.FTZ R3, R45, R10, !PT ;  /* 0x0000000a2d037209 */ /* 0x000fe40007810000 */
[----:B------:R-:W-:Y:S02]  /*43b0*/  ISETP.GT.AND P3, PT, R4, 0x39, PT ;  /* 0x000000390400780c */ /* 0x000fe40003f64270 */
[----:B------:R-:W-:Y:S02]  /*43c0*/  FMNMX.FTZ R10, R48, R3, !PT ;  /* 0x00000003300a7209 */ /* 0x000fe40007810000 */
[----:B------:R-:W-:Y:S02]  /*43d0*/  FSEL R52, R52, -INF , P4 ;  /* 0xff80000034347808 */ /* 0x000fe40002000000 */
[----:B------:R-:W-:Y:S02]  /*43e0*/  FMNMX.FTZ R3, R49, R10, !PT ;  /* 0x0000000a31037209 */ /* 0x000fe40007810000 */
[----:B------:R-:W-:-:S02]  /*43f0*/  FSEL R53, R53, -INF , P3 ;  /* 0xff80000035357808 */ /* 0x000fc40001800000 */
[----:B------:R-:W-:Y:S02]  /*4400*/  FMNMX.FTZ R4, R52, R3, !PT ;  /* 0x0000000334047209 */ /* 0x000fe40007810000 */
[----:B------:R-:W-:Y:S02]  /*4410*/  FSETP.NEU.FTZ.AND P5, PT, R6, -INF , PT ;  /* 0xff8000000600780b */ /* 0x000fe40003fbd000 */
[----:B------:R-:W-:Y:S02]  /*4420*/  FMNMX.FTZ R4, R53, R4, !PT ;  /* 0x0000000435047209 */ /* 0x000fe40007810000 */
[----:B------:R-:W-:-:S03]  /*4430*/  FSEL R9, R5, RZ, P5 ;  /* 0x000000ff05097208 */ /* 0x000fc60002800000 */
[----:B------:R-:W0:Y:S02]  /*4440*/  SHFL.BFLY PT, R3, R4, 0x2, 0x1f ;  /* 0x0c401f0004037f89 */ /* 0x000e2400000e0000 */
        /* <DEDUP_REMOVED lines=16> */
[--C-:B------:R-:W-:Y:S01]  /*4550*/  FFMA.FTZ R54, R54, UR10, -R9.reuse ;  /* 0x0000000a36367c23 */ /* 0x100fe20008010809 */
[----:B------:R-:W-:Y:S01]  /*4560*/  FFMA.FTZ R9, R55, UR10, -R9 ;  /* 0x0000000a37097c23 */ /* 0x000fe20008010809 */
[----:B0-----:R-:W-:-:S04]  /*4570*/  FMNMX.FTZ R3, R4, R3, !PT ;  /* 0x0000000304037209 */ /* 0x001fc80007810000 */
[----:B------:R-:W-:Y:S01]  /*4580*/  MUFU.EX2 R30, R30 ;  /* 0x0000001e001e7308 */ /* 0x000fe20000000800 */
[----:B------:R-:W0:Y:S07]  /*4590*/  SHFL.BFLY PT, R4, R3, 0x1, 0x1f ;  /* 0x0c201f0003047f89 */ /* 0x000e2e00000e0000 */
[----:B------:R-:W4:Y:S01]  /*45a0*/  MUFU.EX2 R31, R31 ;  /* 0x0000001f001f7308 */ /* 0x000f220000000800 */
[----:B---3--:R-:W-:-:S07]  /*45b0*/  F2FP.BF16.F32.PACK_AB R153, R27, R26 ;  /* 0x0000001a1b99723e */ /* 0x008fce00000010ff */
[----:B------:R-:W-:Y:S08]  /*45c0*/  MUFU.EX2 R34, R34 ;  /* 0x0000002200227308 */ /* 0x000ff00000000800 */
[----:B------:R-:W3:Y:S01]  /*45d0*/  MUFU.EX2 R35, R35 ;  /* 0x0000002300237308 */ /* 0x000ee20000000800 */
[----:B----4-:R-:W-:Y:S02]  /*45e0*/  F2FP.BF16.F32.PACK_AB R155, R31, R30 ;  /* 0x0000001e1f9b723e */ /* 0x010fe400000010ff */
[----:B0-----:R-:W-:-:S04]  /*45f0*/  FMNMX.FTZ R5, R3, R4, !PT ;  /* 0x0000000403057209 */ /* 0x001fc80007810000 */
[C---:B------:R-:W-:Y:S01]  /*4600*/  FSETP.NEU.FTZ.AND P3, PT, R5.reuse, -INF , PT ;  /* 0xff8000000500780b */ /* 0x040fe20003f7d000 */
[----:B------:R-:W-:Y:S01]  /*4610*/  FMUL.FTZ R3, R5, UR10 ;  /* 0x0000000a05037c20 */ /* 0x000fe20008410000 */
[----:B------:R-:W-:Y:S04]  /*4620*/  MUFU.EX2 R38, R38 ;  /* 0x0000002600267308 */ /* 0x000fe80000000800 */
[----:B------:R-:W-:Y:S01]  /*4630*/  FSEL R4, R3, RZ, P3 ;  /* 0x000000ff03047208 */ /* 0x000fe20001800000 */
[----:B------:R-:W-:Y:S01]  /*4640*/  FADD.FTZ R3, R26, R27 ;  /* 0x0000001b1a037221 */ /* 0x000fe20000010000 */
[----:B---3--:R-:W-:Y:S02]  /*4650*/  F2FP.BF16.F32.PACK_AB R157, R35, R34 ;  /* 0x00000022239d723e */ /* 0x008fe400000010ff */
[----:B------:R-:W0:Y:S01]  /*4660*/  MUFU.EX2 R39, R39 ;  /* 0x0000002700277308 */ /* 0x000e220000000800 */
        /* <DEDUP_REMOVED lines=8> */
[----:B------:R-:W-:Y:S01]  /*46f0*/  FADD.FTZ R10, R30, R3 ;  /* 0x000000031e0a7221 */ /* 0x000fe20000010000 */
[----:B------:R-:W-:-:S02]  /*4700*/  @!P1 VIADD R3, R7, 0x28c40 ;  /* 0x00028c4007039836 */ /* 0x000fc40000000000 */
[--C-:B------:R-:W-:Y:S01]  /*4710*/  FFMA.FTZ R37, R37, UR10, -R4.reuse ;  /* 0x0000000a25257c23 */ /* 0x100fe20008010804 */
[----:B------:R-:W-:Y:S01]  /*4720*/  FFMA.FTZ R40, R40, UR10, -R4 ;  /* 0x0000000a28287c23 */ /* 0x000fe20008010804 */
[----:B------:R-:W-:Y:S01]  /*4730*/  FADD.FTZ R13, R31, R10 ;  /* 0x0000000a1f0d7221 */ /* 0x000fe20000010000 */
[--C-:B------:R-:W-:Y:S01]  /*4740*/  FFMA.FTZ R41, R41, UR10, -R4.reuse ;  /* 0x0000000a29297c23 */ /* 0x100fe20008010804 */
[----:B------:R-:W-:Y:S01]  /*4750*/  @!P1 PRMT R3, RZ, 0x654, R3 ;  /* 0x00000654ff039816 */ /* 0x000fe20000000003 */
[----:B------:R-:W3:Y:S01]  /*4760*/  MUFU.EX2 R25, R25 ;  /* 0x0000001900197308 */ /* 0x000ee20000000800 */
[----:B------:R-:W-:Y:S01]  /*4770*/  FADD.FTZ R12, R34, R13 ;  /* 0x0000000d220c7221 */ /* 0x000fe20000010000 */
[--C-:B------:R-:W-:Y:S01]  /*4780*/  FFMA.FTZ R44, R44, UR10, -R4.reuse ;  /* 0x0000000a2c2c7c23 */ /* 0x100fe20008010804 */
[----:B------:R4:W-:Y:S01]  /*4790*/  @!P1 SYNCS.ARRIVE.TRANS64.RED.A1T0 RZ, [R3+URZ], RZ ;  /* 0x000000ff03ff99a7 */ /* 0x0009e2000810043f */
[--C-:B------:R-:W-:Y:S01]  /*47a0*/  FFMA.FTZ R45, R45, UR10, -R4.reuse ;  /* 0x0000000a2d2d7c23 */ /* 0x100fe20008010804 */
[--C-:B------:R-:W-:Y:S01]  /*47b0*/  FFMA.FTZ R48, R48, UR10, -R4.reuse ;  /* 0x0000000a30307c23 */ /* 0x100fe20008010804 */
[--C-:B------:R-:W-:Y:S01]  /*47c0*/  FFMA.FTZ R49, R49, UR10, -R4.reuse ;  /* 0x0000000a31317c23 */ /* 0x100fe20008010804 */
[--C-:B------:R-:W-:Y:S01]  /*47d0*/  FFMA.FTZ R52, R52, UR10, -R4.reuse ;  /* 0x0000000a34347c23 */ /* 0x100fe20008010804 */
[----:B------:R-:W5:Y:S01]  /*47e0*/  MUFU.EX2 R28, R28 ;  /* 0x0000001c001c7308 */ /* 0x000f620000000800 */
[----:B------:R-:W-:Y:S01]  /*47f0*/  FFMA.FTZ R4, R53, UR10, -R4 ;  /* 0x0000000a35047c23 */ /* 0x000fe20008010804 */
[----:B0-----:R-:W-:-:S06]  /*4800*/  F2FP.BF16.F32.PACK_AB R159, R39, R38 ;  /* 0x00000026279f723e */ /* 0x001fcc00000010ff */
        /* <DEDUP_REMOVED lines=11> */
[----:B------:R-:W-:Y:S01]  /*48c0*/  BAR.SYNC.DEFER_BLOCKING 0xf, 0x100 ;  /* 0x03c4000000007b1d */ /* 0x000fe20000010000 */
[----:B0-----:R-:W-:-:S05]  /*48d0*/  FADD.FTZ R10, R32, R3 ;  /* 0x00000003200a7221 */ /* 0x001fca0000010000 */
        /* <DEDUP_REMOVED lines=8> */
[----:B---3--:R-:W-:-:S07]  /*4960*/  FADD.FTZ R12, R42, R11 ;  /* 0x0000000b2a0c7221 */ /* 0x008fce0000010000 */
[----:B------:R-:W3:Y:S01]  /*4970*/  MUFU.EX2 R43, R43 ;  /* 0x0000002b002b7308 */ /* 0x000ee20000000800 */
[C---:B----4-:R-:W-:Y:S01]  /*4980*/  FADD.FTZ R11, R37.reuse, R10 ;  /* 0x0000000a250b7221 */ /* 0x050fe20000010000 */
[----:B------:R-:W-:-:S05]  /*4990*/  F2FP.BF16.F32.PACK_AB R158, R37, R36 ;  /* 0x00000024259e723e */ /* 0x000fca00000010ff */
[----:B------:R0:W-:Y:S01]  /*49a0*/  STSM.16.M88.4 [R22], R156 ;  /* 0x0000009c16007844 */ /* 0x0001e20000000200 */
[----:B------:R-:W4:Y:S01]  /*49b0*/  MUFU.EX2 R41, R41 ;  /* 0x0000002900297308 */ /* 0x000f220000000800 */
[----:B-----5:R-:W-:-:S07]  /*49c0*/  FADD.FTZ R10, R40, R11 ;  /* 0x0000000b280a7221 */ /* 0x020fce0000010000 */
[----:B------:R-:W5:Y:S01]  /*49d0*/  MUFU.EX2 R46, R46 ;  /* 0x0000002e002e7308 */ /* 0x000f620000000800 */
[C---:B---3--:R-:W-:Y:S01]  /*49e0*/  FADD.FTZ R13, R43.reuse, R12 ;  /* 0x0000000c2b0d7221 */ /* 0x048fe20000010000 */
[----:B------:R-:W-:-:S06]  /*49f0*/  F2FP.BF16.F32.PACK_AB R161, R43, R42 ;  /* 0x0000002a2ba1723e */ /* 0x000fcc00000010ff */
[----:B------:R-:W-:Y:S01]  /*4a00*/  MUFU.EX2 R44, R44 ;  /* 0x0000002c002c7308 */ /* 0x000fe20000000800 */
[C---:B----4-:R-:W-:Y:S01]  /*4a10*/  FADD.FTZ R11, R41.reuse, R10 ;  /* 0x0000000a290b7221 */ /* 0x050fe20000010000 */
[----:B------:R-:W-:-:S06]  /*4a20*/  F2FP.BF16.F32.PACK_AB R160, R41, R40 ;  /* 0x0000002829a0723e */ /* 0x000fcc00000010ff */
[----:B------:R-:W3:Y:S01]  /*4a30*/  MUFU.EX2 R47, R47 ;  /* 0x0000002f002f7308 */ /* 0x000ee20000000800 */
[----:B-----5:R-:W-:-:S07]  /*4a40*/  FADD.FTZ R10, R46, R13 ;  /* 0x0000000d2e0a7221 */ /* 0x020fce0000010000 */
        /* <DEDUP_REMOVED lines=12> */
[----:B------:R-:W-:Y:S08]  /*4b10*/  MUFU.EX2 R54, R54 ;  /* 0x0000003600367308 */ /* 0x000ff00000000800 */
[----:B------:R-:W3:Y:S01]  /*4b20*/  MUFU.EX2 R9, R9 ;  /* 0x0000000900097308 */ /* 0x000ee20000000800 */
[----:B----4-:R-:W-:-:S07]  /*4b30*/  F2FP.BF16.F32.PACK_AB R164, R49, R48 ;  /* 0x0000003031a4723e */ /* 0x010fce00000010ff */
[----:B------:R-:W-:Y:S08]  /*4b40*/  MUFU.EX2 R52, R52 ;  /* 0x0000003400347308 */ /* 0x000ff00000000800 */
[----:B------:R4:W5:Y:S01]  /*4b50*/  MUFU.EX2 R3, R4 ;  /* 0x0000000400037308 */ /* 0x0009620000000800 */
[----:B---3--:R-:W-:Y:S01]  /*4b60*/  F2FP.BF16.F32.PACK_AB R167, R9, R54 ;  /* 0x0000003609a7723e */ /* 0x008fe200000010ff */
[----:B----4-:R-:W-:-:S04]  /*4b70*/  FADD.FTZ R4, R44, R11 ;  /* 0x0000000b2c047221 */ /* 0x010fc80000010000 */
[----:B------:R-:W-:Y:S01]  /*4b80*/  FADD.FTZ R45, R45, R4 ;  /* 0x000000042d2d7221 */ /* 0x000fe20000010000 */
[----:B------:R-:W-:-:S03]  /*4b90*/  FADD.FTZ R4, R54, R51 ;  /* 0x0000003336047221 */ /* 0x000fc60000010000 */
[----:B------:R-:W-:Y:S01]  /*4ba0*/  FADD.FTZ R48, R48, R45 ;  /* 0x0000002d30307221 */ /* 0x000fe20000010000 */
[----:B-----5:R-:W-:Y:S01]  /*4bb0*/  F2FP.BF16.F32.PACK_AB R166, R3, R52 ;  /* 0x0000003403a6723e */ /* 0x020fe200000010ff */
[----:B------:R-:W-:Y:S02]  /*4bc0*/  FADD.FTZ R4, R9, R4 ;  /* 0x0000000409047221 */ /* 0x000fe40000010000 */
[----:B------:R-:W-:Y:S02]  /*4bd0*/  FADD.FTZ R49, R49, R48 ;  /* 0x0000003031317221 */ /* 0x000fe40000010000 */
[----:B------:R0:W-:Y:S02]  /*4be0*/  STSM.16.M88.4 [R23], R164 ;  /* 0x000000a417007844 */ /* 0x0001e40000000200 */
[----:B------:R-:W-:-:S04]  /*4bf0*/  FADD.FTZ R52, R52, R49 ;  /* 0x0000003134347221 */ /* 0x000fc80000010000 */
[----:B------:R-:W-:Y:S01]  /*4c00*/  FADD.FTZ R3, R3, R52 ;  /* 0x0000003403037221 */ /* 0x000fe20000010000 */
[----:B------:R-:W-:Y:S06]  /*4c10*/  @!P0 BRA `(.L_x_4021) ;  /* 0x0000000000048947 */ /* 0x000fec0003800000 */
[----:B------:R-:W-:Y:S01]  /*4c20*/  BPT.TRAP 0x1 ;  /* 0x000000040000795c */ /* 0x000fe20000300000 */
.L_x_4021:
[----:B------:R3:W4:Y:S01]  /*4c30*/  SYNCS.PHASECHK.TRANS64.TRYWAIT P3, [R7+URZ+0x28c50], R8 ;  /* 0x028c5008070075a7 */ /* 0x000722000806017f */
[----:B------:R-:W-:Y:S05]  /*4c40*/  @!P0 BRA `(.L_x_4022) ;  /* 0x0000000000048947 */ /* 0x000fea0003800000 */
[----:B------:R-:W-:Y:S01]  /*4c50*/  BPT.TRAP 0x1 ;  /* 0x000000040000795c */ /* 0x000fe20000300000 */
.L_x_4022:
[----:B----4-:R-:W-:Y:S05]  /*4c60*/  @P3 BRA `(.L_x_4023) ;  /* 0x0000000000083947 */ /* 0x010fea0003800000 */
[----:B------:R-:W4:Y:S02]  /*4c70*/  SYNCS.PHASECHK.TRANS64.TRYWAIT P3, [R7+URZ+0x28c50], R8 ;  /* 0x028c5008070075a7 */ /* 0x000f24000806017f */
[----:B----4-:R-:W-:Y:S05]  /*4c80*/  @!P3 BRA `(.L_x_4024) ;  /* 0x000000c4006cb947 */ /* 0x010fea0003800000 */
.L_x_4023:
[----:B------:R-:W-:Y:S01]  /*4c90*/  ULEA UR11, UR36, UR48, 0xc ;  /* 0x00000030240b7291 */ /* 0x000fe2000f8e603f */
[----:B------:R-:W-:Y:S01]  /*4ca0*/  WARPGROUP.ARRIVE ;  /* 0x00000000000079c5 */ /* 0x000fe20000000000 */
[----:B------:R-:W-:Y:S01]  /*4cb0*/  UMOV UR7, 0x40000040 ;  /* 0x4000004000077882 */ /* 0x000fe20000000000 */
[----:B------:R-:W-:Y:S01]  /*4cc0*/  @UP0 ULDC UR18, c[0x0][0x450] ;  /* 0x0001140000120ab9 */ /* 0x000fe20000000800 */
[----:B------:R-:W-:Y:S01]  /*4cd0*/  UIMAD UR14, UR49, UR14, -UR15 ;  /* 0x0000000e310e72a4 */ /* 0x000fe2000f8e0a0f */
[----:B-1234-:R-:W-:Y:S01]  /*4ce0*/  @!P1 VIADD R7, R7, 0x28c60 ;  /* 0x00028c6007079836 */ /* 0x01efe20000000000 */
[----:B------:R-:W-:Y:S01]  /*4cf0*/  UIADD3 UR21, UR50, -0x2, URZ ;  /* 0xfffffffe32157890 */ /* 0x000fe2000fffe03f */
        /* <DEDUP_REMOVED lines=25> */
[----:B------:R-:W-:-:S04]  /*4e90*/  UIADD3 UR14, UR14, UR11, URZ ;  /* 0x0000000b0e0e7290 */ /* 0x000fc8000fffe03f */
[----:B------:R-:W-:-:S04]  /*4ea0*/  USHF.R.S32.HI UR6, URZ, 0x1f, UR14 ;  /* 0x0000001f3f067899 */ /* 0x000fc8000801140e */
[----:B------:R-:W-:-:S04]  /*4eb0*/  ULEA.HI UR6, UR6, UR14, URZ, 0x6 ;  /* 0x0000000e06067291 */ /* 0x000fc8000f8f303f */
[----:B------:R-:W-:-:S04]  /*4ec0*/  USHF.R.S32.HI UR6, URZ, 0x6, UR6 ;  /* 0x000000063f067899 */ /* 0x000fc80008011406 */
[----:B------:R-:W-:-:S04]  /*4ed0*/  UISETP.LT.AND UP1, UPT, URZ, UR6, UPT ;  /* 0x000000063f00728c */ /* 0x000fc8000bf21270 */
[----:B------:R-:W-:-:S04]  /*4ee0*/  USEL UR20, URZ, UR6, !UP1 ;  /* 0x000000063f147287 */ /* 0x000fc8000c800000 */
[----:B------:R-:W-:-:S06]  /*4ef0*/  UISETP.GE.AND UP1, UPT, UR21, UR20, UPT ;  /* 0x000000141500728c */ /* 0x000fcc000bf26270 */
[----:B------:R-:W-:Y:S01]  /*4f00*/  PLOP3.LUT P3, PT, PT, PT, UP1, 0x80, 0x0 ;  /* 0x000000000000781c */ /* 0x000fe20003f6f018 */
        /* <DEDUP_REMOVED lines=12> */
[----:B------:R-:W-:Y:S01]  /*4fd0*/  UMOV UR23, UR36 ;  /* 0x0000002400177c82 */ /* 0x000fe20008000000 */
[----:B------:R-:W-:Y:S01]  /*4fe0*/  IMAD.MOV.U32 R9, RZ, RZ, R5 ;  /* 0x000000ffff097224 */ /* 0x000fe200078e0005 */
[----:B------:R-:W-:Y:S01]  /*4ff0*/  ULDC UR24, c[0x0][0x288] ;  /* 0x0000a20000187ab9 */ /* 0x000fe20000000800 */
[----:B------:R-:W-:-:S05]  /*5000*/  ULDC UR22, c[0x0][0x988] ;  /* 0x0002620000167ab9 */ /* 0x000fca0000000800 */
.L_x_4034:
[----:B------:R-:W-:-:S04]  /*5010*/  UIADD3 UR36, UR23, 0x1, URZ ;  /* 0x0000000117247890 */ /* 0x000fc8000fffe03f */
[----:B------:R-:W-:-:S04]  /*5020*/  UISETP.NE.AND UP1, UPT, UR36, 0x2, UPT ;  /* 0x000000022400788c */ /* 0x000fc8000bf25270 */
[----:B------:R-:W-:Y:S02]  /*5030*/  USEL UR6, URZ, 0x1, UP1 ;  /* 0x000000013f067887 */ /* 0x000fe40008800000 */
[----:B------:R-:W-:Y:S02]  /*5040*/  USEL UR36, UR36, URZ, UP1 ;  /* 0x0000003f24247287 */ /* 0x000fe40008800000 */
[----:B------:R-:W-:Y:S01]  /*5050*/  ULOP3.LUT UR37, UR37, UR6, URZ, 0x3c, !UPT ;  /* 0x0000000625257292 */ /* 0x000fe2000f8e3c3f */
[----:B--23--:R-:W-:Y:S11]  /*5060*/  @!P0 BRA `(.L_x_4026) ;  /* 0x0000000000048947 */ /* 0x00cff60003800000 */
[----:B------:R-:W-:Y:S01]  /*5070*/  BPT.TRAP 0x1 ;  /* 0x000000040000795c */ /* 0x000fe20000300000 */
.L_x_4026:
[----:B------:R-:W-:Y:S01]  /*5080*/  ULEA UR25, UR36, UR43, 0x3 ;  /* 0x0000002b24197291 */ /* 0x000fe2000f8e183f */
[----:B-1----:R-:W-:-:S05]  /*5090*/  IMAD.U32 R7, RZ, RZ, UR37 ;  /* 0x00000025ff077e24 */ /* 0x002fca000f8e00ff */
[----:B------:R-:W-:-:S04]  /*50a0*/  SHF.L.U32 R7, R7, 0x1f, RZ ;  /* 0x0000001f07077819 */ /* 0x000fc800000006ff */
[----:B------:R1:W2:Y:S01]  /*50b0*/  SYNCS.PHASECHK.TRANS64.TRYWAIT P3, [UR25+0x28c30], R7 ;  /* 0x028c3007ff0075a7 */ /* 0x0002a20008060159 */
[----:B------:R-:W-:Y:S05]  /*50c0*/  @!P0 BRA `(.L_x_4027) ;  /* 0x0000000000048947 */ /* 0x000fea0003800000 */
[----:B------:R-:W-:Y:S01]  /*50d0*/  BPT.TRAP 0x1 ;  /* 0x000000040000795c */ /* 0x000fe20000300000 */
.L_x_4027:
[----:B--2---:R-:W-:Y:S05]  /*50e0*/  @P3 BRA `(.L_x_4028) ;  /* 0x0000000000083947 */ /* 0x004fea0003800000 */
[----:B------:R-:W2:Y:S02]  /*50f0*/  SYNCS.PHASECHK.TRANS64.TRYWAIT P3, [UR25+0x28c30], R7 ;  /* 0x028c3007ff0075a7 */ /* 0x000ea40008060159 */
[----:B--2---:R-:W-:Y:S05]  /*5100*/  @!P3 BRA `(.L_x_4029) ;  /* 0x000000c00060b947 */ /* 0x004fea0003800000 */
.L_x_4028:
[----:B------:R-:W-:Y:S01]  /*5110*/  R2UR UR18, R0 ;  /* 0x00000000001272ca */ /* 0x000fe200000e0000 */
[----:B0-----:R-:W-:Y:S01]  /*5120*/  WARPGROUP.ARRIVE ;  /* 0x00000000000079c5 */ /* 0x001fe20000000000 */
[----:B------:R-:W-:Y:S01]  /*5130*/  UMOV UR19, 0x40000040 ;  /* 0x4000004000137882 */ /* 0x000fe20000000000 */
[----:B------:R-:W-:Y:S01]  /*5140*/  UMOV UR7, 0x40000040 ;  /* 0x4000004000077882 */ /* 0x000fe20000000000 */
[----:B------:R-:W-:Y:S01]  /*5150*/  UMOV UR11, 0x40000040 ;  /* 0x40000040000b7882 */ /* 0x000fe20000000000 */
[----:B------:R-:W-:Y:S01]  /*5160*/  UMOV UR15, 0x40000040 ;  /* 0x40000040000f7882 */ /* 0x000fe20000000000 */
[----:B------:R-:W-:Y:S01]  /*5170*/  VIADD R5, R185, UR41 ;  /* 0x00000029b9057c36 */ /* 0x000fe20008000000 */
[----:B------:R-:W0:Y:S06]  /*5180*/  LDC R13, c[0x0][0x2f0] ;  /* 0x0000bc00ff0d7b82 */ /* 0x000e2c0000000800 */
        /* <DEDUP_REMOVED lines=9> */
[----:B--2---:R-:W-:Y:S01]  /*5220*/  @P2 IMAD.HI.U32 R6, R5, UR6, RZ ;  /* 0x0000000605062c27 */ /* 0x004fe2000f8e00ff */
[----:B------:R-:W-:-:S04]  /*5230*/  @UP0 ULDC UR6, c[0x0][0x450] ;  /* 0x0001140000060ab9 */ /* 0x000fc80000000800 */
[----:B------:R-:W-:Y:S01]  /*5240*/  @P2 SHF.R.U32.HI R5, RZ, UR6, R6 ;  /* 0x00000006ff052c19 */ /* 0x000fe20008011606 */
[----:B------:R-:W-:Y:S02]  /*5250*/  UMOV UR6, 0xffffffc0 ;  /* 0xffffffc000067882 */ /* 0x000fe40000000000 */
[----:B------:R-:W-:Y:S02]  /*5260*/  UIMAD UR6, UR21, UR6, 0x1 ;  /* 0x00000001150674a4 */ /* 0x000fe4000f8e0206 */
[----:B------:R-:W2:Y:S04]  /*5270*/  SHFL.IDX PT, R11, R5, RZ, 0x1c1f ;  /* 0x001c1fff050b7589 */ /* 0x000ea800000e0000 */
[----:B------:R-:W-:Y:S01]  /*5280*/  IADD3 R6, -R2, UR6, RZ ;  /* 0x0000000602067c10 */ /* 0x000fe2000fffe1ff */
[----:B------:R-:W3:Y:S04]  /*5290*/  SHFL.IDX PT, R5, R5, 0x1, 0x1c1f ;  /* 0x003c1f0005057f89 */ /* 0x000ee800000e0000 */
[----:B0-----:R-:W-:-:S05]  /*52a0*/  IMAD R6, R13, UR49, R6 ;  /* 0x000000310d067c24 */ /* 0x001fca000f8e0206 */
[----:B--2---:R-:W-:-:S04]  /*52b0*/  IADD3 R11, R11, -UR24, R6 ;  /* 0x800000180b0b7c10 */ /* 0x004fc8000fffe006 */
[C---:B------:R-:W-:Y:S02]  /*52c0*/  ISETP.GT.AND P3, PT, R11.reuse, RZ, PT ;  /* 0x000000ff0b00720c */ /* 0x040fe40003f64270 */
[----:B------:R-:W-:Y:S02]  /*52d0*/  ISETP.GT.AND P4, PT, R11, 0x1, PT ;  /* 0x000000010b00780c */ /* 0x000fe40003f84270 */
[----:B---3--:R-:W-:-:S04]  /*52e0*/  IADD3 R6, R5, -UR24, R6 ;  /* 0x8000001805067c10 */ /* 0x008fc8000fffe006 */
[----:B------:R-:W-:Y:S01]  /*52f0*/  ISETP.GT.AND P5, PT, R6, 0x28, PT ;  /* 0x000000280600780c */ /* 0x000fe20003fa4270 */
        /* <DEDUP_REMOVED lines=8> */
[----:B------:R-:W-:Y:S02]  /*5380*/  FSEL R152, R152, -INF , P3 ;  /* 0xff80000098987808 */ /* 0x000fe40001800000 */
[----:B------:R-:W-:Y:S02]  /*5390*/  ISETP.GT.AND P3, PT, R11, 0x8, PT ;  /* 0x000000080b00780c */ /* 0x000fe40003f64270 */
[----:B------:R-:W-:Y:S02]  /*53a0*/  FSEL R153, R153, -INF , P4 ;  /* 0xff80000099997808 */ /* 0x000fe40002000000 */
[----:B------:R-:W-:-:S02]  /*53b0*/  FMNMX.FTZ R10, R152, R9, !PT ;  /* 0x00000009980a7209 */ /* 0x000fc40007810000 */
[----:B------:R-:W-:Y:S02]  /*53c0*/  ISETP.GT.AND P4, PT, R11, 0x9, PT ;  /* 0x000000090b00780c */ /* 0x000fe40003f84270 */
[----:B------:R-:W-:Y:S02]  /*53d0*/  FSEL R156, R156, -INF , P3 ;  /* 0xff8000009c9c7808 */ /* 0x000fe40001800000 */
[----:B------:R-:W-:Y:S02]  /*53e0*/  FMNMX.FTZ R13, R153, R10, !PT ;  /* 0x0000000a990d7209 */ /* 0x000fe40007810000 */
        /* <DEDUP_REMOVED lines=36> */
[----:B------:R-:W-:Y:S02]  /*5630*/  FSEL R181, R181, -INF , P4 ;  /* 0xff800000b5b57808 */ /* 0x000fe40002000000 */
[----:B------:R-:W-:Y:S02]  /*5640*/  FMNMX.FTZ R10, R180, R11, !PT ;  /* 0x0000000bb40a7209 */ /* 0x000fe40007810000 */
[----:B------:R-:W-:-:S02]  /*5650*/  ISETP.GT.AND P3, PT, R6, RZ, PT ;  /* 0x000000ff0600720c */ /* 0x000fc40003f64270 */
[----:B------:R-:W-:Y:S02]  /*5660*/  FMNMX.FTZ R12, R181, R10, !PT ;  /* 0x0000000ab50c7209 */ /* 0x000fe40007810000 */
[----:B------:R-:W-:Y:S02]  /*5670*/  ISETP.GT.AND P4, PT, R6, 0x1, PT ;  /* 0x000000010600780c */ /* 0x000fe40003f84270 */
[----:B------:R-:W-:Y:S01]  /*5680*/  FSEL R174, R174, -INF , P5 ;  /* 0xff800000aeae7808 */ /* 0x000fe20002800000 */
[----:B------:R-:W0:Y:S01]  /*5690*/  SHFL.BFLY PT, R11, R12, 0x2, 0x1f ;  /* 0x0c401f000c0b7f89 */ /* 0x000e2200000e0000 */
[----:B------:R-:W-:Y:S02]  /*56a0*/  FSEL R155, R155, -INF , P4 ;  /* 0xff8000009b9b7808 */ /* 0x000fe40002000000 */
[C---:B------:R-:W-:Y:S02]  /*56b0*/  ISETP.GT.AND P4, PT, R6.reuse, 0x9, PT ;  /* 0x000000090600780c */ /* 0x040fe40003f84270 */
[----:B------:R-:W-:-:S02]  /*56c0*/  ISETP.GT.AND P5, PT, R6, 0x30, PT ;  /* 0x000000300600780c */ /* 0x000fc40003fa4270 */
[----:B------:R-:W-:Y:S02]  /*56d0*/  FSEL R159, R159, -INF , P4 ;  /* 0xff8000009f9f7808 */ /* 0x000fe40002000000 */
[----:B------:R-:W-:Y:S02]  /*56e0*/  ISETP.GT.AND P4, PT, R6, 0x11, PT ;  /* 0x000000110600780c */ /* 0x000fe40003f84270 */
[----:B------:R-:W-:Y:S02]  /*56f0*/  FSEL R178, R178, -INF , P5 ;  /* 0xff800000b2b27808 */ /* 0x000fe40002800000 */
[----:B------:R-:W-:Y:S02]  /*5700*/  FSEL R163, R163, -INF , P4 ;  /* 0xff800000a3a37808 */ /* 0x000fe40002000000 */
[C---:B------:R-:W-:Y:S02]  /*5710*/  ISETP.GT.AND P4, PT, R6.reuse, 0x19, PT ;  /* 0x000000190600780c */ /* 0x040fe40003f84270 */
[----:B------:R-:W-:-:S02]  /*5720*/  ISETP.GT.AND P5, PT, R6, 0x38, PT ;  /* 0x000000380600780c */ /* 0x000fc40003fa4270 */
[----:B------:R-:W-:Y:S02]  /*5730*/  FSEL R167, R167, -INF , P4 ;  /* 0xff800000a7a77808 */ /* 0x000fe40002000000 */
[----:B------:R-:W-:Y:S02]  /*5740*/  ISETP.GT.AND P4, PT, R6, 0x21, PT ;  /* 0x000000210600780c */ /* 0x000fe40003f84270 */
[----:B------:R-:W-:Y:S02]  /*5750*/  FSEL R182, R182, -INF , P5 ;  /* 0xff800000b6b67808 */ /* 0x000fe40002800000 */
[----:B0-----:R-:W-:Y:S02]  /*5760*/  FMNMX.FTZ R14, R12, R11, !PT ;  /* 0x0000000b0c0e7209 */ /* 0x001fe40007810000 */
[----:B------:R-:W-:Y:S02]  /*5770*/  FSEL R11, R154, -INF , P3 ;  /* 0xff8000009a0b7808 */ /* 0x000fe40001800000 */
[----:B------:R-:W-:Y:S01]  /*5780*/  ISETP.GT.AND P3, PT, R6, 0x8, PT ;  /* 0x000000080600780c */ /* 0x000fe20003f64270 */
[----:B------:R-:W0:Y:S01]  /*5790*/  SHFL.BFLY PT, R15, R14, 0x1, 0x1f ;  /* 0x0c201f000e0f7f89 */ /* 0x000e2200000e0000 */
[----:B------:R-:W-:-:S02]  /*57a0*/  FMNMX.FTZ R10, R11, R8, !PT ;  /* 0x000000080b0a7209 */ /* 0x000fc40007810000 */
[----:B------:R-:W-:Y:S02]  /*57b0*/  FSEL R158, R158, -INF , P3 ;  /* 0xff8000009e9e7808 */ /* 0x000fe40001800000 */
[----:B------:R-:W-:Y:S02]  /*57c0*/  FMNMX.FTZ R5, R155, R10, !PT ;  /* 0x0000000a9b057209 */ /* 0x000fe40007810000 */
[----:B------:R-:W-:Y:S02]  /*57d0*/  ISETP.GT.AND P3, PT, R6, 0x10, PT ;  /* 0x000000100600780c */ /* 0x000fe40003f64270 */
[----:B------:R-:W-:Y:S02]  /*57e0*/  FMNMX.FTZ R10, R158, R5, !PT ;  /* 0x000000059e0a7209 */ /* 0x000fe40007810000 */
[----:B------:R-:W-:Y:S02]  /*57f0*/  FSEL R162, R162, -INF , P3 ;  /* 0xff800000a2a27808 */ /* 0x000fe40001800000 */
[----:B------:R-:W-:-:S02]  /*5800*/  FMNMX.FTZ R5, R159, R10, !PT ;  /* 0x0000000a9f057209 */ /* 0x000fc40007810000 */
[----:B------:R-:W-:Y:S02]  /*5810*/  ISETP.GT.AND P3, PT, R6, 0x18, PT ;  /* 0x000000180600780c */ /* 0x000fe40003f64270 */
[----:B------:R-:W-:Y:S02]  /*5820*/  FMNMX.FTZ R10, R162, R5, !PT ;  /* 0x00000005a20a7209 */ /* 0x000fe40007810000 */
[----:B------:R-:W-:Y:S02]  /*5830*/  FSEL R166, R166, -INF , P3 ;  /* 0xff800000a6a67808 */ /* 0x000fe40001800000 */
[----:B------:R-:W-:Y:S02]  /*5840*/  FMNMX.FTZ R13, R163, R10, !PT ;  /* 0x0000000aa30d7209 */ /* 0x000fe40007810000 */
[----:B------:R-:W-:Y:S02]  /*5850*/  ISETP.GT.AND P3, PT, R6, 0x20, PT ;  /* 0x000000200600780c */ /* 0x000fe40003f64270 */
[----:B------:R-:W-:-:S02]  /*5860*/  FMNMX.FTZ R10, R166, R13, !PT ;  /* 0x0000000da60a7209 */ /* 0x000fc40007810000 */
[----:B------:R-:W-:Y:S02]  /*5870*/  FSEL R170, R170, -INF , P3 ;  /* 0xff800000aaaa7808 */ /* 0x000fe40001800000 */
[----:B------:R-:W-:Y:S02]  /*5880*/  FMNMX.FTZ R13, R167, R10, !PT ;  /* 0x0000000aa70d7209 */ /* 0x000fe40007810000 */
[----:B------:R-:W-:Y:S02]  /*5890*/  FSEL R171, R171, -INF , P4 ;  /* 0xff800000abab7808 */ /* 0x000fe40002000000 */
[----:B------:R-:W-:Y:S02]  /*58a0*/  FMNMX.FTZ R10, R170, R13, !PT ;  /* 0x0000000daa0a7209 */ /* 0x000fe40007810000 */
[----:B------:R-:W-:Y:S02]  /*58b0*/  ISETP.GT.AND P3, PT, R6, 0x29, PT ;  /* 0x000000290600780c */ /* 0x000fe40003f64270 */
[----:B------:R-:W-:-:S02]  /*58c0*/  FMNMX.FTZ R13, R171, R10, !PT ;  /* 0x0000000aab0d7209 */ /* 0x000fc40007810000 */
[----:B------:R-:W-:Y:S02]  /*58d0*/  FSEL R175, R175, -INF , P3 ;  /* 0xff800000afaf7808 */ /* 0x000fe40001800000 */
[----:B------:R-:W-:Y:S02]  /*58e0*/  FMNMX.FTZ R10, R174, R13, !PT ;  /* 0x0000000dae0a7209 */ /* 0x000fe40007810000 */
[----:B------:R-:W-:Y:S02]  /*58f0*/  ISETP.GT.AND P3, PT, R6, 0x31, PT ;  /* 0x000000310600780c */ /* 0x000fe40003f64270 */
[----:B------:R-:W-:Y:S02]  /*5900*/  FMNMX.FTZ R13, R175, R10, !PT ;  /* 0x0000000aaf0d7209 */ /* 0x000fe40007810000 */
[----:B------:R-:W-:Y:S02]  /*5910*/  FSEL R179, R179, -INF , P3 ;  /* 0xff800000b3b37808 */ /* 0x000fe40001800000 */
[----:B------:R-:W-:-:S02]  /*5920*/  FMNMX.FTZ R10, R178, R13, !PT ;  /* 0x0000000db20a7209 */ /* 0x000fc40007810000 */
[----:B0-----:R-:W-:Y:S02]  /*5930*/  FMNMX.FTZ R5, R14, R15, !PT ;  /* 0x0000000f0e057209 */ /* 0x001fe40007810000 */
[----:B------:R-:W-:Y:S02]  /*5940*/  ISETP.GT.AND P3, PT, R6, 0x39, PT ;  /* 0x000000390600780c */ /* 0x000fe40003f64270 */
[----:B------:R-:W-:Y:S01]  /*5950*/  FMNMX.FTZ R15, R179, R10, !PT ;  /* 0x0000000ab30f7209 */ /* 0x000fe20007810000 */
[C---:B------:R-:W-:Y:S01]  /*5960*/  FMUL.FTZ R20, R5.reuse, UR10 ;  /* 0x0000000a05147c20 */ /* 0x040fe20008410000 */
[----:B------:R-:W-:Y:S02]  /*5970*/  FSETP.NEU.FTZ.AND P4, PT, R5, -INF , PT ;  /* 0xff8000000500780b */ /* 0x000fe40003f9d000 */
[----:B------:R-:W-:Y:S02]  /*5980*/  FSEL R183, R183, -INF , P3 ;  /* 0xff800000b7b77808 */ /* 0x000fe40001800000 */
[----:B------:R-:W-:-:S02]  /*5990*/  FMNMX.FTZ R6, R182, R15, !PT ;  /* 0x0000000fb6067209 */ /* 0x000fc40007810000 */
        /* <DEDUP_REMOVED lines=19> */
[----:B------:R-:W-:Y:S01]  /*5ad0*/  FSEL R172, R5, RZ, P4 ;  /* 0x000000ff05ac7208 */ /* 0x000fe20002000000 */
[----:B------:R-:W-:Y:S04]  /*5ae0*/  MUFU.EX2 R152, R152 ;  /* 0x0000009800987308 */ /* 0x000fe80000000800 */
[----:B------:R-:W-:Y:S01]  /*5af0*/  FADD.FTZ R172, -R172, R9 ;  /* 0x00000009acac7221 */ /* 0x000fe20000010100 */
[----:B0-----:R-:W-:-:S03]  /*5b00*/  FMNMX.FTZ R153, R6, R153, !PT ;  /* 0x0000009906997209 */ /* 0x001fc60007810000 */
[----:B------:R-:W-:Y:S01]  /*5b10*/  FMUL.FTZ R9, R172, UR10 ;  /* 0x0000000aac097c20 */ /* 0x000fe20008410000 */
[----:B------:R-:W-:Y:S01]  /*5b20*/  MUFU.EX2 R13, R13 ;  /* 0x0000000d000d7308 */ /* 0x000fe20000000800 */
[----:B------:R-:W0:Y:S07]  /*5b30*/  SHFL.BFLY PT, R6, R153, 0x1, 0x1f ;  /* 0x0c201f0099067f89 */ /* 0x000e2e00000e0000 */
[----:B------:R-:W2:Y:S08]  /*5b40*/  MUFU.EX2 R9, R9 ;  /* 0x0000000900097308 */ /* 0x000eb00000000800 */
[----:B------:R-:W-:Y:S08]  /*5b50*/  MUFU.EX2 R154, R154 ;  /* 0x0000009a009a7308 */ /* 0x000ff00000000800 */
[----:B------:R-:W-:Y:S01]  /*5b60*/  MUFU.EX2 R21, R21 ;  /* 0x0000001500157308 */ /* 0x000fe20000000800 */
[----:B--2---:R-:W-:Y:S01]  /*5b70*/  FFMA.FTZ R176, R9, R3, R152 ;  /* 0x0000000309b07223 */ /* 0x004fe20000010098 */
[----:B------:R-:W-:Y:S01]  /*5b80*/  F2FP.BF16.F32.PACK_AB R152, R13, R152 ;  /* 0x000000980d98723e */ /* 0x000fe200000010ff */
[-C--:B------:R-:W-:Y:S01]  /*5b90*/  FMUL.FTZ R24, R24, R9.reuse ;  /* 0x0000000918187220 */ /* 0x080fe20000410000 */
[----:B0-----:R-:W-:Y:S01]  /*5ba0*/  FMNMX.FTZ R6, R153, R6, !PT ;  /* 0x0000000699067209 */ /* 0x001fe20007810000 */
[-C--:B------:R-:W-:Y:S01]  /*5bb0*/  FMUL.FTZ R25, R25, R9.reuse ;  /* 0x0000000919197220 */ /* 0x080fe20000410000 */
[-C--:B------:R-:W-:Y:S01]  /*5bc0*/  FMUL.FTZ R28, R28, R9.reuse ;  /* 0x000000091c1c7220 */ /* 0x080fe20000410000 */
[-C--:B------:R-:W-:Y:S01]  /*5bd0*/  FMUL.FTZ R29, R29, R9.reuse ;  /* 0x000000091d1d7220 */ /* 0x080fe20000410000 */
[C---:B------:R-:W-:Y:S01]  /*5be0*/  FSETP.NEU.FTZ.AND P3, PT, R6.reuse, -INF , PT ;  /* 0xff8000000600780b */ /* 0x040fe20003f7d000 */
[----:B------:R-:W-:Y:S01]  /*5bf0*/  FMUL.FTZ R153, R6, UR10 ;  /* 0x0000000a06997c20 */ /* 0x000fe20008410000 */
[----:B------:R-:W-:Y:S01]  /*5c00*/  MUFU.EX2 R156, R156 ;  /* 0x0000009c009c7308 */ /* 0x000fe20000000800 */
[-C--:B------:R-:W-:Y:S01]  /*5c10*/  FMUL.FTZ R32, R32, R9.reuse ;  /* 0x0000000920207220 */ /* 0x080fe20000410000 */
[-C--:B------:R-:W-:Y:S01]  /*5c20*/  FMUL.FTZ R33, R33, R9.reuse ;  /* 0x0000000921217220 */ /* 0x080fe20000410000 */
[-C--:B------:R-:W-:Y:S01]  /*5c30*/  FMUL.FTZ R36, R36, R9.reuse ;  /* 0x0000000924247220 */ /* 0x080fe20000410000 */
[----:B------:R-:W-:Y:S01]  /*5c40*/  FSEL R20, R153, RZ, P3 ;  /* 0x000000ff99147208 */ /* 0x000fe20001800000 */
[-C--:B------:R-:W-:Y:S01]  /*5c50*/  FMUL.FTZ R37, R37, R9.reuse ;  /* 0x0000000925257220 */ /* 0x080fe20000410000 */
[-C--:B------:R-:W-:Y:S01]  /*5c60*/  FMUL.FTZ R40, R40, R9.reuse ;  /* 0x0000000928287220 */ /* 0x080fe20000410000 */
[----:B------:R-:W-:Y:S01]  /*5c70*/  FMUL.FTZ R41, R41, R9 ;  /* 0x0000000929297220 */ /* 0x000fe20000410000 */
[----:B------:R-:W-:Y:S01]  /*5c80*/  MUFU.EX2 R157, R157 ;  /* 0x0000009d009d7308 */ /* 0x000fe20000000800 */
[--C-:B------:R-:W-:Y:S01]  /*5c90*/  FFMA.FTZ R153, R11, UR10, -R20.reuse ;  /* 0x0000000a0b997c23 */ /* 0x100fe20008010814 */
[--C-:B------:R-:W-:Y:S01]  /*5ca0*/  FFMA.FTZ R11, R162, UR10, -R20.reuse ;  /* 0x0000000aa20b7c23 */ /* 0x100fe20008010814 */
[--C-:B------:R-:W-:Y:S01]  /*5cb0*/  FFMA.FTZ R162, R163, UR10, -R20.reuse ;  /* 0x0000000aa3a27c23 */ /* 0x100fe20008010814 */
[----:B------:R-:W-:Y:S01]  /*5cc0*/  FSEL R163, R6, RZ, P3 ;  /* 0x000000ff06a37208 */ /* 0x000fe20001800000 */
[--C-:B------:R-:W-:Y:S01]  /*5cd0*/  FFMA.FTZ R168, R155, UR10, -R20.reuse ;  /* 0x0000000a9ba87c23 */ /* 0x100fe20008010814 */
[--C-:B------:R-:W-:Y:S01]  /*5ce0*/  FFMA.FTZ R155, R158, UR10, -R20.reuse ;  /* 0x0000000a9e9b7c23 */ /* 0x100fe20008010814 */
[--C-:B------:R-:W-:Y:S01]  /*5cf0*/  FFMA.FTZ R158, R159, UR10, -R20.reuse ;  /* 0x0000000a9f9e7c23 */ /* 0x100fe20008010814 */
[----:B------:R-:W-:Y:S01]  /*5d00*/  FFMA.FTZ R159, R166, UR10, -R20 ;  /* 0x0000000aa69f7c23 */ /* 0x000fe20008010814 */
[----:B------:R-:W-:Y:S01]  /*5d10*/  FADD.FTZ R163, -R163, R8 ;  /* 0x00000008a3a37221 */ /* 0x000fe20000010100 */
[----:B------:R-:W-:Y:S01]  /*5d20*/  MUFU.EX2 R153, R153 ;  /* 0x0000009900997308 */ /* 0x000fe20000000800 */
[----:B------:R-:W-:Y:S01]  /*5d30*/  FFMA.FTZ R166, R167, UR10, -R20 ;  /* 0x0000000aa7a67c23 */ /* 0x000fe20008010814 */
[----:B------:R-:W-:-:S02]  /*5d40*/  IMAD.MOV R167, RZ, RZ, -R18 ;  /* 0x000000ffffa77224 */ /* 0x000fc400078e0a12 */
[----:B------:R-:W-:Y:S01]  /*5d50*/  FMUL.FTZ R8, R163, UR10 ;  /* 0x0000000aa3087c20 */ /* 0x000fe20008410000 */
[--C-:B------:R-:W-:Y:S01]  /*5d60*/  FFMA.FTZ R163, R170, UR10, -R20.reuse ;  /* 0x0000000aaaa37c23 */ /* 0x100fe20008010814 */
[----:B------:R-:W-:Y:S02]  /*5d70*/  IMAD.U32 R170, RZ, RZ, UR25 ;  /* 0x00000019ffaa7e24 */ /* 0x000fe4000f8e00ff */
[--C-:B------:R-:W-:Y:S01]  /*5d80*/  FFMA.FTZ R172, R171, UR10, -R20.reuse ;  /* 0x0000000aabac7c23 */ /* 0x100fe20008010814 */
[----:B------:R-:W-:Y:S01]  /*5d90*/  ISETP.NE.AND P3, PT, R2, R167, PT ;  /* 0x000000a70200720c */ /* 0x000fe20003f65270 */
[----:B------:R-:W-:Y:S01]  /*5da0*/  MUFU.EX2 R168, R168 ;  /* 0x000000a800a87308 */ /* 0x000fe20000000800 */
[----:B------:R-:W-:Y:S02]  /*5db0*/  @!P1 VIADD R167, R170, 0x28c40 ;  /* 0x00028c40aaa79836 */ /* 0x000fe40000000000 */
[----:B------:R-:W-:Y:S01]  /*5dc0*/  FFMA.FTZ R3, R174, UR10, -R20 ;  /* 0x0000000aae037c23 */ /* 0x000fe20008010814 */
[----:B------:R-:W-:-:S02]  /*5dd0*/  IMAD.U32 R171, RZ, RZ, UR23 ;  /* 0x00000017ffab7e24 */ /* 0x000fc4000f8e00ff */
[--C-:B------:R-:W-:Y:S01]  /*5de0*/  FFMA.FTZ R178, R178, UR10, -R20.reuse ;  /* 0x0000000ab2b27c23 */ /* 0x100fe20008010814 */
[--C-:B------:R-:W-:Y:S01]  /*5df0*/  FFMA.FTZ R179, R179, UR10, -R20.reuse ;  /* 0x0000000ab3b37c23 */ /* 0x100fe20008010814 */
[----:B------:R-:W-:Y:S01]  /*5e00*/  @!P1 PRMT R167, RZ, 0x654, R167 ;  /* 0x00000654ffa79816 */ /* 0x000fe200000000a7 */
[----:B------:R-:W-:Y:S01]  /*5e10*/  FFMA.FTZ R182, R182, UR10, -R20 ;  /* 0x0000000ab6b67c23 */ /* 0x000fe20008010814 */
[----:B------:R-:W0:Y:S01]  /*5e20*/  MUFU.EX2 R8, R8 ;  /* 0x0000000800087308 */ /* 0x000e220000000800 */
[-C--:B------:R-:W-:Y:S01]  /*5e30*/  FMUL.FTZ R44, R44, R9.reuse ;  /* 0x000000092c2c7220 */ /* 0x080fe20000410000 */
[----:B------:R0:W-:Y:S01]  /*5e40*/  @!P1 SYNCS.ARRIVE.TRANS64.RED.A1T0 RZ, [R167+URZ], RZ ;  /* 0x000000ffa7ff99a7 */ /* 0x0001e2000810043f */
        /* <DEDUP_REMOVED lines=14> */
[----:B0-----:R-:W-:Y:S01]  /*5f30*/  FFMA.FTZ R167, R8, R4, R153 ;  /* 0x0000000408a77223 */ /* 0x001fe20000010099 */
[----:B------:R-:W-:-:S02]  /*5f40*/  @!P3 IMAD R4, R171, 0x40, R16 ;  /* 0x00000040ab04b824 */ /* 0x000fc400078e0210 */
[----:B------:R-:W-:Y:S01]  /*5f50*/  FADD.FTZ R171, R13, R176 ;  /* 0x000000b00dab7221 */ /* 0x000fe20000010000 */
[C---:B------:R-:W-:Y:S01]  /*5f60*/  F2FP.BF16.F32.PACK_AB R153, R168.reuse, R153 ;  /* 0x00000099a899723e */ /* 0x040fe200000010ff */
[----:B------:R-:W-:Y:S01]  /*5f70*/  FADD.FTZ R174, R168, R167 ;  /* 0x000000a7a8ae7221 */ /* 0x000fe20000010000 */
[----:B------:R-:W-:Y:S01]  /*5f80*/  FMUL.FTZ R69, R69, R9 ;  /* 0x0000000945457220 */ /* 0x000fe20000410000 */
[----:B------:R-:W-:Y:S01]  /*5f90*/  FADD.FTZ R176, R154, R171 ;  /* 0x000000ab9ab07221 */ /* 0x000fe20000010000 */
[----:B------:R-:W0:Y:S01]  /*5fa0*/  MUFU.EX2 R11, R11 ;  /* 0x0000000b000b7308 */ /* 0x000e220000000800 */
[----:B--2---:R-:W-:Y:S01]  /*5fb0*/  FADD.FTZ R171, R155, R174 ;  /* 0x000000ae9bab7221 */ /* 0x004fe20000010000 */
[----:B------:R-:W-:Y:S01]  /*5fc0*/  @!P3 LEA R167, R4, UR43, 0x2 ;  /* 0x0000002b04a7bc11 */ /* 0x000fe2000f8e10ff */
[----:B------:R-:W-:Y:S01]  /*5fd0*/  FFMA.FTZ R4, R175, UR10, -R20 ;  /* 0x0000000aaf047c23 */ /* 0x000fe20008010814 */
[----:B------:R-:W-:Y:S01]  /*5fe0*/  FADD.FTZ R175, R21, R176 ;  /* 0x000000b015af7221 */ /* 0x000fe20000010000 */
[----:B------:R-:W-:Y:S01]  /*5ff0*/  FFMA.FTZ R20, R183, UR10, -R20 ;  /* 0x0000000ab7147c23 */ /* 0x000fe20008010814 */
[----:B------:R-:W-:Y:S01]  /*6000*/  F2FP.BF16.F32.PACK_AB R154, R21, R154 ;  /* 0x0000009a159a723e */ /* 0x000fe200000010ff */
[----:B------:R-:W-:Y:S01]  /*6010*/  @!P3 STS [R167+0x28800], R9 ;  /* 0x02880009a700b388 */ /* 0x000fe20000000800 */
[----:B------:R-:W2:Y:S01]  /*6020*/  MUFU.EX2 R162, R162 ;  /* 0x000000a200a27308 */ /* 0x000ea20000000800 */
[----:B---3--:R-:W-:Y:S01]  /*6030*/  FADD.FTZ R174, R158, R171 ;  /* 0x000000ab9eae7221 */ /* 0x008fe20000010000 */
[----:B------:R-:W-:Y:S01]  /*6040*/  FADD.FTZ R176, R156, R175 ;  /* 0x000000af9cb07221 */ /* 0x000fe20000010000 */
[----:B------:R3:W-:Y:S01]  /*6050*/  @!P3 STS [R167+0x28820], R8 ;  /* 0x02882008a700b388 */ /* 0x0007e20000000800 */
[----:B------:R-:W-:Y:S01]  /*6060*/  F2FP.BF16.F32.PACK_AB R155, R158, R155 ;  /* 0x0000009b9e9b723e */ /* 0x000fe200000010ff */
[-C--:B------:R-:W-:Y:S01]  /*6070*/  FMUL.FTZ R72, R72, R9.reuse ;  /* 0x0000000948487220 */ /* 0x080fe20000410000 */
[C---:B------:R-:W-:Y:S01]  /*6080*/  FADD.FTZ R175, R157.reuse, R176 ;  /* 0x000000b09daf7221 */ /* 0x040fe20000010000 */
[----:B------:R-:W-:Y:S01]  /*6090*/  BAR.SYNC.DEFER_BLOCKING 0xf, 0x100 ;  /* 0x03c4000000007b1d */ /* 0x000fe20000010000 */
[----:B------:R-:W-:Y:S01]  /*60a0*/  F2FP.BF16.F32.PACK_AB R156, R157, R156 ;  /* 0x0000009c9d9c723e */ /* 0x000fe200000010ff */
[----:B0-----:R-:W-:Y:S01]  /*60b0*/  FADD.FTZ R171, R11, R174 ;  /* 0x000000ae0bab7221 */ /* 0x001fe20000010000 */
[-C--:B------:R-:W-:Y:S01]  /*60c0*/  FMUL.FTZ R73, R73, R9.reuse ;  /* 0x0000000949497220 */ /* 0x080fe20000410000 */
[-C--:B------:R-:W-:Y:S01]  /*60d0*/  FMUL.FTZ R76, R76, R9.reuse ;  /* 0x000000094c4c7220 */ /* 0x080fe20000410000 */
[-C--:B------:R-:W-:Y:S01]  /*60e0*/  FMUL.FTZ R77, R77, R9.reuse ;  /* 0x000000094d4d7220 */ /* 0x080fe20000410000 */
[----:B------:R-:W0:Y:S01]  /*60f0*/  MUFU.EX2 R10, R10 ;  /* 0x0000000a000a7308 */ /* 0x000e220000000800 */
[-C--:B------:R-:W-:Y:S01]  /*6100*/  FMUL.FTZ R80, R80, R9.reuse ;  /* 0x0000000950507220 */ /* 0x080fe20000410000 */
[-C--:B------:R-:W-:Y:S01]  /*6110*/  FMUL.FTZ R81, R81, R9.reuse ;  /* 0x0000000951517220 */ /* 0x080fe20000410000 */
[----:B------:R-:W-:Y:S01]  /*6120*/  FMUL.FTZ R84, R84, R9 ;  /* 0x0000000954547220 */ /* 0x000fe20000410000 */
[C---:B--2---:R-:W-:Y:S01]  /*6130*/  FADD.FTZ R174, R162.reuse, R171 ;  /* 0x000000aba2ae7221 */ /* 0x044fe20000010000 */
[----:B------:R-:W-:Y:S01]  /*6140*/  F2FP.BF16.F32.PACK_AB R157, R162, R11 ;  /* 0x0000000ba29d723e */ /* 0x000fe200000010ff */
        /* <DEDUP_REMOVED lines=11> */
[----:B0-----:R-:W-:Y:S01]  /*6200*/  FADD.FTZ R176, R10, R175 ;  /* 0x000000af0ab07221 */ /* 0x001fe20000010000 */
[----:B------:R0:W-:Y:S01]  /*6210*/  STSM.16.M88.4 [R19+0x26800], R152 ;  /* 0x0268009813007844 */ /* 0x0001e20000000200 */
[-C--:B------:R-:W-:Y:S01]  /*6220*/  FMUL.FTZ R104, R104, R9.reuse ;  /* 0x0000000968687220 */ /* 0x080fe20000410000 */
[-C--:B------:R-:W-:Y:S01]  /*6230*/  FMUL.FTZ R105, R105, R9.reuse ;  /* 0x0000000969697220 */ /* 0x080fe20000410000 */
[-C--:B------:R-:W-:Y:S01]  /*6240*/  FMUL.FTZ R108, R108, R9.reuse ;  /* 0x000000096c6c7220 */ /* 0x080fe20000410000 */
[-C--:B------:R-:W-:Y:S01]  /*6250*/  FMUL.FTZ R109, R109, R9.reuse ;  /* 0x000000096d6d7220 */ /* 0x080fe20000410000 */
[-C--:B------:R-:W-:Y:S01]  /*6260*/  FMUL.FTZ R112, R112, R9.reuse ;  /* 0x0000000970707220 */ /* 0x080fe20000410000 */
[----:B------:R-:W5:Y:S01]  /*6270*/  MUFU.EX2 R166, R166 ;  /* 0x000000a600a67308 */ /* 0x000f620000000800 */
        /* <DEDUP_REMOVED lines=17> */
[----:B------:R-:W-:Y:S01]  /*6390*/  F2FP.BF16.F32.PACK_AB R159, R166, R159 ;  /* 0x0000009fa69f723e */ /* 0x000fe200000010ff */
        /* <DEDUP_REMOVED lines=8> */
[----:B------:R-:W-:Y:S01]  /*6420*/  FMUL.FTZ R149, R149, R9 ;  /* 0x0000000995957220 */ /* 0x000fe20000410000 */
        /* <DEDUP_REMOVED lines=37> */
[----:B-----5:R-:W-:Y:S01]  /*6680*/  FADD.FTZ R11, R3, R158 ;  /* 0x0000009e030b7221 */ /* 0x020fe20000010000 */
[----:B------:R-:W-:Y:S01]  /*6690*/  F2FP.BF16.F32.PACK_AB R158, R15, R10 ;  /* 0x0000000a0f9e723e */ /* 0x000fe200000010ff */
[-C--:B------:R-:W-:Y:S01]  /*66a0*/  FMUL.FTZ R78, R78, R8.reuse ;  /* 0x000000084e4e7220 */ /* 0x080fe20000410000 */
[-C--:B------:R-:W-:Y:S01]  /*66b0*/  FMUL.FTZ R79, R79, R8.reuse ;  /* 0x000000084f4f7220 */ /* 0x080fe20000410000 */
[-C--:B------:R-:W-:Y:S01]  /*66c0*/  FMUL.FTZ R82, R82, R8.reuse ;  /* 0x0000000852527220 */ /* 0x080fe20000410000 */
[----:B------:R-:W-:Y:S01]  /*66d0*/  FMUL.FTZ R83, R83, R8 ;  /* 0x0000000853537220 */ /* 0x000fe20000410000 */
[----:B------:R0:W-:Y:S01]  /*66e0*/  STSM.16.M88.4 [R22], R156 ;  /* 0x0000009c16007844 */ /* 0x0001e20000000200 */
        /* <DEDUP_REMOVED lines=9> */
[C---:B----4-:R-:W-:Y:S01]  /*6780*/  FADD.FTZ R11, R4.reuse, R11 ;  /* 0x0000000b040b7221 */ /* 0x050fe20000010000 */
[----:B------:R-:W-:Y:S01]  /*6790*/  F2FP.BF16.F32.PACK_AB R163, R4, R3 ;  /* 0x0000000304a3723e */ /* 0x000fe200000010ff */
[-C--:B------:R-:W-:Y:S01]  /*67a0*/  FMUL.FTZ R95, R95, R8.reuse ;  /* 0x000000085f5f7220 */ /* 0x080fe20000410000 */
[-C--:B------:R-:W-:Y:S01]  /*67b0*/  FMUL.FTZ R98, R98, R8.reuse ;  /* 0x0000000862627220 */ /* 0x080fe20000410000 */
[-C--:B------:R-:W-:Y:S01]  /*67c0*/  FMUL.FTZ R99, R99, R8.reuse ;  /* 0x0000000863637220 */ /* 0x080fe20000410000 */
[-C--:B------:R-:W-:Y:S01]  /*67d0*/  FMUL.FTZ R102, R102, R8.reuse ;  /* 0x0000000866667220 */ /* 0x080fe20000410000 */
[----:B------:R0:W-:Y:S01]  /*67e0*/  STSM.16.M88.4 [R184], R160 ;  /* 0x000000a0b8007844 */ /* 0x0001e20000000200 */
[----:B------:R-:W4:Y:S01]  /*67f0*/  MUFU.EX2 R169, R169 ;  /* 0x000000a900a97308 */ /* 0x000f220000000800 */
[----:B-----5:R-:W-:Y:S01]  /*6800*/  FADD.FTZ R10, R164, R13 ;  /* 0x0000000da40a7221 */ /* 0x020fe20000010000 */
[-C--:B------:R-:W-:Y:S01]  /*6810*/  FMUL.FTZ R103, R103, R8.reuse ;  /* 0x0000000867677220 */ /* 0x080fe20000410000 */
        /* <DEDUP_REMOVED lines=16> */
[-C--:B------:R-:W-:Y:S01]  /*6920*/  FMUL.FTZ R127, R127, R8.reuse ;  /* 0x000000087f7f7220 */ /* 0x080fe20000410000 */
[-C--:B------:R-:W-:Y:S01]  /*6930*/  FMUL.FTZ R130, R130, R8.reuse ;  /* 0x0000000882827220 */ /* 0x080fe20000410000 */
[-C--:B------:R-:W-:Y:S01]  /*6940*/  FMUL.FTZ R131, R131, R8.reuse ;  /* 0x0000000883837220 */ /* 0x080fe20000410000 */
[-C--:B------:R-:W-:Y:S01]  /*6950*/  FMUL.FTZ R134, R134, R8.reuse ;  /* 0x0000000886867220 */ /* 0x080fe20000410000 */
[----:B------:R-:W-:Y:S01]  /*6960*/  FMUL.FTZ R135, R135, R8 ;  /* 0x0000000887877220 */ /* 0x000fe20000410000 */
[----:B---3--:R-:W3:Y:S01]  /*6970*/  MUFU.EX2 R167, R182 ;  /* 0x000000b600a77308 */ /* 0x008ee20000000800 */
[C---:B-----5:R-:W-:Y:S01]  /*6980*/  FADD.FTZ R166, R179.reuse, R166 ;  /* 0x000000a6b3a67221 */ /* 0x060fe20000010000 */
[----:B------:R-:W-:Y:S01]  /*6990*/  F2FP.BF16.F32.PACK_AB R165, R179, R178 ;  /* 0x000000b2b3a5723e */ /* 0x000fe200000010ff */
        /* <DEDUP_REMOVED lines=9> */
[----:B------:R-:W-:-:S04]  /*6a30*/  FMUL.FTZ R151, R151, R8 ;  /* 0x0000000897977220 */ /* 0x000fc80000410000 */
[----:B------:R-:W2:Y:S01]  /*6a40*/  MUFU.EX2 R20, R20 ;  /* 0x0000001400147308 */ /* 0x000ea20000000800 */
[----:B---3--:R-:W-:Y:S01]  /*6a50*/  FADD.FTZ R11, R167, R166 ;  /* 0x000000a6a70b7221 */ /* 0x008fe20000010000 */
[C---:B----4-:R-:W-:Y:S01]  /*6a60*/  F2FP.BF16.F32.PACK_AB R166, R173.reuse, R14 ;  /* 0x0000000eada6723e */ /* 0x050fe200000010ff */
[----:B------:R-:W-:Y:S01]  /*6a70*/  FADD.FTZ R3, R173, R4 ;  /* 0x00000004ad037221 */ /* 0x000fe20000010000 */
[C---:B--2---:R-:W-:Y:S01]  /*6a80*/  F2FP.BF16.F32.PACK_AB R167, R20.reuse, R167 ;  /* 0x000000a714a7723e */ /* 0x044fe200000010ff */
[----:B------:R-:W-:-:S04]  /*6a90*/  FADD.FTZ R4, R20, R11 ;  /* 0x0000000b14047221 */ /* 0x000fc80000010000 */
[----:B------:R0:W-:Y:S01]  /*6aa0*/  STSM.16.M88.4 [R23], R164 ;  /* 0x000000a417007844 */ /* 0x0001e20000000200 */
[----:B------:R-:W-:Y:S05]  /*6ab0*/  @!P0 BRA `(.L_x_4030) ;  /* 0x0000000000048947 */ /* 0x000fea0003800000 */
[----:B------:R-:W-:Y:S01]  /*6ac0*/  BPT.TRAP 0x1 ;  /* 0x000000040000795c */ /* 0x000fe20000300000 */
.L_x_4030:
[----:B------:R2:W3:Y:S01]  /*6ad0*/  SYNCS.PHASECHK.TRANS64.TRYWAIT P3, [UR25+0x28c50], R7 ;  /* 0x028c5007ff0075a7 */ /* 0x0004e20008060159 */
[----:B------:R-:W-:Y:S05]  /*6ae0*/  @!P0 BRA `(.L_x_4031) ;  /* 0x0000000000048947 */ /* 0x000fea0003800000 */
[----:B------:R-:W-:Y:S01]  /*6af0*/  BPT.TRAP 0x1 ;  /* 0x000000040000795c */ /* 0x000fe20000300000 */
.L_x_4031:
[----:B---3--:R-:W-:Y:S05]  /*6b00*/  @P3 BRA `(.L_x_4032) ;  /* 0x0000000000083947 */ /* 0x008fea0003800000 */
[----:B------:R-:W3:Y:S02]  /*6b10*/  SYNCS.PHASECHK.TRANS64.TRYWAIT P3, [UR25+0x28c50], R7 ;  /* 0x028c5007ff0075a7 */ /* 0x000ee40008060159 */
[----:B---3--:R-:W-:Y:S05]  /*6b20*/  @!P3 BRA `(.L_x_4033) ;  /* 0x000000a400f0b947 */ /* 0x008fea0003800000 */
.L_x_4032:
[----:B------:R-:W-:Y:S01]  /*6b30*/  ULEA UR11, UR36, UR48, 0xc ;  /* 0x00000030240b7291 */ /* 0x000fe2000f8e603f */
[----:B------:R-:W-:Y:S01]  /*6b40*/  WARPGROUP.ARRIVE ;  /* 0x00000000000079c5 */ /* 0x000fe20000000000 */
[----:B------:R-:W-:Y:S01]  /*6b50*/  UMOV UR7, 0x40000040 ;  /* 0x4000004000077882 */ /* 0x000fe20000000000 */
[----:B------:R-:W-:Y:S01]  /*6b60*/  UISETP.GT.AND UP1, UPT, UR21, UR20, UPT ;  /* 0x000000141500728c */ /* 0x000fe2000bf24270 */
[----:B---3--:R-:W-:Y:S01]  /*6b70*/  @!P1 VIADD R170, R170, 0x28c60 ;  /* 0x00028c60aaaa9836 */ /* 0x008fe20000000000 */
[----:B------:R-:W-:Y:S01]  /*6b80*/  UIADD3 UR21, UR21, -0x1, URZ ;  /* 0xffffffff15157890 */ /* 0x000fe2000fffe03f */
[----:B------:R-:W-:Y:S01]  /*6b90*/  IMAD.MOV.U32 R8, RZ, RZ, R6 ;  /* 0x000000ffff087224 */ /* 0x000fe200078e0006 */
[----:B------:R-:W-:Y:S01]  /*6ba0*/  UMOV UR6, UR11 ;  /* 0x0000000b00067c82 */ /* 0x000fe20008000000 */
[----:B------:R-:W-:Y:S01]  /*6bb0*/  UMOV UR23, UR36 ;  /* 0x0000002400177c82 */ /* 0x000fe20008000000 */
[----:B------:R-:W-:Y:S01]  /*6bc0*/  HGMMA.64x256x16.F32.BF16 R24, R152, gdesc[UR4].tnspB, R24, gsb0 ;  /* 0x43e0000498187df0 */ /* 0x000fe20008001818 */
[----:B------:R-:W-:Y:S01]  /*6bd0*/  UIADD3 UR6, UR11, 0x80, URZ ;  /* 0x000000800b067890 */ /* 0x000fe2000fffe03f */
[----:B------:R-:W-:Y:S01]  /*6be0*/  PLOP3.LUT P3, PT, PT, PT, UP1, 0x80, 0x0 ;  /* 0x000000000000781c */ /* 0x000fe20003f6f018 */
[----:B------:R-:W-:Y:S01]  /*6bf0*/  UMOV UR7, 0x40000040 ;  /* 0x4000004000077882 */ /* 0x000fe20000000000 */
[----:B------:R-:W-:Y:S01]  /*6c00*/  @!P1 PRMT R170, RZ, 0x654, R170 ;  /* 0x00000654ffaa9816 */ /* 0x000fe200000000aa */
[----:B------:R-:W-:Y:S01]  /*6c10*/  IMAD.MOV.U32 R9, RZ, RZ, R5 ;  /* 0x000000ffff097224 */ /* 0x000fe200078e0005 */
        /* <DEDUP_REMOVED lines=27> */
.L_x_4025:
[----:B------:R-:W-:-:S13]  /*6dd0*/  ISETP.LE.AND P2, PT, RZ, UR21, PT ;  /* 0x00000015ff007c0c */ /* 0x000fda000bf43270 */
[----:B------:R-:W-:Y:S05]  /*6de0*/  @!P2 BRA `(.L_x_4035) ;  /* 0x00000018002ca947 */ /* 0x000fea0003800000 */
[----:B------:R-:W-:Y:S01]  /*6df0*/  IMAD.MOV.U32 R9, RZ, RZ, R6 ;  /* 0x000000ffff097224 */ /* 0x000fe200078e0006 */
[----:B------:R-:W-:Y:S01]  /*6e00*/  UMOV UR22, UR36 ;  /* 0x0000002400167c82 */ /* 0x000fe20008000000 */
[----:B------:R-:W-:Y:S01]  /*6e10*/  IMAD.MOV.U32 R8, RZ, RZ, R5 ;  /* 0x000000ffff087224 */ /* 0x000fe200078e0005 */
[----:B------:R-:W-:-:S06]  /*6e20*/  ULDC UR20, c[0x0][0x988] ;  /* 0x0002620000147ab9 */ /* 0x000fcc0000000800 */
.L_x_4044:
[----:B------:R-:W-:-:S04]  /*6e30*/  UIADD3 UR36, UR22, 0x1, URZ ;  /* 0x0000000116247890 */ /* 0x000fc8000fffe03f */
[----:B------:R-:W-:-:S04]  /*6e40*/  UISETP.NE.AND UP0, UPT, UR36, 0x2, UPT ;  /* 0x000000022400788c */ /* 0x000fc8000bf05270 */
[----:B------:R-:W-:Y:S02]  /*6e50*/  USEL UR6, URZ, 0x1, UP0 ;  /* 0x000000013f067887 */ /* 0x000fe40008000000 */
[----:B------:R-:W-:Y:S02]  /*6e60*/  USEL UR36, UR36, URZ, UP0 ;  /* 0x0000003f24247287 */ /* 0x000fe40008000000 */
[----:B------:R-:W-:Y:S01]  /*6e70*/  ULOP3.LUT UR37, UR37, UR6, URZ, 0x3c, !UPT ;  /* 0x0000000625257292 */ /* 0x000fe2000f8e3c3f */
[----:B----4-:R-:W-:Y:S11]  /*6e80*/  @!P0 BRA `(.L_x_4036) ;  /* 0x0000000000048947 */ /* 0x010ff60003800000 */
[----:B------:R-:W-:Y:S01]  /*6e90*/  BPT.TRAP 0x1 ;  /* 0x000000040000795c */ /* 0x000fe20000300000 */
.L_x_4036:
[----:B------:R-:W-:Y:S01]  /*6ea0*/  ULEA UR23, UR36, UR43, 0x3 ;  /* 0x0000002b24177291 */ /* 0x000fe2000f8e183f */
[----:B-12---:R-:W-:-:S05]  /*6eb0*/  IMAD.U32 R7, RZ, RZ, UR37 ;  /* 0x00000025ff077e24 */ /* 0x006fca000f8e00ff */
[----:B------:R-:W-:-:S04]  /*6ec0*/  SHF.L.U32 R7, R7, 0x1f, RZ ;  /* 0x0000001f07077819 */ /* 0x000fc800000006ff */
[----:B------:R1:W2:Y:S01]  /*6ed0*/  SYNCS.PHASECHK.TRANS64.TRYWAIT P2, [UR23+0x28c30], R7 ;  /* 0x028c3007ff0075a7 */ /* 0x0002a20008040157 */
[----:B------:R-:W-:Y:S05]  /*6ee0*/  @!P0 BRA `(.L_x_4037) ;  /* 0x0000000000048947 */ /* 0x000fea0003800000 */
[----:B------:R-:W-:Y:S01]  /*6ef0*/  BPT.TRAP 0x1 ;  /* 0x000000040000795c */ /* 0x000fe20000300000 */
.L_x_4037:
[----:B--2---:R-:W-:Y:S05]  /*6f00*/  @P2 BRA `(.L_x_4038) ;  /* 0x0000000000082947 */ /* 0x004fea0003800000 */
[----:B------:R-:W2:Y:S02]  /*6f10*/  SYNCS.PHASECHK.TRANS64.TRYWAIT P2, [UR23+0x28c30], R7 ;  /* 0x028c3007ff0075a7 */ /* 0x000ea40008040157 */
[----:B--2---:R-:W-:Y:S05]  /*6f20*/  @!P2 BRA `(.L_x_4039) ;  /* 0x000000a40004a947 */ /* 0x004fea0003800000 */
.L_x_4038:
[----:B------:R-:W-:Y:S01]  /*6f30*/  R2UR UR18, R0 ;  /* 0x00000000001272ca */ /* 0x000fe200000e0000 */
[----:B0--3--:R-:W-:Y:S01]  /*6f40*/  WARPGROUP.ARRIVE ;  /* 0x00000000000079c5 */ /* 0x009fe20000000000 */
        /* <DEDUP_REMOVED lines=65> */
[----:B------:R-:W2:Y:S01]  /*7360*/  MUFU.EX2 R11, R11 ;  /* 0x0000000b000b7308 */ /* 0x000ea20000000800 */
[----:B------:R-:W-:Y:S01]  /*7370*/  FMNMX.FTZ R13, R175, R6, !PT ;  /* 0x00000006af0d7209 */ /* 0x000fe20007810000 */
[--C-:B------:R-:W-:Y:S01]  /*7380*/  FFMA.FTZ R12, R164, UR10, -R14.reuse ;  /* 0x0000000aa40c7c23 */ /* 0x100fe2000801080e */
[----:B------:R-:W-:-:S02]  /*7390*/  FFMA.FTZ R164, R176, UR10, -R14 ;  /* 0x0000000ab0a47c23 */ /* 0x000fc4000801080e */
[----:B------:R-:W-:-:S03]  /*73a0*/  FMNMX.FTZ R6, R178, R13, !PT ;  /* 0x0000000db2067209 */ /* 0x000fc60007810000 */
[----:B------:R-:W3:Y:S01]  /*73b0*/  MUFU.EX2 R152, R152 ;  /* 0x0000009800987308 */ /* 0x000ee20000000800 */
[----:B------:R-:W-:Y:S01]  /*73c0*/  FMNMX.FTZ R13, R179, R6, !PT ;  /* 0x00000006b30d7209 */ /* 0x000fe20007810000 */
[-C--:B0-----:R-:W-:Y:S01]  /*73d0*/  FMUL.FTZ R24, R24, R8.reuse ;  /* 0x0000000818187220 */ /* 0x081fe20000410000 */
[-C--:B------:R-:W-:Y:S01]  /*73e0*/  FMUL.FTZ R25, R25, R8.reuse ;  /* 0x0000000819197220 */ /* 0x080fe20000410000 */
[----:B------:R-:W-:Y:S01]  /*73f0*/  FMUL.FTZ R28, R28, R8 ;  /* 0x000000081c1c7220 */ /* 0x000fe20000410000 */
[----:B------:R-:W-:Y:S01]  /*7400*/  FMNMX.FTZ R6, R182, R13, !PT ;  /* 0x0000000db6067209 */ /* 0x000fe20007810000 */
[--C-:B------:R-:W-:Y:S01]  /*7410*/  FFMA.FTZ R13, R157, UR10, -R14.reuse ;  /* 0x0000000a9d0d7c23 */ /* 0x100fe2000801080e */
[----:B------:R-:W-:Y:S01]  /*7420*/  FFMA.FTZ R157, R173, UR10, -R14 ;  /* 0x0000000aad9d7c23 */ /* 0x000fe2000801080e */
[----:B------:R-:W0:Y:S01]  /*7430*/  MUFU.EX2 R10, R10 ;  /* 0x0000000a000a7308 */ /* 0x000e220000000800 */
[----:B------:R-:W-:Y:S01]  /*7440*/  FMNMX.FTZ R6, R183, R6, !PT ;  /* 0x00000006b7067209 */ /* 0x000fe20007810000 */
[----:B--2---:R-:W-:Y:S01]  /*7450*/  FFMA.FTZ R3, R8, R3, R11 ;  /* 0x0000000308037223 */ /* 0x004fe2000001000b */
[----:B------:R-:W-:-:S02]  /*7460*/  IMAD.MOV R173, RZ, RZ, -R18 ;  /* 0x000000ffffad7224 */ /* 0x000fc400078e0a12 */
[-C--:B------:R-:W-:Y:S01]  /*7470*/  FMUL.FTZ R29, R29, R8.reuse ;  /* 0x000000081d1d7220 */ /* 0x080fe20000410000 */
[-C--:B------:R-:W-:Y:S01]  /*7480*/  FMUL.FTZ R32, R32, R8.reuse ;  /* 0x0000000820207220 */ /* 0x080fe20000410000 */
[----:B------:R-:W2:Y:S01]  /*7490*/  SHFL.BFLY PT, R153, R6, 0x2, 0x1f ;  /* 0x0c401f0006997f89 */ /* 0x000ea200000e0000 */
[-C--:B------:R-:W-:Y:S01]  /*74a0*/  FMUL.FTZ R33, R33, R8.reuse ;  /* 0x0000000821217220 */ /* 0x080fe20000410000 */
[----:B------:R-:W-:Y:S01]  /*74b0*/  MUFU.EX2 R13, R13 ;  /* 0x0000000d000d7308 */ /* 0x000fe20000000800 */
[----:B---3--:R-:W-:Y:S01]  /*74c0*/  FADD.FTZ R3, R152, R3 ;  /* 0x0000000398037221 */ /* 0x008fe20000010000 */
[----:B------:R-:W-:Y:S01]  /*74d0*/  ISETP.NE.AND P2, PT, R2, R173, PT ;  /* 0x000000ad0200720c */ /* 0x000fe20003f45270 */
[-C--:B------:R-:W-:Y:S01]  /*74e0*/  FMUL.FTZ R36, R36, R8.reuse ;  /* 0x0000000824247220 */ /* 0x080fe20000410000 */
[----:B------:R-:W-:Y:S01]  /*74f0*/  F2FP.BF16.F32.PACK_AB R152, R152, R11 ;  /* 0x0000000b9898723e */ /* 0x000fe200000010ff */
        /* <DEDUP_REMOVED lines=17> */
[----:B--2---:R-:W-:Y:S01]  /*7610*/  FMNMX.FTZ R165, R6, R153, !PT ;  /* 0x0000009906a57209 */ /* 0x004fe20007810000 */
        /* <DEDUP_REMOVED lines=44> */
[--C-:B--2---:R-:W-:Y:S01]  /*78e0*/  FFMA.FTZ R180, R167, UR10, -R177.reuse ;  /* 0x0000000aa7b47c23 */ /* 0x104fe200080108b1 */
[----:B------:R-:W-:Y:S01]  /*78f0*/  FFMA.FTZ R167, R170, UR10, -R177 ;  /* 0x0000000aaaa77c23 */ /* 0x000fe200080108b1 */
[----:B------:R-:W-:-:S02]  /*7900*/  IMAD.U32 R170, RZ, RZ, UR23 ;  /* 0x00000017ffaa7e24 */ /* 0x000fc4000f8e00ff */
[--C-:B------:R-:W-:Y:S01]  /*7910*/  FFMA.FTZ R176, R163, UR10, -R177.reuse ;  /* 0x0000000aa3b07c23 */ /* 0x100fe200080108b1 */
[--C-:B------:R-:W-:Y:S01]  /*7920*/  FFMA.FTZ R163, R166, UR10, -R177.reuse ;  /* 0x0000000aa6a37c23 */ /* 0x100fe200080108b1 */
[--C-:B------:R-:W-:Y:S01]  /*7930*/  FFMA.FTZ R192, R171, UR10, -R177.reuse ;  /* 0x0000000aabc07c23 */ /* 0x100fe200080108b1 */
[----:B------:R-:W-:Y:S01]  /*7940*/  @!P1 VIADD R154, R170, 0x28c40 ;  /* 0x00028c40aa9a9836 */ /* 0x000fe20000000000 */
[----:B------:R-:W2:Y:S01]  /*7950*/  MUFU.EX2 R168, R168 ;  /* 0x000000a800a87308 */ /* 0x000ea20000000800 */
[--C-:B------:R-:W-:Y:S01]  /*7960*/  FFMA.FTZ R171, R174, UR10, -R177.reuse ;  /* 0x0000000aaeab7c23 */ /* 0x100fe200080108b1 */
[--C-:B------:R-:W-:Y:S01]  /*7970*/  FFMA.FTZ R174, R175, UR10, -R177.reuse ;  /* 0x0000000aafae7c23 */ /* 0x100fe200080108b1 */
[----:B------:R-:W-:Y:S01]  /*7980*/  IMAD.U32 R175, RZ, RZ, UR22 ;  /* 0x00000016ffaf7e24 */ /* 0x000fe2000f8e00ff */
[----:B------:R-:W-:Y:S01]  /*7990*/  @!P1 PRMT R154, RZ, 0x654, R154 ;  /* 0x00000654ff9a9816 */ /* 0x000fe2000000009a */
[--C-:B------:R-:W-:Y:S01]  /*79a0*/  FFMA.FTZ R173, R178, UR10, -R177.reuse ;  /* 0x0000000ab2ad7c23 */ /* 0x100fe200080108b1 */
[--C-:B------:R-:W-:Y:S01]  /*79b0*/  FFMA.FTZ R178, R179, UR10, -R177.reuse ;  /* 0x0000000ab3b27c23 */ /* 0x100fe200080108b1 */
[----:B------:R-:W-:Y:S01]  /*79c0*/  @!P2 IMAD R158, R175, 0x40, R16 ;  /* 0x00000040af9ea824 */ /* 0x000fe200078e0210 */
[----:B------:R-:W3:Y:S01]  /*79d0*/  MUFU.EX2 R155, R155 ;  /* 0x0000009b009b7308 */ /* 0x000ee20000000800 */
[----:B------:R0:W-:Y:S01]  /*79e0*/  @!P1 SYNCS.ARRIVE.TRANS64.RED.A1T0 RZ, [R154+URZ], RZ ;  /* 0x000000ff9aff99a7 */ /* 0x0001e2000810043f */
[--C-:B------:R-:W-:Y:S01]  /*79f0*/  FFMA.FTZ R182, R182, UR10, -R177.reuse ;  /* 0x0000000ab6b67c23 */ /* 0x100fe200080108b1 */
[----:B------:R-:W-:Y:S01]  /*7a00*/  FFMA.FTZ R183, R183, UR10, -R177 ;  /* 0x0000000ab7b77c23 */ /* 0x000fe200080108b1 */
[----:B------:R-:W-:Y:S01]  /*7a10*/  @!P2 LEA R158, R158, UR43, 0x2 ;  /* 0x0000002b9e9eac11 */ /* 0x000fe2000f8e10ff */
[-C--:B------:R-:W-:Y:S01]  /*7a20*/  FMUL.FTZ R120, R120, R8.reuse ;  /* 0x0000000878787220 */ /* 0x080fe20000410000 */
[-C--:B------:R-:W-:Y:S01]  /*7a30*/  FMUL.FTZ R121, R121, R8.reuse ;  /* 0x0000000879797220 */ /* 0x080fe20000410000 */
[----:B------:R-:W-:Y:S01]  /*7a40*/  FMUL.FTZ R124, R124, R8 ;  /* 0x000000087c7c7220 */ /* 0x000fe20000410000 */
[----:B------:R-:W4:Y:S01]  /*7a50*/  MUFU.EX2 R169, R169 ;  /* 0x000000a900a97308 */ /* 0x000f220000000800 */
[----:B0-----:R-:W-:Y:S01]  /*7a60*/  FADD.FTZ R154, R10, R3 ;  /* 0x000000030a9a7221 */ /* 0x001fe20000010000 */
[----:B--2---:R-:W-:Y:S01]  /*7a70*/  FFMA.FTZ R4, R9, R4, R168 ;  /* 0x0000000409047223 */ /* 0x004fe200000100a8 */
[----:B------:R-:W-:Y:S01]  /*7a80*/  @!P2 STS [R158+0x28800], R8 ;  /* 0x028800089e00a388 */ /* 0x000fe20000000800 */
[-C--:B------:R-:W-:Y:S01]  /*7a90*/  FMUL.FTZ R125, R125, R8.reuse ;  /* 0x000000087d7d7220 */ /* 0x080fe20000410000 */
[----:B------:R-:W-:Y:S01]  /*7aa0*/  FADD.FTZ R3, R13, R154 ;  /* 0x0000009a0d037221 */ /* 0x000fe20000010000 */
[-C--:B------:R-:W-:Y:S01]  /*7ab0*/  FMUL.FTZ R128, R128, R8.reuse ;  /* 0x0000000880807220 */ /* 0x080fe20000410000 */
[----:B------:R0:W-:Y:S01]  /*7ac0*/  @!P2 STS [R158+0x28820], R9 ;  /* 0x028820099e00a388 */ /* 0x0001e20000000800 */
[----:B------:R-:W2:Y:S01]  /*7ad0*/  MUFU.EX2 R172, R172 ;  /* 0x000000ac00ac7308 */ /* 0x000ea20000000800 */
[----:B---3--:R-:W-:Y:S01]  /*7ae0*/  FADD.FTZ R4, R155, R4 ;  /* 0x000000049b047221 */ /* 0x008fe20000010000 */
[----:B------:R-:W-:Y:S01]  /*7af0*/  FADD.FTZ R154, R156, R3 ;  /* 0x000000039c9a7221 */ /* 0x000fe20000010000 */
[-C--:B------:R-:W-:Y:S01]  /*7b00*/  FMUL.FTZ R129, R129, R8.reuse ;  /* 0x0000000881817220 */ /* 0x080fe20000410000 */
[-C--:B------:R-:W-:Y:S01]  /*7b10*/  FMUL.FTZ R132, R132, R8.reuse ;  /* 0x0000000884847220 */ /* 0x080fe20000410000 */
[-C--:B------:R-:W-:Y:S01]  /*7b20*/  FMUL.FTZ R133, R133, R8.reuse ;  /* 0x0000000885857220 */ /* 0x080fe20000410000 */
[----:B------:R-:W-:Y:S01]  /*7b30*/  FADD.FTZ R175, R15, R154 ;  /* 0x0000009a0faf7221 */ /* 0x000fe20000010000 */
[-C--:B------:R-:W-:Y:S01]  /*7b40*/  FMUL.FTZ R136, R136, R8.reuse ;  /* 0x0000000888887220 */ /* 0x080fe20000410000 */
[----:B------:R-:W3:Y:S01]  /*7b50*/  MUFU.EX2 R159, R159 ;  /* 0x0000009f009f7308 */ /* 0x000ee20000000800 */
        /* <DEDUP_REMOVED lines=8> */
[----:B--2---:R-:W-:Y:S01]  /*7be0*/  FADD.FTZ R4, R172, R3 ;  /* 0x00000003ac047221 */ /* 0x004fe20000010000 */
[----:B------:R-:W-:Y:S01]  /*7bf0*/  FADD.FTZ R154, R160, R175 ;  /* 0x000000afa09a7221 */ /* 0x000fe20000010000 */
[-C--:B------:R-:W-:Y:S01]  /*7c00*/  FMUL.FTZ R145, R145, R8.reuse ;  /* 0x0000000891917220 */ /* 0x080fe20000410000 */
[-C--:B------:R-:W-:Y:S01]  /*7c10*/  FMUL.FTZ R148, R148, R8.reuse ;  /* 0x0000000894947220 */ /* 0x080fe20000410000 */
[----:B------:R-:W-:Y:S01]  /*7c20*/  FMUL.FTZ R149, R149, R8 ;  /* 0x0000000895957220 */ /* 0x000fe20000410000 */
[C---:B------:R-:W-:Y:S01]  /*7c30*/  FADD.FTZ R175, R153.reuse, R154 ;  /* 0x0000009a99af7221 */ /* 0x040fe20000010000 */
[----:B------:R-:W-:Y:S01]  /*7c40*/  F2FP.BF16.F32.PACK_AB R160, R153, R160 ;  /* 0x000000a099a0723e */ /* 0x000fe200000010ff */
[----:B------:R-:W2:Y:S01]  /*7c50*/  MUFU.EX2 R163, R163 ;  /* 0x000000a300a37308 */ /* 0x000ea20000000800 */
[----:B---3--:R-:W-:Y:S01]  /*7c60*/  FADD.FTZ R3, R159, R4 ;  /* 0x000000049f037221 */ /* 0x008fe20000010000 */
[----:B------:R-:W-:Y:S01]  /*7c70*/  F2FP.BF16.F32.PACK_AB R153, R155, R168 ;  /* 0x000000a89b99723e */ /* 0x000fe200000010ff */
[----:B------:R-:W-:Y:S01]  /*7c80*/  FMUL.FTZ R26, R26, R9 ;  /* 0x000000091a1a7220 */ /* 0x000fe20000410000 */
[----:B------:R-:W-:Y:S01]  /*7c90*/  F2FP.BF16.F32.PACK_AB R155, R172, R169 ;  /* 0x000000a9ac9b723e */ /* 0x000fe200000010ff */
[-C--:B------:R-:W-:Y:S01]  /*7ca0*/  FMUL.FTZ R27, R27, R9.reuse ;  /* 0x000000091b1b7220 */ /* 0x080fe20000410000 */
[----:B------:R-:W-:Y:S01]  /*7cb0*/  F2FP.BF16.F32.PACK_AB R156, R15, R156 ;  /* 0x0000009c0f9c723e */ /* 0x000fe200000010ff */
[-C--:B------:R-:W-:Y:S01]  /*7cc0*/  FMUL.FTZ R30, R30, R9.reuse ;  /* 0x000000091e1e7220 */ /* 0x080fe20000410000 */
[----:B------:R-:W3:Y:S01]  /*7cd0*/  MUFU.EX2 R180, R180 ;  /* 0x000000b400b47308 */ /* 0x000ee20000000800 */
[----:B----4-:R-:W-:Y:S01]  /*7ce0*/  FADD.FTZ R4, R176, R3 ;  /* 0x00000003b0047221 */ /* 0x010fe20000010000 */
[----:B0-----:R-:W-:Y:S01]  /*7cf0*/  F2FP.BF16.F32.PACK_AB R158, R21, R12 ;  /* 0x0000000c159e723e */ /* 0x001fe200000010ff */
        /* <DEDUP_REMOVED lines=46> */
[C---:B0-----:R-:W-:Y:S01]  /*7fe0*/  FADD.FTZ R11, R157.reuse, R154 ;  /* 0x0000009a9d0b7221 */ /* 0x041fe20000010000 */
[----:B------:R-:W-:Y:S01]  /*7ff0*/  F2FP.BF16.F32.PACK_AB R162, R157, R20 ;  /* 0x000000149da2723e */ /* 0x000fe200000010ff */
[----:B------:R-:W-:Y:S01]  /*8000*/  FMUL.FTZ R102, R102, R9 ;  /* 0x0000000966667220 */ /* 0x000fe20000410000 */
[----:B------:R-:W-:Y:S01]  /*8010*/  F2FP.BF16.F32.PACK_AB R154, R13, R10 ;  /* 0x0000000a0d9a723e */ /* 0x000fe200000010ff */
[----:B------:R-:W-:Y:S01]  /*8020*/  BAR.SYNC.DEFER_BLOCKING 0xf, 0x100 ;  /* 0x03c4000000007b1d */ /* 0x000fe20000010000 */
[----:B------:R-:W-:Y:S01]  /*8030*/  F2FP.BF16.F32.PACK_AB R157, R176, R159 ;  /* 0x0000009fb09d723e */ /* 0x000fe200000010ff */
[----:B------:R-:W-:Y:S01]  /*8040*/  FMUL.FTZ R103, R103, R9 ;  /* 0x0000000967677220 */ /* 0x000fe20000410000 */
[----:B------:R-:W-:Y:S01]  /*8050*/  F2FP.BF16.F32.PACK_AB R159, R180, R163 ;  /* 0x000000a3b49f723e */ /* 0x000fe200000010ff */
[----:B--2---:R-:W-:Y:S01]  /*8060*/  FADD.FTZ R3, R171, R4 ;  /* 0x00000004ab037221 */ /* 0x004fe20000010000 */
[-C--:B------:R-:W-:Y:S01]  /*8070*/  FMUL.FTZ R106, R106, R9.reuse ;  /* 0x000000096a6a7220 */ /* 0x080fe20000410000 */
[----:B------:R-:W0:Y:S01]  /*8080*/  MUFU.EX2 R174, R174 ;  /* 0x000000ae00ae7308 */ /* 0x000e220000000800 */
[-C--:B------:R-:W-:Y:S01]  /*8090*/  FMUL.FTZ R107, R107, R9.reuse ;  /* 0x000000096b6b7220 */ /* 0x080fe20000410000 */
[-C--:B------:R-:W-:Y:S01]  /*80a0*/  FMUL.FTZ R110, R110, R9.reuse ;  /* 0x000000096e6e7220 */ /* 0x080fe20000410000 */
[-C--:B------:R-:W-:Y:S01]  /*80b0*/  FMUL.FTZ R111, R111, R9.reuse ;  /* 0x000000096f6f7220 */ /* 0x080fe20000410000 */
[-C--:B------:R-:W-:Y:S01]  /*80c0*/  FMUL.FTZ R114, R114, R9.reuse ;  /* 0x0000000972727220 */ /* 0x080fe20000410000 */
[-C--:B------:R-:W-:Y:S01]  /*80d0*/  FMUL.FTZ R115, R115, R9.reuse ;  /* 0x0000000973737220 */ /* 0x080fe20000410000 */
[----:B---3--:R-:W-:Y:S01]  /*80e0*/  FADD.FTZ R8, R164, R11 ;  /* 0x0000000ba4087221 */ /* 0x008fe20000010000 */
        /* <DEDUP_REMOVED lines=10> */
[C---:B0-----:R-:W-:Y:S01]  /*8190*/  FADD.FTZ R4, R174.reuse, R3 ;  /* 0x00000003ae047221 */ /* 0x041fe20000010000 */
[----:B------:R-:W-:Y:S01]  /*81a0*/  F2FP.BF16.F32.PACK_AB R163, R174, R171 ;  /* 0x000000abaea3723e */ /* 0x000fe200000010ff */
[----:B------:R0:W-:Y:S01]  /*81b0*/  STSM.16.M88.4 [R19+0x26800], R152 ;  /* 0x0268009813007844 */ /* 0x0001e20000000200 */
[-C--:B------:R-:W-:Y:S01]  /*81c0*/  FMUL.FTZ R134, R134, R9.reuse ;  /* 0x0000000986867220 */ /* 0x080fe20000410000 */
[-C--:B------:R-:W-:Y:S01]  /*81d0*/  FMUL.FTZ R135, R135, R9.reuse ;  /* 0x0000000987877220 */ /* 0x080fe20000410000 */
[-C--:B------:R-:W-:Y:S01]  /*81e0*/  FMUL.FTZ R138, R138, R9.reuse ;  /* 0x000000098a8a7220 */ /* 0x080fe20000410000 */
[----:B------:R0:W-:Y:S01]  /*81f0*/  STSM.16.M88.4 [R22], R156 ;  /* 0x0000009c16007844 */ /* 0x0001e20000000200 */
[----:B------:R-:W4:Y:S01]  /*8200*/  MUFU.EX2 R14, R14 ;  /* 0x0000000e000e7308 */ /* 0x000f220000000800 */
[C---:B--2---:R-:W-:Y:S01]  /*8210*/  FADD.FTZ R8, R161.reuse, R8 ;  /* 0x00000008a1087221 */ /* 0x044fe20000010000 */
[----:B------:R-:W-:Y:S01]  /*8220*/  F2FP.BF16.F32.PACK_AB R164, R161, R164 ;  /* 0x000000a4a1a4723e */ /* 0x000fe200000010ff */
[----:B------:R-:W-:Y:S01]  /*8230*/  FMUL.FTZ R139, R139, R9 ;  /* 0x000000098b8b7220 */ /* 0x000fe20000410000 */
[----:B------:R-:W-:Y:S01]  /*8240*/  F2FP.BF16.F32.PACK_AB R161, R192, R167 ;  /* 0x000000a7c0a1723e */ /* 0x000fe200000010ff */
[----:B------:R-:W-:Y:S01]  /*8250*/  FADD.FTZ R3, R165, R8 ;  /* 0x00000008a5037221 */ /* 0x000fe20000010000 */
[-C--:B------:R-:W-:Y:S01]  /*8260*/  FMUL.FTZ R142, R142, R9.reuse ;  /* 0x000000098e8e7220 */ /* 0x080fe20000410000 */
[-C--:B------:R-:W-:Y:S01]  /*8270*/  FMUL.FTZ R143, R143, R9.reuse ;  /* 0x000000098f8f7220 */ /* 0x080fe20000410000 */
[----:B------:R-:W2:Y:S01]  /*8280*/  MUFU.EX2 R178, R178 ;  /* 0x000000b200b27308 */ /* 0x000ea20000000800 */
[----:B---3--:R-:W-:Y:S01]  /*8290*/  FADD.FTZ R11, R173, R4 ;  /* 0x00000004ad0b7221 */ /* 0x008fe20000010000 */
[----:B------:R0:W-:Y:S01]  /*82a0*/  STSM.16.M88.4 [R184], R160 ;  /* 0x000000a0b8007844 */ /* 0x0001e20000000200 */
[-C--:B------:R-:W-:Y:S01]  /*82b0*/  FMUL.FTZ R146, R146, R9.reuse ;  /* 0x0000000992927220 */ /* 0x080fe20000410000 */
[-C--:B------:R-:W-:Y:S01]  /*82c0*/  FMUL.FTZ R147, R147, R9.reuse ;  /* 0x0000000993937220 */ /* 0x080fe20000410000 */
[-C--:B------:R-:W-:Y:S01]  /*82d0*/  FMUL.FTZ R150, R150, R9.reuse ;  /* 0x0000000996967220 */ /* 0x080fe20000410000 */
[----:B------:R-:W-:-:S02]  /*82e0*/  FMUL.FTZ R151, R151, R9 ;  /* 0x0000000997977220 */ /* 0x000fc40000410000 */
[----:B------:R-:W3:Y:S01]  /*82f0*/  MUFU.EX2 R182, R182 ;  /* 0x000000b600b67308 */ /* 0x000ee20000000800 */
[C---:B----4-:R-:W-:Y:S01]  /*8300*/  F2FP.BF16.F32.PACK_AB R166, R14.reuse, R165 ;  /* 0x000000a50ea6723e */ /* 0x050fe200000010ff */
[----:B------:R-:W-:-:S06]  /*8310*/  FADD.FTZ R3, R14, R3 ;  /* 0x000000030e037221 */ /* 0x000fcc0000010000 */
[----:B------:R-:W4:Y:S01]  /*8320*/  MUFU.EX2 R183, R183 ;  /* 0x000000b700b77308 */ /* 0x000f220000000800 */
[C---:B--2---:R-:W-:Y:S01]  /*8330*/  FADD.FTZ R11, R178.reuse, R11 ;  /* 0x0000000bb20b7221 */ /* 0x044fe20000010000 */
[----:B------:R-:W-:-:S03]  /*8340*/  F2FP.BF16.F32.PACK_AB R165, R178, R173 ;  /* 0x000000adb2a5723e */ /* 0x000fc600000010ff */
[----:B---3--:R-:W-:Y:S01]  /*8350*/  FADD.FTZ R4, R182, R11 ;  /* 0x0000000bb6047221 */ /* 0x008fe20000010000 */
[----:B----4-:R-:W-:-:S03]  /*8360*/  F2FP.BF16.F32.PACK_AB R167, R183, R182 ;  /* 0x000000b6b7a7723e */ /* 0x010fc600000010ff */
[----:B------:R-:W-:Y:S02]  /*8370*/  FADD.FTZ R4, R183, R4 ;  /* 0x00000004b7047221 */ /* 0x000fe40000010000 */
[----:B------:R0:W-:Y:S01]  /*8380*/  STSM.16.M88.4 [R23], R164 ;  /* 0x000000a417007844 */ /* 0x0001e20000000200 */
[----:B------:R-:W-:Y:S05]  /*8390*/  @!P0 BRA `(.L_x_4040) ;  /* 0x0000000000048947 */ /* 0x000fea0003800000 */
[----:B------:R-:W-:Y:S01]  /*83a0*/  BPT.TRAP 0x1 ;  /* 0x000000040000795c */ /* 0x000fe20000300000 */
.L_x_4040:
[----:B------:R2:W3:Y:S01]  /*83b0*/  SYNCS.PHASECHK.TRANS64.TRYWAIT P2, [UR23+0x28c50], R7 ;  /* 0x028c5007ff0075a7 */ /* 0x0004e20008040157 */
[----:B------:R-:W-:Y:S05]  /*83c0*/  @!P0 BRA `(.L_x_4041) ;  /* 0x0000000000048947 */ /* 0x000fea0003800000 */
[----:B------:R-:W-:Y:S01]  /*83d0*/  BPT.TRAP 0x1 ;  /* 0x000000040000795c */ /* 0x000fe20000300000 */
.L_x_4041:
[----:B---3--:R-:W-:Y:S05]  /*83e0*/  @P2 BRA `(.L_x_4042) ;  /* 0x0000000000082947 */ /* 0x008fea0003800000 */
[----:B------:R-:W3:Y:S02]  /*83f0*/  SYNCS.PHASECHK.TRANS64.TRYWAIT P2, [UR23+0x28c50], R7 ;  /* 0x028c5007ff0075a7 */ /* 0x000ee40008040157 */
[----:B---3--:R-:W-:Y:S05]  /*8400*/  @!P2 BRA `(.L_x_4043) ;  /* 0x0000008c00e4a947 */ /* 0x008fea0003800000 */
.L_x_4042:
[----:B------:R-:W-:Y:S01]  /*8410*/  ULEA UR11, UR36, UR48, 0xc ;  /* 0x00000030240b7291 */ /* 0x000fe2000f8e603f */
[----:B------:R-:W-:Y:S01]  /*8420*/  WARPGROUP.ARRIVE ;  /* 0x00000000000079c5 */ /* 0x000fe20000000000 */
[----:B------:R-:W-:Y:S01]  /*8430*/  UMOV UR7, 0x40000040 ;  /* 0x4000004000077882 */ /* 0x000fe20000000000 */
[----:B------:R-:W-:Y:S01]  /*8440*/  ISETP.LT.AND P2, PT, RZ, UR21, PT ;  /* 0x00000015ff007c0c */ /* 0x000fe2000bf41270 */
[----:B---3--:R-:W-:Y:S01]  /*8450*/  @!P1 VIADD R170, R170, 0x28c60 ;  /* 0x00028c60aaaa9836 */ /* 0x008fe20000000000 */
        /* <DEDUP_REMOVED lines=36> */
.L_x_4035:
[----:B------:R-:W5:Y:S01]  /*86a0*/  SHFL.BFLY PT, R0, R3, 0x2, 0x1f ;  /* 0x0c401f0003007f89 */ /* 0x000f6200000e0000 */
[----:B------:R-:W-:Y:S01]  /*86b0*/  IMAD.MOV.U32 R10, RZ, RZ, RZ ;  /* 0x000000ffff0a7224 */ /* 0x000fe200078e00ff */
        /* <DEDUP_REMOVED lines=9> */
[----:B-12---:R-:W0:Y:S01]  /*8750*/  SHFL.BFLY PT, R7, R0, 0x1, 0x1f ;  /* 0x0c201f0000077f89 */ /* 0x006e2200000e0000 */
[----:B------:R-:W-:Y:S01]  /*8760*/  IMAD.MOV.U32 R4, RZ, RZ, RZ ;  /* 0x000000ffff047224 */ /* 0x000fe200078e00ff */
[----:B------:R-:W-:Y:S02]  /*8770*/  UISETP.NE.AND UP0, UPT, UR36, 0x2, UPT ;  /* 0x000000022400788c */ /* 0x000fe4000bf05270 */
[----:B------:R-:W1:Y:S02]  /*8780*/  SHFL.BFLY PT, R8, R9, 0x1, 0x1f ;  /* 0x0c201f0009087f89 */ /* 0x000e6400000e0000 */
[----:B------:R-:W-:Y:S02]  /*8790*/  USEL UR4, URZ, 0x1, UP0 ;  /* 0x000000013f047887 */ /* 0x000fe40008000000 */
[----:B------:R-:W-:Y:S02]  /*87a0*/  USEL UR36, UR36, URZ, UP0 ;  /* 0x0000003f24247287 */ /* 0x000fe40008000000 */
[----:B------:R-:W-:Y:S01]  /*87b0*/  ULOP3.LUT UR37, UR37, UR4, URZ, 0x3c, !UPT ;  /* 0x0000000425257292 */ /* 0x000fe2000f8e3c3f */
[----:B0-----:R-:W-:Y:S01]  /*87c0*/  FADD.FTZ R12, R0, R7 ;  /* 0x00000007000c7221 */ /* 0x001fe20000010000 */
[----:B------:R-:W-:-:S02]  /*87d0*/  IMAD.MOV R7, RZ, RZ, -R18 ;  /* 0x000000ffff077224 */ /* 0x000fc400078e0a12 */
[----:B-1----:R-:W-:Y:S02]  /*87e0*/  FADD.FTZ R13, R9, R8 ;  /* 0x00000008090d7221 */ /* 0x002fe40000010000 */
        /* <DEDUP_REMOVED lines=12> */
[----:B------:R-:W1:Y:S01]  /*88b0*/  @P1 MUFU.LG2 R9, R12 ;  /* 0x0000000c00091308 */ /* 0x000e620000000c00 */
        /* <DEDUP_REMOVED lines=34> */
[-C--:B---34-:R-:W-:Y:S01]  /*8ae0*/  FMUL.FTZ R170, R92, R10.reuse ;  /* 0x0000000a5caa7220 */ /* 0x098fe20000410000 */
        /* <DEDUP_REMOVED lines=30> */
[----:B-1----:R-:W-:Y:S01]  /*8cd0*/  @P1 FMUL.FTZ R9, R9, 0.69314718246459960938 ;  /* 0x3f31721809091820 */ /* 0x002fe20000410000 */
        /* <DEDUP_REMOVED lines=71> */
.L_x_4006:
        /* <DEDUP_REMOVED lines=29> */
[----:B------:R-:W-:Y:S02]  /*9320*/  IMAD.U32 R96, RZ, RZ, UR6 ;  /* 0x00000006ff607e24 */ /* 0x000fe4000f8e00ff */
[----:B------:R-:W-:-:S02]  /*9330*/  IMAD.U32 R97, RZ, RZ, UR7 ;  /* 0x00000007ff617e24 */ /* 0x000fc4000f8e00ff */
[----:B------:R-:W-:-:S04]  /*9340*/  IMAD.WIDE R4, R215, 0x2, R96 ;  /* 0x00000002d7047825 */ /* 0x000fc800078e0260 */
[----:B------:R-:W-:Y:S01]  /*9350*/  IMAD.WIDE R96, R9, 0x2, R96 ;  /* 0x0000000209607825 */ /* 0x000fe200078e0260 */
[C---:B------:R-:W-:Y:S02]  /*9360*/  IADD3 R25, P2, R4.reuse, 0x60, RZ ;  /* 0x0000006004197810 */ /* 0x040fe40007f5e0ff */
[----:B------:R-:W-:Y:S02]  /*9370*/  IADD3 R29, P1, R4, 0x2000, RZ ;  /* 0x00002000041d7810 */ /* 0x000fe40007f3e0ff */
[----:B------:R-:W-:Y:S02]  /*9380*/  LOP3.LUT R24, R25, 0x380, RZ, 0xc0, !PT ;  /* 0x0000038019187812 */ /* 0x000fe400078ec0ff */
[----:B------:R-:W-:Y:S02]  /*9390*/  LOP3.LUT R28, R29, 0x380, RZ, 0xc0, !PT ;  /* 0x000003801d1c7812 */ /* 0x000fe400078ec0ff */
[----:B------:R-:W-:Y:S02]  /*93a0*/  SHF.R.U64 R24, R24, 0x3, RZ ;  /* 0x0000000318187819 */ /* 0x000fe400000012ff */
[----:B------:R-:W-:-:S02]  /*93b0*/  IADD3 R13, P4, R4, 0x20, RZ ;  /* 0x00000020040d7810 */ /* 0x000fc40007f9e0ff */
[----:B------:R-:W-:Y:S01]  /*93c0*/  LOP3.LUT R24, R24, R25, RZ, 0x3c, !PT ;  /* 0x0000001918187212 */ /* 0x000fe200078e3cff */
[----:B------:R-:W-:Y:S01]  /*93d0*/  IMAD.X R25, RZ, RZ, R5, P2 ;  /* 0x000000ffff197224 */ /* 0x000fe200010e0605 */
[C---:B------:R-:W-:Y:S02]  /*93e0*/  IADD3 R131, P2, R4.reuse, 0x4040, RZ ;  /* 0x0000404004837810 */ /* 0x040fe40007f5e0ff */
[----:B------:R-:W-:Y:S02]  /*93f0*/  IADD3 R15, P3, R4, 0x40, RZ ;  /* 0x00000040040f7810 */ /* 0x000fe40007f7e0ff */
[----:B------:R-:W-:Y:S02]  /*9400*/  LOP3.LUT R130, R131, 0x380, RZ, 0xc0, !PT ;  /* 0x0000038083827812 */ /* 0x000fe400078ec0ff */
[----:B------:R-:W-:Y:S02]  /*9410*/  SHF.R.U64 R28, R28, 0x3, RZ ;  /* 0x000000031c1c7819 */ /* 0x000fe400000012ff */
[----:B------:R-:W-:-:S02]  /*9420*/  SHF.R.U64 R130, R130, 0x3, RZ ;  /* 0x0000000382827819 */ /* 0x000fc400000012ff */
[----:B------:R-:W-:Y:S02]  /*9430*/  LOP3.LUT R12, R13, 0x380, RZ, 0xc0, !PT ;  /* 0x000003800d0c7812 */ /* 0x000fe400078ec0ff */
[----:B------:R-:W-:Y:S01]  /*9440*/  LOP3.LUT R130, R130, R131, RZ, 0x3c, !PT ;  /* 0x0000008382827212 */ /* 0x000fe200078e3cff */
[--C-:B------:R-:W-:Y:S01]  /*9450*/  IMAD.X R131, RZ, RZ, R5.reuse, P2 ;  /* 0x000000ffff837224 */ /* 0x100fe200010e0605 */
[----:B------:R-:W-:Y:S02]  /*9460*/  LOP3.LUT R14, R15, 0x380, RZ, 0xc0, !PT ;  /* 0x000003800f0e7812 */ /* 0x000fe400078ec0ff */
[----:B------:R-:W-:Y:S02]  /*9470*/  IADD3 R33, P2, R96, 0x2000, RZ ;  /* 0x0000200060217810 */ /* 0x000fe40007f5e0ff */
[----:B------:R-:W-:Y:S01]  /*9480*/  LOP3.LUT R28, R28, R29, RZ, 0x3c, !PT ;  /* 0x0000001d1c1c7212 */ /* 0x000fe200078e3cff */
[----:B------:R-:W-:Y:S01]  /*9490*/  IMAD.X R29, RZ, RZ, R5, P1 ;  /* 0x000000ffff1d7224 */ /* 0x000fe200008e0605 */
[----:B------:R-:W-:-:S02]  /*94a0*/  SHF.R.U64 R12, R12, 0x3, RZ ;  /* 0x000000030c0c7819 */ /* 0x000fc400000012ff */
[----:B------:R-:W-:Y:S02]  /*94b0*/  SHF.R.U64 R14, R14, 0x3, RZ ;  /* 0x000000030e0e7819 */ /* 0x000fe400000012ff */
[----:B------:R-:W-:Y:S02]  /*94c0*/  IADD3 R135, P1, R4, 0x4060, RZ ;  /* 0x0000406004877810 */ /* 0x000fe40007f3e0ff */
[----:B------:R-:W-:Y:S02]  /*94d0*/  LOP3.LUT R32, R33, 0x380, RZ, 0xc0, !PT ;  /* 0x0000038021207812 */ /* 0x000fe400078ec0ff */
[----:B------:R-:W-:Y:S01]  /*94e0*/  LOP3.LUT R12, R12, R13, RZ, 0x3c, !PT ;  /* 0x0000000d0c0c7212 */ /* 0x000fe200078e3cff */
[--C-:B------:R-:W-:Y:S01]  /*94f0*/  IMAD.X R13, RZ, RZ, R5.reuse, P4 ;  /* 0x000000ffff0d7224 */ /* 0x100fe200020e0605 */
[----:B------:R-:W-:Y:S01]  /*9500*/  LOP3.LUT R14, R14, R15, RZ, 0x3c, !PT ;  /* 0x0000000f0e0e7212 */ /* 0x000fe200078e3cff */
[----:B------:R-:W-:Y:S01]  /*9510*/  IMAD.X R15, RZ, RZ, R5, P3 ;  /* 0x000000ffff0f7224 */ /* 0x000fe200018e0605 */
[----:B------:R-:W-:-:S02]  /*9520*/  LOP3.LUT R134, R135, 0x380, RZ, 0xc0, !PT ;  /* 0x0000038087867812 */ /* 0x000fc400078ec0ff */
[----:B------:R-:W-:Y:S02]  /*9530*/  SHF.R.U64 R32, R32, 0x3, RZ ;  /* 0x0000000320207819 */ /* 0x000fe400000012ff */
[C---:B------:R-:W-:Y:S02]  /*9540*/  IADD3 R45, P0, R4.reuse, 0x2020, RZ ;  /* 0x00002020042d7810 */ /* 0x040fe40007f1e0ff */
[C---:B------:R-:W-:Y:S02]  /*9550*/  IADD3 R61, P6, R4.reuse, 0x2040, RZ ;  /* 0x00002040043d7810 */ /* 0x040fe40007fde0ff */
[C---:B------:R-:W-:Y:S02]  /*9560*/  IADD3 R119, P5, R4.reuse, 0x2060, RZ ;  /* 0x0000206004777810 */ /* 0x040fe40007fbe0ff */
[C---:B------:R-:W-:Y:S02]  /*9570*/  IADD3 R123, P4, R4.reuse, 0x4000, RZ ;  /* 0x00004000047b7810 */ /* 0x040fe40007f9e0ff */
[----:B------:R-:W-:-:S02]  /*9580*/  IADD3 R127, P3, R4, 0x4020, RZ ;  /* 0x00004020047f7810 */ /* 0x000fc40007f7e0ff */
[----:B------:R-:W-:Y:S02]  /*9590*/  SHF.R.U64 R134, R134, 0x3, RZ ;  /* 0x0000000386867819 */ /* 0x000fe400000012ff */
[----:B------:R-:W-:Y:S01]  /*95a0*/  LOP3.LUT R32, R32, R33, RZ, 0x3c, !PT ;  /* 0x0000002120207212 */ /* 0x000fe200078e3cff */
[----:B------:R-:W-:Y:S01]  /*95b0*/  IMAD.X R33, RZ, RZ, R97, P2 ;  /* 0x000000ffff217224 */ /* 0x000fe200010e0661 */
[----:B------:R-:W-:Y:S02]  /*95c0*/  LOP3.LUT R44, R45, 0x380, RZ, 0xc0, !PT ;  /* 0x000003802d2c7812 */ /* 0x000fe400078ec0ff */
[----:B------:R-:W-:Y:S02]  /*95d0*/  LOP3.LUT R60, R61, 0x380, RZ, 0xc0, !PT ;  /* 0x000003803d3c7812 */ /* 0x000fe400078ec0ff */
[----:B------:R-:W-:Y:S02]  /*95e0*/  LOP3.LUT R118, R119, 0x380, RZ, 0xc0, !PT ;  /* 0x0000038077767812 */ /* 0x000fe400078ec0ff */
[----:B------:R-:W-:-:S02]  /*95f0*/  LOP3.LUT R122, R123, 0x380, RZ, 0xc0, !PT ;  /* 0x000003807b7a7812 */ /* 0x000fc400078ec0ff */
[----:B------:R-:W-:Y:S02]  /*9600*/  LOP3.LUT R126, R127, 0x380, RZ, 0xc0, !PT ;  /* 0x000003807f7e7812 */ /* 0x000fe400078ec0ff */
[----:B------:R-:W-:Y:S02]  /*9610*/  IADD3 R69, P2, R96, 0x9000, RZ ;  /* 0x0000900060457810 */ /* 0x000fe40007f5e0ff */
[----:B------:R-:W-:Y:S01]  /*9620*/  LOP3.LUT R134, R134, R135, RZ, 0x3c, !PT ;  /* 0x0000008786867212 */ /* 0x000fe200078e3cff */
[----:B------:R-:W-:Y:S01]  /*9630*/  IMAD.X R135, RZ, RZ, R5, P1 ;  /* 0x000000ffff877224 */ /* 0x000fe200008e0605 */
[----:B------:R-:W-:Y:S02]  /*9640*/  SHF.R.U64 R44, R44, 0x3, RZ ;  /* 0x000000032c2c7819 */ /* 0x000fe400000012ff */
[----:B------:R-:W-:Y:S02]  /*9650*/  SHF.R.U64 R60, R60, 0x3, RZ ;  /* 0x000000033c3c7819 */ /* 0x000fe400000012ff */
[----:B------:R-:W-:-:S02]  /*9660*/  SHF.R.U64 R118, R118, 0x3, RZ ;  /* 0x0000000376767819 */ /* 0x000fc400000012ff */
[----:B------:R-:W-:Y:S02]  /*9670*/  SHF.R.U64 R122, R122, 0x3, RZ ;  /* 0x000000037a7a7819 */ /* 0x000fe400000012ff */
[----:B------:R-:W-:Y:S02]  /*9680*/  SHF.R.U64 R126, R126, 0x3, RZ ;  /* 0x000000037e7e7819 */ /* 0x000fe400000012ff */
[----:B------:R-:W-:Y:S02]  /*9690*/  IADD3 R37, P1, R96, 0x3000, RZ ;  /* 0x0000300060257810 */ /* 0x000fe40007f3e0ff */
[----:B------:R-:W-:Y:S02]  /*96a0*/  LOP3.LUT R68, R69, 0x380, RZ, 0xc0, !PT ;  /* 0x0000038045447812 */ /* 0x000fe400078ec0ff */
        /* <DEDUP_REMOVED lines=15> */
[----:B------:R-:W-:Y:S02]  /*97a0*/  IADD3 R11, P4, R4, 0x6060, RZ ;  /* 0x00006060040b7810 */ /* 0x000fe40007f9e0ff */
[----:B------:R-:W-:-:S02]  /*97b0*/  IADD3 R21, P3, R96, 0x1000, RZ ;  /* 0x0000100060157810 */ /* 0x000fc40007f7e0ff */
[----:B------:R-:W-:Y:S02]  /*97c0*/  SHF.R.U64 R36, R36, 0x3, RZ ;  /* 0x0000000324247819 */ /* 0x000fe400000012ff */
[----:B------:R-:W-:Y:S02]  /*97d0*/  LOP3.LUT R68, R68, R69, RZ, 0x3c, !PT ;  /* 0x0000004544447212 */ /* 0x000fe400078e3cff */
[----:B------:R-:W-:Y:S02]  /*97e0*/  LOP3.LUT R138, R139, 0x380, RZ, 0xc0, !PT ;  /* 0x000003808b8a7812 */ /* 0x000fe400078ec0ff */
[----:B------:R-:W-:Y:S02]  /*97f0*/  LOP3.LUT R142, R143, 0x380, RZ, 0xc0, !PT ;  /* 0x000003808f8e7812 */ /* 0x000fe400078ec0ff */
[----:B------:R-:W-:Y:S02]  /*9800*/  LOP3.LUT R8, R9, 0x380, RZ, 0xc0, !PT ;  /* 0x0000038009087812 */ /* 0x000fe400078ec0ff */
[----:B------:R-:W-:-:S02]  /*9810*/  LOP3.LUT R10, R11, 0x380, RZ, 0xc0, !PT ;  /* 0x000003800b0a7812 */ /* 0x000fc400078ec0ff */
[----:B------:R-:W-:Y:S02]  /*9820*/  LOP3.LUT R20, R21, 0x380, RZ, 0xc0, !PT ;  /* 0x0000038015147812 */ /* 0x000fe400078ec0ff */
[----:B------:R-:W-:Y:S02]  /*9830*/  LOP3.LUT R69, R4, 0x380, RZ, 0xc0, !PT ;  /* 0x0000038004457812 */ /* 0x000fe400078ec0ff */
        /* <DEDUP_REMOVED lines=18> */
[----:B------:R-:W-:Y:S01]  /*9960*/  IMAD.X R21, RZ, RZ, R97, P3 ;  /* 0x000000ffff157224 */ /* 0x000fe200018e0661 */
[----:B------:R-:W-:-:S02]  /*9970*/  LOP3.LUT R72, R73, 0x380, RZ, 0xc0, !PT ;  /* 0x0000038049487812 */ /* 0x000fc400078ec0ff */
[----:B------:R-:W-:Y:S01]  /*9980*/  LOP3.LUT R4, R69, R4, RZ, 0x3c, !PT ;  /* 0x0000000445047212 */ /* 0x000fe200078e3cff */
[----:B------:R-:W-:Y:S01]  /*9990*/  IMAD.X R69, RZ, RZ, R97, P2 ;  /* 0x000000ffff457224 */ /* 0x000fe200010e0661 */
[C---:B------:R-:W-:Y:S02]  /*99a0*/  IADD3 R41, P0, R96.reuse, 0x4000, RZ ;  /* 0x0000400060297810 */ /* 0x040fe40007f1e0ff */
[C---:B------:R-:W-:Y:S02]  /*99b0*/  IADD3 R49, P6, R96.reuse, 0x5000, RZ ;  /* 0x0000500060317810 */ /* 0x040fe40007fde0ff */
[C---:B------:R-:W-:Y:S02]  /*99c0*/  IADD3 R53, P5, R96.reuse, 0x6000, RZ ;  /* 0x0000600060357810 */ /* 0x040fe40007fbe0ff */
[C---:B------:R-:W-:Y:S02]  /*99d0*/  IADD3 R57, P4, R96.reuse, 0x7000, RZ ;  /* 0x0000700060397810 */ /* 0x040fe40007f9e0ff */
[----:B------:R-:W-:-:S02]  /*99e0*/  IADD3 R65, P3, R96, 0x8000, RZ ;  /* 0x0000800060417810 */ /* 0x000fc40007f7e0ff */
[----:B-1----:R-:W-:Y:S02]  /*99f0*/  ISETP.NE.AND P2, PT, R6, RZ, PT ;  /* 0x000000ff0600720c */ /* 0x002fe40003f45270 */
[----:B------:R-:W-:Y:S02]  /*9a00*/  SHF.R.U64 R72, R72, 0x3, RZ ;  /* 0x0000000348487819 */ /* 0x000fe400000012ff */
[----:B------:R-:W-:Y:S02]  /*9a10*/  MOV R224, R4 ;  /* 0x0000000400e07202 */ /* 0x000fe40000000f00 */
        /* <DEDUP_REMOVED lines=10> */
[----:B------:R-:W-:Y:S02]  /*9ac0*/  LOP3.LUT R72, R72, R73, RZ, 0x3c, !PT ;  /* 0x0000004948487212 */ /* 0x000fe400078e3cff */
[----:B------:R-:W-:Y:S02]  /*9ad0*/  LOP3.LUT R73, R96, 0x380, RZ, 0xc0, !PT ;  /* 0x0000038060497812 */ /* 0x000fe400078ec0ff */
[----:B------:R-:W-:Y:S02]  /*9ae0*/  SHF.R.U64 R40, R40, 0x3, RZ ;  /* 0x0000000328287819 */ /* 0x000fe400000012ff */
[----:B------:R-:W-:Y:S02]  /*9af0*/  SHF.R.U64 R48, R48, 0x3, RZ ;  /* 0x0000000330307819 */ /* 0x000fe400000012ff */
[----:B------:R-:W-:Y:S02]  /*9b00*/  SHF.R.U64 R52, R52, 0x3, RZ ;  /* 0x0000000334347819 */ /* 0x000fe400000012ff */
[----:B------:R-:W-:-:S02]  /*9b10*/  SHF.R.U64 R56, R56, 0x3, RZ ;  /* 0x0000000338387819 */ /* 0x000fc400000012ff */
[----:B------:R-:W-:Y:S02]  /*9b20*/  SHF.R.U64 R64, R64, 0x3, RZ ;  /* 0x0000000340407819 */ /* 0x000fe400000012ff */
[----:B------:R-:W-:Y:S02]  /*9b30*/  MOV R26, R12 ;  /* 0x0000000c001a7202 */ /* 0x000fe40000000f00 */
[----:B0-----:R-:W-:Y:S02]  /*9b40*/  F2FP.BF16.F32.PACK_AB R4, R204, R208 ;  /* 0x000000d0cc04723e */ /* 0x001fe400000010ff */
[----:B------:R-:W-:Y:S02]  /*9b50*/  F2FP.BF16.F32.PACK_AB R5, R35, R34 ;  /* 0x000000222305723e */ /* 0x000fe400000010ff */
[----:B------:R-:W-:Y:S02]  /*9b60*/  F2FP.BF16.F32.PACK_AB R6, R202, R205 ;  /* 0x000000cdca06723e */ /* 0x000fe400000010ff */
[----:B------:R-:W-:-:S02]  /*9b70*/  F2FP.BF16.F32.PACK_AB R7, R39, R38 ;  /* 0x000000262707723e */ /* 0x000fc400000010ff */
        /* <DEDUP_REMOVED lines=12> */
[----:B------:R-:W-:Y:S01]  /*9c40*/  MOV R34, R8 ;  /* 0x0000000800227202 */ /* 0x000fe20000000f00 */
[----:B------:R0:W-:Y:S01]  /*9c50*/  STSM.16.M88.4 [R26], R4 ;  /* 0x000000041a007844 */ /* 0x0001e20000000200 */
[----:B------:R-:W-:-:S02]  /*9c60*/  MOV R35, R10 ;  /* 0x0000000a00237202 */ /* 0x000fc40000000f00 */
[----:B------:R-:W-:Y:S02]  /*9c70*/  MOV R206, R14 ;  /* 0x0000000e00ce7202 */ /* 0x000fe40000000f00 */
[----:B------:R-:W-:Y:S02]  /*9c80*/  F2FP.BF16.F32.PACK_AB R8, R200, R203 ;  /* 0x000000cbc808723e */ /* 0x000fe400000010ff */
[----:B------:R-:W-:Y:S02]  /*9c90*/  F2FP.BF16.F32.PACK_AB R9, R43, R42 ;  /* 0x0000002a2b09723e */ /* 0x000fe400000010ff */
[----:B------:R-:W-:Y:S02]  /*9ca0*/  F2FP.BF16.F32.PACK_AB R10, R198, R201 ;  /* 0x000000c9c60a723e */ /* 0x000fe400000010ff */
[----:B------:R-:W-:Y:S02]  /*9cb0*/  F2FP.BF16.F32.PACK_AB R11, R47, R46 ;  /* 0x0000002e2f0b723e */ /* 0x000fe400000010ff */
[----:B------:R-:W-:-:S02]  /*9cc0*/  IADD3 R77, P0, R96, 0xb000, RZ ;  /* 0x0000b000604d7810 */ /* 0x000fc40007f1e0ff */
[C---:B------:R-:W-:Y:S01]  /*9cd0*/  IADD3 R81, P6, R96.reuse, 0xc000, RZ ;  /* 0x0000c00060517810 */ /* 0x040fe20007fde0ff */
[----:B------:R-:W-:Y:S01]  /*9ce0*/  STSM.16.M88.4 [R206], R8 ;  /* 0x00000008ce007844 */ /* 0x000fe20000000200 */
[C---:B------:R-:W-:Y:S02]  /*9cf0*/  IADD3 R85, P5, R96.reuse, 0xd000, RZ ;  /* 0x0000d00060557810 */ /* 0x040fe40007fbe0ff */
[C---:B------:R-:W-:Y:S02]  /*9d00*/  IADD3 R89, P4, R96.reuse, 0xe000, RZ ;  /* 0x0000e00060597810 */ /* 0x040fe40007f9e0ff */
[----:B------:R-:W-:Y:S02]  /*9d10*/  IADD3 R93, P3, R96, 0xf000, RZ ;  /* 0x0000f000605d7810 */ /* 0x000fe40007f7e0ff */
[----:B------:R-:W-:Y:S02]  /*9d20*/  MOV R207, R24 ;  /* 0x0000001800cf7202 */ /* 0x000fe40000000f00 */
[----:B------:R-:W-:-:S02]  /*9d30*/  F2FP.BF16.F32.PACK_AB R12, R196, R199 ;  /* 0x000000c7c40c723e */ /* 0x000fc400000010ff */
[----:B------:R-:W-:Y:S02]  /*9d40*/  F2FP.BF16.F32.PACK_AB R13, R51, R50 ;  /* 0x00000032330d723e */ /* 0x000fe400000010ff */
[----:B------:R-:W-:Y:S02]  /*9d50*/  F2FP.BF16.F32.PACK_AB R14, R194, R197 ;  /* 0x000000c5c20e723e */ /* 0x000fe400000010ff */
[----:B------:R-:W-:Y:S02]  /*9d60*/  F2FP.BF16.F32.PACK_AB R15, R55, R54 ;  /* 0x00000036370f723e */ /* 0x000fe400000010ff */
[----:B------:R-:W-:Y:S02]  /*9d70*/  LOP3.LUT R96, R27, R96, RZ, 0x3c, !PT ;  /* 0x000000601b607212 */ /* 0x000fe400078e3cff */
[----:B------:R-:W-:Y:S01]  /*9d80*/  MOV R209, R28 ;  /* 0x0000001c00d17202 */ /* 0x000fe20000000f00 */
[----:B------:R-:W-:Y:S01]  /*9d90*/  STSM.16.M88.4 [R207], R12 ;  /* 0x0000000ccf007844 */ /* 0x000fe20000000200 */
[----:B0-----:R-:W-:-:S02]  /*9da0*/  F2FP.BF16.F32.PACK_AB R4, R192, R195 ;  /* 0x000000c3c004723e */ /* 0x001fc400000010ff */
        /* <DEDUP_REMOVED lines=17> */
[----:B------:R1:W-:Y:S01]  /*9ec0*/  STSM.16.M88.4 [R60], R28 ;  /* 0x0000001c3c007844 */ /* 0x0003e20000000200 */
[----:B------:R-:W-:Y:S02]  /*9ed0*/  F2FP.BF16.F32.PACK_AB R46, R171, R174 ;  /* 0x000000aeab2e723e */ /* 0x000fe400000010ff */
[----:B------:R-:W-:Y:S02]  /*9ee0*/  F2FP.BF16.F32.PACK_AB R47, R87, R86 ;  /* 0x00000056572f723e */ /* 0x000fe400000010ff */
[----:B------:R-:W-:-:S02]  /*9ef0*/  MOV R122, R122 ;  /* 0x0000007a007a7202 */ /* 0x000fc40000000f00 */
[----:B0-----:R-:W-:Y:S02]  /*9f00*/  F2FP.BF16.F32.PACK_AB R44, R173, R176 ;  /* 0x000000b0ad2c723e */ /* 0x001fe400000010ff */
[----:B------:R-:W-:Y:S02]  /*9f10*/  F2FP.BF16.F32.PACK_AB R61, R91, R90 ;  /* 0x0000005a5b3d723e */ /* 0x000fe400000010ff */
[----:B------:R-:W-:Y:S01]  /*9f20*/  F2FP.BF16.F32.PACK_AB R62, R159, R170 ;  /* 0x000000aa9f3e723e */ /* 0x000fe200000010ff */
[----:B------:R-:W-:Y:S01]  /*9f30*/  STSM.16.M88.4 [R118], R44 ;  /* 0x0000002c76007844 */ /* 0x000fe20000000200 */
[----:B------:R-:W-:Y:S02]  /*9f40*/  F2FP.BF16.F32.PACK_AB R63, R95, R94 ;  /* 0x0000005e5f3f723e */ /* 0x000fe400000010ff */
[----:B------:R-:W-:Y:S02]  /*9f50*/  MOV R126, R126 ;  /* 0x0000007e007e7202 */ /* 0x000fe40000000f00 */
[----:B-1----:R-:W-:-:S02]  /*9f60*/  F2FP.BF16.F32.PACK_AB R60, R163, R172 ;  /* 0x000000aca33c723e */ /* 0x002fc400000010ff */
[----:B------:R-:W-:Y:S02]  /*9f70*/  F2FP.BF16.F32.PACK_AB R4, R155, R161 ;  /* 0x000000a19b04723e */ /* 0x000fe400000010ff */
[----:B------:R-:W-:Y:S01]  /*9f80*/  F2FP.BF16.F32.PACK_AB R5, R99, R98 ;  /* 0x000000626305723e */ /* 0x000fe200000010ff */
[----:B------:R0:W-:Y:S01]  /*9f90*/  STSM.16.M88.4 [R122], R60 ;  /* 0x0000003c7a007844 */ /* 0x0001e20000000200 */
        /* <DEDUP_REMOVED lines=9> */
[----:B------:R-:W-:Y:S01]  /*a030*/  MOV R138, R138 ;  /* 0x0000008a008a7202 */ /* 0x000fe20000000f00 */
[----:B------:R2:W-:Y:S01]  /*a040*/  STSM.16.M88.4 [R130], R8 ;  /* 0x0000000882007844 */ /* 0x0005e20000000200 */
[----:B0-----:R-:W-:Y:S02]  /*a050*/  F2FP.BF16.F32.PACK_AB R122, R125, R124 ;  /* 0x0000007c7d7a723e */ /* 0x001fe400000010ff */
[----:B------:R-:W-:Y:S01]  /*a060*/  F2FP.BF16.F32.PACK_AB R123, R158, R156 ;  /* 0x0000009c9e7b723e */ /* 0x000fe200000010ff */
[----:B------:R0:W-:Y:S01]  /*a070*/  STSM.16.M88.4 [R134], R112 ;  /* 0x0000007086007844 */ /* 0x0001e20000000200 */
[----:B------:R-:W-:-:S02]  /*a080*/  MOV R142, R142 ;  /* 0x0000008e008e7202 */ /* 0x000fc40000000f00 */
[----:B------:R-:W-:Y:S01]  /*a090*/  F2FP.BF16.F32.PACK_AB R131, R165, R164 ;  /* 0x000000a4a583723e */ /* 0x000fe200000010ff */
[----:B------:R0:W-:Y:S01]  /*a0a0*/  STSM.16.M88.4 [R138], R120 ;  /* 0x000000788a007844 */ /* 0x0001e20000000200 */
[----:B-1----:R-:W-:Y:S02]  /*a0b0*/  F2FP.BF16.F32.PACK_AB R4, R137, R136 ;  /* 0x000000888904723e */ /* 0x002fe400000010ff */
[----:B------:R-:W-:Y:S02]  /*a0c0*/  F2FP.BF16.F32.PACK_AB R5, R167, R166 ;  /* 0x000000a6a705723e */ /* 0x000fe400000010ff */
[----:B------:R-:W-:Y:S02]  /*a0d0*/  F2FP.BF16.F32.PACK_AB R6, R141, R140 ;  /* 0x0000008c8d06723e */ /* 0x000fe400000010ff */
[----:B------:R-:W-:Y:S02]  /*a0e0*/  F2FP.BF16.F32.PACK_AB R7, R169, R168 ;  /* 0x000000a8a907723e */ /* 0x000fe400000010ff */
[----:B--2---:R-:W-:-:S02]  /*a0f0*/  F2FP.BF16.F32.PACK_AB R130, R133, R132 ;  /* 0x000000848582723e */ /* 0x004fc400000010ff */
[----:B------:R-:W-:Y:S02]  /*a100*/  LOP3.LUT R76, R77, 0x380, RZ, 0xc0, !PT ;  /* 0x000003804d4c7812 */ /* 0x000fe400078ec0ff */
[----:B------:R-:W-:Y:S01]  /*a110*/  LOP3.LUT R80, R81, 0x380, RZ, 0xc0, !PT ;  /* 0x0000038051507812 */ /* 0x000fe200078ec0ff */
[----:B------:R0:W-:Y:S01]  /*a120*/  STSM.16.M88.4 [R142], R128 ;  /* 0x000000808e007844 */ /* 0x0001e20000000200 */
[----:B------:R-:W-:Y:S02]  /*a130*/  LOP3.LUT R84, R85, 0x380, RZ, 0xc0, !PT ;  /* 0x0000038055547812 */ /* 0x000fe400078ec0ff */
[----:B------:R-:W-:Y:S01]  /*a140*/  LOP3.LUT R88, R89, 0x380, RZ, 0xc0, !PT ;  /* 0x0000038059587812 */ /* 0x000fe200078ec0ff */
[----:B------:R0:W-:Y:S01]  /*a150*/  STSM.16.M88.4 [R34], R4 ;  /* 0x0000000422007844 */ /* 0x0001e20000000200 */
[----:B------:R-:W-:Y:S02]  /*a160*/  LOP3.LUT R92, R93, 0x380, RZ, 0xc0, !PT ;  /* 0x000003805d5c7812 */ /* 0x000fe400078ec0ff */
[----:B------:R-:W-:Y:S01]  /*a170*/  SHF.R.U64 R76, R76, 0x3, RZ ;  /* 0x000000034c4c7819 */ /* 0x000fe200000012ff */
[----:B------:R0:W-:Y:S01]  /*a180*/  STSM.16.M88.4 [R35], R144 ;  /* 0x0000009023007844 */ /* 0x0001e20000000200 */
        /* <DEDUP_REMOVED lines=62> */
.L_x_4047:
[----:B------:R-:W1:Y:S01]  /*a570*/  LDC R15, c[0x0][0xbe8] ;  /* 0x0002fa00ff0f7b82 */ /* 0x000e620000000800 */
[----:B------:R-:W-:Y:S01]  /*a580*/  ULDC UR10, c[0x0][0xac8] ;  /* 0x0002b200000a7ab9 */ /* 0x000fe20000000800 */
[----:B------:R-:W-:Y:S01]  /*a590*/  ULDC.64 UR8, c[0x0][0xae8] ;  /* 0x0002ba0000087ab9 */ /* 0x000fe20000000a00 */
[----:B------:R-:W-:Y:S01]  /*a5a0*/  ISETP.GE.AND P0, PT, R190, UR10, PT ;  /* 0x0000000abe007c0c */ /* 0x000fe2000bf06270 */
[----:B------:R-:W5:Y:S01]  /*a5b0*/  LD.E.128 R96, desc[UR46][R96.64] ;  /* 0x0000002e60607980 */ /* 0x000f62000c101d00 */
[----:B------:R-:W-:Y:S02]  /*a5c0*/  ISETP.GE.AND P1, PT, R17, UR10, PT ;  /* 0x0000000a11007c0c */ /* 0x000fe4000bf26270 */
[----:B0-----:R-:W-:Y:S01]  /*a5d0*/  SEL R3, RZ, 0xffffffff, P0 ;  /* 0xffffffffff037807 */ /* 0x001fe20000000000 */
[----:B------:R0:W5:Y:S01]  /*a5e0*/  LD.E.128 R4, desc[UR46][R20.64] ;  /* 0x0000002e14047980 */ /* 0x000162000c101d00 */
        /* <DEDUP_REMOVED lines=33> */
[----:B-1----:R-:W-:Y:S01]  /*a800*/  @P2 IMAD.HI.U32 R0, R14, R9, RZ ;  /* 0x000000090e002227 */ /* 0x002fe200078e00ff */
[----:B------:R-:W-:Y:S01]  /*a810*/  UIADD3 UR7, UR7, UR5, URZ ;  /* 0x0000000507077290 */ /* 0x000fe2000fffe03f */
[----:B------:R-:W-:Y:S01]  /*a820*/  LOP3.LUT R8, R8, 0x8, R3, 0xe2, !PT ;  /* 0x0000000808087812 */ /* 0x000fe200078ee203 */
[----:B------:R-:W-:Y:S01]  /*a830*/  UIMAD UR5, UR13, UR8, URZ ;  /* 0x000000080d0572a4 */ /* 0x000fe2000f8e023f */
[----:B------:R-:W-:Y:S01]  /*a840*/  IMAD.MOV.U32 R3, RZ, RZ, R14 ;  /* 0x000000ffff037224 */ /* 0x000fe200078e000e */
[----:B------:R-:W-:Y:S01]  /*a850*/  UIMAD.WIDE.U32 UR6, UR42, UR8, UR6 ;  /* 0x000000082a0672a5 */ /* 0x000fe2000f8e0006 */
[----:B------:R-:W5:Y:S01]  /*a860*/  LD.E.128 R84, desc[UR46][R84.64] ;  /* 0x0000002e54547980 */ /* 0x000f62000c101d00 */
[----:B--2---:R-:W-:Y:S01]  /*a870*/  @P2 SHF.R.U32.HI R3, RZ, R11, R0 ;  /* 0x0000000bff032219 */ /* 0x004fe20000011600 */
[----:B------:R-:W-:Y:S01]  /*a880*/  UIMAD UR5, UR42, UR9, UR5 ;  /* 0x000000092a0572a4 */ /* 0x000fe2000f8e0205 */
[----:B------:R-:W-:Y:S01]  /*a890*/  LOP3.LUT R10, R13, 0x10, R8, 0xe2, !PT ;  /* 0x000000100d0a7812 */ /* 0x000fe200078ee208 */
[----:B------:R-:W5:Y:S01]  /*a8a0*/  LD.E.128 R88, desc[UR46][R88.64] ;  /* 0x0000002e58587980 */ /* 0x000f62000c101d00 */
        /* <DEDUP_REMOVED lines=80> */
.L_x_4049:
[----:B------:R-:W-:Y:S05]  /*adb0*/  BSYNC B1 ;  /* 0x0000000000017941 */ /* 0x000fea0003800000 */
.L_x_4048:
[----:B---3--:R-:W-:Y:S01]  /*adc0*/  VIADD R8, R28, 0x20 ;  /* 0x000000201c087836 */ /* 0x008fe20000000000 */
[----:B--2---:R4:W2:Y:S04]  /*add0*/  SHFL.IDX PT, R11, R27, 0x1, 0x181f ;  /* 0x00381f001b0b7f89 */ /* 0x0048a800000e0000 */
[----:B------:R-:W-:Y:S01]  /*ade0*/  ISETP.GE.AND P0, PT, R8, R29, PT ;  /* 0x0000001d0800720c */ /* 0x000fe20003f06270 */
[----:B-1----:R4:W1:-:S12]  /*adf0*/  SHFL.IDX PT, R10, R26, 0x1, 0x181f ;  /* 0x00381f001a0a7f89 */ /* 0x00285800000e0000 */
[----:B----4-:R-:W-:Y:S05]  /*ae00*/  @P0 BRA `(.L_x_4050) ;  /* 0x0000000c007c0947 */ /* 0x010fea0003800000 */
[----:B------:R-:W-:Y:S02]  /*ae10*/  ISETP.GE.AND P0, PT, R17, UR10, PT ;  /* 0x0000000a11007c0c */ /* 0x000fe4000bf06270 */
[----:B------:R-:W-:Y:S02]  /*ae20*/  ISETP.GE.AND P5, PT, R190, UR10, PT ;  /* 0x0000000abe007c0c */ /* 0x000fe4000bfa6270 */
[----:B------:R-:W-:Y:S02]  /*ae30*/  ISETP.GE.AND P3, PT, R189, UR10, PT ;  /* 0x0000000abd007c0c */ /* 0x000fe4000bf66270 */
[----:B------:R-:W-:Y:S02]  /*ae40*/  ISETP.GE.AND P2, PT, R188, UR10, PT ;  /* 0x0000000abc007c0c */ /* 0x000fe4000bf46270 */
[----:B------:R-:W-:-:S05]  /*ae50*/  ISETP.GE.AND P1, PT, R187, UR10, PT ;  /* 0x0000000abb007c0c */ /* 0x000fca000bf26270 */
[----:B-12---:R-:W-:Y:S02]  /*ae60*/  @!P0 IMAD.WIDE R8, R17, 0x2, R10 ;  /* 0x0000000211088825 */ /* 0x006fe400078e020a */
[-C--:B------:R-:W-:Y:S02]  /*ae70*/  @!P5 LEA R12, P4, R190, R10.reuse, 0x1 ;  /* 0x0000000abe0cd211 */ /* 0x080fe400078808ff */
[----:B------:R-:W-:Y:S01]  /*ae80*/  @!P3 LEA R14, P6, R189, R10, 0x1 ;  /* 0x0000000abd0eb211 */ /* 0x000fe200078c08ff */
[----:B-----5:R1:W-:Y:S01]  /*ae90*/  @!P0 ST.E.128 desc[UR46][R8.64], R4 ;  /* 0x0000000408008985 */ /* 0x0203e2000c101d2e */
        /* <DEDUP_REMOVED lines=8> */
[----:B-1----:R-:W-:-:S03]  /*af20*/  @!P1 LEA R4, P6, R187, R10, 0x1 ;  /* 0x0000000abb049211 */ /* 0x002fc600078c08ff */
        /* <DEDUP_REMOVED lines=15> */
.L_x_4046:
        /* <DEDUP_REMOVED lines=57> */
.L_x_4052:
[----:B------:R-:W-:Y:S05]  /*b3b0*/  BSYNC B1 ;  /* 0x0000000000017941 */ /* 0x000fea0003800000 */
.L_x_4051:
        /* <DEDUP_REMOVED lines=95> */
.L_x_4054:
[----:B------:R-:W-:Y:S05]  /*b9b0*/  BSYNC B1 ;  /* 0x0000000000017941 */ /* 0x000fea0003800000 */
.L_x_4053:
        /* <DEDUP_REMOVED lines=36> */
.L_x_4050:
[----:B------:R-:W-:Y:S05]  /*bc00*/  BSYNC B0 ;  /* 0x0000000000007941 */ /* 0x000fea0003800000 */
.L_x_4045:
[----:B------:R-:W-:Y:S02]  /*bc10*/  ULDC UR5, c[0x0][0xc38] ;  /* 0x00030e0000057ab9 */ /* 0x000fe40000000800 */
[----:B------:R-:W-:-:S06]  /*bc20*/  UISETP.GE.AND UP0, UPT, UR4, UR5, UPT ;  /* 0x000000050400728c */ /* 0x000fcc000bf06270 */
[----:B------:R-:W-:-:S13]  /*bc30*/  PLOP3.LUT P0, PT, PT, PT, UP0, 0x80, 0x0 ;  /* 0x000000000000781c */ /* 0x000fda0003f0f008 */
[----:B------:R-:W-:Y:S05]  /*bc40*/  @!P0 BRA `(.L_x_4055) ;  /* 0xffffff5000f08947 */ /* 0x000fea000383ffff */
[----:B------:R-:W-:Y:S05]  /*bc50*/  EXIT ;  /* 0x000000000000794d */ /* 0x000fea0003800000 */
.L_x_4001:
        /* <DEDUP_REMOVED lines=16> */
[----:B------:R-:W0:Y:S01]  /*bd60*/  S2R R5, SR_TID.X ;  /* 0x0000000000057919 */ /* 0x000e220000002100 */
[----:B------:R-:W2:Y:S01]  /*bd70*/  S2UR UR5, SR_CgaCtaId ;  /* 0x00000000000579c3 */ /* 0x000ea20000008800 */
[----:B------:R-:W-:Y:S01]  /*bd80*/  UMOV UR4, 0x400 ;  /* 0x0000040000047882 */ /* 0x000fe20000000000 */
[----:B------:R-:W-:Y:S01]  /*bd90*/  IMAD.MOV.U32 R18, RZ, RZ, RZ ;  /* 0x000000ffff127224 */ /* 0x000fe200078e00ff */
[----:B------:R-:W-:Y:S01]  /*bda0*/  ULDC UR41, c[0x0][0xc] ;  /* 0x0000030000297ab9 */ /* 0x000fe20000000800 */
[----:B------:R-:W-:Y:S01]  /*bdb0*/  ULDC.64 UR44, c[0x0][0x198] ;  /* 0x00006600002c7ab9 */ /* 0x000fe20000000a00 */
[----:B--2---:R-:W-:-:S06]  /*bdc0*/  ULEA UR4, UR5, UR4, 0x18 ;  /* 0x0000000405047291 */ /* 0x004fcc000f8ec03f */
[----:B------:R-:W-:Y:S01]  /*bdd0*/  IMAD.U32 R17, RZ, RZ, UR4 ;  /* 0x00000004ff117e24 */ /* 0x000fe2000f8e00ff */
[C---:B0-----:R-:W-:Y:S01]  /*bde0*/  LOP3.LUT R4, R5.reuse, 0x7f, RZ, 0xc0, !PT ;  /* 0x0000007f05047812 */ /* 0x041fe200078ec0ff */
[----:B-1----:R-:W-:-:S05]  /*bdf0*/  IMAD.SHL.U32 R0, R5, 0x8, RZ ;  /* 0x0000000805007824 */ /* 0x002fca00078e00ff */
[----:B------:R-:W-:-:S04]  /*be00*/  LOP3.LUT R2, R0, 0x1f8, RZ, 0xc0, !PT ;  /* 0x000001f800027812 */ /* 0x000fc800078ec0ff */
[----:B------:R-:W-:Y:S01]  /*be10*/  LOP3.LUT R3, R2, 0x38, R5, 0x78, !PT ;  /* 0x0000003802037812 */ /* 0x000fe200078e7805 */
[----:B------:R-:W-:Y:S01]  /*be20*/  IMAD.SHL.U32 R2, R4, 0x8, RZ ;  /* 0x0000000804027824 */ /* 0x000fe200078e00ff */
[----:B------:R-:W-:-:S04]  /*be30*/  SHF.R.U32.HI R4, RZ, 0x3, R4 ;  /* 0x00000003ff047819 */ /* 0x000fc80000011604 */
[----:B------:R-:W-:Y:S01]  /*be40*/  LOP3.LUT R2, R3, 0x200, R2, 0xf8, !PT ;  /* 0x0000020003027812 */ /* 0x000fe200078ef802 */
[----:B------:R-:W-:-:S05]  /*be50*/  IMAD.SHL.U32 R3, R5, 0x10, RZ ;  /* 0x0000001005037824 */ /* 0x000fca00078e00ff */
[----:B------:R-:W-:Y:S01]  /*be60*/  LOP3.LUT R0, R4, 0x70, R3, 0xf8, !PT ;  /* 0x0000007004007812 */ /* 0x000fe200078ef803 */
[----:B------:R-:W-:Y:S02]  /*be70*/  IMAD R3, R2, 0x2, R17 ;  /* 0x0000000202037824 */ /* 0x000fe400078e0211 */
[----:B------:R-:W-:Y:S02]  /*be80*/  IMAD.U32 R2, RZ, RZ, UR6 ;  /* 0x00000006ff027e24 */ /* 0x000fe4000f8e00ff */
[----:B------:R-:W-:Y:S01]  /*be90*/  IMAD.MOV.U32 R0, RZ, RZ, 0x1 ;  /* 0x00000001ff007424 */ /* 0x000fe200078e00ff */
[----:B------:R0:W-:Y:S04]  /*bea0*/  STL [R1+0x1c], R3 ;  /* 0x00001c0301007387 */ /* 0x0001e80000100800 */
[----:B------:R0:W-:Y:S04]  /*beb0*/  STL [R1+0x10], R2 ;  /* 0x0000100201007387 */ /* 0x0001e80000100800 */
[----:B------:R0:W-:Y:S04]  /*bec0*/  STL [R1], R0 ;  /* 0x0000000001007387 */ /* 0x0001e80000100800 */
[----:B------:R0:W-:Y:S02]  /*bed0*/  STL [R1+0x18], RZ ;  /* 0x000018ff01007387 */ /* 0x0001e40000100800 */
.L_x_4162:
        /* <DEDUP_REMOVED lines=23> */
.L_x_4057:
[----:B------:R-:W-:Y:S01]  /*c050*/  ULDC UR8, c[0x0][0xc54] ;  /* 0x0003150000087ab9 */ /* 0x000fe20000000800 */
[----:B------:R-:W-:Y:S01]  /*c060*/  UMOV UR7, UR9 ;  /* 0x0000000900077c82 */ /* 0x000fe20008000000 */
[----:B------:R-:W-:-:S11]  /*c070*/  UISETP.NE.AND UP0, UPT, UR8, 0x1, UPT ;  /* 0x000000010800788c */ /* 0x000fd6000bf05270 */
[----:B------:R-:W-:Y:S02]  /*c080*/  @UP0 ULDC.64 UR10, c[0x0][0xc58] ;  /* 0x00031600000a0ab9 */ /* 0x000fe40000000a00 */
[----:B------:R-:W-:-:S04]  /*c090*/  UIMAD.WIDE.U32 UR4, UR9, UR10, URZ ;  /* 0x0000000a090472a5 */ /* 0x000fc8000f8e003f */
[----:B------:R-:W-:-:S04]  /*c0a0*/  @UP0 USHF.R.U32.HI UR7, URZ, UR11, UR5 ;  /* 0x0000000b3f070299 */ /* 0x000fc80008011605 */
[----:B------:R-:W-:-:S12]  /*c0b0*/  UIMAD UR8, UR7, UR8, URZ ;  /* 0x00000008070872a4 */ /* 0x000fd8000f8e023f */
.L_x_4058:
[----:B------:R-:W-:Y:S01]  /*c0c0*/  ULOP3.LUT UR39, URZ, UR7, URZ, 0x33, !UPT ;  /* 0x000000073f277292 */ /* 0x000fe2000f8e333f */
[----:B------:R-:W-:Y:S01]  /*c0d0*/  BSSY B7, `(.L_x_4059) ;  /* 0x00004a7000077945 */ /* 0x000fe20003800000 */
[----:B------:R-:W-:Y:S01]  /*c0e0*/  ULDC UR5, c[0x0][0x448] ;  /* 0x0001120000057ab9 */ /* 0x000fe20000000800 */
[----:B------:R-:W-:Y:S01]  /*c0f0*/  ULDC UR4, c[0x0][0xc3c] ;  /* 0x00030f0000047ab9 */ /* 0x000fe20000000800 */
[----:B------:R-:W-:Y:S02]  /*c100*/  UISETP.NE.AND UP1, UPT, UR5, 0x1, UPT ;  /* 0x000000010500788c */ /* 0x000fe4000bf25270 */
[----:B------:R-:W-:Y:S01]  /*c110*/  UIADD3 UR39, UR39, UR4, URZ ;  /* 0x0000000427277290 */ /* 0x000fe2000fffe03f */
[----:B------:R-:W-:Y:S01]  /*c120*/  ULDC.64 UR10, c[0x0][0x418] ;  /* 0x00010600000a7ab9 */ /* 0x000fe20000000a00 */
[----:B------:R-:W-:Y:S01]  /*c130*/  ULDC UR5, c[0x0][0x288] ;  /* 0x0000a20000057ab9 */ /* 0x000fe20000000800 */
[----:B------:R-:W-:Y:S02]  /*c140*/  UISETP.NE.U32.AND UP0, UPT, UR10, URZ, UPT ;  /* 0x0000003f0a00728c */ /* 0x000fe4000bf05070 */
[----:B------:R-:W-:-:S02]  /*c150*/  USHF.L.U32 UR7, UR39, 0x6, URZ ;  /* 0x0000000627077899 */ /* 0x000fc4000800063f */
[----:B------:R-:W-:Y:S02]  /*c160*/  UISETP.NE.AND.EX UP0, UPT, UR11, URZ, UPT, UP0 ;  /* 0x0000003f0b00728c */ /* 0x000fe4000bf05300 */
[----:B------:R-:W-:Y:S01]  /*c170*/  UIADD3 UR7, UR7, 0x3f, URZ ;  /* 0x0000003f07077890 */ /* 0x000fe2000fffe03f */
[----:B------:R-:W-:Y:S01]  /*c180*/  ULDC UR4, c[0x0][0x424] ;  /* 0x0001090000047ab9 */ /* 0x000fe20000000800 */
[----:B------:R-:W-:Y:S02]  /*c190*/  UIADD3 UR13, -UR5, 0x40, URZ ;  /* 0x00000040050d7890 */ /* 0x000fe4000fffe13f */
[----:B------:R-:W-:Y:S01]  /*c1a0*/  USEL UR11, UR4, 0x1, UP0 ;  /* 0x00000001040b7887 */ /* 0x000fe20008000000 */
[----:B------:R-:W-:Y:S01]  /*c1b0*/  @UP1 ULDC UR5, c[0x0][0x44c] ;  /* 0x0001130000051ab9 */ /* 0x000fe20000000800 */
[----:B------:R-:W-:Y:S01]  /*c1c0*/  ULDC UR12, c[0x0][0x2f0] ;  /* 0x0000bc00000c7ab9 */ /* 0x000fe20000000800 */
[----:B------:R-:W-:Y:S01]  /*c1d0*/  UIMAD.WIDE.U32 UR4, UR7, UR5, URZ ;  /* 0x00000005070472a5 */ /* 0x000fe2000f8e003f */
[----:B------:R-:W-:Y:S01]  /*c1e0*/  @UP1 ULDC UR14, c[0x0][0x450] ;  /* 0x00011400000e1ab9 */ /* 0x000fe20000000800 */
[----:B------:R-:W-:-:S02]  /*c1f0*/  UIMAD UR13, UR11, UR12, UR13 ;  /* 0x0000000c0b0d72a4 */ /* 0x000fc4000f8e020d */
[----:B------:R-:W-:Y:S02]  /*c200*/  @UP1 USHF.R.U32.HI UR7, URZ, UR14, UR5 ;  /* 0x0000000e3f071299 */ /* 0x000fe40008011605 */
[----:B------:R-:W-:Y:S02]  /*c210*/  UIMAD UR11, UR11, UR12, 0x3f ;  /* 0x0000003f0b0b74a4 */ /* 0x000fe4000f8e020c */
[----:B------:R-:W-:Y:S02]  /*c220*/  UIADD3 UR7, UR13, UR7, URZ ;  /* 0x000000070d077290 */ /* 0x000fe4000fffe03f */
[----:B------:R-:W-:Y:S02]  /*c230*/  UIADD3 UR8, UR9, -UR8, URZ ;  /* 0x8000000809087290 */ /* 0x000fe4000fffe03f */
[----:B------:R-:W-:Y:S02]  /*c240*/  USHF.R.S32.HI UR9, URZ, 0x1f, UR11 ;  /* 0x0000001f3f097899 */ /* 0x000fe4000801140b */
[----:B------:R-:W-:-:S02]  /*c250*/  USHF.R.S32.HI UR4, URZ, 0x1f, UR7 ;  /* 0x0000001f3f047899 */ /* 0x000fc40008011407 */
[----:B------:R-:W-:Y:S02]  /*c260*/  ULEA.HI UR9, UR9, UR11, URZ, 0x6 ;  /* 0x0000000b09097291 */ /* 0x000fe4000f8f303f */
[----:B------:R-:W-:Y:S01]  /*c270*/  ULEA.HI UR7, UR4, UR7, URZ, 0x6 ;  /* 0x0000000704077291 */ /* 0x000fe2000f8f303f */
[----:B------:R-:W-:Y:S01]  /*c280*/  ULDC UR10, c[0x0][0xc48] ;  /* 0x00031200000a7ab9 */ /* 0x000fe20000000800 */
[----:B------:R-:W-:Y:S02]  /*c290*/  USHF.R.S32.HI UR9, URZ, 0x6, UR9 ;  /* 0x000000063f097899 */ /* 0x000fe40008011409 */
[----:B------:R-:W-:Y:S02]  /*c2a0*/  USHF.R.S32.HI UR7, URZ, 0x6, UR7 ;  /* 0x000000063f077899 */ /* 0x000fe40008011407 */
[----:B------:R-:W-:Y:S02]  /*c2b0*/  UISETP.NE.AND UP0, UPT, UR10, 0x1, UPT ;  /* 0x000000010a00788c */ /* 0x000fe4000bf05270 */
[----:B------:R-:W-:Y:S01]  /*c2c0*/  UISETP.LT.AND UP1, UPT, UR9, UR7, UPT ;  /* 0x000000070900728c */ /* 0x000fe2000bf21270 */
[----:B------:R-:W-:-:S03]  /*c2d0*/  ULDC UR5, c[0x0][0xc54] ;  /* 0x0003150000057ab9 */ /* 0x000fc60000000800 */
[----:B------:R-:W-:Y:S02]  /*c2e0*/  USEL UR38, UR9, UR7, UP1 ;  /* 0x0000000709267287 */ /* 0x000fe40008800000 */
[----:B------:R-:W-:-:S03]  /*c2f0*/  UIMAD UR8, UR6, UR5, UR8 ;  /* 0x00000005060872a4 */ /* 0x000fc6000f8e0208 */
[----:B------:R-:W-:Y:S01]  /*c300*/  @UP0 ULDC UR5, c[0x0][0xc4c] ;  /* 0x0003130000050ab9 */ /* 0x000fe20000000800 */
[----:B------:R-:W-:Y:S01]  /*c310*/  ISETP.LT.AND P0, PT, RZ, UR38, PT ;  /* 0x00000026ff007c0c */ /* 0x000fe2000bf01270 */
[----:B------:R-:W-:Y:S01]  /*c320*/  UIMAD.WIDE.U32 UR4, UR8, UR5, URZ ;  /* 0x00000005080472a5 */ /* 0x000fe2000f8e003f */
[----:B------:R-:W-:Y:S01]  /*c330*/  @UP0 ULDC UR6, c[0x0][0xc50] ;  /* 0x0003140000060ab9 */ /* 0x000fe20000000800 */
[----:B------:R-:W-:Y:S02]  /*c340*/  UMOV UR42, UR8 ;  /* 0x00000008002a7c82 */ /* 0x000fe40008000000 */
[----:B------:R-:W-:-:S04]  /*c350*/  @UP0 USHF.R.U32.HI UR42, URZ, UR6, UR5 ;  /* 0x000000063f2a0299 */ /* 0x000fc80008011605 */
[----:B------:R-:W-:-:S04]  /*c360*/  UIADD3 UR36, -UR42, URZ, URZ ;  /* 0x0000003f2a247290 */ /* 0x000fc8000fffe13f */
[----:B------:R-:W-:Y:S01]  /*c370*/  UIMAD UR36, UR10, UR36, UR8 ;  /* 0x000000240a2472a4 */ /* 0x000fe2000f8e0208 */
[----:B------:R-:W-:Y:S11]  /*c380*/  @P0 BRA `(.L_x_4060) ;  /* 0x0000000000480947 */ /* 0x000ff60003800000 */
        /* <DEDUP_REMOVED lines=18> */
.L_x_4060:
        /* <DEDUP_REMOVED lines=20> */
.L_x_4063:
[----:B------:R-:W-:Y:S05]  /*c5f0*/  BSYNC B6 ;  /* 0x0000000000067941 */ /* 0x000fea0003800000 */
.L_x_4062:
        /* <DEDUP_REMOVED lines=20> */
.L_x_4066:
        /* <DEDUP_REMOVED lines=15> */
.L_x_4065:
[----:B------:R-:W-:Y:S05]  /*c830*/  BSYNC B6 ;  /* 0x0000000000067941 */ /* 0x000fea0003800000 */
.L_x_4064:
        /* <DEDUP_REMOVED lines=26> */
.L_x_4178:
        /* <DEDUP_REMOVED lines=9> */
.L_x_4181:
        /* <DEDUP_REMOVED lines=22> */
.L_x_4070:
        /* <DEDUP_REMOVED lines=8> */
.L_x_4182:
        /* <DEDUP_REMOVED lines=8> */
.L_x_4072:
        /* <DEDUP_REMOVED lines=19> */
.L_x_4068:
        /* <DEDUP_REMOVED lines=22> */
.L_x_4074:
[----:B------:R-:W-:Y:S05]  /*cf60*/  BSYNC B6 ;  /* 0x0000000000067941 */ /* 0x000fea0003800000 */
.L_x_4073:
[----:B------:R1:W5:Y:S01]  /*cf70*/  LDL R8, [R1+0x1c] ;  /* 0x00001c0001087983 */ /* 0x0003620000100800 */
[----:B0-----:R-:W0:Y:S01]  /*cf80*/  LDC R7, c[0x0][0x448] ;  /* 0x00011200ff077b82 */ /* 0x001e220000000800 */
[----:B------:R-:W2:Y:S01]  /*cf90*/  S2R R0, SR_TID.X ;  /* 0x0000000000007919 */ /* 0x000ea20000002100 */
[----:B------:R-:W3:Y:S01]  /*cfa0*/  S2R R2, SR_TID.X ;  /* 0x0000000000027919 */ /* 0x000ee20000002100 */
[----:B------:R-:W-:Y:S01]  /*cfb0*/  USHF.R.S32.HI UR4, URZ, 0x1f, UR36 ;  /* 0x0000001f3f047899 */ /* 0x000fe20008011424 */
[----:B------:R-:W-:Y:S01]  /*cfc0*/  ULDC.64 UR8, c[0x0][0x2d8] ;  /* 0x0000b60000087ab9 */ /* 0x000fe20000000a00 */
[----:B0-----:R-:W-:Y:S01]  /*cfd0*/  ISETP.NE.AND P0, PT, R7, 0x1, PT ;  /* 0x000000010700780c */ /* 0x001fe20003f05270 */
[----:B--2---:R-:W-:-:S12]  /*cfe0*/  IMAD.SHL.U32 R4, R0, 0x10, RZ ;  /* 0x0000001000047824 */ /* 0x004fd800078e00ff */
[----:B------:R-:W0:Y:S01]  /*cff0*/  @P0 LDC R3, c[0x0][0x44c] ;  /* 0x00011300ff030b82 */ /* 0x000e220000000800 */
[----:B---3--:R-:W-:-:S04]  /*d000*/  LOP3.LUT R2, R2, 0x7f, RZ, 0xc0, !PT ;  /* 0x0000007f02027812 */ /* 0x008fc800078ec0ff */
[----:B------:R-:W-:-:S03]  /*d010*/  SHF.R.U32.HI R2, RZ, 0x3, R2 ;  /* 0x00000003ff027819 */ /* 0x000fc60000011602 */
[----:B------:R-:W2:Y:S01]  /*d020*/  @P0 LDC R0, c[0x0][0x450] ;  /* 0x00011400ff000b82 */ /* 0x000ea20000000800 */
[----:B------:R-:W-:Y:S01]  /*d030*/  LOP3.LUT R4, R2, 0x70, R4, 0xf8, !PT ;  /* 0x0000007002047812 */ /* 0x000fe200078ef804 */
[----:B------:R-:W-:Y:S01]  /*d040*/  IMAD.U32 R2, RZ, RZ, UR39 ;  /* 0x00000027ff027e24 */ /* 0x000fe2000f8e00ff */
[----:B------:R-:W-:Y:S02]  /*d050*/  UIMAD UR6, UR4, UR8, URZ ;  /* 0x00000008040672a4 */ /* 0x000fe4000f8e023f */
[----:B------:R-:W-:Y:S01]  /*d060*/  UIMAD.WIDE.U32 UR4, UR36, UR8, URZ ;  /* 0x00000008240472a5 */ /* 0x000fe2000f8e003f */
[----:B------:R-:W-:Y:S01]  /*d070*/  IMAD R2, R2, 0x40, R4 ;  /* 0x0000004002027824 */ /* 0x000fe200078e0204 */
[----:B------:R-:W-:Y:S02]  /*d080*/  UIMAD UR6, UR36, UR9, UR6 ;  /* 0x00000009240672a4 */ /* 0x000fe4000f8e0206 */
[----:B------:R-:W-:Y:S02]  /*d090*/  USHF.R.S32.HI UR7, URZ, 0x1f, UR42 ;  /* 0x0000001f3f077899 */ /* 0x000fe4000801142a */
[----:B------:R-:W-:Y:S01]  /*d0a0*/  UIADD3 UR5, UR5, UR6, URZ ;  /* 0x0000000605057290 */ /* 0x000fe2000fffe03f */
[----:B------:R-:W-:Y:S01]  /*d0b0*/  IMAD.MOV.U32 R6, RZ, RZ, R2 ;  /* 0x000000ffff067224 */ /* 0x000fe200078e0002 */
[----:B------:R-:W-:Y:S01]  /*d0c0*/  ULDC.64 UR8, c[0x0][0x2e0] ;  /* 0x0000b80000087ab9 */ /* 0x000fe20000000a00 */
[----:B0-----:R-:W-:Y:S01]  /*d0d0*/  @P0 IMAD.HI.U32 R3, R2, R3, RZ ;  /* 0x0000000302030227 */ /* 0x001fe200078e00ff */
[----:B------:R-:W-:Y:S01]  /*d0e0*/  UIMAD.WIDE.U32 UR4, UR42, UR8, UR4 ;  /* 0x000000082a0472a5 */ /* 0x000fe2000f8e0004 */
[----:B------:R-:W0:Y:S01]  /*d0f0*/  S2R R10, SR_TID.X ;  /* 0x00000000000a7919 */ /* 0x000e220000002100 */
[----:B------:R-:W-:-:S02]  /*d100*/  UIMAD UR6, UR7, UR8, URZ ;  /* 0x00000008070672a4 */ /* 0x000fc4000f8e023f */
[----:B--2---:R-:W-:Y:S02]  /*d110*/  @P0 SHF.R.U32.HI R6, RZ, R0, R3 ;  /* 0x00000000ff060219 */ /* 0x004fe40000011603 */
[----:B------:R-:W-:Y:S01]  /*d120*/  UIMAD UR6, UR42, UR9, UR6 ;  /* 0x000000092a0672a4 */ /* 0x000fe2000f8e0206 */
[----:B------:R-:W-:Y:S02]  /*d130*/  IMAD.U32 R4, RZ, RZ, UR4 ;  /* 0x00000004ff047e24 */ /* 0x000fe4000f8e00ff */
        /* <DEDUP_REMOVED lines=24> */
[----:B------:R-:W-:Y:S02]  /*d2c0*/  LOP3.LUT R10, R10, 0x7f, RZ, 0xc0, !PT ;  /* 0x0000007f0a0a7812 */ /* 0x000fe400078ec0ff */
[----:B------:R-:W-:Y:S02]  /*d2d0*/  ISETP.GE.AND P0, PT, R9, UR6, PT ;  /* 0x0000000609007c0c */ /* 0x000fe4000bf06270 */
[----:B------:R-:W-:-:S02]  /*d2e0*/  LEA.HI.X R2, R2, UR5, R3, 0x1, P1 ;  /* 0x0000000502027c11 */ /* 0x000fc400088f0c03 */
[----:B------:R-:W-:Y:S01]  /*d2f0*/  SHF.R.U32.HI R10, RZ, 0x3, R10 ;  /* 0x00000003ff0a7819 */ /* 0x000fe2000001160a */
[----:B-1----:R-:W-:Y:S08]  /*d300*/  BRA.DIV UR4, `(.L_x_4075) ;  /* 0x00000042048c7947 */ /* 0x002ff0000b800000 */
[----:B------:R-:W0:Y:S01]  /*d310*/  SHFL.IDX PT, R6, R0, RZ, 0x181f ;  /* 0x00181fff00067589 */ /* 0x000e2200000e0000 */
[----:B------:R-:W-:Y:S01]  /*d320*/  IMAD.U32 R4, RZ, RZ, UR39 ;  /* 0x00000027ff047e24 */ /* 0x000fe2000f8e00ff */
[----:B------:R-:W-:Y:S02]  /*d330*/  ULDC UR4, c[0x0][0x288] ;  /* 0x0000a20000047ab9 */ /* 0x000fe40000000800 */
[----:B------:R-:W1:Y:S01]  /*d340*/  SHFL.IDX PT, R5, R2, RZ, 0x181f ;  /* 0x00181fff02057589 */ /* 0x000e6200000e0000 */
[----:B------:R-:W-:Y:S02]  /*d350*/  IMAD R3, R7, UR4, RZ ;  /* 0x0000000407037c24 */ /* 0x000fe4000f8e02ff */
[----:B------:R-:W-:-:S05]  /*d360*/  IMAD R4, R4, 0x40, R10 ;  /* 0x0000004004047824 */ /* 0x000fca00078e020a */
[----:B------:R-:W-:-:S13]  /*d370*/  ISETP.GE.AND P1, PT, R4, R3, PT ;  /* 0x000000030400720c */ /* 0x000fda0003f26270 */
[----:B0-----:R-:W-:-:S05]  /*d380*/  @!P1 LEA R6, P2, R9, R6, 0x1 ;  /* 0x0000000609069211 */ /* 0x001fca00078408ff */
[----:B-1----:R-:W-:-:S04]  /*d390*/  @!P1 IMAD.X R5, RZ, RZ, R5, P2 ;  /* 0x000000ffff059224 */ /* 0x002fc800010e0605 */
        /* <DEDUP_REMOVED lines=21> */
.L_x_4191:
        /* <DEDUP_REMOVED lines=10> */
.L_x_4076:
        /* <DEDUP_REMOVED lines=18> */
.L_x_4192:
[----:B------:R-:W-:Y:S05]  /*d6b0*/  BSYNC B0 ;  /* 0x0000000000007941 */ /* 0x000fea0003800000 */
.L_x_4077:
[----:B------:R-:W2:Y:S01]  /*d6c0*/  LDL R2, [R1+0x8] ;  /* 0x0000080001027983 */ /* 0x000ea20000100800 */
[----:B------:R-:W-:Y:S01]  /*d6d0*/  BSSY B0, `(.L_x_4079) ;  /* 0x0000095000007945 */ /* 0x000fe20003800000 */
[----:B--2---:R-:W-:-:S13]  /*d6e0*/  ISETP.NE.AND P0, PT, R2, RZ, PT ;  /* 0x000000ff0200720c */ /* 0x004fda0003f05270 */
[----:B------:R-:W-:Y:S05]  /*d6f0*/  @!P0 BRA `(.L_x_4080) ;  /* 0x0000000800488947 */ /* 0x000fea0003800000 */
[----:B------:R-:W2:Y:S01]  /*d700*/  LDL R3, [R1] ;  /* 0x0000000001037983 */ /* 0x000ea20000100800 */
[----:B0-----:R-:W-:Y:S01]  /*d710*/  IMAD R0, R18, 0x8, R17 ;  /* 0x0000000812007824 */ /* 0x001fe200078e0211 */
[----:B------:R-:W0:Y:S01]  /*d720*/  S2R R2, SR_TID.X ;  /* 0x0000000000027919 */ /* 0x000e220000002100 */
[----:B------:R-:W-:Y:S01]  /*d730*/  BSSY B1, `(.L_x_4081) ;  /* 0x0000006000017945 */ /* 0x000fe20003800000 */
[----:B0-----:R-:W-:-:S04]  /*d740*/  LOP3.LUT R2, R2, 0x7f, RZ, 0xc0, !PT ;  /* 0x0000007f02027812 */ /* 0x001fc800078ec0ff */
[----:B------:R-:W-:Y:S02]  /*d750*/  ISETP.NE.AND P1, PT, R2, RZ, PT ;  /* 0x000000ff0200720c */ /* 0x000fe40003f25270 */
[----:B--2---:R-:W-:-:S04]  /*d760*/  SHF.L.U32 R3, R3, 0x1f, RZ ;  /* 0x0000001f03037819 */ /* 0x004fc800000006ff */
[----:B------:R-:W0:Y:S02]  /*d770*/  SYNCS.PHASECHK.TRANS64.TRYWAIT P0, [R0+URZ+0x28c60], R3 ;  /* 0x028c6003000075a7 */ /* 0x000e24000800017f */
[----:B0-----:R-:W-:Y:S05]  /*d780*/  @!P0 BRA `(.L_x_4082) ;  /* 0x0000004000b48947 */ /* 0x001fea0003800000 */
.L_x_4193:
[----:B------:R-:W-:Y:S05]  /*d790*/  BSYNC B1 ;  /* 0x0000000000017941 */ /* 0x000fea0003800000 */
.L_x_4081:
        /* <DEDUP_REMOVED lines=9> */
.L_x_4084:
[----:B------:R-:W-:Y:S05]  /*d830*/  BSYNC B1 ;  /* 0x0000000000017941 */ /* 0x000fea0003800000 */
.L_x_4083:
        /* <DEDUP_REMOVED lines=11> */
.L_x_4085:
        /* <DEDUP_REMOVED lines=15> */
.L_x_4086:
        /* <DEDUP_REMOVED lines=15> */
.L_x_4087:
        /* <DEDUP_REMOVED lines=15> */
.L_x_4088:
        /* <DEDUP_REMOVED lines=15> */
.L_x_4089:
        /* <DEDUP_REMOVED lines=15> */
.L_x_4090:
        /* <DEDUP_REMOVED lines=15> */
.L_x_4091:
        /* <DEDUP_REMOVED lines=15> */
.L_x_4092:
        /* <DEDUP_REMOVED lines=10> */
.L_x_4080:
[----:B------:R-:W-:Y:S05]  /*e020*/  BSYNC B0 ;  /* 0x0000000000007941 */ /* 0x000fea0003800000 */
.L_x_4079:
[----:B------:R-:W-:-:S06]  /*e030*/  UISETP.GE.AND UP0, UPT, UR38, 0x2, UPT ;  /* 0x000000022600788c */ /* 0x000fcc000bf06270 */
[----:B------:R-:W-:-:S13]  /*e040*/  PLOP3.LUT P0, PT, PT, PT, UP0, 0x80, 0x0 ;  /* 0x000000000000781c */ /* 0x000fda0003f0f008 */
[----:B------:R-:W-:Y:S05]  /*e050*/  @!P0 BRA `(.L_x_4093) ;  /* 0x0000002800508947 */ /* 0x000fea0003800000 */
[----:B------:R-:W-:Y:S02]  /*e060*/  ULOP3.LUT UR4, UR38, 0x1, URZ, 0xc0, !UPT ;  /* 0x0000000126047892 */ /* 0x000fe4000f8ec03f */
[----:B------:R-:W-:Y:S02]  /*e070*/  IMAD.U32 R6, RZ, RZ, UR38 ;  /* 0x00000026ff067e24 */ /* 0x000fe4000f8e00ff */
[----:B------:R-:W-:Y:S02]  /*e080*/  UISETP.NE.U32.AND UP0, UPT, UR4, 0x1, UPT ;  /* 0x000000010400788c */ /* 0x000fe4000bf05070 */
[----:B------:R-:W-:-:S04]  /*e090*/  VIADD R6, R6, 0xfffffffe ;  /* 0xfffffffe06067836 */ /* 0x000fc80000000000 */
[----:B0-----:R-:W-:Y:S01]  /*e0a0*/  IMAD.MOV.U32 R0, RZ, RZ, R6 ;  /* 0x000000ffff007224 */ /* 0x001fe200078e0006 */
[----:B------:R-:W-:-:S13]  /*e0b0*/  PLOP3.LUT P0, PT, PT, PT, UP0, 0x80, 0x0 ;  /* 0x000000000000781c */ /* 0x000fda0003f0f008 */
[----:B------:R-:W-:Y:S05]  /*e0c0*/  @!P0 BRA `(.L_x_4094) ;  /* 0x0000000c00648947 */ /* 0x000fea0003800000 */
        /* <DEDUP_REMOVED lines=11> */
[----:B------:R-:W2:Y:S01]  /*e180*/  LDL R4, [R1+0xc] ;  /* 0x00000c0001047983 */ /* 0x000ea20000100800 */
[----:B------:R-:W-:Y:S01]  /*e190*/  IMAD.MOV.U32 R0, RZ, RZ, R6 ;  /* 0x000000ffff007224 */ /* 0x000fe200078e0006 */
        /* <DEDUP_REMOVED lines=9> */
[----:B------:R-:W-:Y:S02]  /*e230*/  @P0 SHF.R.U32.HI R2, RZ, R3, R4 ;  /* 0x00000003ff020219 */ /* 0x000fe40000011604 */
[----:B------:R-:W1:Y:S03]  /*e240*/  LDC.64 R4, c[0x0][0x418] ;  /* 0x00010600ff047b82 */ /* 0x000e660000000a00 */
[----:B------:R-:W-:-:S04]  /*e250*/  IMAD.MOV R3, RZ, RZ, -R2 ;  /* 0x000000ffff037224 */ /* 0x000fc800078e0a02 */
[----:B------:R-:W-:Y:S01]  /*e260*/  IMAD R0, R0, R3, R6 ;  /* 0x0000000300007224 */ /* 0x000fe200078e0206 */
[----:B------:R-:W-:-:S03]  /*e270*/  SHF.R.S32.HI R3, RZ, 0x1f, R2 ;  /* 0x0000001fff037819 */ /* 0x000fc60000011402 */
[----:B------:R-:W-:-:S03]  /*e280*/  IMAD.WIDE.U32 R2, R19, UR4, R2 ;  /* 0x0000000413027c25 */ /* 0x000fc6000f8e0002 */
[----:B-1----:R-:W-:Y:S01]  /*e290*/  LEA R4, P0, R2, R4, 0x2 ;  /* 0x0000000402047211 */ /* 0x002fe200078010ff */
[----:B--2---:R-:W-:-:S04]  /*e2a0*/  IMAD R7, R7, UR4, RZ ;  /* 0x0000000407077c24 */ /* 0x004fc8000f8e02ff */
[----:B------:R-:W-:-:S04]  /*e2b0*/  IMAD R7, R19, UR5, R7 ;  /* 0x0000000513077c24 */ /* 0x000fc8000f8e0207 */
[----:B------:R-:W-:-:S05]  /*e2c0*/  IMAD.IADD R7, R7, 0x1, R3 ;  /* 0x0000000107077824 */ /* 0x000fca00078e0203 */
[----:B------:R-:W-:-:S05]  /*e2d0*/  LEA.HI.X R5, R2, R5, R7, 0x2, P0 ;  /* 0x0000000502057211 */ /* 0x000fca00000f1407 */
[----:B------:R1:W5:Y:S02]  /*e2e0*/  LDG.E R16, desc[UR46][R4.64] ;  /* 0x0000002e04107981 */ /* 0x000364000c1e1900 */
.L_x_4097:
[----:B------:R-:W2:Y:S01]  /*e2f0*/  S2R R2, SR_TID.X ;  /* 0x0000000000027919 */ /* 0x000ea20000002100 */
[----:B-1----:R-:W-:Y:S01]  /*e300*/  SHF.L.U32 R4, R8, 0x1f, RZ ;  /* 0x0000001f08047819 */ /* 0x002fe200000006ff */
[----:B------:R-:W-:Y:S01]  /*e310*/  BSSY B1, `(.L_x_4098) ;  /* 0x0000006000017945 */ /* 0x000fe20003800000 */
[----:B--2---:R-:W-:Y:S01]  /*e320*/  LOP3.LUT R3, R2, 0x7f, RZ, 0xc0, !PT ;  /* 0x0000007f02037812 */ /* 0x004fe200078ec0ff */
[----:B------:R-:W-:-:S03]  /*e330*/  IMAD R2, R18, 0x8, R17 ;  /* 0x0000000812027824 */ /* 0x000fc600078e0211 */
[----:B------:R-:W-:Y:S01]  /*e340*/  ISETP.NE.AND P1, PT, R3, RZ, PT ;  /* 0x000000ff0300720c */ /* 0x000fe20003f25270 */
[----:B------:R-:W1:Y:S02]  /*e350*/  SYNCS.PHASECHK.TRANS64.TRYWAIT P0, [R2+URZ+0x28c40], R4 ;  /* 0x028c4004020075a7 */ /* 0x000e64000800017f */
[----:B-1----:R-:W-:Y:S10]  /*e360*/  @!P0 BRA `(.L_x_4099) ;  /* 0x0000003400d08947 */ /* 0x002ff40003800000 */
.L_x_4194:
[----:B------:R-:W-:Y:S05]  /*e370*/  BSYNC B1 ;  /* 0x0000000000017941 */ /* 0x000fea0003800000 */
.L_x_4098:
        /* <DEDUP_REMOVED lines=9> */
.L_x_4101:
[----:B------:R-:W-:Y:S05]  /*e410*/  BSYNC B1 ;  /* 0x0000000000017941 */ /* 0x000fea0003800000 */
.L_x_4100:
[----:B------:R-:W-:Y:S01]  /*e420*/  IMAD.SHL.U32 R3, R0, 0x40, RZ ;  /* 0x0000004000037824 */ /* 0x000fe200078e00ff */
[----:B------:R-:W-:Y:S01]  /*e430*/  UIADD3 UR4, UP0, UR44, 0x370, URZ ;  /* 0x000003702c047890 */ /* 0x000fe2000ff1e03f */
[----:B------:R-:W-:Y:S01]  /*e440*/  IMAD.MOV.U32 R7, RZ, RZ, RZ ;  /* 0x000000ffff077224 */ /* 0x000fe200078e00ff */
[----:B------:R-:W-:Y:S01]  /*e450*/  PLOP3.LUT P0, PT, PT, PT, PT, 0x80, 0x0 ;  /* 0x000000000000781c */ /* 0x000fe20003f0f070 */
[----:B------:R-:W-:Y:S01]  /*e460*/  IMAD R0, R18, 0x2000, R17 ;  /* 0x0000200012007824 */ /* 0x000fe200078e0211 */
[----:B------:R-:W-:Y:S01]  /*e470*/  R2UR UR11, R3 ;  /* 0x00000000030b72ca */ /* 0x000fe200000e0000 */
[----:B------:R-:W-:Y:S01]  /*e480*/  VIADD R5, R2, 0x28c30 ;  /* 0x00028c3002057836 */ /* 0x000fe20000000000 */
[----:B------:R-:W-:Y:S01]  /*e490*/  R2UR UR10, R7 ;  /* 0x00000000070a72ca */ /* 0x000fe200000e0000 */
[----:B------:R-:W-:Y:S01]  /*e4a0*/  VIADD R0, R0, 0x22400 ;  /* 0x0002240000007836 */ /* 0x000fe20000000000 */
[----:B------:R-:W-:Y:S01]  /*e4b0*/  UIADD3.X UR5, URZ, UR45, URZ, UP0, !UPT ;  /* 0x0000002d3f057290 */ /* 0x000fe200087fe43f */
[----:B------:R-:W-:Y:S01]  /*e4c0*/  UMOV UR6, 0x0 ;  /* 0x0000000000067882 */ /* 0x000fe20000000000 */
[----:B------:R-:W-:-:S11]  /*e4d0*/  UMOV UR7, 0x14f00000 ;  /* 0x14f0000000077882 */ /* 0x000fd60000000000 */
.L_x_4102:
[----:B------:R-:W-:-:S13]  /*e4e0*/  @P0 ELECT P2, URZ, PT ;  /* 0x00000000003f082f */ /* 0x000fda0003840000 */
[----:B-----5:R-:W-:Y:S01]  /*e4f0*/  @P2 R2UR UR13, R16 ;  /* 0x00000000100d22ca */ /* 0x020fe200000e0000 */
[----:B------:R-:W-:Y:S01]  /*e500*/  UMOV UR12, UR36 ;  /* 0x00000024000c7c82 */ /* 0x000fe20008000000 */
        /* <DEDUP_REMOVED lines=9> */
.L_x_4195:
[----:B------:R-:W-:Y:S05]  /*e5a0*/  BSYNC B1 ;  /* 0x0000000000017941 */ /* 0x000fea0003800000 */
.L_x_4103:
[----:B------:R-:W-:Y:S01]  /*e5b0*/  BSSY B1, `(.L_x_4105) ;  /* 0x000000b000017945 */ /* 0x000fe20003800000 */
[----:B0-----:R-:W-:Y:S02]  /*e5c0*/  IMAD.MOV.U32 R8, RZ, RZ, 0x0 ;  /* 0x00000000ff087424 */ /* 0x001fe400078e00ff */
        /* <DEDUP_REMOVED lines=9> */
.L_x_4106:
[----:B------:R-:W-:Y:S05]  /*e660*/  BSYNC B1 ;  /* 0x0000000000017941 */ /* 0x000fea0003800000 */
.L_x_4105:
[----:B------:R-:W-:Y:S01]  /*e670*/  R2UR UR10, R7 ;  /* 0x00000000070a72ca */ /* 0x000fe200000e0000 */
[----:B------:R-:W-:Y:S01]  /*e680*/  IMAD R0, R18, 0x10000, R17 ;  /* 0x0001000012007824 */ /* 0x000fe200078e0211 */
[----:B------:R-:W-:Y:S01]  /*e690*/  R2UR UR6, R8 ;  /* 0x00000000080672ca */ /* 0x000fe200000e0000 */
[----:B------:R-:W-:Y:S01]  /*e6a0*/  UIADD3 UR4, UP0, UR44, 0x470, URZ ;  /* 0x000004702c047890 */ /* 0x000fe2000ff1e03f */
[----:B------:R-:W-:Y:S01]  /*e6b0*/  R2UR UR7, R9 ;  /* 0x00000000090772ca */ /* 0x000fe200000e0000 */
[----:B-12---:R-:W-:Y:S01]  /*e6c0*/  VIADD R2, R2, 0x28c50 ;  /* 0x00028c5002027836 */ /* 0x006fe20000000000 */
[----:B------:R-:W-:Y:S01]  /*e6d0*/  R2UR UR11, R3 ;  /* 0x00000000030b72ca */ /* 0x000fe200000e0000 */
[----:B------:R-:W-:Y:S01]  /*e6e0*/  VIADD R4, R0, 0x400 ;  /* 0x0000040000047836 */ /* 0x000fe20000000000 */
[----:B------:R-:W-:Y:S01]  /*e6f0*/  PLOP3.LUT P0, PT, PT, PT, PT, 0x80, 0x0 ;  /* 0x000000000000781c */ /* 0x000fe20003f0f070 */
[----:B------:R-:W-:-:S12]  /*e700*/  UIADD3.X UR5, URZ, UR45, URZ, UP0, !UPT ;  /* 0x0000002d3f057290 */ /* 0x000fd800087fe43f */
.L_x_4107:
[----:B------:R-:W-:-:S13]  /*e710*/  @P0 ELECT P1, URZ, PT ;  /* 0x00000000003f082f */ /* 0x000fda0003820000 */
[----:B------:R-:W-:Y:S01]  /*e720*/  @P1 R2UR UR13, R16 ;  /* 0x00000000100d12ca */ /* 0x000fe200000e0000 */
[----:B------:R-:W-:Y:S01]  /*e730*/  UMOV UR12, UR36 ;  /* 0x00000024000c7c82 */ /* 0x000fe20008000000 */
        /* <DEDUP_REMOVED lines=10> */
[----:B------:R-:W-:Y:S02]  /*e7e0*/  R2UR UR11, R3 ;  /* 0x00000000030b72ca */ /* 0x000fe400000e0000 */
[----:B------:R-:W-:-:S13]  /*e7f0*/  PLOP3.LUT P0, PT, PT, PT, PT, 0x80, 0x0 ;  /* 0x000000000000781c */ /* 0x000fda0003f0f070 */
.L_x_4108:
        /* <DEDUP_REMOVED lines=15> */
.L_x_4109:
        /* <DEDUP_REMOVED lines=15> */
.L_x_4110:
        /* <DEDUP_REMOVED lines=15> */
.L_x_4111:
        /* <DEDUP_REMOVED lines=15> */
.L_x_4112:
        /* <DEDUP_REMOVED lines=15> */
.L_x_4113:
        /* <DEDUP_REMOVED lines=15> */
.L_x_4114:
        /* <DEDUP_REMOVED lines=8> */
[----:B-1----:R-:W-:Y:S05]  /*ee20*/  @P0 BRA.U.ANY `(.L_x_4114) ;  /* 0xfffffffd00dc0947 */ /* 0x002fea000393ffff */
.L_x_4096:
[----:B------:R-:W-:Y:S05]  /*ee30*/  BSYNC B0 ;  /* 0x0000000000007941 */ /* 0x000fea0003800000 */
.L_x_4095:
[----:B------:R-:W-:-:S06]  /*ee40*/  UIADD3 UR4, UR38, -0x3, URZ ;  /* 0xfffffffd26047890 */ /* 0x000fcc000fffe03f */
[----:B------:R-:W-:-:S07]  /*ee50*/  IMAD.U32 R0, RZ, RZ, UR4 ;  /* 0x00000004ff007e24 */ /* 0x000fce000f8e00ff */
.L_x_4094:
[----:B------:R-:W-:Y:S01]  /*ee60*/  ISETP.NE.AND P0, PT, R6, RZ, PT ;  /* 0x000000ff0600720c */ /* 0x000fe20003f05270 */
[----:B------:R-:W-:-:S12]  /*ee70*/  BSSY B0, `(.L_x_4093) ;  /* 0x00001b2000007945 */ /* 0x000fd80003800000 */
[----:B------:R-:W-:Y:S05]  /*ee80*/  @!P0 BRA `(.L_x_4115) ;  /* 0x0000001800c08947 */ /* 0x000fea0003800000 */
.L_x_4156:
        /* <DEDUP_REMOVED lines=34> */
.L_x_4118:
[----:B------:R-:W1:Y:S01]  /*f0b0*/  S2R R2, SR_TID.X ;  /* 0x0000000000027919 */ /* 0x000e620000002100 */
[----:B0-----:R-:W-:Y:S01]  /*f0c0*/  IMAD R4, R7, 0x8, R17 ;  /* 0x0000000807047824 */ /* 0x001fe200078e0211 */
[----:B------:R-:W-:Y:S01]  /*f0d0*/  BSSY B2, `(.L_x_4119) ;  /* 0x0000006000027945 */ /* 0x000fe20003800000 */
[----:B-1----:R-:W-:Y:S02]  /*f0e0*/  LOP3.LUT R3, R2, 0x7f, RZ, 0xc0, !PT ;  /* 0x0000007f02037812 */ /* 0x002fe400078ec0ff */
[----:B------:R-:W-:Y:S02]  /*f0f0*/  SHF.L.U32 R2, R6, 0x1f, RZ ;  /* 0x0000001f06027819 */ /* 0x000fe400000006ff */
[----:B------:R-:W-:Y:S02]  /*f100*/  ISETP.NE.AND P1, PT, R3, RZ, PT ;  /* 0x000000ff0300720c */ /* 0x000fe40003f25270 */
[----:B------:R-:W0:Y:S02]  /*f110*/  SYNCS.PHASECHK.TRANS64.TRYWAIT P0, [R4+URZ+0x28c40], R2 ;  /* 0x028c4002040075a7 */ /* 0x000e24000800017f */
[----:B0-----:R-:W-:Y:S09]  /*f120*/  @!P0 BRA `(.L_x_4120) ;  /* 0x0000002800888947 */ /* 0x001ff20003800000 */
.L_x_4196:
[----:B------:R-:W-:Y:S05]  /*f130*/  BSYNC B2 ;  /* 0x0000000000027941 */ /* 0x000fea0003800000 */
.L_x_4119:
        /* <DEDUP_REMOVED lines=9> */
.L_x_4122:
[----:B------:R-:W-:Y:S05]  /*f1d0*/  BSYNC B2 ;  /* 0x0000000000027941 */ /* 0x000fea0003800000 */
.L_x_4121:
        /* <DEDUP_REMOVED lines=11> */
.L_x_4123:
        /* <DEDUP_REMOVED lines=13> */
.L_x_4197:
[----:B------:R-:W-:Y:S05]  /*f360*/  BSYNC B2 ;  /* 0x0000000000027941 */ /* 0x000fea0003800000 */
.L_x_4124:
        /* <DEDUP_REMOVED lines=11> */
.L_x_4127:
[----:B------:R-:W-:Y:S05]  /*f420*/  BSYNC B2 ;  /* 0x0000000000027941 */ /* 0x000fea0003800000 */
.L_x_4126:
        /* <DEDUP_REMOVED lines=9> */
.L_x_4128:
        /* <DEDUP_REMOVED lines=15> */
.L_x_4129:
        /* <DEDUP_REMOVED lines=15> */
.L_x_4130:
        /* <DEDUP_REMOVED lines=15> */
.L_x_4131:
        /* <DEDUP_REMOVED lines=15> */
.L_x_4132:
        /* <DEDUP_REMOVED lines=15> */
.L_x_4133:
        /* <DEDUP_REMOVED lines=15> */
.L_x_4134:
        /* <DEDUP_REMOVED lines=15> */
.L_x_4135:
        /* <DEDUP_REMOVED lines=10> */
.L_x_4117:
[----:B------:R-:W-:Y:S05]  /*fbf0*/  BSYNC B1 ;  /* 0x0000000000017941 */ /* 0x000fea0003800000 */
.L_x_4116:
[----:B------:R-:W2:Y:S01]  /*fc00*/  LDL R2, [R1+0x8] ;  /* 0x0000080001027983 */ /* 0x000ea20000100800 */
[----:B------:R-:W-:Y:S01]  /*fc10*/  VIADD R7, R7, 0x1 ;  /* 0x0000000107077836 */ /* 0x000fe20000000000 */
[----:B------:R-:W-:Y:S04]  /*fc20*/  BSSY B1, `(.L_x_4136) ;  /* 0x00000d3000017945 */ /* 0x000fe80003800000 */
[----:B------:R-:W-:-:S04]  /*fc30*/  ISETP.NE.AND P0, PT, R7, 0x2, PT ;  /* 0x000000020700780c */ /* 0x000fc80003f05270 */
[----:B------:R-:W-:Y:S02]  /*fc40*/  SEL R3, RZ, 0x1, P0 ;  /* 0x00000001ff037807 */ /* 0x000fe40000000000 */
[----:B------:R-:W-:Y:S02]  /*fc50*/  SEL R18, R7, RZ, P0 ;  /* 0x000000ff07127207 */ /* 0x000fe40000000000 */
[----:B0-----:R-:W-:-:S05]  /*fc60*/  LOP3.LUT R8, R6, R3, RZ, 0x3c, !PT ;  /* 0x0000000306087212 */ /* 0x001fca00078e3cff */
[----:B------:R0:W-:Y:S01]  /*fc70*/  STL [R1], R8 ;  /* 0x0000000801007387 */ /* 0x0001e20000100800 */
[----:B--2---:R-:W-:-:S13]  /*fc80*/  ISETP.NE.AND P2, PT, R2, RZ, PT ;  /* 0x000000ff0200720c */ /* 0x004fda0003f45270 */
[----:B0-----:R-:W-:Y:S05]  /*fc90*/  @!P2 BRA `(.L_x_4137) ;  /* 0x0000000c002ca947 */ /* 0x001fea0003800000 */
        /* <DEDUP_REMOVED lines=23> */
.L_x_4138:
        /* <DEDUP_REMOVED lines=8> */
.L_x_4198:
[----:B------:R-:W-:Y:S05]  /*fe90*/  BSYNC B2 ;  /* 0x0000000000027941 */ /* 0x000fea0003800000 */
.L_x_4139:
        /* <DEDUP_REMOVED lines=9> */
.L_x_4142:
[----:B------:R-:W-:Y:S05]  /*ff30*/  BSYNC B2 ;  /* 0x0000000000027941 */ /* 0x000fea0003800000 */
.L_x_4141:
        /* <DEDUP_REMOVED lines=11> */
.L_x_4143:
        /* <DEDUP_REMOVED lines=13> */
.L_x_4199:
[----:B------:R-:W-:Y:S05]  /*100c0*/  BSYNC B2 ;  /* 0x0000000000027941 */ /* 0x000fea0003800000 */
.L_x_4144:
        /* <DEDUP_REMOVED lines=11> */
.L_x_4147:
[----:B------:R-:W-:Y:S05]  /*10180*/  BSYNC B2 ;  /* 0x0000000000027941 */ /* 0x000fea0003800000 */
.L_x_4146:
        /* <DEDUP_REMOVED lines=9> */
.L_x_4148:
        /* <DEDUP_REMOVED lines=15> */
.L_x_4149:
        /* <DEDUP_REMOVED lines=15> */
.L_x_4150:
        /* <DEDUP_REMOVED lines=15> */
.L_x_4151:
        /* <DEDUP_REMOVED lines=15> */
.L_x_4152:
        /* <DEDUP_REMOVED lines=15> */
.L_x_4153:
        /* <DEDUP_REMOVED lines=15> */
.L_x_4154:
        /* <DEDUP_REMOVED lines=15> */
.L_x_4155:
        /* <DEDUP_REMOVED lines=10> */
.L_x_4137:
[----:B------:R-:W-:Y:S05]  /*10950*/  BSYNC B1 ;  /* 0x0000000000017941 */ /* 0x000fea0003800000 */
.L_x_4136:
[C---:B------:R-:W-:Y:S01]  /*10960*/  ISETP.GT.AND P0, PT, R0.reuse, 0x1, PT ;  /* 0x000000010000780c */ /* 0x040fe20003f04270 */
[----:B------:R-:W-:-:S12]  /*10970*/  VIADD R0, R0, 0xfffffffe ;  /* 0xfffffffe00007836 */ /* 0x000fd80000000000 */
[----:B------:R-:W-:Y:S05]  /*10980*/  @P0 BRA `(.L_x_4156) ;  /* 0xffffffe400400947 */ /* 0x000fea000383ffff */
.L_x_4115:
[----:B------:R-:W-:Y:S05]  /*10990*/  BSYNC B0 ;  /* 0x0000000000007941 */ /* 0x000fea0003800000 */
.L_x_4093:
        /* <DEDUP_REMOVED lines=24> */
.L_x_4158:
[----:B------:R-:W-:Y:S05]  /*10b20*/  BSYNC B0 ;  /* 0x0000000000007941 */ /* 0x000fea0003800000 */
.L_x_4157:
[----:B------:R-:W-:-:S07]  /*10b30*/  SEL R18, R18, RZ, P0 ;  /* 0x000000ff12127207 */ /* 0x000fce0000000000 */
.L_x_4061:
[----:B------:R-:W-:Y:S05]  /*10b40*/  BSYNC B7 ;  /* 0x0000000000077941 */ /* 0x000fea0003800000 */
.L_x_4059:
[----:B-12---:R-:W2:Y:S04]  /*10b50*/  LDL R0, [R1+0x20] ;  /* 0x0000200001007983 */ /* 0x006ea80000100800 */
[----:B0-----:R0:W5:Y:S01]  /*10b60*/  LDL R2, [R1+0x10] ;  /* 0x0000100001027983 */ /* 0x0011620000100800 */
        /* <DEDUP_REMOVED lines=12> */
.L_x_4159:
[----:B------:R-:W-:-:S03]  /*10c30*/  UMOV UR4, 0xffffffff ;  /* 0xffffffff00047882 */ /* 0x000fc60000000000 */
[----:B------:R-:W-:Y:S05]  /*10c40*/  BRA.DIV UR4, `(.L_x_4161) ;  /* 0x0000001204107947 */ /* 0x000fea000b800000 */
[----:B-----5:R0:W1:Y:S02]  /*10c50*/  SHFL.IDX PT, R14, R2, RZ, 0x1f ;  /* 0x00001fff020e7589 */ /* 0x02006400000e0000 */
.L_x_4202:
        /* <DEDUP_REMOVED lines=8> */
.L_x_4160:
[----:B------:R-:W3:Y:S01]  /*10ce0*/  LDL R0, [R1+0x10] ;  /* 0x0000100001007983 */ /* 0x000ee20000100800 */
[----:B------:R-:W-:Y:S02]  /*10cf0*/  ULDC UR4, c[0x0][0xc38] ;  /* 0x00030e0000047ab9 */ /* 0x000fe40000000800 */
[----:B---3--:R-:W-:-:S13]  /*10d00*/  ISETP.GE.AND P0, PT, R0, UR4, PT ;  /* 0x0000000400007c0c */ /* 0x008fda000bf06270 */
[----:B------:R-:W-:Y:S05]  /*10d10*/  @!P0 BRA `(.L_x_4162) ;  /* 0xffffffb000708947 */ /* 0x000fea000383ffff */
.L_x_4056:
[----:B-1----:R-:W3:Y:S01]  /*10d20*/  LDL.LU R0, [R1+0x18] ;  /* 0x0000180001007983 */ /* 0x002ee20000300800 */
[----:B------:R-:W-:Y:S01]  /*10d30*/  BSSY B0, `(.L_x_4163) ;  /* 0x000000b000007945 */ /* 0x000fe20003800000 */
[----:B------:R-:W1:Y:S01]  /*10d40*/  S2R R5, SR_CgaCtaId ;  /* 0x0000000000057919 */ /* 0x000e620000008800 */
[----:B---3--:R-:W-:-:S05]  /*10d50*/  VIADD R0, R0, 0x1 ;  /* 0x0000000100007836 */ /* 0x008fca0000000000 */
[----:B0-2---:R-:W-:-:S04]  /*10d60*/  LEA.HI R2, R0, R0, RZ, 0x1 ;  /* 0x0000000000027211 */ /* 0x005fc800078f08ff */
[----:B------:R-:W-:-:S05]  /*10d70*/  LOP3.LUT R3, R2, 0xfffffffe, RZ, 0xc0, !PT ;  /* 0xfffffffe02037812 */ /* 0x000fca00078ec0ff */
[----:B------:R-:W-:Y:S01]  /*10d80*/  IMAD.IADD R3, R0, 0x1, -R3 ;  /* 0x0000000100037824 */ /* 0x000fe200078e0a03 */
[----:B------:R-:W-:-:S04]  /*10d90*/  MOV R0, 0x400 ;  /* 0x0000040000007802 */ /* 0x000fc80000000f00 */
[----:B-1----:R-:W-:Y:S02]  /*10da0*/  LEA R0, R5, R0, 0x18 ;  /* 0x0000000005007211 */ /* 0x002fe400078ec0ff */
[----:B------:R-:W-:-:S04]  /*10db0*/  SHF.L.U32 R3, R3, 0x1f, RZ ;  /* 0x0000001f03037819 */ /* 0x000fc800000006ff */
[----:B------:R-:W0:Y:S02]  /*10dc0*/  SYNCS.PHASECHK.TRANS64.TRYWAIT P0, [R0+URZ+0x28c20], R3 ;  /* 0x028c2003000075a7 */ /* 0x000e24000800017f */
[----:B0-----:R-:W-:Y:S05]  /*10dd0*/  @!P0 BRA `(.L_x_4164) ;  /* 0x0000000c00d48947 */ /* 0x001fea0003800000 */
.L_x_4203:
[----:B------:R-:W-:Y:S05]  /*10de0*/  BSYNC B0 ;  /* 0x0000000000007941 */ /* 0x000fea0003800000 */
.L_x_4163:
[----:B------:R-:W-:-:S03]  /*10df0*/  UMOV UR4, 0xffffffff ;  /* 0xffffffff00047882 */ /* 0x000fc60000000000 */
[----:B------:R-:W-:Y:S05]  /*10e00*/  BRA.DIV UR4, `(.L_x_4165) ;  /* 0x0000000e04dc7947 */ /* 0x000fea000b800000 */
[----:B------:R-:W1:Y:S02]  /*10e10*/  S2R R2, SR_TID.X ;  /* 0x0000000000027919 */ /* 0x000e640000002100 */
[----:B-1----:R-:W-:-:S04]  /*10e20*/  SHF.R.U32.HI R2, RZ, 0x5, R2 ;  /* 0x00000005ff027819 */ /* 0x002fc80000011602 */
[----:B------:R-:W-:-:S05]  /*10e30*/  LOP3.LUT R2, R2, 0x3, RZ, 0xc0, !PT ;  /* 0x0000000302027812 */ /* 0x000fca00078ec0ff */
[----:B------:R1:W2:Y:S02]  /*10e40*/  SHFL.IDX PT, R14, R2, RZ, 0x1f ;  /* 0x00001fff020e7589 */ /* 0x0002a400000e0000 */
.L_x_4206:
[----:B--2---:R-:W-:Y:S01]  /*10e50*/  ISETP.NE.AND P0, PT, R14, RZ, PT ;  /* 0x000000ff0e00720c */ /* 0x004fe20003f05270 */
[----:B------:R-:W-:-:S12]  /*10e60*/  BSSY B0, `(.L_x_4166) ;  /* 0x0000025000007945 */ /* 0x000fd80003800000 */
[----:B------:R-:W-:Y:S05]  /*10e70*/  @P0 BRA `(.L_x_4167) ;  /* 0x00000000008c0947 */ /* 0x000fea0003800000 */
[----:B------:R-:W-:-:S03]  /*10e80*/  UMOV UR4, 0xffffffff ;  /* 0xffffffff00047882 */ /* 0x000fc60000000000 */
[----:B------:R-:W-:Y:S05]  /*10e90*/  BRA.DIV UR4, `(.L_x_4168) ;  /* 0x0000000e04ec7947 */ /* 0x000fea000b800000 */
[----:B------:R-:W-:-:S13]  /*10ea0*/  ELECT P6, URZ, PT ;  /* 0x00000000003f782f */ /* 0x000fda00038c0000 */
.L_x_4209:
[----:B------:R-:W-:Y:S05]  /*10eb0*/  @!P6 BRA `(.L_x_4167) ;  /* 0x00000000007ce947 */ /* 0x000fea0003800000 */
[----:B------:R-:W-:-:S06]  /*10ec0*/  ULOP3.LUT UR4, UR40, 0x2, URZ, 0xfc, !UPT ;  /* 0x0000000228047892 */ /* 0x000fcc000f8efc3f */
[----:B-1----:R-:W-:-:S05]  /*10ed0*/  IMAD.U32 R2, RZ, RZ, UR4 ;  /* 0x00000004ff027e24 */ /* 0x002fca000f8e00ff */
[----:B------:R-:W-:-:S13]  /*10ee0*/  ISETP.NE.AND P2, PT, R2, 0x3, PT ;  /* 0x000000030200780c */ /* 0x000fda0003f45270 */
[----:B------:R-:W-:Y:S05]  /*10ef0*/  @!P2 BRA `(.L_x_4169) ;  /* 0x000000000004a947 */ /* 0x000fea0003800000 */
[----:B------:R-:W-:Y:S01]  /*10f00*/  BPT.TRAP 0x1 ;  /* 0x000000040000795c */ /* 0x000fe20000300000 */
.L_x_4169:
        /* <DEDUP_REMOVED lines=13> */
.L_x_4210:
[----:B------:R-:W1:Y:S02]  /*10fe0*/  SYNCS.PHASECHK.TRANS64.TRYWAIT P0, [R3+URZ], R2 ;  /* 0x00000002030075a7 */ /* 0x000e64000800017f */
[----:B-1----:R-:W-:Y:S05]  /*10ff0*/  @!P0 BRA `(.L_x_4171) ;  /* 0x0000000c00c88947 */ /* 0x002fea0003800000 */
.L_x_4211:
[----:B------:R-:W-:Y:S05]  /*11000*/  @!P2 BRA `(.L_x_4172) ;  /* 0x000000000004a947 */ /* 0x000fea0003800000 */
[----:B------:R-:W-:Y:S01]  /*11010*/  BPT.TRAP 0x1 ;  /* 0x000000040000795c */ /* 0x000fe20000300000 */
.L_x_4172:
[----:B-1----:R-:W-:-:S04]  /*11020*/  VIADD R3, R0, 0x28c60 ;  /* 0x00028c6000037836 */ /* 0x002fc80000000000 */
[----:B------:R-:W-:-:S04]  /*11030*/  IMAD R18, R18, 0x8, R3 ;  /* 0x0000000812127824 */ /* 0x000fc800078e0203 */
[----:B------:R-:W1:Y:S02]  /*11040*/  SYNCS.PHASECHK.TRANS64.TRYWAIT P0, [R18+URZ], R5 ;  /* 0x00000005120075a7 */ /* 0x000e64000800017f */
[----:B-1----:R-:W-:Y:S05]  /*11050*/  @!P0 BRA `(.L_x_4173) ;  /* 0x0000000c00c48947 */ /* 0x002fea0003800000 */
.L_x_4212:
[----:B------:R-:W-:-:S07]  /*11060*/  IMAD R3, R4, 0x8, R3 ;  /* 0x0000000804037824 */ /* 0x000fce00078e0203 */
.L_x_4174:
[----:B--2---:R2:W3:Y:S02]  /*11070*/  SYNCS.PHASECHK.TRANS64.TRYWAIT P0, [R3+URZ], R2 ;  /* 0x00000002030075a7 */ /* 0x0044e4000800017f */
[----:B---3--:R-:W-:Y:S05]  /*11080*/  @!P0 NANOSLEEP.SYNCS 0x989680 ;  /* 0x009896800000895d */ /* 0x008fea0003900000 */
[----:B------:R-:W3:Y:S02]  /*11090*/  @!P0 SYNCS.PHASECHK.TRANS64 P0, [R3+URZ], R2 ;  /* 0x00000002030085a7 */ /* 0x000ee4000800007f */
[----:B---3--:R-:W-:Y:S05]  /*110a0*/  @!P0 BRA `(.L_x_4174) ;  /* 0xfffffffc00f08947 */ /* 0x008fea000383ffff */
.L_x_4167:
[----:B------:R-:W-:Y:S05]  /*110b0*/  BSYNC B0 ;  /* 0x0000000000007941 */ /* 0x000fea0003800000 */
.L_x_4166:
[----:B------:R-:W-:Y:S05]  /*110c0*/  EXIT ;  /* 0x000000000000794d */ /* 0x000fea0003800000 */
.L_x_4008:
[----:B0-----:R-:W-:-:S04]  /*110d0*/  IMAD.U32 R3, RZ, RZ, UR21 ;  /* 0x00000015ff037e24 */ /* 0x001fc8000f8e00ff */
[----:B------:R0:W1:Y:S03]  /*110e0*/  SYNCS.PHASECHK.TRANS64.TRYWAIT P1, [R3+URZ+0x28c50], R0 ;  /* 0x028c5000030075a7 */ /* 0x000066000802017f */
[----:B-1----:R-:W-:Y:S05]  /*110f0*/  @!P1 NANOSLEEP.SYNCS 0x989680 ;  /* 0x009896800000995d */ /* 0x002fea0003900000 */
[----:B------:R-:W1:Y:S02]  /*11100*/  @!P1 SYNCS.PHASECHK.TRANS64 P1, [R3+URZ+0x28c50], R0 ;  /* 0x028c5000030095a7 */ /* 0x000e64000802007f */
[----:B-1----:R-:W-:Y:S05]  /*11110*/  @!P1 BRA `(.L_x_4008) ;  /* 0xfffffffc00ec9947 */ /* 0x002fea000383ffff */
[----:B------:R-:W-:Y:S05]  /*11120*/  BRA `(.L_x_4175) ;  /* 0xffffff0800407947 */ /* 0x000fea000383ffff */
.L_x_4013:
[----:B-1----:R-:W-:-:S04]  /*11130*/  IMAD.U32 R3, RZ, RZ, UR21 ;  /* 0x00000015ff037e24 */ /* 0x002fc8000f8e00ff */
[----:B------:R1:W2:Y:S03]  /*11140*/  SYNCS.PHASECHK.TRANS64.TRYWAIT P1, [R3+URZ+0x28c50], R0 ;  /* 0x028c5000030075a7 */ /* 0x0002a6000802017f */
[----:B--2---:R-:W-:Y:S05]  /*11150*/  @!P1 NANOSLEEP.SYNCS 0x989680 ;  /* 0x009896800000995d */ /* 0x004fea0003900000 */
[----:B------:R-:W2:Y:S02]  /*11160*/  @!P1 SYNCS.PHASECHK.TRANS64 P1, [R3+URZ+0x28c50], R0 ;  /* 0x028c5000030095a7 */ /* 0x000ea4000802007f */
[----:B--2---:R-:W-:Y:S05]  /*11170*/  @!P1 BRA `(.L_x_4013) ;  /* 0xfffffffc00ec9947 */ /* 0x004fea000383ffff */
[----:B------:R-:W-:Y:S05]  /*11180*/  BRA `(.L_x_4012) ;  /* 0xffffff14003c7947 */ /* 0x000fea000383ffff */
.L_x_4016:
[----:B0-----:R-:W-:-:S04]  /*11190*/  IMAD.U32 R3, RZ, RZ, UR43 ;  /* 0x0000002bff037e24 */ /* 0x001fc8000f8e00ff */
[----:B------:R0:W1:Y:S03]  /*111a0*/  SYNCS.PHASECHK.TRANS64.TRYWAIT P1, [R3+URZ+0x28c00], R0 ;  /* 0x028c0000030075a7 */ /* 0x000066000802017f */
[----:B-1----:R-:W-:Y:S05]  /*111b0*/  @!P1 NANOSLEEP.SYNCS 0x989680 ;  /* 0x009896800000995d */ /* 0x002fea0003900000 */
[----:B------:R-:W1:Y:S02]  /*111c0*/  @!P1 SYNCS.PHASECHK.TRANS64 P1, [R3+URZ+0x28c00], R0 ;  /* 0x028c0000030095a7 */ /* 0x000e64000802007f */
[----:B-1----:R-:W-:Y:S05]  /*111d0*/  @!P1 BRA `(.L_x_4016) ;  /* 0xfffffffc00ec9947 */ /* 0x002fea000383ffff */
[----:B------:R-:W-:Y:S05]  /*111e0*/  BRA `(.L_x_4176) ;  /* 0xffffff2400d07947 */ /* 0x000fea000383ffff */
.L_x_4020:
[----:B--2---:R2:W3:Y:S02]  /*111f0*/  SYNCS.PHASECHK.TRANS64.TRYWAIT P1, [R7+URZ+0x28c30], R8 ;  /* 0x028c3008070075a7 */ /* 0x0044e4000802017f */
[----:B---3--:R-:W-:Y:S05]  /*11200*/  @!P1 NANOSLEEP.SYNCS 0x989680 ;  /* 0x009896800000995d */ /* 0x008fea0003900000 */
[----:B------:R-:W3:Y:S02]  /*11210*/  @!P1 SYNCS.PHASECHK.TRANS64 P1, [R7+URZ+0x28c30], R8 ;  /* 0x028c3008070095a7 */ /* 0x000ee4000802007f */
[----:B---3--:R-:W-:Y:S05]  /*11220*/  @!P1 BRA `(.L_x_4020) ;  /* 0xfffffffc00f09947 */ /* 0x008fea000383ffff */
[----:B------:R-:W-:Y:S05]  /*11230*/  BRA `(.L_x_4019) ;  /* 0xffffff2400ec7947 */ /* 0x000fea000383ffff */
.L_x_4024:
[----:B----4-:R4:W0:Y:S02]  /*11240*/  SYNCS.PHASECHK.TRANS64.TRYWAIT P3, [R7+URZ+0x28c50], R8 ;  /* 0x028c5008070075a7 */ /* 0x010824000806017f */
[----:B0-----:R-:W-:Y:S05]  /*11250*/  @!P3 NANOSLEEP.SYNCS 0x989680 ;  /* 0x009896800000b95d */ /* 0x001fea0003900000 */
[----:B------:R-:W0:Y:S02]  /*11260*/  @!P3 SYNCS.PHASECHK.TRANS64 P3, [R7+URZ+0x28c50], R8 ;  /* 0x028c50080700b5a7 */ /* 0x000e24000806007f */
[----:B0-----:R-:W-:Y:S05]  /*11270*/  @!P3 BRA `(.L_x_4024) ;  /* 0xfffffffc00f0b947 */ /* 0x001fea000383ffff */
[----:B------:R-:W-:Y:S05]  /*11280*/  BRA `(.L_x_4023) ;  /* 0xffffff3800807947 */ /* 0x000fea000383ffff */
.L_x_4029:
[----:B--2---:R-:W-:-:S04]  /*11290*/  IMAD.U32 R6, RZ, RZ, UR25 ;  /* 0x00000019ff067e24 */ /* 0x004fc8000f8e00ff */
[----:B------:R2:W3:Y:S03]  /*112a0*/  SYNCS.PHASECHK.TRANS64.TRYWAIT P3, [R6+URZ+0x28c30], R7 ;  /* 0x028c3007060075a7 */ /* 0x0004e6000806017f */
[----:B---3--:R-:W-:Y:S05]  /*112b0*/  @!P3 NANOSLEEP.SYNCS 0x989680 ;  /* 0x009896800000b95d */ /* 0x008fea0003900000 */
[----:B------:R-:W3:Y:S02]  /*112c0*/  @!P3 SYNCS.PHASECHK.TRANS64 P3, [R6+URZ+0x28c30], R7 ;  /* 0x028c30070600b5a7 */ /* 0x000ee4000806007f */
[----:B---3--:R-:W-:Y:S05]  /*112d0*/  @!P3 BRA `(.L_x_4029) ;  /* 0xfffffffc00ecb947 */ /* 0x008fea000383ffff */
[----:B------:R-:W-:Y:S05]  /*112e0*/  BRA `(.L_x_4028) ;  /* 0xffffff3c00887947 */ /* 0x000fea000383ffff */
.L_x_4033:
[----:B---3--:R3:W4:Y:S02]  /*112f0*/  SYNCS.PHASECHK.TRANS64.TRYWAIT P3, [R170+URZ+0x28c50], R7 ;  /* 0x028c5007aa0075a7 */ /* 0x008724000806017f */
[----:B----4-:R-:W-:Y:S05]  /*11300*/  @!P3 NANOSLEEP.SYNCS 0x989680 ;  /* 0x009896800000b95d */ /* 0x010fea0003900000 */
[----:B------:R-:W4:Y:S02]  /*11310*/  @!P3 SYNCS.PHASECHK.TRANS64 P3, [R170+URZ+0x28c50], R7 ;  /* 0x028c5007aa00b5a7 */ /* 0x000f24000806007f */
[----:B----4-:R-:W-:Y:S05]  /*11320*/  @!P3 BRA `(.L_x_4033) ;  /* 0xfffffffc00f0b947 */ /* 0x010fea000383ffff */
[----:B------:R-:W-:Y:S05]  /*11330*/  BRA `(.L_x_4032) ;  /* 0xffffff5400fc7947 */ /* 0x000fea000383ffff */
.L_x_4039:
[----:B--2---:R-:W-:-:S04]  /*11340*/  IMAD.U32 R6, RZ, RZ, UR23 ;  /* 0x00000017ff067e24 */ /* 0x004fc8000f8e00ff */
[----:B------:R2:W4:Y:S03]  /*11350*/  SYNCS.PHASECHK.TRANS64.TRYWAIT P2, [R6+URZ+0x28c30], R7 ;  /* 0x028c3007060075a7 */ /* 0x000526000804017f */
[----:B----4-:R-:W-:Y:S05]  /*11360*/  @!P2 NANOSLEEP.SYNCS 0x989680 ;  /* 0x009896800000a95d */ /* 0x010fea0003900000 */
[----:B------:R-:W4:Y:S02]  /*11370*/  @!P2 SYNCS.PHASECHK.TRANS64 P2, [R6+URZ+0x28c30], R7 ;  /* 0x028c30070600a5a7 */ /* 0x000f24000804007f */
[----:B----4-:R-:W-:Y:S05]  /*11380*/  @!P2 BRA `(.L_x_4039) ;  /* 0xfffffffc00eca947 */ /* 0x010fea000383ffff */
[----:B------:R-:W-:Y:S05]  /*11390*/  BRA `(.L_x_4038) ;  /* 0xffffff5800e47947 */ /* 0x000fea000383ffff */
.L_x_4043:
[----:B---3--:R3:W4:Y:S02]  /*113a0*/  SYNCS.PHASECHK.TRANS64.TRYWAIT P2, [R170+URZ+0x28c50], R7 ;  /* 0x028c5007aa0075a7 */ /* 0x008724000804017f */
[----:B----4-:R-:W-:Y:S05]  /*113b0*/  @!P2 NANOSLEEP.SYNCS 0x989680 ;  /* 0x009896800000a95d */ /* 0x010fea0003900000 */
[----:B------:R-:W4:Y:S02]  /*113c0*/  @!P2 SYNCS.PHASECHK.TRANS64 P2, [R170+URZ+0x28c50], R7 ;  /* 0x028c5007aa00a5a7 */ /* 0x000f24000804007f */
[----:B----4-:R-:W-:Y:S05]  /*113d0*/  @!P2 BRA `(.L_x_4043) ;  /* 0xfffffffc00f0a947 */ /* 0x010fea000383ffff */
[----:B------:R-:W-:Y:S05]  /*113e0*/  BRA `(.L_x_4042) ;  /* 0xffffff7000087947 */ /* 0x000fea000383ffff */
.L_x_4067:
[----:B------:R-:W-:Y:S02]  /*113f0*/  IMAD.MOV.U32 R13, RZ, RZ, R4 ;  /* 0x000000ffff0d7224 */ /* 0x000fe400078e0004 */
[----:B------:R-:W-:Y:S02]  /*11400*/  IMAD.MOV.U32 R12, RZ, RZ, RZ ;  /* 0x000000ffff0c7224 */ /* 0x000fe400078e00ff */
[----:B------:R-:W-:Y:S02]  /*11410*/  IMAD.MOV.U32 R11, RZ, RZ, 0x1f ;  /* 0x0000001fff0b7424 */ /* 0x000fe400078e00ff */
[----:B------:R-:W-:-:S07]  /*11420*/  IMAD.MOV.U32 R15, RZ, RZ, -0x1 ;  /* 0xffffffffff0f7424 */ /* 0x000fce00078e00ff */
[----:B0-----:R-:W-:Y:S05]  /*11430*/  WARPSYNC.COLLECTIVE R15, `(.L_x_4177) ;  /* 0x000000000f087348 */ /* 0x001fea0003c00000 */
[----:B------:R1:W2:Y:S02]  /*11440*/  SHFL.IDX P6, R14, R13, R12, R11 ;  /* 0x0000000c0d0e7389 */ /* 0x0002a400000c000b */
[----:B012---:R-:W-:Y:S01]  /*11450*/  ENDCOLLECTIVE ;  /* 0x000000000000791b */ /* 0x007fe20003800000 */
.L_x_4177:
[----:B------:R-:W-:Y:S05]  /*11460*/  BRA `(.L_x_4178) ;  /* 0xffffffb4005c7947 */ /* 0x000fea000383ffff */
.L_x_4069:
[----:B------:R-:W-:Y:S01]  /*11470*/  BSSY B0, `(.L_x_4179) ;  /* 0x0000006000007945 */ /* 0x000fe20003800000 */
[----:B------:R-:W-:-:S07]  /*11480*/  IMAD.MOV.U32 R15, RZ, RZ, -0x1 ;  /* 0xffffffffff0f7424 */ /* 0x000fce00078e00ff */
[----:B0--3--:R-:W-:Y:S05]  /*11490*/  WARPSYNC.COLLECTIVE R15, `(.L_x_4180) ;  /* 0x000000000f0c7348 */ /* 0x009fea0003c00000 */
[----:B------:R-:W-:Y:S02]  /*114a0*/  ELECT P6, UR62, PT ;  /* 0x00000000003e782f */ /* 0x000fe400038c0000 */
[----:B------:R-:W-:Y:S01]  /*114b0*/  MOV R14, UR62 ;  /* 0x0000003e000e7c02 */ /* 0x000fe20008000f00 */
[----:B0--3--:R-:W-:Y:S10]  /*114c0*/  ENDCOLLECTIVE ;  /* 0x000000000000791b */ /* 0x009ff40003800000 */
.L_x_4180:
[----:B------:R-:W-:Y:S05]  /*114d0*/  BSYNC B0 ;  /* 0x0000000000007941 */ /* 0x000fea0003800000 */
.L_x_4179:
[----:B------:R-:W-:Y:S05]  /*114e0*/  BRA `(.L_x_4181) ;  /* 0xffffffb400607947 */ /* 0x000fea000383ffff */
.L_x_4071:
[----:B0-----:R0:W1:Y:S02]  /*114f0*/  SYNCS.PHASECHK.TRANS64.TRYWAIT P0, [R3+URZ+0x28c40], R0 ;  /* 0x028c4000030075a7 */ /* 0x001064000800017f */
[----:B-1----:R-:W-:Y:S05]  /*11500*/  @!P0 NANOSLEEP.SYNCS 0x989680 ;  /* 0x009896800000895d */ /* 0x002fea0003900000 */
[----:B------:R-:W1:Y:S02]  /*11510*/  @!P0 SYNCS.PHASECHK.TRANS64 P0, [R3+URZ+0x28c40], R0 ;  /* 0x028c4000030085a7 */ /* 0x000e64000800007f */
[----:B-1----:R-:W-:Y:S05]  /*11520*/  @!P0 BRA `(.L_x_4071) ;  /* 0xfffffffc00f08947 */ /* 0x002fea000383ffff */
[----:B------:R-:W-:Y:S05]  /*11530*/  BRA `(.L_x_4182) ;  /* 0xffffffb400c47947 */ /* 0x000fea000383ffff */
.L_x_4075:
[----:B------:R-:W-:Y:S02]  /*11540*/  IMAD.MOV.U32 R13, RZ, RZ, R2 ;  /* 0x000000ffff0d7224 */ /* 0x000fe400078e0002 */
[----:B------:R-:W-:Y:S02]  /*11550*/  IMAD.MOV.U32 R12, RZ, RZ, RZ ;  /* 0x000000ffff0c7224 */ /* 0x000fe400078e00ff */
[----:B------:R-:W-:Y:S02]  /*11560*/  IMAD.MOV.U32 R11, RZ, RZ, 0x181f ;  /* 0x0000181fff0b7424 */ /* 0x000fe400078e00ff */
[----:B------:R-:W-:Y:S02]  /*11570*/  IMAD.MOV.U32 R15, RZ, RZ, -0x1 ;  /* 0xffffffffff0f7424 */ /* 0x000fe400078e00ff */
[----:B------:R-:W-:-:S07]  /*11580*/  IMAD.U32 R4, RZ, RZ, UR39 ;  /* 0x00000027ff047e24 */ /* 0x000fce000f8e00ff */
[----:B-----5:R-:W-:Y:S05]  /*11590*/  WARPSYNC.COLLECTIVE R15, `(.L_x_4183) ;  /* 0x000000000f087348 */ /* 0x020fea0003c00000 */
[----:B------:R0:W1:Y:S02]  /*115a0*/  SHFL.IDX P6, R14, R13, R12, R11 ;  /* 0x0000000c0d0e7389 */ /* 0x00006400000c000b */
[----:B01---5:R-:W-:Y:S01]  /*115b0*/  ENDCOLLECTIVE ;  /* 0x000000000000791b */ /* 0x023fe20003800000 */
.L_x_4183:
[----:B------:R-:W-:Y:S02]  /*115c0*/  IMAD R4, R4, 0x40, R10 ;  /* 0x0000004004047824 */ /* 0x000fe400078e020a */
[----:B------:R-:W-:Y:S02]  /*115d0*/  IMAD.MOV.U32 R13, RZ, RZ, R0 ;  /* 0x000000ffff0d7224 */ /* 0x000fe400078e0000 */
[----:B------:R-:W-:-:S07]  /*115e0*/  IMAD.MOV.U32 R5, RZ, RZ, R14 ;  /* 0x000000ffff057224 */ /* 0x000fce00078e000e */
[----:B------:R-:W-:Y:S05]  /*115f0*/  WARPSYNC.COLLECTIVE R15, `(.L_x_4184) ;  /* 0x000000000f087348 */ /* 0x000fea0003c00000 */
[----:B------:R0:W1:Y:S02]  /*11600*/  SHFL.IDX P6, R14, R13, R12, R11 ;  /* 0x0000000c0d0e7389 */ /* 0x00006400000c000b */
[----:B01----:R-:W-:Y:S01]  /*11610*/  ENDCOLLECTIVE ;  /* 0x000000000000791b */ /* 0x003fe20003800000 */
.L_x_4184:
[----:B------:R-:W-:Y:S02]  /*11620*/  ULDC UR4, c[0x0][0x288] ;  /* 0x0000a20000047ab9 */ /* 0x000fe40000000800 */
[----:B------:R-:W-:-:S05]  /*11630*/  IMAD R3, R7, UR4, RZ ;  /* 0x0000000407037c24 */ /* 0x000fca000f8e02ff */
[----:B------:R-:W-:Y:S01]  /*11640*/  ISETP.GE.AND P1, PT, R4, R3, PT ;  /* 0x000000030400720c */ /* 0x000fe20003f26270 */
[----:B------:R-:W-:Y:S02]  /*11650*/  IMAD.MOV.U32 R13, RZ, RZ, R2 ;  /* 0x000000ffff0d7224 */ /* 0x000fe400078e0002 */
[----:B------:R-:W-:Y:S02]  /*11660*/  IMAD.MOV.U32 R12, RZ, RZ, 0x1 ;  /* 0x00000001ff0c7424 */ /* 0x000fe400078e00ff */
[----:B------:R-:W-:-:S08]  /*11670*/  IMAD.MOV.U32 R6, RZ, RZ, R14 ;  /* 0x000000ffff067224 */ /* 0x000fd000078e000e */
[----:B------:R-:W-:Y:S05]  /*11680*/  WARPSYNC.COLLECTIVE R15, `(.L_x_4185) ;  /* 0x000000000f087348 */ /* 0x000fea0003c00000 */
[----:B------:R0:W1:Y:S02]  /*11690*/  SHFL.IDX P6, R14, R13, R12, R11 ;  /* 0x0000000c0d0e7389 */ /* 0x00006400000c000b */
[----:B01----:R-:W-:Y:S01]  /*116a0*/  ENDCOLLECTIVE ;  /* 0x000000000000791b */ /* 0x003fe20003800000 */
.L_x_4185:
        /* <DEDUP_REMOVED lines=14> */
.L_x_4186:
[----:B------:R-:W-:Y:S02]  /*11790*/  IMAD.MOV.U32 R13, RZ, RZ, R2 ;  /* 0x000000ffff0d7224 */ /* 0x000fe400078e0002 */
[----:B------:R-:W-:Y:S02]  /*117a0*/  IMAD.MOV.U32 R12, RZ, RZ, 0x2 ;  /* 0x00000002ff0c7424 */ /* 0x000fe400078e00ff */
[----:B------:R-:W-:-:S07]  /*117b0*/  IMAD.MOV.U32 R6, RZ, RZ, R14 ;  /* 0x000000ffff067224 */ /* 0x000fce00078e000e */
[----:B------:R-:W-:Y:S05]  /*117c0*/  WARPSYNC.COLLECTIVE R15, `(.L_x_4187) ;  /* 0x000000000f087348 */ /* 0x000fea0003c00000 */
[----:B------:R0:W1:Y:S02]  /*117d0*/  SHFL.IDX P6, R14, R13, R12, R11 ;  /* 0x0000000c0d0e7389 */ /* 0x00006400000c000b */
[----:B01----:R-:W-:Y:S01]  /*117e0*/  ENDCOLLECTIVE ;  /* 0x000000000000791b */ /* 0x003fe20003800000 */
.L_x_4187:
        /* <DEDUP_REMOVED lines=14> */
.L_x_4188:
[----:B------:R-:W-:Y:S02]  /*118d0*/  IMAD.MOV.U32 R13, RZ, RZ, R2 ;  /* 0x000000ffff0d7224 */ /* 0x000fe400078e0002 */
[----:B------:R-:W-:Y:S02]  /*118e0*/  IMAD.MOV.U32 R12, RZ, RZ, 0x3 ;  /* 0x00000003ff0c7424 */ /* 0x000fe400078e00ff */
[----:B------:R-:W-:-:S07]  /*118f0*/  IMAD.MOV.U32 R6, RZ, RZ, R14 ;  /* 0x000000ffff067224 */ /* 0x000fce00078e000e */
[----:B------:R-:W-:Y:S05]  /*11900*/  WARPSYNC.COLLECTIVE R15, `(.L_x_4189) ;  /* 0x000000000f087348 */ /* 0x000fea0003c00000 */
[----:B------:R0:W1:Y:S02]  /*11910*/  SHFL.IDX P6, R14, R13, R12, R11 ;  /* 0x0000000c0d0e7389 */ /* 0x00006400000c000b */
[----:B01----:R-:W-:Y:S01]  /*11920*/  ENDCOLLECTIVE ;  /* 0x000000000000791b */ /* 0x003fe20003800000 */
.L_x_4189:
        /* <DEDUP_REMOVED lines=12> */
.L_x_4190:
[----:B------:R-:W-:Y:S01]  /*119f0*/  IMAD.MOV.U32 R0, RZ, RZ, R14 ;  /* 0x000000ffff007224 */ /* 0x000fe200078e000e */
[----:B------:R-:W-:Y:S06]  /*11a00*/  BRA `(.L_x_4191) ;  /* 0xffffffb800b87947 */ /* 0x000fec000383ffff */
.L_x_4078:
[----:B0-----:R0:W1:Y:S02]  /*11a10*/  SYNCS.PHASECHK.TRANS64.TRYWAIT P0, [R17+URZ+0x28c20], R0 ;  /* 0x028c2000110075a7 */ /* 0x001064000800017f */
[----:B-1----:R-:W-:Y:S05]  /*11a20*/  @!P0 NANOSLEEP.SYNCS 0x989680 ;  /* 0x009896800000895d */ /* 0x002fea0003900000 */
[----:B------:R-:W1:Y:S02]  /*11a30*/  @!P0 SYNCS.PHASECHK.TRANS64 P0, [R17+URZ+0x28c20], R0 ;  /* 0x028c2000110085a7 */ /* 0x000e64000800007f */
[----:B-1----:R-:W-:Y:S05]  /*11a40*/  @!P0 BRA `(.L_x_4078) ;  /* 0xfffffffc00f08947 */ /* 0x002fea000383ffff */
[----:B------:R-:W-:Y:S05]  /*11a50*/  BRA `(.L_x_4192) ;  /* 0xffffffbc00147947 */ /* 0x000fea000383ffff */
.L_x_4082:
[----:B0-----:R0:W1:Y:S02]  /*11a60*/  SYNCS.PHASECHK.TRANS64.TRYWAIT P0, [R0+URZ+0x28c60], R3 ;  /* 0x028c6003000075a7 */ /* 0x001064000800017f */
[----:B-1----:R-:W-:Y:S05]  /*11a70*/  @!P0 NANOSLEEP.SYNCS 0x989680 ;  /* 0x009896800000895d */ /* 0x002fea0003900000 */
[----:B------:R-:W1:Y:S02]  /*11a80*/  @!P0 SYNCS.PHASECHK.TRANS64 P0, [R0+URZ+0x28c60], R3 ;  /* 0x028c6003000085a7 */ /* 0x000e64000800007f */
[----:B-1----:R-:W-:Y:S05]  /*11a90*/  @!P0 BRA `(.L_x_4082) ;  /* 0xfffffffc00f08947 */ /* 0x002fea000383ffff */
[----:B------:R-:W-:Y:S05]  /*11aa0*/  BRA `(.L_x_4193) ;  /* 0xffffffbc00387947 */ /* 0x000fea000383ffff */
.L_x_4099:
[----:B-1----:R1:W2:Y:S02]  /*11ab0*/  SYNCS.PHASECHK.TRANS64.TRYWAIT P0, [R2+URZ+0x28c40], R4 ;  /* 0x028c4004020075a7 */ /* 0x0022a4000800017f */
[----:B--2---:R-:W-:Y:S05]  /*11ac0*/  @!P0 NANOSLEEP.SYNCS 0x989680 ;  /* 0x009896800000895d */ /* 0x004fea0003900000 */
[----:B------:R-:W2:Y:S02]  /*11ad0*/  @!P0 SYNCS.PHASECHK.TRANS64 P0, [R2+URZ+0x28c40], R4 ;  /* 0x028c4004020085a7 */ /* 0x000ea4000800007f */
[----:B--2---:R-:W-:Y:S05]  /*11ae0*/  @!P0 BRA `(.L_x_4099) ;  /* 0xfffffffc00f08947 */ /* 0x004fea000383ffff */
[----:B------:R-:W-:Y:S05]  /*11af0*/  BRA `(.L_x_4194) ;  /* 0xffffffc8001c7947 */ /* 0x000fea000383ffff */
.L_x_4104:
[----:B--2---:R2:W3:Y:S02]  /*11b00*/  SYNCS.PHASECHK.TRANS64.TRYWAIT P0, [R2+URZ+0x28c60], R4 ;  /* 0x028c6004020075a7 */ /* 0x0044e4000800017f */
[----:B---3--:R-:W-:Y:S05]  /*11b10*/  @!P0 NANOSLEEP.SYNCS 0x989680 ;  /* 0x009896800000895d */ /* 0x008fea0003900000 */
[----:B------:R-:W3:Y:S02]  /*11b20*/  @!P0 SYNCS.PHASECHK.TRANS64 P0, [R2+URZ+0x28c60], R4 ;  /* 0x028c6004020085a7 */ /* 0x000ee4000800007f */
[----:B---3--:R-:W-:Y:S05]  /*11b30*/  @!P0 BRA `(.L_x_4104) ;  /* 0xfffffffc00f08947 */ /* 0x008fea000383ffff */
[----:B------:R-:W-:Y:S05]  /*11b40*/  BRA `(.L_x_4195) ;  /* 0xffffffc800947947 */ /* 0x000fea000383ffff */
.L_x_4120:
[----:B0-----:R0:W1:Y:S02]  /*11b50*/  SYNCS.PHASECHK.TRANS64.TRYWAIT P0, [R4+URZ+0x28c40], R2 ;  /* 0x028c4002040075a7 */ /* 0x001064000800017f */
[----:B-1----:R-:W-:Y:S05]  /*11b60*/  @!P0 NANOSLEEP.SYNCS 0x989680 ;  /* 0x009896800000895d */ /* 0x002fea0003900000 */
[----:B------:R-:W1:Y:S02]  /*11b70*/  @!P0 SYNCS.PHASECHK.TRANS64 P0, [R4+URZ+0x28c40], R2 ;  /* 0x028c4002040085a7 */ /* 0x000e64000800007f */
[----:B-1----:R-:W-:Y:S05]  /*11b80*/  @!P0 BRA `(.L_x_4120) ;  /* 0xfffffffc00f08947 */ /* 0x002fea000383ffff */
[----:B------:R-:W-:Y:S05]  /*11b90*/  BRA `(.L_x_4196) ;  /* 0xffffffd400647947 */ /* 0x000fea000383ffff */
.L_x_4125:
[----:B-1----:R1:W2:Y:S02]  /*11ba0*/  SYNCS.PHASECHK.TRANS64.TRYWAIT P0, [R4+URZ+0x28c60], R2 ;  /* 0x028c6002040075a7 */ /* 0x0022a4000800017f */
[----:B--2---:R-:W-:Y:S05]  /*11bb0*/  @!P0 NANOSLEEP.SYNCS 0x989680 ;  /* 0x009896800000895d */ /* 0x004fea0003900000 */
[----:B------:R-:W2:Y:S02]  /*11bc0*/  @!P0 SYNCS.PHASECHK.TRANS64 P0, [R4+URZ+0x28c60], R2 ;  /* 0x028c6002040085a7 */ /* 0x000ea4000800007f */
[----:B--2---:R-:W-:Y:S05]  /*11bd0*/  @!P0 BRA `(.L_x_4125) ;  /* 0xfffffffc00f08947 */ /* 0x004fea000383ffff */
[----:B------:R-:W-:Y:S05]  /*11be0*/  BRA `(.L_x_4197) ;  /* 0xffffffd400dc7947 */ /* 0x000fea000383ffff */
.L_x_4140:
[----:B0-----:R0:W1:Y:S02]  /*11bf0*/  SYNCS.PHASECHK.TRANS64.TRYWAIT P0, [R4+URZ+0x28c40], R2 ;  /* 0x028c4002040075a7 */ /* 0x001064000800017f */
[----:B-1----:R-:W-:Y:S05]  /*11c00*/  @!P0 NANOSLEEP.SYNCS 0x989680 ;  /* 0x009896800000895d */ /* 0x002fea0003900000 */
[----:B------:R-:W1:Y:S02]  /*11c10*/  @!P0 SYNCS.PHASECHK.TRANS64 P0, [R4+URZ+0x28c40], R2 ;  /* 0x028c4002040085a7 */ /* 0x000e64000800007f */
[----:B-1----:R-:W-:Y:S05]  /*11c20*/  @!P0 BRA `(.L_x_4140) ;  /* 0xfffffffc00f08947 */ /* 0x002fea000383ffff */
[----:B------:R-:W-:Y:S05]  /*11c30*/  BRA `(.L_x_4198) ;  /* 0xffffffe000947947 */ /* 0x000fea000383ffff */
.L_x_4145:
[----:B-1----:R1:W2:Y:S02]  /*11c40*/  SYNCS.PHASECHK.TRANS64.TRYWAIT P0, [R4+URZ+0x28c60], R2 ;  /* 0x028c6002040075a7 */ /* 0x0022a4000800017f */
[----:B--2---:R-:W-:Y:S05]  /*11c50*/  @!P0 NANOSLEEP.SYNCS 0x989680 ;  /* 0x009896800000895d */ /* 0x004fea0003900000 */
[----:B------:R-:W2:Y:S02]  /*11c60*/  @!P0 SYNCS.PHASECHK.TRANS64 P0, [R4+URZ+0x28c60], R2 ;  /* 0x028c6002040085a7 */ /* 0x000ea4000800007f */
[----:B--2---:R-:W-:Y:S05]  /*11c70*/  @!P0 BRA `(.L_x_4145) ;  /* 0xfffffffc00f08947 */ /* 0x004fea000383ffff */
[----:B------:R-:W-:Y:S05]  /*11c80*/  BRA `(.L_x_4199) ;  /* 0xffffffe4000c7947 */ /* 0x000fea000383ffff */
.L_x_4161:
        /* <DEDUP_REMOVED lines=8> */
.L_x_4201:
[----:B------:R-:W-:Y:S05]  /*11d10*/  BSYNC B0 ;  /* 0x0000000000007941 */ /* 0x000fea0003800000 */
.L_x_4200:
[----:B------:R-:W-:Y:S05]  /*11d20*/  BRA `(.L_x_4202) ;  /* 0xffffffec00cc7947 */ /* 0x000fea000383ffff */
.L_x_4164:
[----:B0-----:R0:W1:Y:S02]  /*11d30*/  SYNCS.PHASECHK.TRANS64.TRYWAIT P0, [R0+URZ+0x28c20], R3 ;  /* 0x028c2003000075a7 */ /* 0x001064000800017f */
[----:B-1----:R-:W-:Y:S05]  /*11d40*/  @!P0 NANOSLEEP.SYNCS 0x989680 ;  /* 0x009896800000895d */ /* 0x002fea0003900000 */
[----:B------:R-:W1:Y:S02]  /*11d50*/  @!P0 SYNCS.PHASECHK.TRANS64 P0, [R0+URZ+0x28c20], R3 ;  /* 0x028c2003000085a7 */ /* 0x000e64000800007f */
[----:B-1----:R-:W-:Y:S05]  /*11d60*/  @!P0 BRA `(.L_x_4164) ;  /* 0xfffffffc00f08947 */ /* 0x002fea000383ffff */
[----:B------:R-:W-:Y:S05]  /*11d70*/  BRA `(.L_x_4203) ;  /* 0xfffffff000187947 */ /* 0x000fea000383ffff */
.L_x_4165:
        /* <DEDUP_REMOVED lines=11> */
.L_x_4205:
[----:B------:R-:W-:Y:S05]  /*11e30*/  BSYNC B0 ;  /* 0x0000000000007941 */ /* 0x000fea0003800000 */
.L_x_4204:
[----:B------:R-:W-:Y:S05]  /*11e40*/  BRA `(.L_x_4206) ;  /* 0xfffffff000007947 */ /* 0x000fea000383ffff */
.L_x_4168:
[----:B------:R-:W-:Y:S01]  /*11e50*/  BSSY B1, `(.L_x_4207) ;  /* 0x0000006000017945 */ /* 0x000fe20003800000 */
[----:B------:R-:W-:-:S07]  /*11e60*/  IMAD.MOV.U32 R15, RZ, RZ, -0x1 ;  /* 0xffffffffff0f7424 */ /* 0x000fce00078e00ff */
[----:B01----:R-:W-:Y:S05]  /*11e70*/  WARPSYNC.COLLECTIVE R15, `(.L_x_4208) ;  /* 0x000000000f0c7348 */ /* 0x003fea0003c00000 */
[----:B------:R-:W-:Y:S02]  /*11e80*/  ELECT P6, UR62, PT ;  /* 0x00000000003e782f */ /* 0x000fe400038c0000 */
[----:B------:R-:W-:Y:S01]  /*11e90*/  MOV R14, UR62 ;  /* 0x0000003e000e7c02 */ /* 0x000fe20008000f00 */
[----:B01----:R-:W-:Y:S10]  /*11ea0*/  ENDCOLLECTIVE ;  /* 0x000000000000791b */ /* 0x003ff40003800000 */
.L_x_4208:
[----:B------:R-:W-:Y:S05]  /*11eb0*/  BSYNC B1 ;  /* 0x0000000000017941 */ /* 0x000fea0003800000 */
.L_x_4207:
[----:B------:R-:W-:Y:S05]  /*11ec0*/  BRA `(.L_x_4209) ;  /* 0xffffffec00f87947 */ /* 0x000fea000383ffff */
.L_x_4170:
[----:B0-----:R0:W1:Y:S02]  /*11ed0*/  SYNCS.PHASECHK.TRANS64.TRYWAIT P0, [R6+URZ], R5 ;  /* 0x00000005060075a7 */ /* 0x001064000800017f */
[----:B-1----:R-:W-:Y:S05]  /*11ee0*/  @!P0 NANOSLEEP.SYNCS 0x989680 ;  /* 0x009896800000895d */ /* 0x002fea0003900000 */
[----:B------:R-:W1:Y:S02]  /*11ef0*/  @!P0 SYNCS.PHASECHK.TRANS64 P0, [R6+URZ], R5 ;  /* 0x00000005060085a7 */ /* 0x000e64000800007f */
[----:B-1----:R-:W-:Y:S05]  /*11f00*/  @!P0 BRA `(.L_x_4170) ;  /* 0xfffffffc00f08947 */ /* 0x002fea000383ffff */
[----:B------:R-:W-:Y:S05]  /*11f10*/  BRA `(.L_x_4210) ;  /* 0xfffffff000307947 */ /* 0x000fea000383ffff */
.L_x_4171:
[----:B-1----:R1:W2:Y:S02]  /*11f20*/  SYNCS.PHASECHK.TRANS64.TRYWAIT P0, [R3+URZ], R2 ;  /* 0x00000002030075a7 */ /* 0x0022a4000800017f */
[----:B--2---:R-:W-:Y:S05]  /*11f30*/  @!P0 NANOSLEEP.SYNCS 0x989680 ;  /* 0x009896800000895d */ /* 0x004fea0003900000 */
[----:B------:R-:W2:Y:S02]  /*11f40*/  @!P0 SYNCS.PHASECHK.TRANS64 P0, [R3+URZ], R2 ;  /* 0x00000002030085a7 */ /* 0x000ea4000800007f */
[----:B--2---:R-:W-:Y:S05]  /*11f50*/  @!P0 BRA `(.L_x_4171) ;  /* 0xfffffffc00f08947 */ /* 0x004fea000383ffff */
[----:B------:R-:W-:Y:S05]  /*11f60*/  BRA `(.L_x_4211) ;  /* 0xfffffff000247947 */ /* 0x000fea000383ffff */
.L_x_4173:
[----:B-1----:R1:W2:Y:S02]  /*11f70*/  SYNCS.PHASECHK.TRANS64.TRYWAIT P0, [R18+URZ], R5 ;  /* 0x00000005120075a7 */ /* 0x0022a4000800017f */
[----:B--2---:R-:W-:Y:S05]  /*11f80*/  @!P0 NANOSLEEP.SYNCS 0x989680 ;  /* 0x009896800000895d */ /* 0x004fea0003900000 */
[----:B------:R-:W2:Y:S02]  /*11f90*/  @!P0 SYNCS.PHASECHK.TRANS64 P0, [R18+URZ], R5 ;  /* 0x00000005120085a7 */ /* 0x000ea4000800007f */
[----:B--2---:R-:W-:Y:S05]  /*11fa0*/  @!P0 BRA `(.L_x_4173) ;  /* 0xfffffffc00f08947 */ /* 0x004fea000383ffff */
[----:B------:R-:W-:Y:S05]  /*11fb0*/  BRA `(.L_x_4212) ;  /* 0xfffffff000287947 */ /* 0x000fea000383ffff */
.L_x_4213:
        /* <DEDUP_REMOVED lines=12> */
.L_x_5879:


//--------------------- .text._ZN7cutlass13device_kernelIN5flash11enable_sm90INS1_16FlashAttnFwdSm90INS1_25CollectiveMainloopFwdSm90ILi2EN4cute5tupleIJNS5_1CILi1EEES8_S8_EEENS6_IJNS7_ILi64EEESA_SA_EEELi512ENS_10bfloat16_tEfNS_4arch4Sm90ELb1ELb0ELb0ELb0ELb0ELb0ELb1ELb0ELb0ELb1ELb0ELb0EEENS1_21CollectiveEpilogueFwdINS6_IJSA_NS7_ILi512EEESA_EEES9_SC_SE_Li256ELb0ELb1ELb0ELb0EEENS1_30DynamicPersistentTileSchedulerILi256ELi128ELb0ELb1ELb1EEEEEEEEEvNT_6ParamsE --------------------------
	.section	.text._ZN7cutlass13device_kernelIN5flash11enable_sm90INS1_16FlashAttnFwdSm90INS1_25CollectiveMainloopFwdSm90ILi2EN4cute5tupleIJNS5_1CILi1EEES8_S8_EEENS6_IJNS7_ILi64EEESA_SA_EEELi512ENS_10bfloat16_tEfNS_4arch4Sm90ELb1ELb0ELb0ELb0ELb0ELb0ELb1ELb0ELb0ELb1ELb0ELb0EEENS1_21CollectiveEpilogueFwdINS6_IJSA_NS7_ILi512EEESA_EEES9_SC_SE_Li256ELb0ELb1ELb0ELb0EEENS1_30DynamicPersistentTileSchedulerILi256ELi128ELb0ELb1ELb1EEEEEEEEEvNT_6ParamsE,"ax",@progbits
	.align	128
.text._ZN7cutlass13device_kernelIN5flash11enable_sm90INS1_16FlashAttnFwdSm90INS1_25CollectiveMainloopFwdSm90ILi2EN4cute5tupleIJNS5_1CILi1EEES8_S8_EEENS6_IJNS7_ILi64EEESA_SA_EEELi512ENS_10bfloat16_tEfNS_4arch4Sm90ELb1ELb0ELb0ELb0ELb0ELb0ELb1ELb0ELb0ELb1ELb0ELb0EEENS1_21CollectiveEpilogueFwdINS6_IJSA_NS7_ILi512EEESA_EEES9_SC_SE_Li256ELb0ELb1ELb0ELb0EEENS1_30DynamicPersistentTileSchedulerILi256ELi128ELb0ELb1ELb1EEEEEEEEEvNT_6ParamsE:
        .type           _ZN7cutlass13device_kernelIN5flash11enable_sm90INS1_16FlashAttnFwdSm90INS1_25CollectiveMainloopFwdSm90ILi2EN4cute5tupleIJNS5_1CILi1EEES8_S8_EEENS6_IJNS7_ILi64EEESA_SA_EEELi512ENS_10bfloat16_tEfNS_4arch4Sm90ELb1ELb0ELb0ELb0ELb0ELb0ELb1ELb0ELb0ELb1ELb0ELb0EEENS1_21CollectiveEpilogueFwdINS6_IJSA_NS7_ILi512EEESA_EEES9_SC_SE_Li256ELb0ELb1ELb0ELb0EEENS1_30DynamicPersistentTileSchedulerILi256ELi128ELb0ELb1ELb1EEEEEEEEEvNT_6ParamsE,@function
        .size           _ZN7cutlass13device_kernelIN5flash11enable_sm90INS1_16FlashAttnFwdSm90INS1_25CollectiveMainloopFwdSm90ILi2EN4cute5tupleIJNS5_1CILi1EEES8_S8_EEENS6_IJNS7_ILi64EEESA_SA_EEELi512ENS_10bfloat16_tEfNS_4arch4Sm90ELb1ELb0ELb0ELb0ELb0ELb0ELb1ELb0ELb0ELb1ELb0ELb0EEENS1_21CollectiveEpilogueFwdINS6_IJSA_NS7_ILi512EEESA_EEES9_SC_SE_Li256ELb0ELb1ELb0ELb0EEENS1_30DynamicPersistentTileSchedulerILi256ELi128ELb0ELb1ELb1EEEEEEEEEvNT_6ParamsE,(.L_x_5880 - _ZN7cutlass13device_kernelIN5flash11enable_sm90INS1_16FlashAttnFwdSm90INS1_25CollectiveMainloopFwdSm90ILi2EN4cute5tupleIJNS5_1CILi1EEES8_S8_EEENS6_IJNS7_ILi64EEESA_SA_EEELi512ENS_10bfloat16_tEfNS_4arch4Sm90ELb1ELb0ELb0ELb0ELb0ELb0ELb1ELb0ELb0ELb1ELb0ELb0EEENS1_21CollectiveEpilogueFwdINS6_IJSA_NS7_ILi512EEESA_EEES9_SC_SE_Li256ELb0ELb1ELb0ELb0EEENS1_30DynamicPersistentTileSchedulerILi256ELi128ELb0ELb1ELb1EEEEEEEEEvNT_6ParamsE)
        .other          _ZN7cutlass13device_kernelIN5flash11enable_sm90INS1_16FlashAttnFwdSm90INS1_25CollectiveMainloopFwdSm90ILi2EN4cute5tupleIJNS5_1CILi1EEES8_S8_EEENS6_IJNS7_ILi64EEESA_SA_EEELi512ENS_10bfloat16_tEfNS_4arch4Sm90ELb1ELb0ELb0ELb0ELb0ELb0ELb1ELb0ELb0ELb1ELb0ELb0EEENS1_21CollectiveEpilogueFwdINS6_IJSA_NS7_ILi512EEESA_EEES9_SC_SE_Li256ELb0ELb1ELb0ELb0EEENS1_30DynamicPersistentTileSchedulerILi256ELi128ELb0ELb1ELb1EEEEEEEEEvNT_6ParamsE,@"STO_CUDA_ENTRY STV_DEFAULT"
_ZN7cutlass13device_kernelIN5flash11enable_sm90INS1_16FlashAttnFwdSm90INS1_25CollectiveMainloopFwdSm90ILi2EN4cute5tupleIJNS5_1CILi1EEES8_S8_EEENS6_IJNS7_ILi64EEESA_SA_EEELi512ENS_10bfloat16_tEfNS_4arch4Sm90ELb1ELb0ELb0ELb0ELb0ELb0ELb1ELb0ELb0ELb1ELb0ELb0EEENS1_21CollectiveEpilogueFwdINS6_IJSA_NS7_ILi512EEESA_EEES9_SC_SE_Li256ELb0ELb1ELb0ELb0EEENS1_30DynamicPersistentTileSchedulerILi256ELi128ELb0ELb1ELb1EEEEEEEEEvNT_6ParamsE:
        /* <DEDUP_REMOVED lines=18> */
.L_x_4215:
[----:B------:R-:W-:Y:S05]  /*0120*/  BSYNC B0 ;  /* 0x0000000000007941 */ /* 0x000fea0003800000 */
.L_x_4214:
        /* <DEDUP_REMOVED lines=39> */
.L_x_4216:
        /* <DEDUP_REMOVED lines=22> */
.L_x_4217:
        /* <DEDUP_REMOVED lines=18> */
.L_x_4218:
        /* <DEDUP_REMOVED lines=22> */
.L_x_4219:
        /* <DEDUP_REMOVED lines=22> */
.L_x_4220:
[----:B------:R-:W-:Y:S01]  /*08e0*/  PLOP3.LUT P0, PT, PT, PT, UP0, 0x80, 0x0 ;  /* 0x000000000000781c */ /* 0x000fe20003f0f008 */
[----:B------:R-:W-:Y:S01]  /*08f0*/  UMOV UR40, 0x1 ;  /* 0x0000000100287882 */ /* 0x000fe20000000000 */
[----:B------:R-:W-:Y:S01]  /*0900*/  NOP ;  /* 0x0000000000007918 */ /* 0x000fe20000000000 */
[----:B------:R-:W-:Y:S01]  /*0910*/  USEL UR40, UR40, 0x2, !UP0 ;  /* 0x0000000228287887 */ /* 0x000fe2000c000000 */
[----:B------:R-:W-:Y:S01]  /*0920*/  ULDC.64 UR44, c[0x0][0x208] ;  /* 0x00008200002c7ab9 */ /* 0x000fe20000000a00 */
[----:B0123--:R-:W-:Y:S08]  /*0930*/  BAR.SYNC.DEFER_BLOCKING 0x0 ;  /* 0x0000000000007b1d */ /* 0x00fff00000010000 */
[----:B------:R-:W-:Y:S05]  /*0940*/  @!P0 BRA `(.L_x_4221) ;  /* 0x000000f000108947 */ /* 0x000fea0003800000 */
.L_x_4222:
        /* <DEDUP_REMOVED lines=21> */
[----:B------:R-:W-:Y:S01]  /*0aa0*/  IMAD.MOV.U32 R16, RZ, RZ, RZ ;  /* 0x000000ffff107224 */ /* 0x000fe200078e00ff */
[----:B------:R-:W-:Y:S02]  /*0ab0*/  UMOV UR36, URZ ;  /* 0x0000003f00247c82 */ /* 0x000fe40008000000 */
[CC--:B------:R-:W-:Y:S02]  /*0ac0*/  LEA.HI R0, R3.reuse, R220.reuse, RZ, 0x4 ;  /* 0x000000dc03007211 */ /* 0x0c0fe400078f20ff */
[----:B------:R-:W-:-:S02]  /*0ad0*/  LEA.HI R4, R3, R220, RZ, 0x5 ;  /* 0x000000dc03047211 */ /* 0x000fc400078f28ff */
[----:B------:R-:W-:Y:S02]  /*0ae0*/  SHF.R.S32.HI R7, RZ, 0x4, R0 ;  /* 0x00000004ff077819 */ /* 0x000fe40000011400 */
[C---:B------:R-:W-:Y:S02]  /*0af0*/  LOP3.LUT R9, R0.reuse, 0xfffffff0, RZ, 0xc0, !PT ;  /* 0xfffffff000097812 */ /* 0x040fe400078ec0ff */
[----:B------:R-:W-:Y:S02]  /*0b00*/  LEA.HI R2, R0, R7, RZ, 0x1 ;  /* 0x0000000700027211 */ /* 0x000fe400078f08ff */
[----:B------:R-:W-:Y:S01]  /*0b10*/  SHF.R.S32.HI R11, RZ, 0x5, R4 ;  /* 0x00000005ff0b7819 */ /* 0x000fe20000011404 */
[----:B------:R-:W-:Y:S01]  /*0b20*/  IMAD.IADD R9, R220, 0x1, -R9 ;  /* 0x00000001dc097824 */ /* 0x000fe200078e0a09 */
[----:B------:R-:W-:Y:S02]  /*0b30*/  LOP3.LUT R2, R2, 0x1ffffffe, RZ, 0xc0, !PT ;  /* 0x1ffffffe02027812 */ /* 0x000fe400078ec0ff */
[----:B------:R-:W-:-:S02]  /*0b40*/  LEA.HI R5, R3, R220, RZ, 0x7 ;  /* 0x000000dc03057211 */ /* 0x000fc400078f38ff */
[----:B------:R-:W-:Y:S01]  /*0b50*/  SHF.R.S32.HI R4, RZ, 0x1f, R4 ;  /* 0x0000001fff047819 */ /* 0x000fe20000011404 */
[----:B------:R-:W-:Y:S01]  /*0b60*/  IMAD.IADD R10, R7, 0x1, -R2 ;  /* 0x00000001070a7824 */ /* 0x000fe200078e0a02 */
[----:B------:R-:W-:Y:S01]  /*0b70*/  LEA.HI R2, R3, R220, RZ, 0x2 ;  /* 0x000000dc03027211 */ /* 0x000fe200078f10ff */
[----:B0-----:R-:W-:Y:S01]  /*0b80*/  ULEA UR5, UR6, UR5, 0x18 ;  /* 0x0000000506057291 */ /* 0x001fe2000f8ec03f */
[----:B------:R-:W-:Y:S02]  /*0b90*/  LOP3.LUT R7, R5, 0xffffff80, RZ, 0xc0, !PT ;  /* 0xffffff8005077812 */ /* 0x000fe400078ec0ff */
[----:B------:R-:W-:Y:S02]  /*0ba0*/  LOP3.LUT R13, R2, 0xfffffffc, RZ, 0xc0, !PT ;  /* 0xfffffffc020d7812 */ /* 0x000fe400078ec0ff */
[----:B------:R-:W-:Y:S01]  /*0bb0*/  LEA.HI R4, R4, R11, RZ, 0x2 ;  /* 0x0000000b04047211 */ /* 0x000fe200078f10ff */
[C---:B------:R-:W-:Y:S01]  /*0bc0*/  IMAD.IADD R7, R220.reuse, 0x1, -R7 ;  /* 0x00000001dc077824 */ /* 0x040fe200078e0a07 */
[----:B------:R-:W-:Y:S01]  /*0bd0*/  SHF.R.S32.HI R0, RZ, 0x1f, R9 ;  /* 0x0000001fff007819 */ /* 0x000fe20000011409 */
[----:B------:R-:W-:Y:S01]  /*0be0*/  IMAD.IADD R13, R220, 0x1, -R13 ;  /* 0x00000001dc0d7824 */ /* 0x000fe200078e0a0d */
[----:B------:R-:W-:Y:S01]  /*0bf0*/  SHF.R.S32.HI R216, RZ, 0x7, R5 ;  /* 0x00000007ffd87819 */ /* 0x000fe20000011405 */
[----:B------:R-:W-:Y:S01]  /*0c00*/  IMAD.U32 R17, RZ, RZ, UR5 ;  /* 0x00000005ff117e24 */ /* 0x000fe2000f8e00ff */
[----:B------:R-:W-:-:S02]  /*0c10*/  LOP3.LUT R4, R4, 0x3ffffc, RZ, 0xc0, !PT ;  /* 0x003ffffc04047812 */ /* 0x000fc400078ec0ff */
[----:B------:R-:W-:Y:S01]  /*0c20*/  LEA.HI R8, R13, R13, RZ, 0x1 ;  /* 0x0000000d0d087211 */ /* 0x000fe200078f08ff */
[----:B------:R-:W-:Y:S01]  /*0c30*/  IMAD R15, R216, 0x100, R9 ;  /* 0x00000100d80f7824 */ /* 0x000fe200078e0209 */
[----:B------:R-:W-:Y:S01]  /*0c40*/  LEA.HI R6, R0, R9, RZ, 0x3 ;  /* 0x0000000900067211 */ /* 0x000fe200078f18ff */
[----:B------:R-:W-:Y:S01]  /*0c50*/  IMAD.IADD R2, R11, 0x1, -R4 ;  /* 0x000000010b027824 */ /* 0x000fe200078e0a04 */
[----:B------:R-:W-:Y:S02]  /*0c60*/  SHF.R.S32.HI R0, RZ, 0x1f, R7 ;  /* 0x0000001fff007819 */ /* 0x000fe40000011407 */
[----:B------:R-:W-:Y:S01]  /*0c70*/  LOP3.LUT R8, R8, 0x1ffffffe, RZ, 0xc0, !PT ;  /* 0x1ffffffe08087812 */ /* 0x000fe200078ec0ff */
[----:B------:R-:W-:Y:S01]  /*0c80*/  IMAD R14, R2, 0x10, R15 ;  /* 0x00000010020e7824 */ /* 0x000fe200078e020f */
[C---:B------:R-:W-:Y:S01]  /*0c90*/  LOP3.LUT R4, R6.reuse, 0xfffffff8, RZ, 0xc0, !PT ;  /* 0xfffffff806047812 */ /* 0x040fe200078ec0ff */
[----:B------:R-:W-:Y:S01]  /*0ca0*/  IMAD.SHL.U32 R6, R6, 0x40, RZ ;  /* 0x0000004006067824 */ /* 0x000fe200078e00ff */
[----:B------:R-:W-:Y:S01]  /*0cb0*/  LEA.HI R2, R0, R7, RZ, 0x2 ;  /* 0x0000000700027211 */ /* 0x000fe200078f10ff */
[----:B------:R-:W-:Y:S01]  /*0cc0*/  IMAD.IADD R13, R13, 0x1, -R8 ;  /* 0x000000010d0d7824 */ /* 0x000fe200078e0a08 */
[----:B------:R-:W-:Y:S01]  /*0cd0*/  LEA.HI R3, R3, R220, RZ, 0x3 ;  /* 0x000000dc03037211 */ /* 0x000fe200078f18ff */
[----:B------:R-:W-:Y:S01]  /*0ce0*/  IMAD.IADD R8, R9, 0x1, -R4 ;  /* 0x0000000109087824 */ /* 0x000fe200078e0a04 */
[----:B------:R-:W-:-:S02]  /*0cf0*/  LOP3.LUT R12, R2, 0x7ffffffc, RZ, 0xc0, !PT ;  /* 0x7ffffffc020c7812 */ /* 0x000fc400078ec0ff */
[----:B------:R-:W-:Y:S02]  /*0d00*/  LEA.HI R4, R0, R7, RZ, 0x5 ;  /* 0x0000000700047211 */ /* 0x000fe400078f28ff */
[----:B------:R-:W-:Y:S01]  /*0d10*/  SHF.R.S32.HI R0, RZ, 0x2, R2 ;  /* 0x00000002ff007819 */ /* 0x000fe20000011402 */
[----:B------:R-:W-:Y:S01]  /*0d20*/  IMAD.IADD R12, R7, 0x1, -R12 ;  /* 0x00000001070c7824 */ /* 0x000fe200078e0a0c */
[----:B------:R-:W-:Y:S01]  /*0d30*/  SHF.R.S32.HI R9, RZ, 0x1f, R2 ;  /* 0x0000001fff097819 */ /* 0x000fe20000011402 */
[----:B------:R-:W-:Y:S01]  /*0d40*/  IMAD.SHL.U32 R2, R8, 0x40, RZ ;  /* 0x0000004008027824 */ /* 0x000fe200078e00ff */
[----:B------:R-:W-:Y:S01]  /*0d50*/  LOP3.LUT R6, R6, 0x7ffffe00, RZ, 0xc0, !PT ;  /* 0x7ffffe0006067812 */ /* 0x000fe200078ec0ff */
[----:B------:R-:W-:Y:S01]  /*0d60*/  IMAD.SHL.U32 R7, R10, 0x8, RZ ;  /* 0x000000080a077824 */ /* 0x000fe200078e00ff */
[----:B------:R-:W-:Y:S01]  /*0d70*/  LEA.HI R9, R9, R0, RZ, 0x3 ;  /* 0x0000000009097211 */ /* 0x000fe200078f18ff */
[----:B------:R-:W-:Y:S01]  /*0d80*/  IMAD.SHL.U32 R18, R12, 0x2, RZ ;  /* 0x000000020c127824 */ /* 0x000fe200078e00ff */
[----:B------:R-:W-:Y:S01]  /*0d90*/  LOP3.LUT R2, R2, 0x1c0, RZ, 0xc0, !PT ;  /* 0x000001c002027812 */ /* 0x000fe200078ec0ff */
[--C-:B------:R-:W-:Y:S01]  /*0da0*/  IMAD.U32 R219, R14, 0x40, R7.reuse ;  /* 0x000000400edb7824 */ /* 0x100fe200078e0007 */
[----:B------:R-:W-:Y:S01]  /*0db0*/  R2P PR, R8, 0x6 ;  /* 0x0000000608007804 */ /* 0x000fe20000000000 */
[----:B------:R-:W-:Y:S01]  /*0dc0*/  IMAD R6, R11, 0x400, R6 ;  /* 0x000004000b067824 */ /* 0x000fe200078e0206 */
[----:B------:R-:W-:-:S02]  /*0dd0*/  LOP3.LUT R7, R2, 0x8, R7, 0xf8, !PT ;  /* 0x0000000802077812 */ /* 0x000fc400078ef807 */
[----:B------:R-:W-:Y:S02]  /*0de0*/  SHF.R.U32.HI R2, RZ, 0x3, R2 ;  /* 0x00000003ff027819 */ /* 0x000fe40000011602 */
[----:B------:R-:W-:Y:S02]  /*0df0*/  LOP3.LUT R9, R9, 0xfffffff8, RZ, 0xc0, !PT ;  /* 0xfffffff809097812 */ /* 0x000fe400078ec0ff */
[----:B------:R-:W-:Y:S01]  /*0e00*/  LOP3.LUT R7, R7, R2, RZ, 0x3c, !PT ;  /* 0x0000000207077212 */ /* 0x000fe200078e3cff */
[----:B------:R-:W-:Y:S01]  /*0e10*/  IMAD.MOV.U32 R2, RZ, RZ, RZ ;  /* 0x000000ffff027224 */ /* 0x000fe200078e00ff */
[----:B------:R-:W-:Y:S01]  /*0e20*/  LEA.HI R5, R5, R216, RZ, 0x1 ;  /* 0x000000d805057211 */ /* 0x000fe200078f08ff */
[----:B------:R-:W-:Y:S01]  /*0e30*/  IMAD.IADD R9, R0, 0x1, -R9 ;  /* 0x0000000100097824 */ /* 0x000fe200078e0a09 */
[----:B------:R-:W-:Y:S01]  /*0e40*/  SHF.R.S32.HI R4, RZ, 0x5, R4 ;  /* 0x00000005ff047819 */ /* 0x000fe20000011404 */
[----:B------:R-:W-:Y:S01]  /*0e50*/  IMAD.IADD R6, R6, 0x1, R7 ;  /* 0x0000000106067824 */ /* 0x000fe200078e0207 */
[----:B------:R-:W-:-:S02]  /*0e60*/  LOP3.LUT R7, R3, 0xfffffff8, RZ, 0xc0, !PT ;  /* 0xfffffff803077812 */ /* 0x000fc400078ec0ff */
[----:B------:R-:W-:Y:S01]  /*0e70*/  LOP3.LUT R5, R5, 0xfffffe, RZ, 0xc0, !PT ;  /* 0x00fffffe05057812 */ /* 0x000fe200078ec0ff */
[----:B------:R-:W-:Y:S01]  /*0e80*/  IMAD R185, R6, 0x2, R17 ;  /* 0x0000000206b97824 */ /* 0x000fe200078e0211 */
[----:B------:R-:W-:Y:S01]  /*0e90*/  SEL R187, R187, 0xffffffc0, !P2 ;  /* 0xffffffc0bbbb7807 */ /* 0x000fe20005000000 */
[----:B------:R-:W-:Y:S01]  /*0ea0*/  IMAD.IADD R214, R220, 0x1, -R7 ;  /* 0x00000001dcd67824 */ /* 0x000fe200078e0a07 */
[----:B------:R-:W-:Y:S01]  /*0eb0*/  SHF.R.S32.HI R215, RZ, 0x3, R3 ;  /* 0x00000003ffd77819 */ /* 0x000fe20000011403 */
[C---:B------:R-:W-:Y:S02]  /*0ec0*/  VIADD R189, R185.reuse, 0x36400 ;  /* 0x00036400b9bd7836 */ /* 0x040fe40000000000 */
[----:B------:R-:W-:Y:S02]  /*0ed0*/  IMAD.SHL.U32 R23, R214, 0x8, RZ ;  /* 0x00000008d6177824 */ /* 0x000fe400078e00ff */
[----:B------:R-:W-:Y:S02]  /*0ee0*/  VIADD R186, R185, 0x36420 ;  /* 0x00036420b9ba7836 */ /* 0x000fe40000000000 */
        /* <DEDUP_REMOVED lines=21> */
.L_x_4270:
        /* <DEDUP_REMOVED lines=21> */
.L_x_4223:
[----:B------:R-:W-:Y:S01]  /*1190*/  ULDC UR7, c[0x0][0xd54] ;  /* 0x0003550000077ab9 */ /* 0x000fe20000000800 */
[----:B------:R-:W-:Y:S01]  /*11a0*/  UMOV UR6, UR9 ;  /* 0x0000000900067c82 */ /* 0x000fe20008000000 */
[----:B------:R-:W-:-:S11]  /*11b0*/  UISETP.NE.AND UP0, UPT, UR7, 0x1, UPT ;  /* 0x000000010700788c */ /* 0x000fd6000bf05270 */
[----:B------:R-:W-:Y:S02]  /*11c0*/  @UP0 ULDC.64 UR10, c[0x0][0xd58] ;  /* 0x00035600000a0ab9 */ /* 0x000fe40000000a00 */
[----:B------:R-:W-:-:S04]  /*11d0*/  UIMAD.WIDE.U32 UR4, UR9, UR10, URZ ;  /* 0x0000000a090472a5 */ /* 0x000fc8000f8e003f */
[----:B------:R-:W-:-:S04]  /*11e0*/  @UP0 USHF.R.U32.HI UR6, URZ, UR11, UR5 ;  /* 0x0000000b3f060299 */ /* 0x000fc80008011605 */
[----:B------:R-:W-:-:S12]  /*11f0*/  UIMAD UR4, UR6, UR7, URZ ;  /* 0x00000007060472a4 */ /* 0x000fd8000f8e023f */
.L_x_4224:
[----:B------:R-:W0:Y:S01]  /*1200*/  LDC.64 R4, c[0x0][0x418] ;  /* 0x00010600ff047b82 */ /* 0x000e220000000a00 */
[----:B------:R-:W-:Y:S01]  /*1210*/  ULDC UR42, c[0x0][0xd48] ;  /* 0x00035200002a7ab9 */ /* 0x000fe20000000800 */
[----:B------:R-:W-:Y:S02]  /*1220*/  UIADD3 UR4, UR9, -UR4, URZ ;  /* 0x8000000409047290 */ /* 0x000fe4000fffe03f */
[----:B------:R-:W-:Y:S01]  /*1230*/  UISETP.NE.AND UP0, UPT, UR42, 0x1, UPT ;  /* 0x000000012a00788c */ /* 0x000fe2000bf05270 */
[----:B------:R-:W-:Y:S01]  /*1240*/  ULDC UR5, c[0x0][0xd54] ;  /* 0x0003550000057ab9 */ /* 0x000fe20000000800 */
[----:B------:R-:W-:Y:S02]  /*1250*/  UISETP.NE.AND UP1, UPT, UR37, 0x1, UPT ;  /* 0x000000012500788c */ /* 0x000fe4000bf25270 */
[----:B------:R-:W1:Y:S01]  /*1260*/  LDC R188, c[0x0][0x424] ;  /* 0x00010900ffbc7b82 */ /* 0x000e620000000800 */
[----:B------:R-:W-:Y:S02]  /*1270*/  UIMAD UR8, UR8, UR5, UR4 ;  /* 0x00000005080872a4 */ /* 0x000fe4000f8e0204 */
[----:B------:R-:W-:Y:S01]  /*1280*/  ULOP3.LUT UR6, URZ, UR6, URZ, 0x33, !UPT ;  /* 0x000000063f067292 */ /* 0x000fe2000f8e333f */
[----:B------:R-:W-:-:S03]  /*1290*/  ULDC UR7, c[0x0][0xd3c] ;  /* 0x00034f0000077ab9 */ /* 0x000fc60000000800 */
[----:B------:R-:W-:Y:S01]  /*12a0*/  @UP0 ULDC UR4, c[0x0][0xd4c] ;  /* 0x0003530000040ab9 */ /* 0x000fe20000000800 */
[----:B------:R-:W2:Y:S01]  /*12b0*/  LDC R7, c[0x0][0x2f0] ;  /* 0x0000bc00ff077b82 */ /* 0x000ea20000000800 */
[----:B------:R-:W-:Y:S01]  /*12c0*/  UIMAD.WIDE.U32 UR4, UR8, UR4, URZ ;  /* 0x00000004080472a5 */ /* 0x000fe2000f8e003f */
[----:B------:R-:W-:Y:S01]  /*12d0*/  @UP0 ULDC UR9, c[0x0][0xd50] ;  /* 0x0003540000090ab9 */ /* 0x000fe20000000800 */
[----:B------:R-:W-:Y:S02]  /*12e0*/  UMOV UR39, UR8 ;  /* 0x0000000800277c82 */ /* 0x000fe40008000000 */
[----:B------:R-:W-:Y:S02]  /*12f0*/  @UP0 USHF.R.U32.HI UR39, URZ, UR9, UR5 ;  /* 0x000000093f270299 */ /* 0x000fe40008011605 */
[----:B------:R-:W-:Y:S01]  /*1300*/  UIADD3 UR6, UR6, UR7, URZ ;  /* 0x0000000706067290 */ /* 0x000fe2000fffe03f */
[----:B0-----:R-:W-:Y:S01]  /*1310*/  ISETP.NE.U32.AND P0, PT, R4, RZ, PT ;  /* 0x000000ff0400720c */ /* 0x001fe20003f05070 */
[----:B------:R-:W-:-:S02]  /*1320*/  UIADD3 UR4, -UR39, URZ, URZ ;  /* 0x0000003f27047290 */ /* 0x000fc4000fffe13f */
[----:B------:R-:W-:Y:S01]  /*1330*/  USHF.L.U32 UR41, UR6, 0x6, URZ ;  /* 0x0000000606297899 */ /* 0x000fe2000800063f */
[----:B------:R-:W-:Y:S01]  /*1340*/  ISETP.NE.AND.EX P0, PT, R5, RZ, PT, P0 ;  /* 0x000000ff0500720c */ /* 0x000fe20003f05300 */
[----:B------:R-:W-:-:S03]  /*1350*/  UIMAD UR42, UR42, UR4, UR8 ;  /* 0x000000042a2a72a4 */ /* 0x000fc6000f8e0208 */
[----:B-1----:R-:W-:Y:S02]  /*1360*/  SEL R188, R188, 0x1, P0 ;  /* 0x00000001bcbc7807 */ /* 0x002fe40000000000 */
[----:B------:R-:W-:-:S03]  /*1370*/  PLOP3.LUT P0, PT, PT, PT, UP1, 0x80, 0x0 ;  /* 0x000000000000781c */ /* 0x000fc60003f0f018 */
[----:B--2---:R-:W-:-:S05]  /*1380*/  IMAD R0, R188, R7, 0x3f ;  /* 0x0000003fbc007424 */ /* 0x004fca00078e0207 */
[----:B------:R-:W-:-:S04]  /*1390*/  SHF.R.S32.HI R3, RZ, 0x1f, R0 ;  /* 0x0000001fff037819 */ /* 0x000fc80000011400 */
[----:B------:R-:W-:-:S04]  /*13a0*/  LEA.HI R3, R3, R0, RZ, 0x6 ;  /* 0x0000000003037211 */ /* 0x000fc800078f30ff */
[----:B------:R-:W-:Y:S01]  /*13b0*/  SHF.R.S32.HI R3, RZ, 0x6, R3 ;  /* 0x00000006ff037819 */ /* 0x000fe20000011403 */
[----:B------:R-:W-:Y:S06]  /*13c0*/  @!P0 BRA `(.L_x_4225) ;  /* 0x0000001c00408947 */ /* 0x000fec0003800000 */
[----:B------:R-:W0:Y:S01]  /*13d0*/  LDC R0, c[0x0][0x448] ;  /* 0x00011200ff007b82 */ /* 0x000e220000000800 */
[----:B------:R-:W-:Y:S01]  /*13e0*/  UIADD3 UR4, UR41, 0x3f, URZ ;  /* 0x0000003f29047890 */ /* 0x000fe2000fffe03f */
[----:B------:R-:W-:Y:S02]  /*13f0*/  CS2R R150, SRZ ;  /* 0x0000000000967805 */ /* 0x000fe4000001ff00 */
[----:B------:R-:W-:Y:S02]  /*1400*/  CS2R R148, SRZ ;  /* 0x0000000000947805 */ /* 0x000fe4000001ff00 */
[----:B------:R-:W-:Y:S02]  /*1410*/  CS2R R146, SRZ ;  /* 0x0000000000927805 */ /* 0x000fe4000001ff00 */
[----:B------:R-:W-:Y:S02]  /*1420*/  CS2R R144, SRZ ;  /* 0x0000000000907805 */ /* 0x000fe4000001ff00 */
[----:B------:R-:W-:-:S02]  /*1430*/  CS2R R142, SRZ ;  /* 0x00000000008e7805 */ /* 0x000fc4000001ff00 */
[----:B------:R-:W-:Y:S01]  /*1440*/  CS2R R140, SRZ ;  /* 0x00000000008c7805 */ /* 0x000fe2000001ff00 */
[----:B------:R-:W1:Y:S01]  /*1450*/  LDC R5, c[0x0][0x288] ;  /* 0x0000a200ff057b82 */ /* 0x000e620000000800 */
        /* <DEDUP_REMOVED lines=15> */
[----:B0-----:R-:W-:Y:S01]  /*1550*/  ISETP.NE.AND P0, PT, R0, 0x1, PT ;  /* 0x000000010000780c */ /* 0x001fe20003f05270 */
[----:B------:R-:W-:Y:S01]  /*1560*/  IMAD.U32 R0, RZ, RZ, UR4 ;  /* 0x00000004ff007e24 */ /* 0x000fe2000f8e00ff */
[----:B------:R-:W-:Y:S02]  /*1570*/  CS2R R112, SRZ ;  /* 0x0000000000707805 */ /* 0x000fe4000001ff00 */
[----:B------:R-:W-:-:S02]  /*1580*/  CS2R R110, SRZ ;  /* 0x00000000006e7805 */ /* 0x000fc4000001ff00 */
[----:B------:R-:W-:Y:S02]  /*1590*/  CS2R R106, SRZ ;  /* 0x00000000006a7805 */ /* 0x000fe4000001ff00 */
[----:B------:R-:W-:Y:S02]  /*15a0*/  CS2R R162, SRZ ;  /* 0x0000000000a27805 */ /* 0x000fe4000001ff00 */
[----:B------:R-:W-:Y:S02]  /*15b0*/  CS2R R102, SRZ ;  /* 0x0000000000667805 */ /* 0x000fe4000001ff00 */
[----:B------:R-:W-:Y:S02]  /*15c0*/  CS2R R164, SRZ ;  /* 0x0000000000a47805 */ /* 0x000fe4000001ff00 */
[----:B-1----:R-:W-:Y:S02]  /*15d0*/  IADD3 R5, -R5, 0x40, RZ ;  /* 0x0000004005057810 */ /* 0x002fe40007ffe1ff */
[----:B------:R-:W-:-:S02]  /*15e0*/  CS2R R98, SRZ ;  /* 0x0000000000627805 */ /* 0x000fc4000001ff00 */
[----:B------:R-:W-:Y:S02]  /*15f0*/  CS2R R166, SRZ ;  /* 0x0000000000a67805 */ /* 0x000fe4000001ff00 */
[----:B------:R-:W-:Y:S02]  /*1600*/  CS2R R94, SRZ ;  /* 0x00000000005e7805 */ /* 0x000fe4000001ff00 */
[----:B------:R-:W-:Y:S01]  /*1610*/  CS2R R170, SRZ ;  /* 0x0000000000aa7805 */ /* 0x000fe2000001ff00 */
[----:B------:R-:W0:Y:S01]  /*1620*/  @P0 LDC R4, c[0x0][0x44c] ;  /* 0x00011300ff040b82 */ /* 0x000e220000000800 */
[----:B------:R-:W-:Y:S01]  /*1630*/  IMAD R5, R188, R7, R5 ;  /* 0x00000007bc057224 */ /* 0x000fe200078e0205 */
[----:B------:R-:W-:Y:S01]  /*1640*/  CS2R R90, SRZ ;  /* 0x00000000005a7805 */ /* 0x000fe2000001ff00 */
[----:B------:R-:W-:Y:S01]  /*1650*/  IMAD.MOV.U32 R169, RZ, RZ, RZ ;  /* 0x000000ffffa97224 */ /* 0x000fe200078e00ff */
        /* <DEDUP_REMOVED lines=20> */
[----:B0-----:R-:W-:Y:S01]  /*17a0*/  @P0 IMAD.HI.U32 R4, R4, UR4, RZ ;  /* 0x0000000404040c27 */ /* 0x001fe2000f8e00ff */
[----:B------:R-:W-:-:S02]  /*17b0*/  CS2R R50, SRZ ;  /* 0x0000000000327805 */ /* 0x000fc4000001ff00 */
[----:B------:R-:W-:Y:S02]  /*17c0*/  CS2R R204, SRZ ;  /* 0x0000000000cc7805 */ /* 0x000fe4000001ff00 */
[----:B------:R-:W-:Y:S02]  /*17d0*/  CS2R R46, SRZ ;  /* 0x00000000002e7805 */ /* 0x000fe4000001ff00 */
[----:B------:R-:W-:Y:S02]  /*17e0*/  CS2R R206, SRZ ;  /* 0x0000000000ce7805 */ /* 0x000fe4000001ff00 */
[----:B------:R-:W-:Y:S02]  /*17f0*/  CS2R R42, SRZ ;  /* 0x00000000002a7805 */ /* 0x000fe4000001ff00 */
[----:B------:R-:W-:Y:S02]  /*1800*/  CS2R R210, SRZ ;  /* 0x0000000000d27805 */ /* 0x000fe4000001ff00 */
[----:B------:R-:W-:-:S02]  /*1810*/  CS2R R38, SRZ ;  /* 0x0000000000267805 */ /* 0x000fc4000001ff00 */
[----:B-1----:R-:W-:Y:S02]  /*1820*/  @P0 SHF.R.U32.HI R0, RZ, R9, R4 ;  /* 0x00000009ff000219 */ /* 0x002fe40000011604 */
[----:B------:R-:W-:Y:S02]  /*1830*/  CS2R R208, SRZ ;  /* 0x0000000000d07805 */ /* 0x000fe4000001ff00 */
[----:B------:R-:W-:Y:S02]  /*1840*/  PLOP3.LUT P0, PT, PT, PT, PT, 0x80, 0x0 ;  /* 0x000000000000781c */ /* 0x000fe40003f0f070 */
[----:B------:R-:W-:Y:S02]  /*1850*/  CS2R R212, SRZ ;  /* 0x0000000000d47805 */ /* 0x000fe4000001ff00 */
[----:B------:R-:W-:Y:S01]  /*1860*/  CS2R R34, SRZ ;  /* 0x0000000000227805 */ /* 0x000fe2000001ff00 */
[----:B------:R-:W-:Y:S01]  /*1870*/  IMAD.IADD R0, R5, 0x1, R0 ;  /* 0x0000000105007824 */ /* 0x000fe200078e0200 */
        /* <DEDUP_REMOVED lines=8> */
[----:B------:R-:W-:Y:S01]  /*1900*/  VIMNMX R4, R3, R4, PT ;  /* 0x0000000403047248 */ /* 0x000fe20003fe0100 */
[----:B------:R-:W-:-:S03]  /*1910*/  IMAD.MOV.U32 R3, RZ, RZ, RZ ;  /* 0x000000ffff037224 */ /* 0x000fc600078e00ff */
[----:B------:R-:W-:-:S13]  /*1920*/  ISETP.GE.AND P1, PT, R4, 0x1, PT ;  /* 0x000000010400780c */ /* 0x000fda0003f26270 */
        /* <DEDUP_REMOVED lines=11> */
[----:B------:R-:W-:Y:S01]  /*19e0*/  UMOV UR7, 0x40000040 ;  /* 0x4000004000077882 */ /* 0x000fe20000000000 */
[----:B------:R-:W1:Y:S01]  /*19f0*/  S2R R8, SR_TID.X ;  /* 0x0000000000087919 */ /* 0x000e620000002100 */
[----:B0-----:R-:W-:-:S04]  /*1a00*/  LEA.HI R3, R0, R0, RZ, 0x1 ;  /* 0x0000000000037211 */ /* 0x001fc800078f08ff */
[----:B------:R-:W-:Y:S01]  /*1a10*/  LOP3.LUT R3, R3, 0x1fffe, RZ, 0xc0, !PT ;  /* 0x0001fffe03037812 */ /* 0x000fe200078ec0ff */
[----:B------:R-:W-:-:S04]  /*1a20*/  WARPGROUP.ARRIVE ;  /* 0x00000000000079c5 */ /* 0x000fc80000000000 */
        /* <DEDUP_REMOVED lines=12> */
[----:B-1----:R-:W-:Y:S02]  /*1af0*/  LOP3.LUT R8, R8, 0x7f, RZ, 0xc0, !PT ;  /* 0x0000007f08087812 */ /* 0x002fe400078ec0ff */
[----:B------:R-:W-:Y:S01]  /*1b00*/  R2UR UR12, R6 ;  /* 0x00000000060c72ca */ /* 0x000fe200000e0000 */
[----:B------:R-:W-:Y:S01]  /*1b10*/  IMAD R0, R2, 0x1000, R7 ;  /* 0x0000100002007824 */ /* 0x000fe200078e0207 */
[----:B------:R-:W-:Y:S01]  /*1b20*/  ISETP.NE.AND P1, PT, R8, RZ, PT ;  /* 0x000000ff0800720c */ /* 0x000fe20003f25270 */
[C---:B------:R-:W-:Y:S02]  /*1b30*/  VIADD R6, R3.reuse, 0x4 ;  /* 0x0000000403067836 */ /* 0x040fe40000000000 */
[C---:B------:R-:W-:Y:S01]  /*1b40*/  VIADD R5, R0.reuse, 0x80 ;  /* 0x0000008000057836 */ /* 0x040fe20000000000 */
[----:B------:R-:W-:Y:S01]  /*1b50*/  R2UR UR10, R0 ;  /* 0x00000000000a72ca */ /* 0x000fe200000e0000 */
[----:B------:R-:W-:Y:S01]  /*1b60*/  VIADD R3, R3, 0x6 ;  /* 0x0000000603037836 */ /* 0x000fe20000000000 */
[----:B------:R-:W-:-:S02]  /*1b70*/  R2UR UR16, R6 ;  /* 0x00000000061072ca */ /* 0x000fc400000e0000 */
[----:B------:R-:W-:Y:S01]  /*1b80*/  R2UR UR14, R5 ;  /* 0x00000000050e72ca */ /* 0x000fe200000e0000 */
[C---:B------:R-:W-:Y:S01]  /*1b90*/  VIADD R5, R0.reuse, 0x100 ;  /* 0x0000010000057836 */ /* 0x040fe20000000000 */
[----:B------:R-:W-:Y:S01]  /*1ba0*/  R2UR UR4, R3 ;  /* 0x00000000030472ca */ /* 0x000fe200000e0000 */
[----:B------:R-:W-:-:S03]  /*1bb0*/  VIADD R0, R0, 0x180 ;  /* 0x0000018000007836 */ /* 0x000fc60000000000 */
[----:B------:R-:W-:Y:S02]  /*1bc0*/  R2UR UR18, R5 ;  /* 0x00000000051272ca */ /* 0x000fe400000e0000 */
[----:B------:R-:W-:Y:S01]  /*1bd0*/  R2UR UR6, R0 ;  /* 0x00000000000672ca */ /* 0x000fe200000e0000 */
[----:B------:R-:W-:Y:S01]  /*1be0*/  HGMMA.64x256x16.F32.BF16 R24, gdesc[UR8].tnspB, RZ, !UPT, gsb0 ;  /* 0x43e00000081879f0 */ /* 0x000fe2000c0018ff */
[----:B------:R-:W-:-:S04]  /*1bf0*/  @!P1 IMAD R0, R2, 0x8, R17 ;  /* 0x0000000802009824 */ /* 0x000fc800078e0211 */
[----:B------:R-:W-:-:S05]  /*1c00*/  @!P1 VIADD R0, R0, 0x38860 ;  /* 0x0003886000009836 */ /* 0x000fca0000000000 */
[----:B------:R-:W-:Y:S01]  /*1c10*/  @!P1 PRMT R0, RZ, 0x654, R0 ;  /* 0x00000654ff009816 */ /* 0x000fe20000000000 */
[----:B------:R-:W-:Y:S02]  /*1c20*/  WARPGROUP.DEPBAR.LE gsb0, 0x0 ;  /* 0x00008000000079c5 */ /* 0x000fe40000010000 */
[----:B------:R-:W-:-:S15]  /*1c30*/  WARPGROUP.ARRIVE ;  /* 0x00000000000079c5 */ /* 0x000fde0000000000 */
        /* <DEDUP_REMOVED lines=14> */
.L_x_4228:
[----:B------:R-:W-:Y:S01]  /*1d20*/  BAR.SYNC.DEFER_BLOCKING 0xe, 0x100 ;  /* 0x0384000000007b1d */ /* 0x000fe20000010000 */
[----:B01----:R-:W-:Y:S01]  /*1d30*/  IMAD R0, R2, 0x40, R22 ;  /* 0x0000004002007824 */ /* 0x003fe200078e0216 */
[----:B------:R-:W-:Y:S01]  /*1d40*/  ISETP.GT.AND P2, PT, R4, RZ, PT ;  /* 0x000000ff0400720c */ /* 0x000fe20003f44270 */
[----:B------:R-:W-:Y:S02]  /*1d50*/  VIADD R2, R2, 0x1 ;  /* 0x0000000102027836 */ /* 0x000fe40000000000 */
[----:B------:R-:W-:Y:S01]  /*1d60*/  IMAD R0, R0, 0x4, R17 ;  /* 0x0000000400007824 */ /* 0x000fe200078e0211 */
[----:B------:R-:W-:Y:S01]  /*1d70*/  UMOV UR11, 0x40000040 ;  /* 0x40000040000b7882 */ /* 0x000fe20000000000 */
[----:B------:R-:W-:Y:S01]  /*1d80*/  UMOV UR15, 0x40000040 ;  /* 0x40000040000f7882 */ /* 0x000fe20000000000 */
[----:B------:R-:W-:Y:S01]  /*1d90*/  ISETP.NE.AND P0, PT, R2, 0x2, PT ;  /* 0x000000020200780c */ /* 0x000fe20003f05270 */
[----:B------:R-:W-:Y:S01]  /*1da0*/  UMOV UR19, 0x40000040 ;  /* 0x4000004000137882 */ /* 0x000fe20000000000 */
[----:B------:R-:W-:Y:S01]  /*1db0*/  UMOV UR7, 0x40000040 ;  /* 0x4000004000077882 */ /* 0x000fe20000000000 */
[----:B------:R-:W-:Y:S01]  /*1dc0*/  VIADD R4, R4, 0xffffffff ;  /* 0xffffffff04047836 */ /* 0x000fe20000000000 */
[----:B------:R-:W-:Y:S01]  /*1dd0*/  SEL R2, R2, RZ, P0 ;  /* 0x000000ff02027207 */ /* 0x000fe20000000000 */
[----:B------:R-:W0:Y:S04]  /*1de0*/  LDS R3, [R0+0x38400] ;  /* 0x0384000000037984 */ /* 0x000e280000000800 */
[----:B------:R1:W2:Y:S02]  /*1df0*/  LDS R5, [R0+0x38420] ;  /* 0x0384200000057984 */ /* 0x0002a40000000800 */
[----:B-1----:R-:W-:-:S05]  /*1e00*/  IMAD R0, R2, 0x1000, R7 ;  /* 0x0000100002007824 */ /* 0x002fca00078e0207 */
[----:B------:R-:W-:Y:S01]  /*1e10*/  R2UR UR10, R0 ;  /* 0x00000000000a72ca */ /* 0x000fe200000e0000 */
        /* <DEDUP_REMOVED lines=128> */
[----:B------:R-:W-:-:S05]  /*2620*/  VIADD R3, R0, 0x80 ;  /* 0x0000008000037836 */ /* 0x000fca0000000000 */
[----:B------:R-:W-:Y:S01]  /*2630*/  WARPGROUP.ARRIVE ;  /* 0x00000000000079c5 */ /* 0x000fe20000000000 */
[----:B------:R-:W-:Y:S01]  /*2640*/  R2UR UR14, R3 ;  /* 0x00000000030e72ca */ /* 0x000fe200000e0000 */
[C---:B------:R-:W-:Y:S02]  /*2650*/  VIADD R3, R0.reuse, 0x100 ;  /* 0x0000010000037836 */ /* 0x040fe40000000000 */
[----:B------:R-:W-:Y:S02]  /*2660*/  VIADD R0, R0, 0x180 ;  /* 0x0000018000007836 */ /* 0x000fe40000000000 */
[----:B------:R-:W-:Y:S01]  /*2670*/  HGMMA.64x256x16.F32.BF16 R24, gdesc[UR8].tnspB, R24, gsb0 ;  /* 0x43e00000081879f0 */ /* 0x000fe20008001818 */
[----:B------:R-:W-:Y:S02]  /*2680*/  R2UR UR18, R3 ;  /* 0x00000000031272ca */ /* 0x000fe400000e0000 */
[----:B------:R-:W-:Y:S01]  /*2690*/  R2UR UR6, R0 ;  /* 0x00000000000672ca */ /* 0x000fe200000e0000 */
[----:B------:R-:W-:Y:S01]  /*26a0*/  @!P1 IMAD R0, R2, 0x8, R17 ;  /* 0x0000000802009824 */ /* 0x000fe200078e0211 */
[----:B------:R-:W-:-:S03]  /*26b0*/  SEL R3, RZ, 0x1, P0 ;  /* 0x00000001ff037807 */ /* 0x000fc60000000000 */
[----:B------:R-:W-:Y:S01]  /*26c0*/  @!P1 VIADD R0, R0, 0x38860 ;  /* 0x0003886000009836 */ /* 0x000fe20000000000 */
[----:B------:R-:W-:-:S04]  /*26d0*/  LOP3.LUT R16, R16, R3, RZ, 0x3c, !PT ;  /* 0x0000000310107212 */ /* 0x000fc800078e3cff */
[----:B------:R-:W-:Y:S01]  /*26e0*/  @!P1 PRMT R0, RZ, 0x654, R0 ;  /* 0x00000654ff009816 */ /* 0x000fe20000000000 */
[----:B------:R-:W-:Y:S02]  /*26f0*/  WARPGROUP.DEPBAR.LE gsb0, 0x0 ;  /* 0x00008000000079c5 */ /* 0x000fe40000010000 */
[----:B------:R-:W-:-:S12]  /*2700*/  WARPGROUP.ARRIVE ;  /* 0x00000000000079c5 */ /* 0x000fd80000000000 */
        /* <DEDUP_REMOVED lines=13> */
.L_x_4227:
[----:B------:R-:W-:Y:S01]  /*27e0*/  BAR.SYNC.DEFER_BLOCKING 0xe, 0x100 ;  /* 0x0384000000007b1d */ /* 0x000fe20000010000 */
[C---:B01----:R-:W-:Y:S01]  /*27f0*/  IMAD R0, R2.reuse, 0x40, R22 ;  /* 0x0000004002007824 */ /* 0x043fe200078e0216 */
[----:B------:R-:W-:Y:S01]  /*2800*/  PLOP3.LUT P0, PT, PT, PT, PT, 0x8, 0x0 ;  /* 0x000000000000781c */ /* 0x000fe20003f0e170 */
[----:B------:R-:W-:Y:S02]  /*2810*/  VIADD R2, R2, 0x1 ;  /* 0x0000000102027836 */ /* 0x000fe40000000000 */
[----:B------:R-:W-:-:S03]  /*2820*/  IMAD R17, R0, 0x4, R17 ;  /* 0x0000000400117824 */ /* 0x000fc600078e0211 */
[----:B------:R-:W-:-:S04]  /*2830*/  ISETP.NE.AND P1, PT, R2, 0x2, PT ;  /* 0x000000020200780c */ /* 0x000fc80003f25270 */
[----:B------:R-:W-:Y:S02]  /*2840*/  SEL R5, RZ, 0x1, P1 ;  /* 0x00000001ff057807 */ /* 0x000fe40000800000 */
[----:B------:R-:W-:Y:S02]  /*2850*/  SEL R2, R2, RZ, P1 ;  /* 0x000000ff02027207 */ /* 0x000fe40000800000 */
[----:B------:R-:W-:Y:S01]  /*2860*/  LOP3.LUT R16, R16, R5, RZ, 0x3c, !PT ;  /* 0x0000000510107212 */ /* 0x000fe200078e3cff */
        /* <DEDUP_REMOVED lines=134> */
.L_x_4225:
        /* <DEDUP_REMOVED lines=24> */
[----:B0-----:R-:W-:Y:S02]  /*3250*/  ISETP.NE.AND P0, PT, R0, 0x1, PT ;  /* 0x000000010000780c */ /* 0x001fe40003f05270 */
[----:B------:R-:W-:Y:S02]  /*3260*/  CS2R R112, SRZ ;  /* 0x0000000000707805 */ /* 0x000fe4000001ff00 */
[----:B------:R-:W-:-:S02]  /*3270*/  CS2R R110, SRZ ;  /* 0x00000000006e7805 */ /* 0x000fc4000001ff00 */
[----:B------:R-:W-:Y:S02]  /*3280*/  CS2R R106, SRZ ;  /* 0x00000000006a7805 */ /* 0x000fe4000001ff00 */
[----:B------:R-:W-:Y:S02]  /*3290*/  CS2R R162, SRZ ;  /* 0x0000000000a27805 */ /* 0x000fe4000001ff00 */
[----:B------:R-:W-:Y:S02]  /*32a0*/  CS2R R102, SRZ ;  /* 0x0000000000667805 */ /* 0x000fe4000001ff00 */
[----:B------:R-:W-:Y:S02]  /*32b0*/  CS2R R164, SRZ ;  /* 0x0000000000a47805 */ /* 0x000fe4000001ff00 */
[----:B------:R-:W-:Y:S02]  /*32c0*/  CS2R R98, SRZ ;  /* 0x0000000000627805 */ /* 0x000fe4000001ff00 */
[----:B-1----:R-:W-:-:S02]  /*32d0*/  IADD3 R6, -R4, 0x40, RZ ;  /* 0x0000004004067810 */ /* 0x002fc40007ffe1ff */
[----:B------:R-:W-:Y:S02]  /*32e0*/  CS2R R166, SRZ ;  /* 0x0000000000a67805 */ /* 0x000fe4000001ff00 */
[----:B------:R-:W-:Y:S02]  /*32f0*/  CS2R R94, SRZ ;  /* 0x00000000005e7805 */ /* 0x000fe4000001ff00 */
[----:B------:R-:W-:Y:S02]  /*3300*/  CS2R R170, SRZ ;  /* 0x0000000000aa7805 */ /* 0x000fe4000001ff00 */
[----:B------:R-:W-:Y:S01]  /*3310*/  CS2R R90, SRZ ;  /* 0x00000000005a7805 */ /* 0x000fe2000001ff00 */
[----:B------:R-:W0:Y:S01]  /*3320*/  @P0 LDC R0, c[0x0][0x44c] ;  /* 0x00011300ff000b82 */ /* 0x000e220000000800 */
[----:B------:R-:W-:Y:S01]  /*3330*/  IMAD R7, R188, R7, R6 ;  /* 0x00000007bc077224 */ /* 0x000fe200078e0206 */
[----:B------:R-:W-:Y:S01]  /*3340*/  CS2R R172, SRZ ;  /* 0x0000000000ac7805 */ /* 0x000fe2000001ff00 */
[----:B------:R-:W-:Y:S01]  /*3350*/  IMAD.MOV.U32 R169, RZ, RZ, RZ ;  /* 0x000000ffffa97224 */ /* 0x000fe200078e00ff */
[----:B------:R-:W-:-:S02]  /*3360*/  CS2R R86, SRZ ;  /* 0x0000000000567805 */ /* 0x000fc4000001ff00 */
[----:B------:R-:W-:Y:S02]  /*3370*/  CS2R R174, SRZ ;  /* 0x0000000000ae7805 */ /* 0x000fe4000001ff00 */
[----:B------:R-:W-:Y:S02]  /*3380*/  CS2R R82, SRZ ;  /* 0x0000000000527805 */ /* 0x000fe4000001ff00 */
[----:B------:R-:W-:Y:S01]  /*3390*/  CS2R R176, SRZ ;  /* 0x0000000000b07805 */ /* 0x000fe2000001ff00 */
[----:B------:R-:W1:Y:S01]  /*33a0*/  @P0 LDC R5, c[0x0][0x450] ;  /* 0x00011400ff050b82 */ /* 0x000e620000000800 */
        /* <DEDUP_REMOVED lines=18> */
[----:B------:R-:W-:Y:S01]  /*34d0*/  CS2R R206, SRZ ;  /* 0x0000000000ce7805 */ /* 0x000fe2000001ff00 */
[----:B------:R-:W-:Y:S01]  /*34e0*/  IMAD.U32 R0, RZ, RZ, UR4 ;  /* 0x00000004ff007e24 */ /* 0x000fe2000f8e00ff */
        /* <DEDUP_REMOVED lines=21> */
[----:B------:R-:W0:Y:S02]  /*3640*/  SHFL.IDX PT, R0, R216, RZ, 0x1f ;  /* 0x00001fffd8007589 */ /* 0x000e2400000e0000 */
        /* <DEDUP_REMOVED lines=27> */
.L_x_4229:
[----:B------:R-:W-:Y:S01]  /*3800*/  ULEA.HI UR4, UR36, UR36, URZ, 0x1 ;  /* 0x0000002424047291 */ /* 0x000fe2000f8f083f */
[----:B------:R-:W-:-:S03]  /*3810*/  IMAD.U32 R0, RZ, RZ, UR38 ;  /* 0x00000026ff007e24 */ /* 0x000fc6000f8e00ff */
[----:B------:R-:W-:Y:S02]  /*3820*/  ULOP3.LUT UR4, UR4, 0xfffffffe, URZ, 0xc0, !UPT ;  /* 0xfffffffe04047892 */ /* 0x000fe4000f8ec03f */
[----:B------:R-:W-:Y:S02]  /*3830*/  ISETP.NE.AND P0, PT, R0, 0x3, PT ;  /* 0x000000030000780c */ /* 0x000fe40003f05270 */
[----:B------:R-:W-:-:S06]  /*3840*/  UIADD3 UR4, UR36, -UR4, URZ ;  /* 0x8000000424047290 */ /* 0x000fcc000fffe03f */
[----:B------:R-:W-:-:S05]  /*3850*/  IMAD.U32 R4, RZ, RZ, UR4 ;  /* 0x00000004ff047e24 */ /* 0x000fca000f8e00ff */
[----:B------:R-:W-:-:S04]  /*3860*/  SHF.L.U32 R4, R4, 0x1f, RZ ;  /* 0x0000001f04047819 */ /* 0x000fc800000006ff */
[----:B------:R-:W0:Y:S02]  /*3870*/  SYNCS.PHASECHK.TRANS64.TRYWAIT P1, [R17+URZ+0x38800], R4 ;  /* 0x03880004110075a7 */ /* 0x000e24000802017f */
[----:B0-----:R-:W-:Y:S05]  /*3880*/  @!P1 BRA `(.L_x_4230) ;  /* 0x0000012400909947 */ /* 0x001fea0003800000 */
.L_x_4396:
[----:B------:R-:W-:Y:S05]  /*3890*/  @!P0 BRA `(.L_x_4231) ;  /* 0x0000000000048947 */ /* 0x000fea0003800000 */
[----:B------:R-:W-:Y:S01]  /*38a0*/  BPT.TRAP 0x1 ;  /* 0x000000040000795c */ /* 0x000fe20000300000 */
.L_x_4231:
[----:B------:R-:W-:Y:S01]  /*38b0*/  IMAD R6, R2, 0x8, R17 ;  /* 0x0000000802067824 */ /* 0x000fe200078e0211 */
[----:B------:R-:W-:-:S04]  /*38c0*/  SHF.L.U32 R7, R16, 0x1f, RZ ;  /* 0x0000001f10077819 */ /* 0x000fc800000006ff */
[----:B------:R1:W2:Y:S01]  /*38d0*/  SYNCS.PHASECHK.TRANS64.TRYWAIT P1, [R6+URZ+0x38830], R7 ;  /* 0x03883007060075a7 */ /* 0x0002a2000802017f */
[----:B------:R-:W-:Y:S05]  /*38e0*/  @!P0 BRA `(.L_x_4232) ;  /* 0x0000000000048947 */ /* 0x000fea0003800000 */
[----:B------:R-:W-:Y:S01]  /*38f0*/  BPT.TRAP 0x1 ;  /* 0x000000040000795c */ /* 0x000fe20000300000 */
.L_x_4232:
[----:B------:R-:W-:-:S05]  /*3900*/  VIADD R0, R17, 0x22400 ;  /* 0x0002240011007836 */ /* 0x000fca0000000000 */
[----:B------:R-:W-:-:S04]  /*3910*/  SHF.R.U32.HI R0, RZ, 0x4, R0 ;  /* 0x00000004ff007819 */ /* 0x000fc80000011600 */
[----:B------:R-:W-:Y:S01]  /*3920*/  LOP3.LUT R0, R0, 0x3fff, RZ, 0xc0, !PT ;  /* 0x00003fff00007812 */ /* 0x000fe200078ec0ff */
[----:B--2---:R-:W-:Y:S06]  /*3930*/  @P1 BRA `(.L_x_4233) ;  /* 0x0000000000081947 */ /* 0x004fec0003800000 */
[----:B------:R-:W2:Y:S02]  /*3940*/  SYNCS.PHASECHK.TRANS64.TRYWAIT P1, [R6+URZ+0x38830], R7 ;  /* 0x03883007060075a7 */ /* 0x000ea4000802017f */
[----:B--2---:R-:W-:Y:S05]  /*3950*/  @!P1 BRA `(.L_x_4234) ;  /* 0x0000012400709947 */ /* 0x004fea0003800000 */
.L_x_4233:
[----:B------:R-:W-:Y:S05]  /*3960*/  WARPSYNC.ALL ;  /* 0x0000000000007948 */ /* 0x000fea0003800000 */
[----:B------:R-:W-:Y:S01]  /*3970*/  LOP3.LUT R0, R0, 0x10000, RZ, 0xfc, !PT ;  /* 0x0001000000007812 */ /* 0x000fe200078efcff */
[----:B------:R-:W-:Y:S01]  /*3980*/  VIADD R3, R17, 0x20400 ;  /* 0x0002040011037836 */ /* 0x000fe20000000000 */
[----:B------:R-:W-:-:S03]  /*3990*/  WARPGROUP.ARRIVE ;  /* 0x00000000000079c5 */ /* 0x000fc60000000000 */
[----:B------:R-:W-:Y:S01]  /*39a0*/  IMAD R5, R2, 0x200, R0 ;  /* 0x0000020002057824 */ /* 0x000fe200078e0200 */
[----:B------:R-:W-:Y:S01]  /*39b0*/  UMOV UR7, 0x40000040 ;  /* 0x4000004000077882 */ /* 0x000fe20000000000 */
[----:B------:R-:W-:Y:S01]  /*39c0*/  UMOV UR5, 0x40000040 ;  /* 0x4000004000057882 */ /* 0x000fe20000000000 */
[----:B------:R-:W-:Y:S01]  /*39d0*/  SHF.R.U32.HI R3, RZ, 0x4, R3 ;  /* 0x00000004ff037819 */ /* 0x000fe20000011603 */
[----:B------:R-:W-:Y:S01]  /*39e0*/  UMOV UR11, 0x40000040 ;  /* 0x40000040000b7882 */ /* 0x000fe20000000000 */
[----:B------:R-:W-:Y:S01]  /*39f0*/  R2UR UR6, R5 ;  /* 0x00000000050672ca */ /* 0x000fe200000e0000 */
[----:B------:R-:W-:Y:S01]  /*3a00*/  UMOV UR9, 0x40000040 ;  /* 0x4000004000097882 */ /* 0x000fe20000000000 */
[----:B------:R-:W-:Y:S01]  /*3a10*/  LOP3.LUT R3, R3, 0x3fff, RZ, 0xc0, !PT ;  /* 0x00003fff03037812 */ /* 0x000fe200078ec0ff */
[----:B------:R-:W-:Y:S01]  /*3a20*/  UMOV UR15, 0x40000040 ;  /* 0x40000040000f7882 */ /* 0x000fe20000000000 */
[----:B------:R-:W-:Y:S01]  /*3a30*/  UMOV UR13, 0x40000040 ;  /* 0x40000040000d7882 */ /* 0x000fe20000000000 */
[----:B------:R-:W-:Y:S01]  /*3a40*/  UMOV UR19, 0x40000040 ;  /* 0x4000004000137882 */ /* 0x000fe20000000000 */
[----:B------:R-:W-:Y:S01]  /*3a50*/  LOP3.LUT R3, R3, 0x10000, RZ, 0xfc, !PT ;  /* 0x0001000003037812 */ /* 0x000fe200078efcff */
[----:B------:R-:W-:-:S03]  /*3a60*/  UMOV UR17, 0x40000040 ;  /* 0x4000004000117882 */ /* 0x000fc60000000000 */
[C---:B------:R-:W-:Y:S01]  /*3a70*/  R2UR UR4, R3.reuse ;  /* 0x00000000030472ca */ /* 0x040fe200000e0000 */
[----:B------:R-:W-:Y:S02]  /*3a80*/  VIADD R5, R3, 0x2 ;  /* 0x0000000203057836 */ /* 0x000fe40000000000 */
[----:B------:R-:W-:Y:S02]  /*3a90*/  UIADD3 UR10, UR6, 0x2, URZ ;  /* 0x00000002060a7890 */ /* 0x000fe4000fffe03f */
[----:B------:R-:W-:Y:S01]  /*3aa0*/  UIADD3 UR14, UR6, 0x4, URZ ;  /* 0x00000004060e7890 */ /* 0x000fe2000fffe03f */
[----:B------:R-:W-:Y:S01]  /*3ab0*/  R2UR UR8, R5 ;  /* 0x00000000050872ca */ /* 0x000fe200000e0000 */
[C---:B------:R-:W-:Y:S01]  /*3ac0*/  VIADD R5, R3.reuse, 0x4 ;  /* 0x0000000403057836 */ /* 0x040fe20000000000 */
[----:B------:R-:W-:Y:S01]  /*3ad0*/  UIADD3 UR18, UR6, 0x6, URZ ;  /* 0x0000000606127890 */ /* 0x000fe2000fffe03f */
[----:B------:R-:W-:-:S03]  /*3ae0*/  VIADD R3, R3, 0x6 ;  /* 0x0000000603037836 */ /* 0x000fc60000000000 */
[----:B------:R-:W-:Y:S01]  /*3af0*/  R2UR UR12, R5 ;  /* 0x00000000050c72ca */ /* 0x000fe200000e0000 */
[----:B------:R-:W-:Y:S01]  /*3b00*/  HGMMA.64x64x16.F32.BF16 R24, gdesc[UR4], RZ, !UPT, gsb0 ;  /* 0x00e00000041879f0 */ /* 0x000fe2000c0018ff */
[----:B------:R-:W-:Y:S02]  /*3b10*/  R2UR UR16, R3 ;  /* 0x00000000031072ca */ /* 0x000fe400000e0000 */
        /* <DEDUP_REMOVED lines=10> */
[----:B------:R-:W3:Y:S02]  /*3bc0*/  SYNCS.PHASECHK.TRANS64.TRYWAIT P1, [R17+URZ+0x38810], R4 ;  /* 0x03881004110075a7 */ /* 0x000ee4000802017f */
[----:B---3--:R-:W-:Y:S05]  /*3bd0*/  @!P1 BRA `(.L_x_4235) ;  /* 0x0000012000e49947 */ /* 0x008fea0003800000 */
.L_x_4397:
[----:B------:R-:W-:Y:S05]  /*3be0*/  @!P0 BRA `(.L_x_4236) ;  /* 0x0000000000048947 */ /* 0x000fea0003800000 */
[----:B------:R-:W-:Y:S01]  /*3bf0*/  BPT.TRAP 0x1 ;  /* 0x000000040000795c */ /* 0x000fe20000300000 */
.L_x_4236:
[----:B------:R4:W0:Y:S01]  /*3c00*/  SYNCS.PHASECHK.TRANS64.TRYWAIT P1, [R6+URZ+0x38850], R7 ;  /* 0x03885007060075a7 */ /* 0x000822000802017f */
[----:B------:R-:W-:Y:S05]  /*3c10*/  @!P0 BRA `(.L_x_4237) ;  /* 0x0000000000048947 */ /* 0x000fea0003800000 */
[----:B------:R-:W-:Y:S01]  /*3c20*/  BPT.TRAP 0x1 ;  /* 0x000000040000795c */ /* 0x000fe20000300000 */
.L_x_4237:
[C---:B------:R-:W-:Y:S02]  /*3c30*/  VIADD R3, R17.reuse, 0x400 ;  /* 0x0000040011037836 */ /* 0x040fe40000000000 */
[----:B0--3--:R-:W-:-:S03]  /*3c40*/  VIADD R4, R17, 0x26400 ;  /* 0x0002640011047836 */ /* 0x009fc60000000000 */
[----:B------:R-:W-:Y:S02]  /*3c50*/  SHF.R.U32.HI R3, RZ, 0x4, R3 ;  /* 0x00000004ff037819 */ /* 0x000fe40000011603 */
[----:B------:R-:W-:Y:S02]  /*3c60*/  SHF.R.U32.HI R4, RZ, 0x4, R4 ;  /* 0x00000004ff047819 */ /* 0x000fe40000011604 */
[----:B------:R-:W-:Y:S02]  /*3c70*/  LOP3.LUT R3, R3, 0x3fff, RZ, 0xc0, !PT ;  /* 0x00003fff03037812 */ /* 0x000fe400078ec0ff */
[----:B------:R-:W-:Y:S02]  /*3c80*/  LOP3.LUT R4, R4, 0x3fff, RZ, 0xc0, !PT ;  /* 0x00003fff04047812 */ /* 0x000fe400078ec0ff */
[----:B------:R-:W-:Y:S02]  /*3c90*/  LOP3.LUT R3, R3, 0x10000, RZ, 0xfc, !PT ;  /* 0x0001000003037812 */ /* 0x000fe400078efcff */
[----:B------:R-:W-:-:S03]  /*3ca0*/  LOP3.LUT R4, R4, 0x10000, RZ, 0xfc, !PT ;  /* 0x0001000004047812 */ /* 0x000fc600078efcff */
[----:B------:R-:W-:Y:S01]  /*3cb0*/  IMAD R5, R2, 0x1000, R3 ;  /* 0x0000100002057824 */ /* 0x000fe200078e0203 */
[----:B------:R-:W-:Y:S06]  /*3cc0*/  @P1 BRA `(.L_x_4238) ;  /* 0x0000000000081947 */ /* 0x000fec0003800000 */
[----:B------:R-:W0:Y:S02]  /*3cd0*/  SYNCS.PHASECHK.TRANS64.TRYWAIT P1, [R6+URZ+0x38850], R7 ;  /* 0x03885007060075a7 */ /* 0x000e24000802017f */
[----:B0-----:R-:W-:Y:S05]  /*3ce0*/  @!P1 BRA `(.L_x_4239) ;  /* 0x0000012000b49947 */ /* 0x001fea0003800000 */
.L_x_4238:
[C---:B------:R-:W-:Y:S01]  /*3cf0*/  R2UR UR20, R4.reuse ;  /* 0x00000000041472ca */ /* 0x040fe200000e0000 */
[----:B------:R-:W-:Y:S01]  /*3d00*/  WARPGROUP.ARRIVE ;  /* 0x00000000000079c5 */ /* 0x000fe20000000000 */
[C---:B------:R-:W-:Y:S01]  /*3d10*/  R2UR UR22, R5.reuse ;  /* 0x00000000051672ca */ /* 0x040fe200000e0000 */
[----:B------:R-:W-:Y:S01]  /*3d20*/  UMOV UR21, 0x40000040 ;  /* 0x4000004000157882 */ /* 0x000fe20000000000 */
[----:B------:R-:W-:Y:S01]  /*3d30*/  UMOV UR23, 0x40000040 ;  /* 0x4000004000177882 */ /* 0x000fe20000000000 */
[----:B------:R-:W-:Y:S01]  /*3d40*/  VIADD R8, R4, 0x2 ;  /* 0x0000000204087836 */ /* 0x000fe20000000000 */
[----:B------:R-:W-:Y:S01]  /*3d50*/  UMOV UR25, 0x40000040 ;  /* 0x4000004000197882 */ /* 0x000fe20000000000 */
[----:B012-4-:R-:W-:Y:S01]  /*3d60*/  VIADD R7, R5, 0x2 ;  /* 0x0000000205077836 */ /* 0x017fe20000000000 */
[----:B------:R-:W-:Y:S01]  /*3d70*/  UMOV UR27, 0x40000040 ;  /* 0x40000040001b7882 */ /* 0x000fe20000000000 */
[----:B------:R-:W0:Y:S01]  /*3d80*/  S2R R9, SR_TID.X ;  /* 0x0000000000097919 */ /* 0x000e220000002100 */
[----:B------:R-:W-:Y:S01]  /*3d90*/  R2UR UR24, R8 ;  /* 0x00000000081872ca */ /* 0x000fe200000e0000 */
[----:B------:R-:W-:Y:S01]  /*3da0*/  VIADD R8, R4, 0x4 ;  /* 0x0000000404087836 */ /* 0x000fe20000000000 */
[----:B------:R-:W-:Y:S01]  /*3db0*/  R2UR UR26, R7 ;  /* 0x00000000071a72ca */ /* 0x000fe200000e0000 */
[C---:B------:R-:W-:Y:S01]  /*3dc0*/  VIADD R7, R5.reuse, 0x4 ;  /* 0x0000000405077836 */ /* 0x040fe20000000000 */
[----:B------:R-:W-:Y:S01]  /*3dd0*/  ULDC UR6, c[0x0][0x448] ;  /* 0x0001120000067ab9 */ /* 0x000fe20000000800 */
[----:B------:R-:W-:Y:S01]  /*3de0*/  HGMMA.64x64x16.F32.BF16 R24, gdesc[UR20], R24, gsb0 ;  /* 0x00e00000141879f0 */ /* 0x000fe20008001818 */
[----:B------:R-:W-:Y:S01]  /*3df0*/  VIADD R10, R5, 0x800 ;  /* 0x00000800050a7836 */ /* 0x000fe20000000000 */
[----:B------:R-:W-:Y:S01]  /*3e00*/  UISETP.NE.AND UP1, UPT, UR6, 0x1, UPT ;  /* 0x000000010600788c */ /* 0x000fe2000bf25270 */
[----:B------:R-:W-:Y:S01]  /*3e10*/  IMAD.MOV.U32 R15, RZ, RZ, 0x40 ;  /* 0x00000040ff0f7424 */ /* 0x000fe200078e00ff */
[----:B------:R-:W1:Y:S01]  /*3e20*/  S2R R57, SR_TID.X ;  /* 0x0000000000397919 */ /* 0x000e620000002100 */
[----:B------:R-:W-:Y:S01]  /*3e30*/  IMAD R205, R2, 0x1000, R19 ;  /* 0x0000100002cd7824 */ /* 0x000fe200078e0213 */
[----:B------:R-:W-:Y:S01]  /*3e40*/  UMOV UR11, 0x40000040 ;  /* 0x40000040000b7882 */ /* 0x000fe20000000000 */
[----:B------:R-:W-:-:S02]  /*3e50*/  UMOV UR7, UR41 ;  /* 0x0000002900077c82 */ /* 0x000fc40008000000 */
[C---:B------:R-:W-:Y:S01]  /*3e60*/  VIADD R206, R205.reuse, 0x80 ;  /* 0x00000080cdce7836 */ /* 0x040fe20000000000 */
[----:B------:R-:W-:-:S03]  /*3e70*/  R2UR UR10, R205 ;  /* 0x00000000cd0a72ca */ /* 0x000fc600000e0000 */
[----:B------:R-:W-:Y:S01]  /*3e80*/  @UP1 ULDC UR6, c[0x0][0x44c] ;  /* 0x0001130000061ab9 */ /* 0x000fe20000000800 */
[----:B------:R-:W-:Y:S01]  /*3e90*/  @UP1 ULDC UR15, c[0x0][0x450] ;  /* 0x00011400000f1ab9 */ /* 0x000fe20000000800 */
[----:B0-----:R-:W-:Y:S02]  /*3ea0*/  SHF.R.U32.HI R9, RZ, 0x7, R9 ;  /* 0x00000007ff097819 */ /* 0x001fe40000011609 */
[----:B-1----:R-:W-:Y:S01]  /*3eb0*/  LOP3.LUT R57, R57, 0x7f, RZ, 0xc0, !PT ;  /* 0x0000007f39397812 */ /* 0x002fe200078ec0ff */
[----:B------:R-:W-:Y:S02]  /*3ec0*/  WARPGROUP.DEPBAR.LE gsb0, 0x0 ;  /* 0x00008000000079c5 */ /* 0x000fe40000010000 */
[----:B------:R-:W-:-:S06]  /*3ed0*/  WARPGROUP.ARRIVE ;  /* 0x00000000000079c5 */ /* 0x000fcc0000000000 */
[----:B------:R-:W-:Y:S01]  /*3ee0*/  HGMMA.64x64x16.F32.BF16 R24, gdesc[UR24], R24, gsb0 ;  /* 0x00e00000181879f0 */ /* 0x000fe20008001818 */
[----:B------:R-:W-:Y:S01]  /*3ef0*/  R2UR UR24, R8 ;  /* 0x00000000081872ca */ /* 0x000fe200000e0000 */
[----:B------:R-:W-:Y:S01]  /*3f00*/  UMOV UR25, 0x40000040 ;  /* 0x4000004000197882 */ /* 0x000fe20000000000 */
[----:B------:R-:W-:Y:S01]  /*3f10*/  R2UR UR26, R7 ;  /* 0x00000000071a72ca */ /* 0x000fe200000e0000 */
[----:B------:R-:W-:Y:S01]  /*3f20*/  UMOV UR27, 0x40000040 ;  /* 0x40000040001b7882 */ /* 0x000fe20000000000 */
[----:B------:R-:W-:Y:S02]  /*3f30*/  VIADD R8, R4, 0x6 ;  /* 0x0000000604087836 */ /* 0x000fe40000000000 */
[----:B------:R-:W-:Y:S01]  /*3f40*/  VIADD R7, R5, 0x6 ;  /* 0x0000000605077836 */ /* 0x000fe20000000000 */
        /* <DEDUP_REMOVED lines=115> */
[----:B------:R-:W0:Y:S01]  /*4680*/  SHFL.IDX PT, R7, R9, RZ, 0x1f ;  /* 0x00001fff09077589 */ /* 0x000e2200000e0000 */
[----:B------:R-:W-:Y:S01]  /*4690*/  VIADD R8, R4, 0x800 ;  /* 0x0000080004087836 */ /* 0x000fe20000000000 */
[----:B0-----:R-:W-:-:S04]  /*46a0*/  ISETP.GT.AND P1, PT, R7, 0x7f, PT ;  /* 0x0000007f0700780c */ /* 0x001fc80003f24270 */
[----:B------:R-:W-:-:S05]  /*46b0*/  SEL R7, RZ, 0x2, !P1 ;  /* 0x00000002ff077807 */ /* 0x000fca0004800000 */
[C---:B------:R-:W-:Y:S02]  /*46c0*/  IMAD.IADD R9, R7.reuse, 0x1, R8 ;  /* 0x0000000107097824 */ /* 0x040fe400078e0208 */
[----:B------:R-:W-:Y:S01]  /*46d0*/  IMAD.IADD R11, R7, 0x1, R10 ;  /* 0x00000001070b7824 */ /* 0x000fe200078e020a */
[----:B------:R-:W-:Y:S02]  /*46e0*/  WARPGROUP.DEPBAR.LE gsb0, 0x0 ;  /* 0x00008000000079c5 */ /* 0x000fe40000010000 */
[----:B------:R-:W-:-:S06]  /*46f0*/  WARPGROUP.ARRIVE ;  /* 0x00000000000079c5 */ /* 0x000fcc0000000000 */
[----:B------:R-:W-:Y:S01]  /*4700*/  HGMMA.64x64x16.F32.BF16 R24, gdesc[UR24], R24, gsb0 ;  /* 0x00e00000181879f0 */ /* 0x000fe20008001818 */
[----:B------:R-:W-:Y:S01]  /*4710*/  R2UR UR24, R9 ;  /* 0x00000000091872ca */ /* 0x000fe200000e0000 */
[----:B------:R-:W-:Y:S01]  /*4720*/  UMOV UR25, 0x40000040 ;  /* 0x4000004000197882 */ /* 0x000fe20000000000 */
[----:B------:R-:W-:Y:S01]  /*4730*/  R2UR UR26, R11 ;  /* 0x000000000b1a72ca */ /* 0x000fe200000e0000 */
[----:B------:R-:W-:Y:S01]  /*4740*/  UMOV UR27, 0x40000040 ;  /* 0x40000040001b7882 */ /* 0x000fe20000000000 */
[----:B------:R-:W-:-:S05]  /*4750*/  IMAD.MOV.U32 R11, RZ, RZ, 0x4 ;  /* 0x00000004ff0b7424 */ /* 0x000fca00078e00ff */
[C---:B------:R-:W-:Y:S02]  /*4760*/  SEL R9, R11.reuse, 0x2, P1 ;  /* 0x000000020b097807 */ /* 0x040fe40000800000 */
[----:B------:R-:W-:-:S03]  /*4770*/  SEL R11, R11, 0x6, !P1 ;  /* 0x000000060b0b7807 */ /* 0x000fc60004800000 */
[--C-:B------:R-:W-:Y:S02]  /*4780*/  IMAD.IADD R12, R8, 0x1, R9.reuse ;  /* 0x00000001080c7824 */ /* 0x100fe400078e0209 */
[----:B------:R-:W-:Y:S02]  /*4790*/  IMAD.IADD R13, R10, 0x1, R9 ;  /* 0x000000010a0d7824 */ /* 0x000fe400078e0209 */
[--C-:B------:R-:W-:Y:S02]  /*47a0*/  IMAD.IADD R8, R8, 0x1, R11.reuse ;  /* 0x0000000108087824 */ /* 0x100fe400078e020b */
        /* <DEDUP_REMOVED lines=8> */
[----:B------:R-:W-:Y:S02]  /*4830*/  WARPGROUP.DEPBAR.LE gsb0, 0x0 ;  /* 0x00008000000079c5 */ /* 0x000fe40000010000 */
[----:B------:R-:W-:-:S09]  /*4840*/  WARPGROUP.ARRIVE ;  /* 0x00000000000079c5 */ /* 0x000fd20000000000 */
[----:B------:R-:W-:Y:S01]  /*4850*/  HGMMA.64x64x16.F32.BF16 R24, gdesc[UR24], R24, gsb0 ;  /* 0x00e00000181879f0 */ /* 0x000fe20008001818 */
[----:B------:R-:W-:Y:S01]  /*4860*/  R2UR UR24, R8 ;  /* 0x00000000081872ca */ /* 0x000fe200000e0000 */
[----:B------:R-:W-:Y:S01]  /*4870*/  UMOV UR25, 0x40000040 ;  /* 0x4000004000197882 */ /* 0x000fe20000000000 */
[----:B------:R-:W-:Y:S01]  /*4880*/  R2UR UR26, R10 ;  /* 0x000000000a1a72ca */ /* 0x000fe200000e0000 */
[----:B------:R-:W-:Y:S01]  /*4890*/  UMOV UR27, 0x40000040 ;  /* 0x40000040001b7882 */ /* 0x000fe20000000000 */
[----:B------:R-:W-:Y:S02]  /*48a0*/  IMAD.MOV.U32 R8, RZ, RZ, 0x28 ;  /* 0x00000028ff087424 */ /* 0x000fe400078e00ff */
[----:B------:R-:W-:-:S03]  /*48b0*/  IMAD.MOV.U32 R10, RZ, RZ, 0xa00 ;  /* 0x00000a00ff0a7424 */ /* 0x000fc600078e00ff */
[----:B------:R-:W-:Y:S02]  /*48c0*/  SEL R8, R8, 0x26, P1 ;  /* 0x0000002608087807 */ /* 0x000fe40000800000 */
[----:B------:R-:W-:Y:S02]  /*48d0*/  SEL R10, R10, 0x980, P1 ;  /* 0x000009800a0a7807 */ /* 0x000fe40000800000 */
[----:B------:R-:W-:Y:S02]  /*48e0*/  LOP3.LUT R8, R8, 0x6, RZ, 0xc0, !PT ;  /* 0x0000000608087812 */ /* 0x000fe400078ec0ff */
[----:B------:R-:W-:-:S04]  /*48f0*/  LOP3.LUT R13, R10, 0xa00, RZ, 0xc0, !PT ;  /* 0x00000a000a0d7812 */ /* 0x000fc800078ec0ff */
[CC--:B------:R-:W-:Y:S02]  /*4900*/  IADD3 R10, R8.reuse, R13.reuse, R4 ;  /* 0x0000000d080a7210 */ /* 0x0c0fe40007ffe004 */
[----:B------:R-:W-:Y:S01]  /*4910*/  IADD3 R8, R8, R13, R5 ;  /* 0x0000000d08087210 */ /* 0x000fe20007ffe005 */
        /* <DEDUP_REMOVED lines=8> */
[----:B------:R-:W-:Y:S02]  /*49a0*/  VIADD R10, R5, 0xa00 ;  /* 0x00000a00050a7836 */ /* 0x000fe40000000000 */
[C---:B------:R-:W-:Y:S02]  /*49b0*/  IMAD.IADD R12, R7.reuse, 0x1, R8 ;  /* 0x00000001070c7824 */ /* 0x040fe400078e0208 */
[----:B------:R-:W-:Y:S01]  /*49c0*/  IMAD.IADD R13, R7, 0x1, R10 ;  /* 0x00000001070d7824 */ /* 0x000fe200078e020a */
[----:B------:R-:W-:-:S02]  /*49d0*/  WARPGROUP.DEPBAR.LE gsb0, 0x0 ;  /* 0x00008000000079c5 */ /* 0x000fc40000010000 */
[----:B------:R-:W-:-:S06]  /*49e0*/  WARPGROUP.ARRIVE ;  /* 0x00000000000079c5 */ /* 0x000fcc0000000000 */
[----:B------:R-:W-:Y:S01]  /*49f0*/  HGMMA.64x64x16.F32.BF16 R24, gdesc[UR24], R24, gsb0 ;  /* 0x00e00000181879f0 */ /* 0x000fe20008001818 */
[----:B------:R-:W-:Y:S01]  /*4a00*/  R2UR UR24, R12 ;  /* 0x000000000c1872ca */ /* 0x000fe200000e0000 */
[----:B------:R-:W-:Y:S01]  /*4a10*/  UMOV UR25, 0x40000040 ;  /* 0x4000004000197882 */ /* 0x000fe20000000000 */
[----:B------:R-:W-:Y:S01]  /*4a20*/  R2UR UR26, R13 ;  /* 0x000000000d1a72ca */ /* 0x000fe200000e0000 */
[----:B------:R-:W-:Y:S01]  /*4a30*/  UMOV UR27, 0x40000040 ;  /* 0x40000040001b7882 */ /* 0x000fe20000000000 */
[C---:B------:R-:W-:Y:S02]  /*4a40*/  IMAD.IADD R12, R9.reuse, 0x1, R8 ;  /* 0x00000001090c7824 */ /* 0x040fe400078e0208 */
[----:B------:R-:W-:Y:S02]  /*4a50*/  IMAD.IADD R13, R9, 0x1, R10 ;  /* 0x00000001090d7824 */ /* 0x000fe400078e020a */
        /* <DEDUP_REMOVED lines=68> */
[----:B------:R-:W-:Y:S01]  /*4ea0*/  IMAD.MOV.U32 R13, RZ, RZ, -0x40 ;  /* 0xffffffc0ff0d7424 */ /* 0x000fe200078e00ff */
        /* <DEDUP_REMOVED lines=29> */
[----:B------:R-:W-:-:S04]  /*5080*/  SEL R7, R15, 0x3e, P1 ;  /* 0x0000003e0f077807 */ /* 0x000fc80000800000 */
[----:B------:R-:W-:Y:S01]  /*5090*/  LOP3.LUT R7, R7, 0x6, RZ, 0xc0, !PT ;  /* 0x0000000607077812 */ /* 0x000fe200078ec0ff */
[----:B------:R-:W-:Y:S02]  /*50a0*/  WARPGROUP.DEPBAR.LE gsb0, 0x0 ;  /* 0x00008000000079c5 */ /* 0x000fe40000010000 */
[----:B------:R-:W-:-:S06]  /*50b0*/  WARPGROUP.ARRIVE ;  /* 0x00000000000079c5 */ /* 0x000fcc0000000000 */
[----:B------:R-:W-:Y:S01]  /*50c0*/  HGMMA.64x64x16.F32.BF16 R24, gdesc[UR24], R24, gsb0 ;  /* 0x00e00000181879f0 */ /* 0x000fe20008001818 */
[----:B------:R-:W-:Y:S01]  /*50d0*/  R2UR UR24, R8 ;  /* 0x00000000081872ca */ /* 0x000fe200000e0000 */
[----:B------:R-:W-:Y:S01]  /*50e0*/  UMOV UR25, 0x40000040 ;  /* 0x4000004000197882 */ /* 0x000fe20000000000 */
[----:B------:R-:W-:Y:S01]  /*50f0*/  R2UR UR26, R10 ;  /* 0x000000000a1a72ca */ /* 0x000fe200000e0000 */
[----:B------:R-:W-:Y:S01]  /*5100*/  UMOV UR27, 0x40000040 ;  /* 0x40000040001b7882 */ /* 0x000fe20000000000 */
[----:B------:R-:W-:Y:S02]  /*5110*/  IMAD.MOV.U32 R8, RZ, RZ, 0x1000 ;  /* 0x00001000ff087424 */ /* 0x000fe400078e00ff */
[----:B------:R-:W-:-:S03]  /*5120*/  IMAD R10, R168, R13, 0x41 ;  /* 0x00000041a80a7424 */ /* 0x000fc600078e020d */
[----:B------:R-:W-:Y:S02]  /*5130*/  SEL R8, R8, 0xf80, P1 ;  /* 0x00000f8008087807 */ /* 0x000fe40000800000 */
[----:B------:R-:W-:Y:S02]  /*5140*/  PLOP3.LUT P1, PT, PT, PT, UP1, 0x80, 0x0 ;  /* 0x000000000000781c */ /* 0x000fe40003f2f018 */
[----:B------:R-:W-:-:S04]  /*5150*/  LOP3.LUT R8, R8, 0x1e00, RZ, 0xc0, !PT ;  /* 0x00001e0008087812 */ /* 0x000fc800078ec0ff */
[CC--:B------:R-:W-:Y:S02]  /*5160*/  IADD3 R9, R7.reuse, R8.reuse, R4 ;  /* 0x0000000807097210 */ /* 0x0c0fe40007ffe004 */
[----:B------:R-:W-:Y:S01]  /*5170*/  IADD3 R5, R7, R8, R5 ;  /* 0x0000000807057210 */ /* 0x000fe20007ffe005 */
[----:B------:R-:W-:-:S04]  /*5180*/  VIADD R8, R190, UR41 ;  /* 0x00000029be087c36 */ /* 0x000fc80008000000 */
[----:B------:R-:W-:Y:S01]  /*5190*/  @P1 IMAD.HI.U32 R7, R8, UR6, RZ ;  /* 0x0000000608071c27 */ /* 0x000fe2000f8e00ff */
[----:B------:R-:W-:-:S04]  /*51a0*/  @UP1 ULDC UR6, c[0x0][0x450] ;  /* 0x0001140000061ab9 */ /* 0x000fc80000000800 */
[----:B------:R-:W-:Y:S01]  /*51b0*/  @P1 SHF.R.U32.HI R8, RZ, UR6, R7 ;  /* 0x00000006ff081c19 */ /* 0x000fe20008011607 */
[C---:B------:R-:W-:Y:S01]  /*51c0*/  IMAD R7, R168.reuse, -0x40, R15 ;  /* 0xffffffc0a8077824 */ /* 0x040fe200078e020f */
[----:B------:R-:W-:Y:S01]  /*51d0*/  ULDC UR6, c[0x0][0xa80] ;  /* 0x0002a00000067ab9 */ /* 0x000fe20000000800 */
[----:B------:R-:W-:Y:S02]  /*51e0*/  VIADD R168, R168, 0xfffffffe ;  /* 0xfffffffea8a87836 */ /* 0x000fe40000000000 */
[----:B------:R-:W0:Y:S03]  /*51f0*/  SHFL.IDX PT, R11, R8, RZ, 0x1c1f ;  /* 0x001c1fff080b7589 */ /* 0x000e2600000e0000 */
[----:B------:R-:W-:Y:S01]  /*5200*/  R2UR UR30, R168 ;  /* 0x00000000a81e72ca */ /* 0x000fe200000e0000 */
[----:B------:R-:W1:Y:S01]  /*5210*/  SHFL.IDX PT, R8, R8, 0x1, 0x1c1f ;  /* 0x003c1f0008087f89 */ /* 0x000e6200000e0000 */
[----:B------:R-:W-:-:S02]  /*5220*/  WARPGROUP.DEPBAR.LE gsb0, 0x0 ;  /* 0x00008000000079c5 */ /* 0x000fc40000010000 */
[----:B------:R-:W-:-:S06]  /*5230*/  WARPGROUP.ARRIVE ;  /* 0x00000000000079c5 */ /* 0x000fcc0000000000 */
[----:B------:R-:W-:Y:S01]  /*5240*/  HGMMA.64x64x16.F32.BF16 R24, gdesc[UR24], R24, gsb0 ;  /* 0x00e00000181879f0 */ /* 0x000fe20008001818 */
[----:B------:R-:W-:Y:S01]  /*5250*/  R2UR UR24, R9 ;  /* 0x00000000091872ca */ /* 0x000fe200000e0000 */
[----:B------:R-:W-:Y:S01]  /*5260*/  UMOV UR25, 0x40000040 ;  /* 0x4000004000197882 */ /* 0x000fe20000000000 */
[----:B------:R-:W-:Y:S01]  /*5270*/  R2UR UR26, R5 ;  /* 0x00000000051a72ca */ /* 0x000fe200000e0000 */
[----:B------:R-:W-:Y:S01]  /*5280*/  UMOV UR27, 0x40000040 ;  /* 0x40000040001b7882 */ /* 0x000fe20000000000 */
[----:B------:R-:W2:Y:S08]  /*5290*/  LDC R5, c[0x0][0x2f0] ;  /* 0x0000bc00ff057b82 */ /* 0x000eb00000000800 */
[----:B------:R-:W3:Y:S01]  /*52a0*/  LDC R9, c[0x0][0x288] ;  /* 0x0000a200ff097b82 */ /* 0x000ee20000000800 */
[----:B--2---:R-:W-:-:S02]  /*52b0*/  IMAD R7, R188, R5, R7 ;  /* 0x00000005bc077224 */ /* 0x004fc400078e0207 */
[----:B------:R-:W-:Y:S02]  /*52c0*/  IMAD R10, R188, R5, R10 ;  /* 0x00000005bc0a7224 */ /* 0x000fe400078e020a */
[----:B------:R-:W-:-:S03]  /*52d0*/  IMAD.IADD R7, R7, 0x1, -R18 ;  /* 0x0000000107077824 */ /* 0x000fc600078e0a12 */
[----:B---3--:R-:W-:Y:S01]  /*52e0*/  IADD3 R10, R10, -R9, -R18 ;  /* 0x800000090a0a7210 */ /* 0x008fe20007ffe812 */
[----:B------:R-:W-:-:S03]  /*52f0*/  IMAD R5, R188, R5, -R9 ;  /* 0x00000005bc057224 */ /* 0x000fc600078e0a09 */
[----:B0-----:R-:W-:Y:S02]  /*5300*/  VIADDMNMX R11, R11, R10, R7, PT ;  /* 0x0000000a0b0b7246 */ /* 0x001fe40003800107 */
[----:B------:R-:W-:Y:S02]  /*5310*/  R2UR UR14, R5 ;  /* 0x00000000050e72ca */ /* 0x000fe400000e0000 */
[C---:B------:R-:W-:Y:S02]  /*5320*/  ISETP.GT.AND P2, PT, R11.reuse, RZ, PT ;  /* 0x000000ff0b00720c */ /* 0x040fe40003f44270 */
[C---:B------:R-:W-:Y:S02]  /*5330*/  ISETP.GT.AND P3, PT, R11.reuse, 0x1, PT ;  /* 0x000000010b00780c */ /* 0x040fe40003f64270 */
[----:B------:R-:W-:Y:S01]  /*5340*/  ISETP.GT.AND P4, PT, R11, 0x8, PT ;  /* 0x000000080b00780c */ /* 0x000fe20003f84270 */
[----:B------:R-:W-:Y:S02]  /*5350*/  WARPGROUP.DEPBAR.LE gsb0, 0x0 ;  /* 0x00008000000079c5 */ /* 0x000fe40000010000 */
[----:B------:R-:W-:-:S06]  /*5360*/  WARPGROUP.ARRIVE ;  /* 0x00000000000079c5 */ /* 0x000fcc0000000000 */
[----:B------:R-:W-:Y:S03]  /*5370*/  HGMMA.64x64x16.F32.BF16 R24, gdesc[UR24], R24, gsb0 ;  /* 0x00e00000181879f0 */ /* 0x000fe60008001818 */
[----:B------:R-:W-:Y:S02]  /*5380*/  WARPGROUP.DEPBAR.LE gsb0, 0x0 ;  /* 0x00008000000079c5 */ /* 0x000fe40000010000 */
[----:B------:R-:W-:Y:S02]  /*5390*/  FSEL R24, R24, -INF , P2 ;  /* 0xff80000018187808 */ /* 0x000fe40001000000 */
[----:B------:R-:W-:Y:S02]  /*53a0*/  FSEL R25, R25, -INF , P3 ;  /* 0xff80000019197808 */ /* 0x000fe40001800000 */
        /* <DEDUP_REMOVED lines=39> */
[----:B------:R-:W-:Y:S02]  /*5620*/  FSEL R53, R53, -INF , P2 ;  /* 0xff80000035357808 */ /* 0x000fe40001000000 */
[----:B------:R-:W-:Y:S02]  /*5630*/  FMNMX.FTZ R12, R52, R11, !PT ;  /* 0x0000000b340c7209 */ /* 0x000fe40007810000 */
[----:B-1----:R-:W-:Y:S02]  /*5640*/  VIADDMNMX R11, R8, R10, R7, PT ;  /* 0x0000000a080b7246 */ /* 0x002fe40003800107 */
[----:B------:R-:W-:Y:S02]  /*5650*/  FMNMX.FTZ R12, R53, R12, !PT ;  /* 0x0000000c350c7209 */ /* 0x000fe40007810000 */
[----:B------:R-:W-:-:S02]  /*5660*/  ISETP.GT.AND P2, PT, R11, RZ, PT ;  /* 0x000000ff0b00720c */ /* 0x000fc40003f44270 */
[C---:B------:R-:W-:Y:S01]  /*5670*/  ISETP.GT.AND P3, PT, R11.reuse, 0x1, PT ;  /* 0x000000010b00780c */ /* 0x040fe20003f64270 */
[----:B------:R-:W0:Y:S01]  /*5680*/  SHFL.BFLY PT, R13, R12, 0x2, 0x1f ;  /* 0x0c401f000c0d7f89 */ /* 0x000e2200000e0000 */
[----:B------:R-:W-:Y:S02]  /*5690*/  ISETP.GT.AND P4, PT, R11, 0x8, PT ;  /* 0x000000080b00780c */ /* 0x000fe40003f84270 */
        /* <DEDUP_REMOVED lines=14> */
[----:B0-----:R-:W-:Y:S02]  /*5780*/  FMNMX.FTZ R10, R12, R13, !PT ;  /* 0x0000000d0c0a7209 */ /* 0x001fe40007810000 */
[----:B------:R-:W-:-:S02]  /*5790*/  ISETP.GT.AND P2, PT, R11, 0x19, PT ;  /* 0x000000190b00780c */ /* 0x000fc40003f44270 */
[----:B------:R-:W-:Y:S01]  /*57a0*/  FSEL R38, R38, -INF , P3 ;  /* 0xff80000026267808 */ /* 0x000fe20001800000 */
[----:B------:R-:W0:Y:S01]  /*57b0*/  SHFL.BFLY PT, R15, R10, 0x1, 0x1f ;  /* 0x0c201f000a0f7f89 */ /* 0x000e2200000e0000 */
[----:B------:R-:W-:Y:S02]  /*57c0*/  FMNMX.FTZ R13, R35, R8, !PT ;  /* 0x00000008230d7209 */ /* 0x000fe40007810000 */
[----:B------:R-:W-:Y:S02]  /*57d0*/  ISETP.GT.AND P3, PT, R11, 0x20, PT ;  /* 0x000000200b00780c */ /* 0x000fe40003f64270 */
[----:B------:R-:W-:Y:S02]  /*57e0*/  FSEL R39, R39, -INF , P2 ;  /* 0xff80000027277808 */ /* 0x000fe40001000000 */
[----:B------:R-:W-:Y:S02]  /*57f0*/  FMNMX.FTZ R8, R38, R13, !PT ;  /* 0x0000000d26087209 */ /* 0x000fe40007810000 */
[----:B------:R-:W-:-:S02]  /*5800*/  ISETP.GT.AND P2, PT, R11, 0x21, PT ;  /* 0x000000210b00780c */ /* 0x000fc40003f44270 */
[----:B------:R-:W-:Y:S02]  /*5810*/  FSEL R42, R42, -INF , P3 ;  /* 0xff8000002a2a7808 */ /* 0x000fe40001800000 */
        /* <DEDUP_REMOVED lines=16> */
[----:B0-----:R-:W-:-:S02]  /*5920*/  FMNMX.FTZ R7, R10, R15, !PT ;  /* 0x0000000f0a077209 */ /* 0x001fc40007810000 */
[----:B------:R-:W-:Y:S02]  /*5930*/  ISETP.GT.AND P3, PT, R11, 0x39, PT ;  /* 0x000000390b00780c */ /* 0x000fe40003f64270 */
[----:B------:R-:W-:Y:S01]  /*5940*/  FSEL R54, R54, -INF , P2 ;  /* 0xff80000036367808 */ /* 0x000fe20001000000 */
[----:B------:R-:W-:Y:S01]  /*5950*/  FMUL.FTZ R10, R7, UR6 ;  /* 0x00000006070a7c20 */ /* 0x000fe20008410000 */
[----:B------:R-:W-:Y:S02]  /*5960*/  FMNMX.FTZ R13, R51, R8, !PT ;  /* 0x00000008330d7209 */ /* 0x000fe40007810000 */
        /* <DEDUP_REMOVED lines=22> */
[----:B------:R-:W-:Y:S08]  /*5ad0*/  MUFU.EX2 R10, R10 ;  /* 0x0000000a000a7308 */ /* 0x000ff00000000800 */
[----:B------:R-:W1:Y:S01]  /*5ae0*/  MUFU.EX2 R11, R11 ;  /* 0x0000000b000b7308 */ /* 0x000e620000000800 */
[----:B0-----:R-:W-:-:S05]  /*5af0*/  FMNMX.FTZ R25, R8, R25, !PT ;  /* 0x0000001908197209 */ /* 0x001fca0007810000 */
[----:B------:R-:W0:Y:S02]  /*5b00*/  SHFL.BFLY PT, R8, R25, 0x1, 0x1f ;  /* 0x0c201f0019087f89 */ /* 0x000e2400000e0000 */
[----:B------:R-:W-:Y:S08]  /*5b10*/  MUFU.EX2 R12, R12 ;  /* 0x0000000c000c7308 */ /* 0x000ff00000000800 */
[----:B------:R-:W2:Y:S01]  /*5b20*/  MUFU.EX2 R13, R13 ;  /* 0x0000000d000d7308 */ /* 0x000ea20000000800 */
[----:B-1----:R-:W-:Y:S01]  /*5b30*/  F2FP.BF16.F32.PACK_AB R152, R11, R10 ;  /* 0x0000000a0b98723e */ /* 0x002fe200000010ff */
[----:B------:R-:W-:-:S06]  /*5b40*/  FADD.FTZ R11, R10, R11 ;  /* 0x0000000b0a0b7221 */ /* 0x000fcc0000010000 */
[----:B------:R-:W-:Y:S01]  /*5b50*/  MUFU.EX2 R14, R14 ;  /* 0x0000000e000e7308 */ /* 0x000fe20000000800 */
[----:B0-----:R-:W-:-:S07]  /*5b60*/  FMNMX.FTZ R8, R25, R8, !PT ;  /* 0x0000000819087209 */ /* 0x001fce0007810000 */
[----:B------:R-:W0:Y:S01]  /*5b70*/  MUFU.EX2 R15, R15 ;  /* 0x0000000f000f7308 */ /* 0x000e220000000800 */
[C---:B--2---:R-:W-:Y:S01]  /*5b80*/  F2FP.BF16.F32.PACK_AB R154, R13.reuse, R12 ;  /* 0x0000000c0d9a723e */ /* 0x044fe200000010ff */
[----:B------:R-:W-:Y:S01]  /*5b90*/  FADD.FTZ R12, R12, R11 ;  /* 0x0000000b0c0c7221 */ /* 0x000fe20000010000 */
[C---:B------:R-:W-:Y:S01]  /*5ba0*/  FMUL.FTZ R24, R8.reuse, UR6 ;  /* 0x0000000608187c20 */ /* 0x040fe20008410000 */
[----:B------:R-:W-:Y:S02]  /*5bb0*/  FSETP.NEU.FTZ.AND P2, PT, R8, -INF , PT ;  /* 0xff8000000800780b */ /* 0x000fe40003f5d000 */
[----:B------:R-:W-:Y:S02]  /*5bc0*/  FADD.FTZ R13, R13, R12 ;  /* 0x0000000c0d0d7221 */ /* 0x000fe40000010000 */
[----:B------:R-:W-:Y:S01]  /*5bd0*/  FSEL R25, R24, RZ, P2 ;  /* 0x000000ff18197208 */ /* 0x000fe20001000000 */
[----:B------:R-:W-:Y:S01]  /*5be0*/  MUFU.EX2 R20, R20 ;  /* 0x0000001400147308 */ /* 0x000fe20000000800 */
[----:B------:R-:W-:-:S03]  /*5bf0*/  ISETP.NE.AND P2, PT, R57, RZ, PT ;  /* 0x000000ff3900720c */ /* 0x000fc60003f45270 */
        /* <DEDUP_REMOVED lines=25> */
[----:B------:R-:W-:-:S07]  /*5d90*/  @!P2 PRMT R6, RZ, 0x654, R6 ;  /* 0x00000654ff06a816 */ /* 0x000fce0000000006 */
[----:B------:R-:W-:Y:S08]  /*5da0*/  MUFU.EX2 R179, R179 ;  /* 0x000000b300b37308 */ /* 0x000ff00000000800 */
[----:B------:R-:W2:Y:S01]  /*5db0*/  MUFU.EX2 R180, R180 ;  /* 0x000000b400b47308 */ /* 0x000ea20000000800 */
[----:B0-----:R-:W-:Y:S01]  /*5dc0*/  F2FP.BF16.F32.PACK_AB R153, R178, R177 ;  /* 0x000000b1b299723e */ /* 0x001fe200000010ff */
[----:B------:R-:W-:-:S06]  /*5dd0*/  FADD.FTZ R178, R177, R178 ;  /* 0x000000b2b1b27221 */ /* 0x000fcc0000010000 */
[----:B------:R-:W0:Y:S08]  /*5de0*/  MUFU.EX2 R21, R21 ;  /* 0x0000001500157308 */ /* 0x000e300000000800 */
[----:B------:R-:W-:Y:S01]  /*5df0*/  MUFU.EX2 R181, R181 ;  /* 0x000000b500b57308 */ /* 0x000fe20000000800 */
[----:B--2---:R-:W-:Y:S01]  /*5e00*/  F2FP.BF16.F32.PACK_AB R155, R180, R179 ;  /* 0x000000b3b49b723e */ /* 0x004fe200000010ff */
[----:B------:R-:W-:Y:S01]  /*5e10*/  BAR.SYNC.DEFER_BLOCKING 0xf, 0x100 ;  /* 0x03c4000000007b1d */ /* 0x000fe20000010000 */
[----:B------:R-:W-:-:S04]  /*5e20*/  FADD.FTZ R179, R179, R178 ;  /* 0x000000b2b3b37221 */ /* 0x000fc80000010000 */
        /* <DEDUP_REMOVED lines=8> */
[----:B------:R2:W-:Y:S01]  /*5eb0*/  STSM.16.M88.4 [R185+0x36400], R152 ;  /* 0x03640098b9007844 */ /* 0x0005e20000000200 */
[----:B------:R-:W-:-:S04]  /*5ec0*/  FADD.FTZ R181, R181, R180 ;  /* 0x000000b4b5b57221 */ /* 0x000fc80000010000 */
[----:B------:R-:W-:Y:S01]  /*5ed0*/  FADD.FTZ R182, R182, R181 ;  /* 0x000000b5b6b67221 */ /* 0x000fe20000010000 */
[----:B------:R-:W-:Y:S08]  /*5ee0*/  MUFU.EX2 R169, R169 ;  /* 0x000000a900a97308 */ /* 0x000ff00000000800 */
[----:B------:R-:W3:Y:S01]  /*5ef0*/  MUFU.EX2 R170, R170 ;  /* 0x000000aa00aa7308 */ /* 0x000ee20000000800 */
[----:B0-----:R-:W-:Y:S01]  /*5f00*/  F2FP.BF16.F32.PACK_AB R159, R196, R183 ;  /* 0x000000b7c49f723e */ /* 0x001fe200000010ff */
[----:B------:R-:W-:-:S04]  /*5f10*/  FADD.FTZ R183, R183, R182 ;  /* 0x000000b6b7b77221 */ /* 0x000fc80000010000 */
[----:B------:R2:W-:Y:S01]  /*5f20*/  STSM.16.M88.4 [R186], R156 ;  /* 0x0000009cba007844 */ /* 0x0005e20000000200 */
[----:B------:R-:W-:Y:S01]  /*5f30*/  FADD.FTZ R196, R196, R183 ;  /* 0x000000b7c4c47221 */ /* 0x000fe20000010000 */
[----:B------:R-:W-:Y:S08]  /*5f40*/  MUFU.EX2 R171, R171 ;  /* 0x000000ab00ab7308 */ /* 0x000ff00000000800 */
[----:B------:R-:W0:Y:S01]  /*5f50*/  MUFU.EX2 R172, R172 ;  /* 0x000000ac00ac7308 */ /* 0x000e220000000800 */
[----:B---3--:R-:W-:Y:S01]  /*5f60*/  F2FP.BF16.F32.PACK_AB R160, R170, R169 ;  /* 0x000000a9aaa0723e */ /* 0x008fe200000010ff */
[----:B------:R-:W-:-:S04]  /*5f70*/  FADD.FTZ R169, R169, R20 ;  /* 0x00000014a9a97221 */ /* 0x000fc80000010000 */
[----:B------:R-:W-:Y:S02]  /*5f80*/  FADD.FTZ R170, R170, R169 ;  /* 0x000000a9aaaa7221 */ /* 0x000fe40000010000 */
[----:B------:R-:W-:Y:S08]  /*5f90*/  MUFU.EX2 R197, R197 ;  /* 0x000000c500c57308 */ /* 0x000ff00000000800 */
[----:B------:R-:W3:Y:S01]  /*5fa0*/  MUFU.EX2 R198, R198 ;  /* 0x000000c600c67308 */ /* 0x000ee20000000800 */
[----:B0-----:R-:W-:Y:S01]  /*5fb0*/  F2FP.BF16.F32.PACK_AB R162, R172, R171 ;  /* 0x000000abaca2723e */ /* 0x001fe200000010ff */
[----:B------:R-:W-:-:S04]  /*5fc0*/  FADD.FTZ R171, R171, R170 ;  /* 0x000000aaabab7221 */ /* 0x000fc80000010000 */
[----:B------:R-:W-:Y:S02]  /*5fd0*/  FADD.FTZ R172, R172, R171 ;  /* 0x000000abacac7221 */ /* 0x000fe40000010000 */
        /* <DEDUP_REMOVED lines=9> */
[----:B------:R2:W-:Y:S01]  /*6070*/  STSM.16.M88.4 [R189], R160 ;  /* 0x000000a0bd007844 */ /* 0x0005e20000000200 */
[----:B------:R-:W-:Y:S01]  /*6080*/  FADD.FTZ R200, R200, R199 ;  /* 0x000000c7c8c87221 */ /* 0x000fe20000010000 */
[----:B------:R-:W0:Y:S08]  /*6090*/  MUFU.EX2 R175, R175 ;  /* 0x000000af00af7308 */ /* 0x000e300000000800 */
[----:B------:R-:W4:Y:S01]  /*60a0*/  MUFU.EX2 R176, R176 ;  /* 0x000000b000b07308 */ /* 0x000f220000000800 */
[----:B---3--:R-:W-:Y:S01]  /*60b0*/  F2FP.BF16.F32.PACK_AB R164, R174, R173 ;  /* 0x000000adaea4723e */ /* 0x008fe200000010ff */
[----:B------:R-:W-:-:S04]  /*60c0*/  FADD.FTZ R173, R173, R172 ;  /* 0x000000acadad7221 */ /* 0x000fc80000010000 */
[----:B------:R-:W-:Y:S02]  /*60d0*/  FADD.FTZ R174, R174, R173 ;  /* 0x000000adaeae7221 */ /* 0x000fe40000010000 */
[----:B------:R-:W-:Y:S02]  /*60e0*/  MUFU.EX2 R201, R201 ;  /* 0x000000c900c97308 */ /* 0x000fe40000000800 */
[----:B0-----:R-:W-:-:S06]  /*60f0*/  FADD.FTZ R5, R175, R174 ;  /* 0x000000aeaf057221 */ /* 0x001fcc0000010000 */
[----:B------:R-:W0:Y:S01]  /*6100*/  MUFU.EX2 R202, R202 ;  /* 0x000000ca00ca7308 */ /* 0x000e220000000800 */
[C---:B----4-:R-:W-:Y:S01]  /*6110*/  F2FP.BF16.F32.PACK_AB R166, R176.reuse, R175 ;  /* 0x000000afb0a6723e */ /* 0x050fe200000010ff */
[----:B------:R-:W-:-:S06]  /*6120*/  FADD.FTZ R5, R176, R5 ;  /* 0x00000005b0057221 */ /* 0x000fcc0000010000 */
[----:B------:R-:W-:Y:S08]  /*6130*/  MUFU.EX2 R203, R203 ;  /* 0x000000cb00cb7308 */ /* 0x000ff00000000800 */
[----:B------:R-:W3:Y:S01]  /*6140*/  MUFU.EX2 R204, R204 ;  /* 0x000000cc00cc7308 */ /* 0x000ee20000000800 */
[----:B0-----:R-:W-:Y:S01]  /*6150*/  F2FP.BF16.F32.PACK_AB R165, R202, R201 ;  /* 0x000000c9caa5723e */ /* 0x001fe200000010ff */
[----:B------:R-:W-:-:S04]  /*6160*/  FADD.FTZ R201, R201, R200 ;  /* 0x000000c8c9c97221 */ /* 0x000fc80000010000 */
[----:B------:R-:W-:Y:S01]  /*6170*/  FADD.FTZ R202, R202, R201 ;  /* 0x000000c9caca7221 */ /* 0x000fe20000010000 */
[----:B---3--:R-:W-:-:S03]  /*6180*/  F2FP.BF16.F32.PACK_AB R167, R204, R203 ;  /* 0x000000cbcca7723e */ /* 0x008fc600000010ff */
[----:B------:R-:W-:Y:S02]  /*6190*/  FADD.FTZ R203, R203, R202 ;  /* 0x000000cacbcb7221 */ /* 0x000fe40000010000 */
[----:B------:R2:W-:Y:S01]  /*61a0*/  STSM.16.M88.4 [R187], R164 ;  /* 0x000000a4bb007844 */ /* 0x0005e20000000200 */
[----:B-1----:R-:W-:-:S06]  /*61b0*/  WARPGROUP.ARRIVE ;  /* 0x00000000000079c5 */ /* 0x002fcc0000000000 */
[----:B------:R-:W-:Y:S01]  /*61c0*/  HGMMA.64x256x16.F32.BF16 R24, R152, gdesc[UR8].tnspB, RZ, !UPT, gsb0 ;  /* 0x43e0000898187df0 */ /* 0x000fe2000c0018ff */
[----:B------:R-:W-:Y:S01]  /*61d0*/  R2UR UR10, R206 ;  /* 0x00000000ce0a72ca */ /* 0x000fe200000e0000 */
[----:B------:R-:W-:Y:S01]  /*61e0*/  UMOV UR11, 0x40000040 ;  /* 0x40000040000b7882 */ /* 0x000fe20000000000 */
[C---:B------:R-:W-:Y:S02]  /*61f0*/  VIADD R206, R205.reuse, 0x100 ;  /* 0x00000100cdce7836 */ /* 0x040fe40000000000 */
[----:B------:R-:W-:Y:S01]  /*6200*/  VIADD R205, R205, 0x180 ;  /* 0x00000180cdcd7836 */ /* 0x000fe20000000000 */
[----:B------:R-:W-:Y:S02]  /*6210*/  WARPGROUP.DEPBAR.LE gsb0, 0x0 ;  /* 0x00008000000079c5 */ /* 0x000fe40000010000 */
[----:B------:R-:W-:-:S15]  /*6220*/  WARPGROUP.ARRIVE ;  /* 0x00000000000079c5 */ /* 0x000fde0000000000 */
[----:B------:R-:W-:-:S05]  /*6230*/  NOP ;  /* 0x0000000000007918 */ /* 0x000fca0000000000 */
[----:B------:R-:W-:Y:S01]  /*6240*/  HGMMA.64x256x16.F32.BF16 R24, R156, gdesc[UR8].tnspB, R24, gsb0 ;  /* 0x43e000089c187df0 */ /* 0x000fe20008001818 */
[----:B------:R-:W-:Y:S01]  /*6250*/  R2UR UR10, R206 ;  /* 0x00000000ce0a72ca */ /* 0x000fe200000e0000 */
[----:B------:R-:W-:Y:S01]  /*6260*/  UMOV UR11, 0x40000040 ;  /* 0x40000040000b7882 */ /* 0x000fe20000000000 */
[----:B------:R-:W-:Y:S02]  /*6270*/  WARPGROUP.DEPBAR.LE gsb0, 0x0 ;  /* 0x00008000000079c5 */ /* 0x000fe40000010000 */
[----:B------:R-:W-:-:S15]  /*6280*/  WARPGROUP.ARRIVE ;  /* 0x00000000000079c5 */ /* 0x000fde0000000000 */
[----:B------:R-:W-:-:S08]  /*6290*/  NOP ;  /* 0x0000000000007918 */ /* 0x000fd00000000000 */
[----:B------:R-:W-:Y:S01]  /*62a0*/  HGMMA.64x256x16.F32.BF16 R24, R160, gdesc[UR8].tnspB, R24, gsb0 ;  /* 0x43e00008a0187df0 */ /* 0x000fe20008001818 */
[----:B------:R-:W-:Y:S01]  /*62b0*/  R2UR UR10, R205 ;  /* 0x00000000cd0a72ca */ /* 0x000fe200000e0000 */
[----:B------:R-:W-:Y:S01]  /*62c0*/  UMOV UR11, 0x40000040 ;  /* 0x40000040000b7882 */ /* 0x000fe20000000000 */
        /* <DEDUP_REMOVED lines=25> */
[----:B0-----:R-:W-:Y:S01]  /*6460*/  FADD.FTZ R6, R204, R203 ;  /* 0x000000cbcc067221 */ /* 0x001fe20000010000 */
[----:B--2---:R-:W-:Y:S06]  /*6470*/  @!P3 BRA `(.L_x_4240) ;  /* 0x000000300098b947 */ /* 0x004fec0003800000 */
[----:B------:R-:W-:Y:S01]  /*6480*/  IMAD.MOV.U32 R10, RZ, RZ, R8 ;  /* 0x000000ffff0a7224 */ /* 0x000fe200078e0008 */
[----:B------:R-:W-:Y:S01]  /*6490*/  ULDC UR7, c[0x0][0x288] ;  /* 0x0000a20000077ab9 */ /* 0x000fe20000000800 */
[----:B------:R-:W-:Y:S01]  /*64a0*/  IMAD.MOV.U32 R11, RZ, RZ, R7 ;  /* 0x000000ffff0b7224 */ /* 0x000fe200078e0007 */
[----:B------:R-:W-:Y:S01]  /*64b0*/  ULDC UR28, c[0x0][0x2f0] ;  /* 0x0000bc00001c7ab9 */ /* 0x000fe20000000800 */
[----:B------:R-:W-:Y:S01]  /*64c0*/  IMAD.MOV.U32 R13, RZ, RZ, R2 ;  /* 0x000000ffff0d7224 */ /* 0x000fe200078e0002 */
[----:B------:R-:W-:-:S06]  /*64d0*/  ULDC UR6, c[0x0][0xa80] ;  /* 0x0002a00000067ab9 */ /* 0x000fcc0000000800 */
.L_x_4249:
[----:B------:R-:W-:-:S05]  /*64e0*/  VIADD R2, R13, 0x1 ;  /* 0x000000010d027836 */ /* 0x000fca0000000000 */
[----:B------:R-:W-:-:S04]  /*64f0*/  ISETP.NE.AND P3, PT, R2, 0x2, PT ;  /* 0x000000020200780c */ /* 0x000fc80003f65270 */
[----:B------:R-:W-:Y:S02]  /*6500*/  SEL R7, RZ, 0x1, P3 ;  /* 0x00000001ff077807 */ /* 0x000fe40001800000 */
[----:B------:R-:W-:Y:S02]  /*6510*/  SEL R2, R2, RZ, P3 ;  /* 0x000000ff02027207 */ /* 0x000fe40001800000 */
[----:B------:R-:W-:Y:S01]  /*6520*/  LOP3.LUT R16, R16, R7, RZ, 0x3c, !PT ;  /* 0x0000000710107212 */ /* 0x000fe200078e3cff */
[----:B0-----:R-:W-:Y:S06]  /*6530*/  @!P0 BRA `(.L_x_4241) ;  /* 0x0000000000048947 */ /* 0x001fec0003800000 */
[----:B------:R-:W-:Y:S01]  /*6540*/  BPT.TRAP 0x1 ;  /* 0x000000040000795c */ /* 0x000fe20000300000 */
.L_x_4241:
[----:B------:R-:W-:Y:S01]  /*6550*/  IMAD R9, R2, 0x8, R17 ;  /* 0x0000000802097824 */ /* 0x000fe200078e0211 */
[----:B------:R-:W-:-:S04]  /*6560*/  SHF.L.U32 R8, R16, 0x1f, RZ ;  /* 0x0000001f10087819 */ /* 0x000fc800000006ff */
[----:B------:R0:W1:Y:S01]  /*6570*/  SYNCS.PHASECHK.TRANS64.TRYWAIT P3, [R9+URZ+0x38830], R8 ;  /* 0x03883008090075a7 */ /* 0x000062000806017f */
[----:B------:R-:W-:Y:S05]  /*6580*/  @!P0 BRA `(.L_x_4242) ;  /* 0x0000000000048947 */ /* 0x000fea0003800000 */
[----:B------:R-:W-:Y:S01]  /*6590*/  BPT.TRAP 0x1 ;  /* 0x000000040000795c */ /* 0x000fe20000300000 */
.L_x_4242:
[----:B------:R-:W-:Y:S01]  /*65a0*/  IMAD R7, R2, 0x200, R0 ;  /* 0x0000020002077824 */ /* 0x000fe200078e0200 */
[----:B-1----:R-:W-:Y:S06]  /*65b0*/  @P3 BRA `(.L_x_4243) ;  /* 0x0000000000083947 */ /* 0x002fec0003800000 */
[----:B------:R-:W1:Y:S02]  /*65c0*/  SYNCS.PHASECHK.TRANS64.TRYWAIT P3, [R9+URZ+0x38830], R8 ;  /* 0x03883008090075a7 */ /* 0x000e64000806017f */
[----:B-1----:R-:W-:Y:S05]  /*65d0*/  @!P3 BRA `(.L_x_4244) ;  /* 0x000000f8008cb947 */ /* 0x002fea0003800000 */
.L_x_4243:
[----:B------:R-:W-:Y:S01]  /*65e0*/  R2UR UR26, R7 ;  /* 0x00000000071a72ca */ /* 0x000fe200000e0000 */
[----:B------:R-:W-:Y:S01]  /*65f0*/  WARPGROUP.ARRIVE ;  /* 0x00000000000079c5 */ /* 0x000fe20000000000 */
[----:B------:R-:W-:Y:S01]  /*6600*/  UMOV UR24, UR4 ;  /* 0x0000000400187c82 */ /* 0x000fe20008000000 */
[----:B------:R-:W-:Y:S01]  /*6610*/  UMOV UR25, UR5 ;  /* 0x0000000500197c82 */ /* 0x000fe20008000000 */
[----:B------:R-:W-:Y:S01]  /*6620*/  UMOV UR27, 0x40000040 ;  /* 0x40000040001b7882 */ /* 0x000fe20000000000 */
[----:B------:R-:W-:Y:S01]  /*6630*/  UMOV UR11, 0x40000040 ;  /* 0x40000040000b7882 */ /* 0x000fe20000000000 */
[----:B------:R-:W-:Y:S01]  /*6640*/  UMOV UR15, 0x40000040 ;  /* 0x40000040000f7882 */ /* 0x000fe20000000000 */
[----:B------:R-:W-:-:S06]  /*6650*/  UMOV UR19, 0x40000040 ;  /* 0x4000004000137882 */ /* 0x000fcc0000000000 */
[----:B------:R-:W-:Y:S01]  /*6660*/  HGMMA.64x64x16.F32.BF16 R152, gdesc[UR24], RZ, !UPT, gsb0 ;  /* 0x00e00000189879f0 */ /* 0x000fe2000c0018ff */
[----:B------:R-:W-:Y:S02]  /*6670*/  UIADD3 UR10, UR26, 0x2, URZ ;  /* 0x000000021a0a7890 */ /* 0x000fe4000fffe03f */
[----:B------:R-:W-:Y:S02]  /*6680*/  UIADD3 UR14, UR26, 0x4, URZ ;  /* 0x000000041a0e7890 */ /* 0x000fe4000fffe03f */
[----:B------:R-:W-:Y:S01]  /*6690*/  UIADD3 UR18, UR26, 0x6, URZ ;  /* 0x000000061a127890 */ /* 0x000fe2000fffe03f */
        /* <DEDUP_REMOVED lines=12> */
.L_x_4245:
[----:B------:R2:W3:Y:S01]  /*6760*/  SYNCS.PHASECHK.TRANS64.TRYWAIT P3, [R9+URZ+0x38850], R8 ;  /* 0x03885008090075a7 */ /* 0x0004e2000806017f */
[----:B------:R-:W-:Y:S05]  /*6770*/  @!P0 BRA `(.L_x_4246) ;  /* 0x0000000000048947 */ /* 0x000fea0003800000 */
[----:B------:R-:W-:Y:S01]  /*6780*/  BPT.TRAP 0x1 ;  /* 0x000000040000795c */ /* 0x000fe20000300000 */
.L_x_4246:
[----:B---3--:R-:W-:Y:S05]  /*6790*/  @P3 BRA `(.L_x_4247) ;  /* 0x0000000000083947 */ /* 0x008fea0003800000 */
[----:B------:R-:W3:Y:S02]  /*67a0*/  SYNCS.PHASECHK.TRANS64.TRYWAIT P3, [R9+URZ+0x38850], R8 ;  /* 0x03885008090075a7 */ /* 0x000ee4000806017f */
[----:B---3--:R-:W-:Y:S05]  /*67b0*/  @!P3 BRA `(.L_x_4248) ;  /* 0x000000f80028b947 */ /* 0x008fea0003800000 */
.L_x_4247:
[----:B------:R-:W-:Y:S01]  /*67c0*/  IMAD R7, R2, 0x1000, R3 ;  /* 0x0000100002077824 */ /* 0x000fe200078e0203 */
[----:B------:R-:W-:Y:S01]  /*67d0*/  WARPGROUP.ARRIVE ;  /* 0x00000000000079c5 */ /* 0x000fe20000000000 */
[----:B------:R-:W-:Y:S01]  /*67e0*/  UMOV UR23, 0x40000040 ;  /* 0x4000004000177882 */ /* 0x000fe20000000000 */
[----:B------:R-:W-:Y:S01]  /*67f0*/  VIADD R12, R4, 0x2 ;  /* 0x00000002040c7836 */ /* 0x000fe20000000000 */
[----:B------:R-:W-:Y:S01]  /*6800*/  UMOV UR25, 0x40000040 ;  /* 0x4000004000197882 */ /* 0x000fe20000000000 */
[C---:B------:R-:W-:Y:S01]  /*6810*/  R2UR UR22, R7.reuse ;  /* 0x00000000071672ca */ /* 0x040fe200000e0000 */
[C---:B0123--:R-:W-:Y:S01]  /*6820*/  VIADD R8, R7.reuse, 0x2 ;  /* 0x0000000207087836 */ /* 0x04ffe20000000000 */
[----:B------:R-:W-:Y:S01]  /*6830*/  UMOV UR27, 0x40000040 ;  /* 0x40000040001b7882 */ /* 0x000fe20000000000 */
[----:B------:R-:W-:Y:S01]  /*6840*/  R2UR UR24, R12 ;  /* 0x000000000c1872ca */ /* 0x000fe200000e0000 */
[----:B------:R-:W-:Y:S01]  /*6850*/  VIADD R12, R4, 0x4 ;  /* 0x00000004040c7836 */ /* 0x000fe20000000000 */
[----:B------:R-:W0:Y:S01]  /*6860*/  S2R R14, SR_TID.X ;  /* 0x00000000000e7919 */ /* 0x000e220000002100 */
[----:B------:R-:W-:Y:S01]  /*6870*/  R2UR UR26, R8 ;  /* 0x00000000081a72ca */ /* 0x000fe200000e0000 */
[C---:B------:R-:W-:Y:S01]  /*6880*/  VIADD R8, R7.reuse, 0x4 ;  /* 0x0000000407087836 */ /* 0x040fe20000000000 */
[----:B------:R-:W-:Y:S01]  /*6890*/  @UP1 ULDC UR10, c[0x0][0x44c] ;  /* 0x00011300000a1ab9 */ /* 0x000fe20000000800 */
[----:B------:R-:W-:Y:S01]  /*68a0*/  VIADD R21, R4, 0x800 ;  /* 0x0000080004157836 */ /* 0x000fe20000000000 */
[----:B------:R-:W-:Y:S01]  /*68b0*/  UMOV UR11, 0x40000040 ;  /* 0x40000040000b7882 */ /* 0x000fe20000000000 */
[----:B------:R-:W-:Y:S01]  /*68c0*/  VIADD R15, R7, 0x800 ;  /* 0x00000800070f7836 */ /* 0x000fe20000000000 */
[----:B------:R-:W-:Y:S01]  /*68d0*/  UISETP.GT.AND UP0, UPT, UR30, UR29, UPT ;  /* 0x0000001d1e00728c */ /* 0x000fe2000bf04270 */
[----:B------:R-:W-:Y:S01]  /*68e0*/  HGMMA.64x64x16.F32.BF16 R152, gdesc[UR20], R152, gsb0 ;  /* 0x00e00000149879f0 */ /* 0x000fe20008001898 */
[----:B------:R-:W-:Y:S01]  /*68f0*/  IMAD R208, R2, 0x1000, R19 ;  /* 0x0000100002d07824 */ /* 0x000fe200078e0213 */
[----:B0-----:R-:W-:Y:S01]  /*6900*/  SHF.R.U32.HI R14, RZ, 0x7, R14 ;  /* 0x00000007ff0e7819 */ /* 0x001fe2000001160e */
[----:B------:R-:W-:-:S02]  /*6910*/  WARPGROUP.DEPBAR.LE gsb0, 0x0 ;  /* 0x00008000000079c5 */ /* 0x000fc40000010000 */
        /* <DEDUP_REMOVED lines=123> */
[----:B------:R-:W0:Y:S02]  /*70d0*/  SHFL.IDX PT, R8, R14, RZ, 0x1f ;  /* 0x00001fff0e087589 */ /* 0x000e2400000e0000 */
[----:B0-----:R-:W-:-:S04]  /*70e0*/  ISETP.GT.AND P3, PT, R8, 0x7f, PT ;  /* 0x0000007f0800780c */ /* 0x001fc80003f64270 */
[----:B------:R-:W-:-:S05]  /*70f0*/  SEL R12, RZ, 0x2, !P3 ;  /* 0x00000002ff0c7807 */ /* 0x000fca0005800000 */
[----:B------:R-:W-:Y:S02]  /*7100*/  IMAD.IADD R8, R21, 0x1, R12 ;  /* 0x0000000115087824 */ /* 0x000fe400078e020c */
        /* <DEDUP_REMOVED lines=21> */
[----:B------:R-:W-:Y:S01]  /*7260*/  IMAD.IADD R20, R21, 0x1, R8 ;  /* 0x0000000115147824 */ /* 0x000fe200078e0208 */
[----:B------:R-:W-:Y:S02]  /*7270*/  WARPGROUP.DEPBAR.LE gsb0, 0x0 ;  /* 0x00008000000079c5 */ /* 0x000fe40000010000 */
[----:B------:R-:W-:-:S08]  /*7280*/  WARPGROUP.ARRIVE ;  /* 0x00000000000079c5 */ /* 0x000fd00000000000 */
        /* <DEDUP_REMOVED lines=22> */
[----:B------:R-:W-:Y:S02]  /*73f0*/  IMAD.IADD R20, R21, 0x1, R12 ;  /* 0x0000000115147824 */ /* 0x000fe400078e020c */
        /* <DEDUP_REMOVED lines=8> */
[----:B------:R-:W-:Y:S02]  /*7480*/  IMAD.IADD R20, R21, 0x1, R14 ;  /* 0x0000000115147824 */ /* 0x000fe400078e020e */
[--C-:B------:R-:W-:Y:S02]  /*7490*/  IMAD.IADD R196, R14, 0x1, R15.reuse ;  /* 0x000000010ec47824 */ /* 0x100fe400078e020f */
        /* <DEDUP_REMOVED lines=119> */
[----:B------:R-:W-:-:S04]  /*7c10*/  VIADD R12, R190, UR41 ;  /* 0x00000029be0c7c36 */ /* 0x000fc80008000000 */
[----:B------:R-:W-:Y:S01]  /*7c20*/  @P1 IMAD.HI.U32 R7, R12, UR10, RZ ;  /* 0x0000000a0c071c27 */ /* 0x000fe2000f8e00ff */
[----:B------:R-:W-:-:S04]  /*7c30*/  @UP1 ULDC UR10, c[0x0][0x450] ;  /* 0x00011400000a1ab9 */ /* 0x000fc80000000800 */
[----:B------:R-:W-:Y:S01]  /*7c40*/  @P1 SHF.R.U32.HI R12, RZ, UR10, R7 ;  /* 0x0000000aff0c1c19 */ /* 0x000fe20008011607 */
[----:B------:R-:W-:Y:S02]  /*7c50*/  UMOV UR10, 0xffffffc0 ;  /* 0xffffffc0000a7882 */ /* 0x000fe40000000000 */
[----:B------:R-:W-:Y:S02]  /*7c60*/  UIMAD UR10, UR30, UR10, 0x1 ;  /* 0x000000011e0a74a4 */ /* 0x000fe4000f8e020a */
[----:B------:R-:W0:Y:S01]  /*7c70*/  SHFL.IDX PT, R8, R12, RZ, 0x1c1f ;  /* 0x001c1fff0c087589 */ /* 0x000e2200000e0000 */
[----:B------:R-:W-:-:S03]  /*7c80*/  UIADD3 UR30, UR30, -0x1, URZ ;  /* 0xffffffff1e1e7890 */ /* 0x000fc6000fffe03f */
[----:B------:R-:W-:Y:S02]  /*7c90*/  IADD3 R7, -R18, UR10, RZ ;  /* 0x0000000a12077c10 */ /* 0x000fe4000fffe1ff */
[----:B------:R-:W-:-:S03]  /*7ca0*/  R2UR UR10, R208 ;  /* 0x00000000d00a72ca */ /* 0x000fc600000e0000 */
[----:B------:R-:W-:-:S05]  /*7cb0*/  IMAD R7, R188, UR28, R7 ;  /* 0x0000001cbc077c24 */ /* 0x000fca000f8e0207 */
[----:B0-----:R-:W-:-:S04]  /*7cc0*/  IADD3 R14, R8, -UR7, R7 ;  /* 0x80000007080e7c10 */ /* 0x001fc8000fffe007 */
[C---:B------:R-:W-:Y:S02]  /*7cd0*/  ISETP.GT.AND P3, PT, R14.reuse, RZ, PT ;  /* 0x000000ff0e00720c */ /* 0x040fe40003f64270 */
[----:B------:R-:W-:Y:S01]  /*7ce0*/  ISETP.GT.AND P4, PT, R14, 0x1, PT ;  /* 0x000000010e00780c */ /* 0x000fe20003f84270 */
        /* <DEDUP_REMOVED lines=45> */
[----:B------:R-:W-:Y:S01]  /*7fc0*/  FSEL R180, R180, -INF , P3 ;  /* 0xff800000b4b47808 */ /* 0x000fe20001800000 */
[----:B------:R-:W0:Y:S01]  /*7fd0*/  SHFL.IDX PT, R14, R12, 0x1, 0x1c1f ;  /* 0x003c1f000c0e7f89 */ /* 0x000e2200000e0000 */
[----:B------:R-:W-:Y:S02]  /*7fe0*/  FMNMX.FTZ R15, R177, R20, !PT ;  /* 0x00000014b10f7209 */ /* 0x000fe40007810000 */
[----:B------:R-:W-:Y:S02]  /*7ff0*/  FSEL R181, R181, -INF , P4 ;  /* 0xff800000b5b57808 */ /* 0x000fe40002000000 */
[----:B------:R-:W-:-:S04]  /*8000*/  FMNMX.FTZ R20, R180, R15, !PT ;  /* 0x0000000fb4147209 */ /* 0x000fc80007810000 */
[----:B------:R-:W-:-:S05]  /*8010*/  FMNMX.FTZ R20, R181, R20, !PT ;  /* 0x00000014b5147209 */ /* 0x000fca0007810000 */
[----:B------:R-:W1:Y:S01]  /*8020*/  SHFL.BFLY PT, R15, R20, 0x2, 0x1f ;  /* 0x0c401f00140f7f89 */ /* 0x000e6200000e0000 */
[----:B0-----:R-:W-:-:S04]  /*8030*/  IADD3 R14, R14, -UR7, R7 ;  /* 0x800000070e0e7c10 */ /* 0x001fc8000fffe007 */
[C---:B------:R-:W-:Y:S02]  /*8040*/  ISETP.GT.AND P3, PT, R14.reuse, RZ, PT ;  /* 0x000000ff0e00720c */ /* 0x040fe40003f64270 */
[C---:B------:R-:W-:Y:S02]  /*8050*/  ISETP.GT.AND P4, PT, R14.reuse, 0x1, PT ;  /* 0x000000010e00780c */ /* 0x040fe40003f84270 */
[C---:B------:R-:W-:Y:S02]  /*8060*/  ISETP.GT.AND P5, PT, R14.reuse, 0x28, PT ;  /* 0x000000280e00780c */ /* 0x040fe40003fa4270 */
[----:B------:R-:W-:Y:S02]  /*8070*/  FSEL R155, R155, -INF , P4 ;  /* 0xff8000009b9b7808 */ /* 0x000fe40002000000 */
[----:B------:R-:W-:Y:S02]  /*8080*/  ISETP.GT.AND P4, PT, R14, 0x9, PT ;  /* 0x000000090e00780c */ /* 0x000fe40003f84270 */
[----:B-1----:R-:W-:-:S02]  /*8090*/  FMNMX.FTZ R152, R20, R15, !PT ;  /* 0x0000000f14987209 */ /* 0x002fc40007810000 */
[----:B------:R-:W-:Y:S02]  /*80a0*/  FSEL R15, R154, -INF , P3 ;  /* 0xff8000009a0f7808 */ /* 0x000fe40001800000 */
[----:B------:R-:W-:Y:S01]  /*80b0*/  ISETP.GT.AND P3, PT, R14, 0x8, PT ;  /* 0x000000080e00780c */ /* 0x000fe20003f64270 */
[----:B------:R-:W0:Y:S01]  /*80c0*/  SHFL.BFLY PT, R197, R152, 0x1, 0x1f ;  /* 0x0c201f0098c57f89 */ /* 0x000e2200000e0000 */
[----:B------:R-:W-:Y:S02]  /*80d0*/  FMNMX.FTZ R12, R15, R10, !PT ;  /* 0x0000000a0f0c7209 */ /* 0x000fe40007810000 */
        /* <DEDUP_REMOVED lines=17> */
[----:B0-----:R-:W-:Y:S02]  /*81f0*/  FMNMX.FTZ R7, R152, R197, !PT ;  /* 0x000000c598077209 */ /* 0x001fe40007810000 */
[----:B------:R-:W-:Y:S02]  /*8200*/  ISETP.GT.AND P4, PT, R14, 0x21, PT ;  /* 0x000000210e00780c */ /* 0x000fe40003f84270 */
[----:B------:R-:W-:Y:S01]  /*8210*/  FSEL R152, R170, -INF , P3 ;  /* 0xff800000aa987808 */ /* 0x000fe20001800000 */
[----:B------:R-:W-:Y:S01]  /*8220*/  FMUL.FTZ R198, R7, UR6 ;  /* 0x0000000607c67c20 */ /* 0x000fe20008410000 */
[----:B------:R-:W-:-:S02]  /*8230*/  FMNMX.FTZ R21, R167, R12, !PT ;  /* 0x0000000ca7157209 */ /* 0x000fc40007810000 */
[----:B------:R-:W-:Y:S02]  /*8240*/  FSEL R154, R171, -INF , P4 ;  /* 0xff800000ab9a7808 */ /* 0x000fe40002000000 */
[----:B------:R-:W-:Y:S02]  /*8250*/  FMNMX.FTZ R21, R152, R21, !PT ;  /* 0x0000001598157209 */ /* 0x000fe40007810000 */
[----:B------:R-:W-:Y:S02]  /*8260*/  ISETP.GT.AND P3, PT, R14, 0x29, PT ;  /* 0x000000290e00780c */ /* 0x000fe40003f64270 */
[----:B------:R-:W-:Y:S02]  /*8270*/  FSEL R174, R174, -INF , P5 ;  /* 0xff800000aeae7808 */ /* 0x000fe40002800000 */
[----:B------:R-:W-:Y:S02]  /*8280*/  FMNMX.FTZ R21, R154, R21, !PT ;  /* 0x000000159a157209 */ /* 0x000fe40007810000 */
[----:B------:R-:W-:-:S02]  /*8290*/  FSETP.NEU.FTZ.AND P4, PT, R7, -INF , PT ;  /* 0xff8000000700780b */ /* 0x000fc40003f9d000 */
[----:B------:R-:W-:Y:S02]  /*82a0*/  ISETP.GT.AND P5, PT, R14, 0x30, PT ;  /* 0x000000300e00780c */ /* 0x000fe40003fa4270 */
[----:B------:R-:W-:Y:S02]  /*82b0*/  FSEL R196, R175, -INF , P3 ;  /* 0xff800000afc47808 */ /* 0x000fe40001800000 */
[----:B------:R-:W-:Y:S02]  /*82c0*/  FMNMX.FTZ R21, R174, R21, !PT ;  /* 0x00000015ae157209 */ /* 0x000fe40007810000 */
[----:B------:R-:W-:Y:S02]  /*82d0*/  FSEL R198, R198, RZ, P4 ;  /* 0x000000ffc6c67208 */ /* 0x000fe40002000000 */
[----:B------:R-:W-:Y:S02]  /*82e0*/  ISETP.GT.AND P3, PT, R14, 0x31, PT ;  /* 0x000000310e00780c */ /* 0x000fe40003f64270 */
[----:B------:R-:W-:Y:S01]  /*82f0*/  FSEL R178, R178, -INF , P5 ;  /* 0xff800000b2b27808 */ /* 0x000fe20002800000 */
[--C-:B------:R-:W-:Y:S01]  /*8300*/  FFMA.FTZ R12, R8, UR6, -R198.reuse ;  /* 0x00000006080c7c23 */ /* 0x100fe200080108c6 */
[----:B------:R-:W-:Y:S01]  /*8310*/  FMNMX.FTZ R21, R196, R21, !PT ;  /* 0x00000015c4157209 */ /* 0x000fe20007810000 */
[--C-:B------:R-:W-:Y:S01]  /*8320*/  FFMA.FTZ R171, R157, UR6, -R198.reuse ;  /* 0x000000069dab7c23 */ /* 0x100fe200080108c6 */
[----:B------:R-:W-:Y:S01]  /*8330*/  ISETP.GT.AND P5, PT, R14, 0x38, PT ;  /* 0x000000380e00780c */ /* 0x000fe20003fa4270 */
[--C-:B------:R-:W-:Y:S01]  /*8340*/  FFMA.FTZ R20, R160, UR6, -R198.reuse ;  /* 0x00000006a0147c23 */ /* 0x100fe200080108c6 */
        /* <DEDUP_REMOVED lines=10> */
[----:B------:R-:W-:Y:S01]  /*83f0*/  FSEL R183, R183, -INF , P3 ;  /* 0xff800000b7b77808 */ /* 0x000fe20001800000 */
        /* <DEDUP_REMOVED lines=9> */
[----:B------:R-:W-:Y:S01]  /*8490*/  FFMA.FTZ R181, R181, UR6, -R198 ;  /* 0x00000006b5b57c23 */ /* 0x000fe200080108c6 */
[----:B------:R-:W0:Y:S01]  /*84a0*/  SHFL.BFLY PT, R153, R8, 0x2, 0x1f ;  /* 0x0c401f0008997f89 */ /* 0x000e2200000e0000 */
[----:B------:R-:W-:Y:S01]  /*84b0*/  IMAD.MOV R157, RZ, RZ, -R184 ;  /* 0x000000ffff9d7224 */ /* 0x000fe200078e0ab8 */
[----:B------:R-:W-:Y:S08]  /*84c0*/  MUFU.EX2 R12, R12 ;  /* 0x0000000c000c7308 */ /* 0x000ff00000000800 */
[----:B------:R-:W-:Y:S08]  /*84d0*/  MUFU.EX2 R21, R21 ;  /* 0x0000001500157308 */ /* 0x000ff00000000800 */
[----:B------:R-:W-:Y:S01]  /*84e0*/  MUFU.EX2 R14, R14 ;  /* 0x0000000e000e7308 */ /* 0x000fe20000000800 */
[----:B0-----:R-:W-:-:S07]  /*84f0*/  FMNMX.FTZ R153, R8, R153, !PT ;  /* 0x0000009908997209 */ /* 0x001fce0007810000 */
[----:B------:R-:W-:Y:S01]  /*8500*/  MUFU.EX2 R171, R171 ;  /* 0x000000ab00ab7308 */ /* 0x000fe20000000800 */
[----:B------:R-:W0:Y:S07]  /*8510*/  SHFL.BFLY PT, R8, R153, 0x1, 0x1f ;  /* 0x0c201f0099087f89 */ /* 0x000e2e00000e0000 */
[----:B------:R-:W-:Y:S08]  /*8520*/  MUFU.EX2 R20, R20 ;  /* 0x0000001400147308 */ /* 0x000ff00000000800 */
[----:B------:R-:W1:Y:S08]  /*8530*/  MUFU.EX2 R175, R175 ;  /* 0x000000af00af7308 */ /* 0x000e700000000800 */
[----:B------:R-:W-:Y:S01]  /*8540*/  MUFU.EX2 R170, R170 ;  /* 0x000000aa00aa7308 */ /* 0x000fe20000000800 */
[----:B0-----:R-:W-:-:S04]  /*8550*/  FMNMX.FTZ R8, R153, R8, !PT ;  /* 0x0000000899087209 */ /* 0x001fc80007810000 */
[C---:B------:R-:W-:Y:S01]  /*8560*/  FSETP.NEU.FTZ.AND P3, PT, R8.reuse, -INF , PT ;  /* 0xff8000000800780b */ /* 0x040fe20003f7d000 */
[----:B------:R-:W-:Y:S02]  /*8570*/  FMUL.FTZ R153, R8, UR6 ;  /* 0x0000000608997c20 */ /* 0x000fe40008410000 */
[----:B------:R-:W0:Y:S01]  /*8580*/  MUFU.EX2 R179, R179 ;  /* 0x000000b300b37308 */ /* 0x000e220000000800 */
[----:B-1----:R-:W-:Y:S02]  /*8590*/  F2FP.BF16.F32.PACK_AB R156, R175, R20 ;  /* 0x00000014af9c723e */ /* 0x002fe400000010ff */
[----:B------:R-:W-:-:S05]  /*85a0*/  FSEL R153, R153, RZ, P3 ;  /* 0x000000ff99997208 */ /* 0x000fca0001800000 */
[----:B------:R-:W-:Y:S01]  /*85b0*/  MUFU.EX2 R168, R168 ;  /* 0x000000a800a87308 */ /* 0x000fe20000000800 */
[--C-:B------:R-:W-:Y:S01]  /*85c0*/  FFMA.FTZ R205, R152, UR6, -R153.reuse ;  /* 0x0000000698cd7c23 */ /* 0x100fe20008010899 */
[----:B------:R-:W-:Y:S01]  /*85d0*/  FSEL R152, R7, RZ, P4 ;  /* 0x000000ff07987208 */ /* 0x000fe20002000000 */
[--C-:B------:R-:W-:Y:S01]  /*85e0*/  FFMA.FTZ R198, R155, UR6, -R153.reuse ;  /* 0x000000069bc67c23 */ /* 0x100fe20008010899 */
[----:B------:R-:W-:Y:S01]  /*85f0*/  FSEL R155, R8, RZ, P3 ;  /* 0x000000ff089b7208 */ /* 0x000fe20001800000 */
[----:B------:R-:W-:Y:S01]  /*8600*/  FFMA.FTZ R207, R196, UR6, -R153 ;  /* 0x00000006c4cf7c23 */ /* 0x000fe20008010899 */
[----:B------:R-:W-:Y:S01]  /*8610*/  ISETP.NE.AND P3, PT, R18, R157, PT ;  /* 0x0000009d1200720c */ /* 0x000fe20003f65270 */
[----:B------:R-:W-:Y:S01]  /*8620*/  FADD.FTZ R152, -R152, R11 ;  /* 0x0000000b98987221 */ /* 0x000fe20000010100 */
[--C-:B------:R-:W-:Y:S01]  /*8630*/  FFMA.FTZ R206, R154, UR6, -R153.reuse ;  /* 0x000000069ace7c23 */ /* 0x100fe20008010899 */
[----:B------:R-:W-:Y:S01]  /*8640*/  FADD.FTZ R155, -R155, R10 ;  /* 0x0000000a9b9b7221 */ /* 0x000fe20000010100 */
[----:B------:R-:W-:Y:S01]  /*8650*/  FFMA.FTZ R178, R178, UR6, -R153 ;  /* 0x00000006b2b27c23 */ /* 0x000fe20008010899 */
[----:B------:R-:W-:Y:S01]  /*8660*/  FMUL.FTZ R209, R152, UR6 ;  /* 0x0000000698d17c20 */ /* 0x000fe20008410000 */
[----:B------:R-:W-:-:S02]  /*8670*/  @!P2 VIADD R152, R9, 0x38840 ;  /* 0x000388400998a836 */ /* 0x000fc40000000000 */
[----:B------:R-:W-:Y:S01]  /*8680*/  FMUL.FTZ R155, R155, UR6 ;  /* 0x000000069b9b7c20 */ /* 0x000fe20008410000 */
[--C-:B------:R-:W-:Y:S01]  /*8690*/  FFMA.FTZ R15, R15, UR6, -R153.reuse ;  /* 0x000000060f0f7c23 */ /* 0x100fe20008010899 */
[--C-:B------:R-:W-:Y:S01]  /*86a0*/  FFMA.FTZ R199, R158, UR6, -R153.reuse ;  /* 0x000000069ec77c23 */ /* 0x100fe20008010899 */
[--C-:B------:R-:W-:Y:S01]  /*86b0*/  FFMA.FTZ R200, R159, UR6, -R153.reuse ;  /* 0x000000069fc87c23 */ /* 0x100fe20008010899 */
[----:B------:R-:W1:Y:S01]  /*86c0*/  MUFU.EX2 R209, R209 ;  /* 0x000000d100d17308 */ /* 0x000e620000000800 */
[----:B------:R-:W-:Y:S01]  /*86d0*/  @!P2 PRMT R152, RZ, 0x654, R152 ;  /* 0x00000654ff98a816 */ /* 0x000fe20000000098 */
[----:B------:R-:W-:Y:S02]  /*86e0*/  @!P3 IMAD R154, R13, 0x40, R22 ;  /* 0x000000400d9ab824 */ /* 0x000fe400078e0216 */
[--C-:B------:R-:W-:Y:S01]  /*86f0*/  FFMA.FTZ R201, R162, UR6, -R153.reuse ;  /* 0x00000006a2c97c23 */ /* 0x100fe20008010899 */
[--C-:B------:R-:W-:Y:S01]  /*8700*/  FFMA.FTZ R202, R163, UR6, -R153.reuse ;  /* 0x00000006a3ca7c23 */ /* 0x100fe20008010899 */
[----:B------:R-:W-:Y:S01]  /*8710*/  FFMA.FTZ R203, R166, UR6, -R153 ;  /* 0x00000006a6cb7c23 */ /* 0x000fe20008010899 */
[----:B------:R-:W-:-:S02]  /*8720*/  @!P3 IMAD R160, R154, 0x4, R17 ;  /* 0x000000049aa0b824 */ /* 0x000fc400078e0211 */
[--C-:B------:R-:W-:Y:S01]  /*8730*/  FFMA.FTZ R204, R167, UR6, -R153.reuse ;  /* 0x00000006a7cc7c23 */ /* 0x100fe20008010899 */
[----:B------:R-:W2:Y:S01]  /*8740*/  MUFU.EX2 R196, R155 ;  /* 0x0000009b00c47308 */ /* 0x000ea20000000800 */
[--C-:B------:R-:W-:Y:S01]  /*8750*/  FFMA.FTZ R174, R174, UR6, -R153.reuse ;  /* 0x00000006aeae7c23 */ /* 0x100fe20008010899 */
[----:B------:R3:W-:Y:S01]  /*8760*/  @!P2 SYNCS.ARRIVE.TRANS64.RED.A1T0 RZ, [R152+URZ], RZ ;  /* 0x000000ff98ffa9a7 */ /* 0x0007e2000810043f */
[--C-:B------:R-:W-:Y:S01]  /*8770*/  FFMA.FTZ R10, R197, UR6, -R153.reuse ;  /* 0x00000006c50a7c23 */ /* 0x100fe20008010899 */
[--C-:B------:R-:W-:Y:S01]  /*8780*/  FFMA.FTZ R13, R182, UR6, -R153.reuse ;  /* 0x00000006b60d7c23 */ /* 0x100fe20008010899 */
[----:B------:R-:W-:Y:S01]  /*8790*/  F2FP.BF16.F32.PACK_AB R154, R171, R14 ;  /* 0x0000000eab9a723e */ /* 0x000fe200000010ff */
[----:B------:R-:W-:Y:S01]  /*87a0*/  VIADD R182, R208, 0x80 ;  /* 0x00000080d0b67836 */ /* 0x000fe20000000000 */
[----:B0-----:R-:W-:Y:S01]  /*87b0*/  F2FP.BF16.F32.PACK_AB R158, R179, R170 ;  /* 0x000000aab39e723e */ /* 0x001fe200000010ff */
[----:B------:R0:W-:Y:S01]  /*87c0*/  MUFU.EX2 R11, R178 ;  /* 0x000000b2000b7308 */ /* 0x0001e20000000800 */
[----:B-1----:R-:W-:Y:S01]  /*87d0*/  @!P3 STS [R160+0x38400], R209 ;  /* 0x038400d1a000b388 */ /* 0x002fe20000000800 */
[----:B---3--:R-:W-:Y:S01]  /*87e0*/  F2FP.BF16.F32.PACK_AB R152, R21, R12 ;  /* 0x0000000c1598723e */ /* 0x008fe200000010ff */
[-C--:B------:R-:W-:Y:S01]  /*87f0*/  FMUL.FTZ R24, R24, R209.reuse ;  /* 0x000000d118187220 */ /* 0x080fe20000410000 */
[-C--:B------:R-:W-:Y:S01]  /*8800*/  FMUL.FTZ R25, R25, R209.reuse ;  /* 0x000000d119197220 */ /* 0x080fe20000410000 */
[-C--:B------:R-:W-:Y:S01]  /*8810*/  FMUL.FTZ R28, R28, R209.reuse ;  /* 0x000000d11c1c7220 */ /* 0x080fe20000410000 */
[-C--:B------:R-:W-:Y:S01]  /*8820*/  FMUL.FTZ R29, R29, R209.reuse ;  /* 0x000000d11d1d7220 */ /* 0x080fe20000410000 */
[-C--:B------:R-:W-:Y:S01]  /*8830*/  FMUL.FTZ R32, R32, R209.reuse ;  /* 0x000000d120207220 */ /* 0x080fe20000410000 */
[----:B------:R-:W-:Y:S01]  /*8840*/  MUFU.EX2 R15, R15 ;  /* 0x0000000f000f7308 */ /* 0x000fe20000000800 */
[----:B0-----:R-:W-:Y:S01]  /*8850*/  FFMA.FTZ R178, R183, UR6, -R153 ;  /* 0x00000006b7b27c23 */ /* 0x001fe20008010899 */
[----:B--2---:R0:W-:Y:S01]  /*8860*/  @!P3 STS [R160+0x38420], R196 ;  /* 0x038420c4a000b388 */ /* 0x0041e20000000800 */
        /* <DEDUP_REMOVED lines=147> */
[----:B------:R-:W-:Y:S01]  /*91a0*/  FMUL.FTZ R149, R149, R209 ;  /* 0x000000d195957220 */ /* 0x000fe20000410000 */
[-C--:B------:R-:W-:Y:S01]  /*91b0*/  FMUL.FTZ R150, R150, R196.reuse ;  /* 0x000000c496967220 */ /* 0x080fe20000410000 */
[----:B------:R-:W2:Y:S01]  /*91c0*/  MUFU.EX2 R10, R10 ;  /* 0x0000000a000a7308 */ /* 0x000ea20000000800 */
[----:B------:R-:W-:Y:S01]  /*91d0*/  FMUL.FTZ R151, R151, R196 ;  /* 0x000000c497977220 */ /* 0x000fe20000410000 */
[----:B0-----:R-:W-:Y:S01]  /*91e0*/  F2FP.BF16.F32.PACK_AB R164, R177, R176 ;  /* 0x000000b0b1a4723e */ /* 0x001fe200000010ff */
[----:B------:R0:W-:Y:S01]  /*91f0*/  STSM.16.M88.4 [R185+0x36400], R152 ;  /* 0x03640098b9007844 */ /* 0x0001e20000000200 */
[----:B------:R-:W-:Y:S01]  /*9200*/  FFMA.FTZ R15, R196, R6, R15 ;  /* 0x00000006c40f7223 */ /* 0x000fe2000001000f */
[----:B------:R-:W-:Y:S01]  /*9210*/  FFMA.FTZ R12, R209, R5, R12 ;  /* 0x00000005d10c7223 */ /* 0x000fe2000001000c */
[----:B------:R-:W-:Y:S01]  /*9220*/  PLOP3.LUT P3, PT, PT, PT, UP0, 0x80, 0x0 ;  /* 0x000000000000781c */ /* 0x000fe20003f6f008 */
[----:B------:R0:W-:Y:S01]  /*9230*/  STSM.16.M88.4 [R186], R156 ;  /* 0x0000009cba007844 */ /* 0x0001e20000000200 */
[----:B------:R-:W-:Y:S01]  /*9240*/  MUFU.EX2 R13, R13 ;  /* 0x0000000d000d7308 */ /* 0x000fe20000000800 */
[----:B-1----:R-:W-:Y:S01]  /*9250*/  F2FP.BF16.F32.PACK_AB R166, R181, R180 ;  /* 0x000000b4b5a6723e */ /* 0x002fe200000010ff */
[----:B------:R-:W-:Y:S01]  /*9260*/  FADD.FTZ R198, R198, R15 ;  /* 0x0000000fc6c67221 */ /* 0x000fe20000010000 */
[----:B------:R0:W-:Y:S01]  /*9270*/  STSM.16.M88.4 [R189], R160 ;  /* 0x000000a0bd007844 */ /* 0x0001e20000000200 */
[----:B------:R-:W-:Y:S01]  /*9280*/  FADD.FTZ R21, R21, R12 ;  /* 0x0000000c15157221 */ /* 0x000fe20000010000 */
[----:B------:R-:W-:-:S02]  /*9290*/  @!P2 VIADD R9, R9, 0x38860 ;  /* 0x000388600909a836 */ /* 0x000fc40000000000 */
[----:B------:R-:W-:Y:S01]  /*92a0*/  FADD.FTZ R199, R199, R198 ;  /* 0x000000c6c7c77221 */ /* 0x000fe20000010000 */
[----:B------:R-:W1:Y:S01]  /*92b0*/  MUFU.EX2 R178, R178 ;  /* 0x000000b200b27308 */ /* 0x000e620000000800 */
[----:B--2---:R-:W-:Y:S01]  /*92c0*/  F2FP.BF16.F32.PACK_AB R165, R10, R11 ;  /* 0x0000000b0aa5723e */ /* 0x004fe200000010ff */
[----:B------:R-:W-:Y:S01]  /*92d0*/  FADD.FTZ R14, R14, R21 ;  /* 0x000000150e0e7221 */ /* 0x000fe20000010000 */
[----:B------:R-:W-:Y:S01]  /*92e0*/  FADD.FTZ R200, R200, R199 ;  /* 0x000000c7c8c87221 */ /* 0x000fe20000010000 */
[----:B------:R-:W-:Y:S02]  /*92f0*/  @!P2 PRMT R9, RZ, 0x654, R9 ;  /* 0x00000654ff09a816 */ /* 0x000fe40000000009 */
        /* <DEDUP_REMOVED lines=15> */
[----:B------:R-:W-:Y:S01]  /*93f0*/  R2UR UR10, R182 ;  /* 0x00000000b60a72ca */ /* 0x000fe200000e0000 */
[----:B------:R-:W-:Y:S01]  /*9400*/  UMOV UR11, 0x40000040 ;  /* 0x40000040000b7882 */ /* 0x000fe20000000000 */
[----:B------:R-:W-:Y:S02]  /*9410*/  VIADD R182, R208, 0x100 ;  /* 0x00000100d0b67836 */ /* 0x000fe40000000000 */
[----:B------:R-:W-:Y:S01]  /*9420*/  FADD.FTZ R205, R206, R205 ;  /* 0x000000cdcecd7221 */ /* 0x000fe20000010000 */
[----:B------:R-:W-:Y:S02]  /*9430*/  VIADD R208, R208, 0x180 ;  /* 0x00000180d0d07836 */ /* 0x000fe40000000000 */
        /* <DEDUP_REMOVED lines=8> */
[----:B------:R-:W-:Y:S02]  /*94c0*/  IMAD.MOV.U32 R11, RZ, RZ, R7 ;  /* 0x000000ffff0b7224 */ /* 0x000fe400078e0007 */
[----:B------:R-:W-:Y:S01]  /*94d0*/  FADD.FTZ R177, R177, R176 ;  /* 0x000000b0b1b17221 */ /* 0x000fe20000010000 */
[----:B------:R-:W-:Y:S01]  /*94e0*/  FADD.FTZ R13, R13, R10 ;  /* 0x0000000a0d0d7221 */ /* 0x000fe20000010000 */
[----:B------:R-:W-:Y:S02]  /*94f0*/  IMAD.MOV.U32 R10, RZ, RZ, R8 ;  /* 0x000000ffff0a7224 */ /* 0x000fe400078e0008 */
[----:B------:R-:W-:Y:S01]  /*9500*/  FADD.FTZ R180, R180, R177 ;  /* 0x000000b1b4b47221 */ /* 0x000fe20000010000 */
[----:B------:R-:W-:Y:S01]  /*9510*/  FADD.FTZ R6, R178, R13 ;  /* 0x0000000db2067221 */ /* 0x000fe20000010000 */
[----:B------:R-:W-:-:S02]  /*9520*/  IMAD.MOV.U32 R13, RZ, RZ, R2 ;  /* 0x000000ffff0d7224 */ /* 0x000fc400078e0002 */
[----:B------:R-:W-:Y:S01]  /*9530*/  FADD.FTZ R5, R181, R180 ;  /* 0x000000b4b5057221 */ /* 0x000fe20000010000 */
[----:B------:R-:W-:Y:S02]  /*9540*/  WARPGROUP.DEPBAR.LE gsb0, 0x0 ;  /* 0x00008000000079c5 */ /* 0x000fe40000010000 */
[----:B------:R-:W-:-:S06]  /*9550*/  WARPGROUP.ARRIVE ;  /* 0x00000000000079c5 */ /* 0x000fcc0000000000 */
        /* <DEDUP_REMOVED lines=24> */
.L_x_4240:
[----:B------:R-:W-:-:S13]  /*96e0*/  ISETP.LE.AND P1, PT, RZ, UR30, PT ;  /* 0x0000001eff007c0c */ /* 0x000fda000bf23270 */
[----:B------:R-:W-:Y:S05]  /*96f0*/  @!P1 BRA `(.L_x_4250) ;  /* 0x0000002c00409947 */ /* 0x000fea0003800000 */
[----:B------:R-:W-:Y:S01]  /*9700*/  IMAD.MOV.U32 R199, RZ, RZ, R8 ;  /* 0x000000ffffc77224 */ /* 0x000fe200078e0008 */
[----:B------:R-:W-:Y:S01]  /*9710*/  ULDC UR28, c[0x0][0xa80] ;  /* 0x0002a000001c7ab9 */ /* 0x000fe20000000800 */
[----:B------:R-:W-:Y:S02]  /*9720*/  IMAD.MOV.U32 R10, RZ, RZ, R7 ;  /* 0x000000ffff0a7224 */ /* 0x000fe400078e0007 */
[----:B------:R-:W-:-:S07]  /*9730*/  IMAD.MOV.U32 R197, RZ, RZ, R2 ;  /* 0x000000ffffc57224 */ /* 0x000fce00078e0002 */
.L_x_4259:
[----:B------:R-:W-:-:S05]  /*9740*/  VIADD R2, R197, 0x1 ;  /* 0x00000001c5027836 */ /* 0x000fca0000000000 */
[----:B------:R-:W-:-:S04]  /*9750*/  ISETP.NE.AND P1, PT, R2, 0x2, PT ;  /* 0x000000020200780c */ /* 0x000fc80003f25270 */
[----:B------:R-:W-:Y:S02]  /*9760*/  SEL R7, RZ, 0x1, P1 ;  /* 0x00000001ff077807 */ /* 0x000fe40000800000 */
[----:B------:R-:W-:Y:S02]  /*9770*/  SEL R2, R2, RZ, P1 ;  /* 0x000000ff02027207 */ /* 0x000fe40000800000 */
[----:B------:R-:W-:Y:S01]  /*9780*/  LOP3.LUT R16, R16, R7, RZ, 0x3c, !PT ;  /* 0x0000000710107212 */ /* 0x000fe200078e3cff */
[----:B--2---:R-:W-:Y:S06]  /*9790*/  @!P0 BRA `(.L_x_4251) ;  /* 0x0000000000048947 */ /* 0x004fec0003800000 */
[----:B------:R-:W-:Y:S01]  /*97a0*/  BPT.TRAP 0x1 ;  /* 0x000000040000795c */ /* 0x000fe20000300000 */
.L_x_4251:
[----:B0-----:R-:W-:Y:S01]  /*97b0*/  IMAD R9, R2, 0x8, R17 ;  /* 0x0000000802097824 */ /* 0x001fe200078e0211 */
[----:B------:R-:W-:-:S04]  /*97c0*/  SHF.L.U32 R8, R16, 0x1f, RZ ;  /* 0x0000001f10087819 */ /* 0x000fc800000006ff */
[----:B------:R0:W1:Y:S01]  /*97d0*/  SYNCS.PHASECHK.TRANS64.TRYWAIT P1, [R9+URZ+0x38830], R8 ;  /* 0x03883008090075a7 */ /* 0x000062000802017f */
[----:B------:R-:W-:Y:S05]  /*97e0*/  @!P0 BRA `(.L_x_4252) ;  /* 0x0000000000048947 */ /* 0x000fea0003800000 */
[----:B------:R-:W-:Y:S01]  /*97f0*/  BPT.TRAP 0x1 ;  /* 0x000000040000795c */ /* 0x000fe20000300000 */
.L_x_4252:
[----:B------:R-:W-:Y:S01]  /*9800*/  IMAD R7, R2, 0x200, R0 ;  /* 0x0000020002077824 */ /* 0x000fe200078e0200 */
[----:B-1----:R-:W-:Y:S06]  /*9810*/  @P1 BRA `(.L_x_4253) ;  /* 0x0000000000081947 */ /* 0x002fec0003800000 */
[----:B------:R-:W1:Y:S02]  /*9820*/  SYNCS.PHASECHK.TRANS64.TRYWAIT P1, [R9+URZ+0x38830], R8 ;  /* 0x03883008090075a7 */ /* 0x000e64000802017f */
[----:B-1----:R-:W-:Y:S05]  /*9830*/  @!P1 BRA `(.L_x_4254) ;  /* 0x000000c8001c9947 */ /* 0x002fea0003800000 */
.L_x_4253:
[----:B------:R-:W-:Y:S01]  /*9840*/  R2UR UR6, R7 ;  /* 0x00000000070672ca */ /* 0x000fe200000e0000 */
[----:B------:R-:W-:Y:S01]  /*9850*/  WARPGROUP.ARRIVE ;  /* 0x00000000000079c5 */ /* 0x000fe20000000000 */
[----:B------:R-:W-:Y:S01]  /*9860*/  UMOV UR7, 0x40000040 ;  /* 0x4000004000077882 */ /* 0x000fe20000000000 */
[----:B------:R-:W-:Y:S01]  /*9870*/  UMOV UR11, 0x40000040 ;  /* 0x40000040000b7882 */ /* 0x000fe20000000000 */
[----:B------:R-:W-:Y:S01]  /*9880*/  UMOV UR15, 0x40000040 ;  /* 0x40000040000f7882 */ /* 0x000fe20000000000 */
[----:B------:R-:W-:-:S08]  /*9890*/  UMOV UR19, 0x40000040 ;  /* 0x4000004000137882 */ /* 0x000fd00000000000 */
        /* <DEDUP_REMOVED lines=16> */
.L_x_4255:
[----:B------:R2:W3:Y:S01]  /*99a0*/  SYNCS.PHASECHK.TRANS64.TRYWAIT P1, [R9+URZ+0x38850], R8 ;  /* 0x03885008090075a7 */ /* 0x0004e2000802017f */
[----:B------:R-:W-:Y:S05]  /*99b0*/  @!P0 BRA `(.L_x_4256) ;  /* 0x0000000000048947 */ /* 0x000fea0003800000 */
[----:B------:R-:W-:Y:S01]  /*99c0*/  BPT.TRAP 0x1 ;  /* 0x000000040000795c */ /* 0x000fe20000300000 */
.L_x_4256:
[----:B---3--:R-:W-:Y:S05]  /*99d0*/  @P1 BRA `(.L_x_4257) ;  /* 0x0000000000081947 */ /* 0x008fea0003800000 */
[----:B------:R-:W3:Y:S02]  /*99e0*/  SYNCS.PHASECHK.TRANS64.TRYWAIT P1, [R9+URZ+0x38850], R8 ;  /* 0x03885008090075a7 */ /* 0x000ee4000802017f */
[----:B---3--:R-:W-:Y:S05]  /*99f0*/  @!P1 BRA `(.L_x_4258) ;  /* 0x000000c400c09947 */ /* 0x008fea0003800000 */
.L_x_4257:
[----:B------:R-:W-:Y:S01]  /*9a00*/  IMAD R7, R2, 0x1000, R3 ;  /* 0x0000100002077824 */ /* 0x000fe200078e0203 */
[----:B------:R-:W-:Y:S01]  /*9a10*/  WARPGROUP.ARRIVE ;  /* 0x00000000000079c5 */ /* 0x000fe20000000000 */
[----:B------:R-:W-:Y:S01]  /*9a20*/  UMOV UR23, 0x40000040 ;  /* 0x4000004000177882 */ /* 0x000fe20000000000 */
[C---:B------:R-:W-:Y:S01]  /*9a30*/  VIADD R11, R4.reuse, 0x2 ;  /* 0x00000002040b7836 */ /* 0x040fe20000000000 */
[----:B------:R-:W-:Y:S01]  /*9a40*/  UMOV UR25, 0x40000040 ;  /* 0x4000004000197882 */ /* 0x000fe20000000000 */
[C---:B------:R-:W-:Y:S01]  /*9a50*/  R2UR UR22, R7.reuse ;  /* 0x00000000071672ca */ /* 0x040fe200000e0000 */
[----:B0123--:R-:W-:Y:S01]  /*9a60*/  VIADD R8, R7, 0x2 ;  /* 0x0000000207087836 */ /* 0x00ffe20000000000 */
[----:B------:R-:W-:Y:S01]  /*9a70*/  UMOV UR27, 0x40000040 ;  /* 0x40000040001b7882 */ /* 0x000fe20000000000 */
[----:B------:R-:W-:Y:S01]  /*9a80*/  R2UR UR24, R11 ;  /* 0x000000000b1872ca */ /* 0x000fe200000e0000 */
[----:B------:R-:W-:Y:S01]  /*9a90*/  VIADD R11, R4, 0x4 ;  /* 0x00000004040b7836 */ /* 0x000fe20000000000 */
[----:B------:R-:W0:Y:S01]  /*9aa0*/  S2R R12, SR_TID.X ;  /* 0x00000000000c7919 */ /* 0x000e220000002100 */
[----:B------:R-:W-:Y:S01]  /*9ab0*/  R2UR UR26, R8 ;  /* 0x00000000081a72ca */ /* 0x000fe200000e0000 */
[C---:B------:R-:W-:Y:S01]  /*9ac0*/  VIADD R8, R7.reuse, 0x4 ;  /* 0x0000000407087836 */ /* 0x040fe20000000000 */
[----:B------:R-:W-:Y:S01]  /*9ad0*/  UMOV UR6, UR28 ;  /* 0x0000001c00067c82 */ /* 0x000fe20008000000 */
[----:B------:R-:W-:Y:S01]  /*9ae0*/  VIADD R15, R4, 0x800 ;  /* 0x00000800040f7836 */ /* 0x000fe20000000000 */
[----:B------:R-:W-:Y:S01]  /*9af0*/  UMOV UR11, 0x40000040 ;  /* 0x40000040000b7882 */ /* 0x000fe20000000000 */
[----:B------:R-:W-:-:S02]  /*9b00*/  VIADD R13, R7, 0x800 ;  /* 0x00000800070d7836 */ /* 0x000fc40000000000 */
[----:B------:R-:W-:Y:S01]  /*9b10*/  HGMMA.64x64x16.F32.BF16 R152, gdesc[UR20], R152, gsb0 ;  /* 0x00e00000149879f0 */ /* 0x000fe20008001898 */
[----:B------:R-:W-:-:S05]  /*9b20*/  IMAD R204, R2, 0x1000, R19 ;  /* 0x0000100002cc7824 */ /* 0x000fca00078e0213 */
[----:B------:R-:W-:Y:S02]  /*9b30*/  R2UR UR10, R204 ;  /* 0x00000000cc0a72ca */ /* 0x000fe400000e0000 */
[----:B0-----:R-:W-:Y:S01]  /*9b40*/  SHF.R.U32.HI R12, RZ, 0x7, R12 ;  /* 0x00000007ff0c7819 */ /* 0x001fe2000001160c */
        /* <DEDUP_REMOVED lines=337> */
[----:B------:R-:W-:Y:S01]  /*b060*/  FMUL.FTZ R196, R7, UR6 ;  /* 0x0000000607c47c20 */ /* 0x000fe20008410000 */
[----:B------:R-:W-:Y:S01]  /*b070*/  FMNMX.FTZ R13, R171, R8, !PT ;  /* 0x00000008ab0d7209 */ /* 0x000fe20007810000 */
[----:B------:R-:W-:Y:S02]  /*b080*/  FADD.FTZ R10, -R7, R10 ;  /* 0x0000000a070a7221 */ /* 0x000fe40000010100 */
[--C-:B------:R-:W-:Y:S01]  /*b090*/  FFMA.FTZ R12, R153, UR6, -R196.reuse ;  /* 0x00000006990c7c23 */ /* 0x100fe200080108c4 */
[----:B------:R-:W-:Y:S01]  /*b0a0*/  FMNMX.FTZ R8, R174, R13, !PT ;  /* 0x0000000dae087209 */ /* 0x000fe20007810000 */
[--C-:B------:R-:W-:Y:S01]  /*b0b0*/  FFMA.FTZ R11, R152, UR6, -R196.reuse ;  /* 0x00000006980b7c23 */ /* 0x100fe200080108c4 */
[----:B------:R-:W-:Y:S01]  /*b0c0*/  FMUL.FTZ R10, R10, UR6 ;  /* 0x000000060a0a7c20 */ /* 0x000fe20008410000 */
        /* <DEDUP_REMOVED lines=19> */
[----:B------:R-:W-:Y:S03]  /*b200*/  MUFU.EX2 R11, R11 ;  /* 0x0000000b000b7308 */ /* 0x000fe60000000800 */
[----:B------:R-:W1:Y:S01]  /*b210*/  SHFL.BFLY PT, R153, R8, 0x2, 0x1f ;  /* 0x0c401f0008997f89 */ /* 0x000e6200000e0000 */
[-C--:B0-----:R-:W-:Y:S01]  /*b220*/  FMUL.FTZ R24, R24, R10.reuse ;  /* 0x0000000a18187220 */ /* 0x081fe20000410000 */
        /* <DEDUP_REMOVED lines=22> */
[----:B-1----:R-:W-:Y:S01]  /*b390*/  FMNMX.FTZ R153, R8, R153, !PT ;  /* 0x0000009908997209 */ /* 0x002fe20007810000 */
        /* <DEDUP_REMOVED lines=28> */
[----:B0-----:R-:W-:Y:S01]  /*b560*/  FMNMX.FTZ R8, R153, R8, !PT ;  /* 0x0000000899087209 */ /* 0x001fe20007810000 */
[----:B------:R-:W-:Y:S01]  /*b570*/  FFMA.FTZ R153, R181, UR6, -R196 ;  /* 0x00000006b5997c23 */ /* 0x000fe200080108c4 */
[----:B------:R-:W-:Y:S01]  /*b580*/  MUFU.EX2 R188, R188 ;  /* 0x000000bc00bc7308 */ /* 0x000fe20000000800 */
[----:B-1----:R-:W-:Y:S01]  /*b590*/  F2FP.BF16.F32.PACK_AB R156, R20, R15 ;  /* 0x0000000f149c723e */ /* 0x002fe200000010ff */
[-C--:B------:R-:W-:Y:S01]  /*b5a0*/  FMUL.FTZ R112, R112, R10.reuse ;  /* 0x0000000a70707220 */ /* 0x080fe20000410000 */
[----:B------:R-:W-:Y:S01]  /*b5b0*/  FADD.FTZ R152, -R8, R199 ;  /* 0x000000c708987221 */ /* 0x000fe20000010100 */
[-C--:B------:R-:W-:Y:S01]  /*b5c0*/  FMUL.FTZ R113, R113, R10.reuse ;  /* 0x0000000a71717220 */ /* 0x080fe20000410000 */
[-C--:B------:R-:W-:Y:S01]  /*b5d0*/  FMUL.FTZ R116, R116, R10.reuse ;  /* 0x0000000a74747220 */ /* 0x080fe20000410000 */
[-C--:B------:R-:W-:Y:S01]  /*b5e0*/  FMUL.FTZ R117, R117, R10.reuse ;  /* 0x0000000a75757220 */ /* 0x080fe20000410000 */
[----:B------:R-:W-:Y:S01]  /*b5f0*/  FMUL.FTZ R181, R152, UR6 ;  /* 0x0000000698b57c20 */ /* 0x000fe20008410000 */
[----:B------:R0:W-:Y:S01]  /*b600*/  MUFU.EX2 R199, R153 ;  /* 0x0000009900c77308 */ /* 0x0001e20000000800 */
[----:B------:R-:W-:Y:S01]  /*b610*/  FMUL.FTZ R152, R8, UR6 ;  /* 0x0000000608987c20 */ /* 0x000fe20008410000 */
[-C--:B------:R-:W-:Y:S01]  /*b620*/  FMUL.FTZ R120, R120, R10.reuse ;  /* 0x0000000a78787220 */ /* 0x080fe20000410000 */
[-C--:B------:R-:W-:Y:S01]  /*b630*/  FMUL.FTZ R121, R121, R10.reuse ;  /* 0x0000000a79797220 */ /* 0x080fe20000410000 */
[----:B------:R-:W-:Y:S01]  /*b640*/  FMUL.FTZ R124, R124, R10 ;  /* 0x0000000a7c7c7220 */ /* 0x000fe20000410000 */
[--C-:B------:R-:W-:Y:S01]  /*b650*/  FFMA.FTZ R196, R154, UR6, -R152.reuse ;  /* 0x000000069ac47c23 */ /* 0x100fe20008010898 */
[--C-:B------:R-:W-:Y:S01]  /*b660*/  FFMA.FTZ R201, R155, UR6, -R152.reuse ;  /* 0x000000069bc97c23 */ /* 0x100fe20008010898 */
[----:B------:R-:W-:Y:S01]  /*b670*/  FFMA.FTZ R198, R158, UR6, -R152 ;  /* 0x000000069ec67c23 */ /* 0x000fe20008010898 */
[----:B------:R-:W1:Y:S01]  /*b680*/  MUFU.EX2 R181, R181 ;  /* 0x000000b500b57308 */ /* 0x000e620000000800 */
[----:B0-----:R-:W-:-:S02]  /*b690*/  IMAD.MOV R153, RZ, RZ, -R184 ;  /* 0x000000ffff997224 */ /* 0x001fc400078e0ab8 */
[--C-:B------:R-:W-:Y:S01]  /*b6a0*/  FFMA.FTZ R203, R159, UR6, -R152.reuse ;  /* 0x000000069fcb7c23 */ /* 0x100fe20008010898 */
[--C-:B------:R-:W-:Y:S01]  /*b6b0*/  FFMA.FTZ R200, R162, UR6, -R152.reuse ;  /* 0x00000006a2c87c23 */ /* 0x100fe20008010898 */
[--C-:B------:R-:W-:Y:S01]  /*b6c0*/  FFMA.FTZ R205, R163, UR6, -R152.reuse ;  /* 0x00000006a3cd7c23 */ /* 0x100fe20008010898 */
[--C-:B------:R-:W-:Y:S01]  /*b6d0*/  FFMA.FTZ R202, R166, UR6, -R152.reuse ;  /* 0x00000006a6ca7c23 */ /* 0x100fe20008010898 */
        /* <DEDUP_REMOVED lines=10> */
[----:B------:R0:W-:Y:S01]  /*b780*/  @!P2 SYNCS.ARRIVE.TRANS64.RED.A1T0 RZ, [R153+URZ], RZ ;  /* 0x000000ff99ffa9a7 */ /* 0x0001e2000810043f */
[--C-:B------:R-:W-:Y:S01]  /*b790*/  FFMA.FTZ R182, R182, UR6, -R152.reuse ;  /* 0x00000006b6b67c23 */ /* 0x100fe20008010898 */
[----:B------:R-:W-:Y:S01]  /*b7a0*/  FFMA.FTZ R183, R183, UR6, -R152 ;  /* 0x00000006b7b77c23 */ /* 0x000fe20008010898 */
[----:B------:R-:W-:Y:S01]  /*b7b0*/  @!P1 IMAD R154, R197, 0x40, R22 ;  /* 0x00000040c59a9824 */ /* 0x000fe200078e0216 */
[----:B------:R-:W-:Y:S01]  /*b7c0*/  MUFU.EX2 R196, R196 ;  /* 0x000000c400c47308 */ /* 0x000fe20000000800 */
[----:B------:R-:W-:Y:S01]  /*b7d0*/  F2FP.BF16.F32.PACK_AB R152, R12, R11 ;  /* 0x0000000b0c98723e */ /* 0x000fe200000010ff */
[----:B-1----:R-:W-:Y:S01]  /*b7e0*/  FMUL.FTZ R26, R26, R181 ;  /* 0x000000b51a1a7220 */ /* 0x002fe20000410000 */
[----:B------:R-:W-:Y:S01]  /*b7f0*/  @!P1 IMAD R154, R154, 0x4, R17 ;  /* 0x000000049a9a9824 */ /* 0x000fe200078e0211 */
[----:B------:R-:W-:Y:S01]  /*b800*/  F2FP.BF16.F32.PACK_AB R158, R188, R21 ;  /* 0x00000015bc9e723e */ /* 0x000fe200000010ff */
[-C--:B------:R-:W-:Y:S01]  /*b810*/  FMUL.FTZ R27, R27, R181.reuse ;  /* 0x000000b51b1b7220 */ /* 0x080fe20000410000 */
[-C--:B------:R-:W-:Y:S01]  /*b820*/  FMUL.FTZ R30, R30, R181.reuse ;  /* 0x000000b51e1e7220 */ /* 0x080fe20000410000 */
[-C--:B------:R-:W-:Y:S01]  /*b830*/  FMUL.FTZ R31, R31, R181.reuse ;  /* 0x000000b51f1f7220 */ /* 0x080fe20000410000 */
[----:B------:R-:W-:Y:S01]  /*b840*/  @!P1 STS [R154+0x38400], R10 ;  /* 0x0384000a9a009388 */ /* 0x000fe20000000800 */
[----:B------:R-:W0:Y:S01]  /*b850*/  MUFU.EX2 R201, R201 ;  /* 0x000000c900c97308 */ /* 0x000e220000000800 */
[-C--:B------:R-:W-:Y:S01]  /*b860*/  FMUL.FTZ R34, R34, R181.reuse ;  /* 0x000000b522227220 */ /* 0x080fe20000410000 */
[-C--:B------:R-:W-:Y:S01]  /*b870*/  FMUL.FTZ R35, R35, R181.reuse ;  /* 0x000000b523237220 */ /* 0x080fe20000410000 */
[----:B------:R1:W-:Y:S01]  /*b880*/  @!P1 STS [R154+0x38420], R181 ;  /* 0x038420b59a009388 */ /* 0x0003e20000000800 */
        /* <DEDUP_REMOVED lines=9> */
[----:B-1----:R-:W-:Y:S01]  /*b920*/  F2FP.BF16.F32.PACK_AB R154, R14, R13 ;  /* 0x0000000d0e9a723e */ /* 0x002fe200000010ff */
        /* <DEDUP_REMOVED lines=78> */
[----:B------:R-:W-:Y:S01]  /*be10*/  FMUL.FTZ R151, R151, R181 ;  /* 0x000000b597977220 */ /* 0x000fe20000410000 */
[----:B------:R2:W-:Y:S01]  /*be20*/  STSM.16.M88.4 [R185+0x36400], R152 ;  /* 0x03640098b9007844 */ /* 0x0005e20000000200 */
[----:B------:R-:W-:-:S02]  /*be30*/  VIADD R197, R204, 0x80 ;  /* 0x00000080ccc57836 */ /* 0x000fc40000000000 */
[----:B------:R-:W-:Y:S01]  /*be40*/  FFMA.FTZ R5, R10, R5, R11 ;  /* 0x000000050a057223 */ /* 0x000fe2000001000b */
[----:B------:R-:W0:Y:S01]  /*be50*/  MUFU.EX2 R171, R171 ;  /* 0x000000ab00ab7308 */ /* 0x000e220000000800 */
[----:B-1----:R-:W-:Y:S01]  /*be60*/  F2FP.BF16.F32.PACK_AB R162, R173, R172 ;  /* 0x000000acada2723e */ /* 0x002fe200000010ff */
[----:B------:R2:W-:Y:S01]  /*be70*/  STSM.16.M88.4 [R186], R156 ;  /* 0x0000009cba007844 */ /* 0x0005e20000000200 */
[----:B------:R-:W-:Y:S01]  /*be80*/  FFMA.FTZ R6, R181, R6, R196 ;  /* 0x00000006b5067223 */ /* 0x000fe200000100c4 */
[----:B------:R-:W-:Y:S01]  /*be90*/  FADD.FTZ R12, R12, R5 ;  /* 0x000000050c0c7221 */ /* 0x000fe20000010000 */
[----:B------:R-:W-:Y:S01]  /*bea0*/  ISETP.LT.AND P1, PT, RZ, UR30, PT ;  /* 0x0000001eff007c0c */ /* 0x000fe2000bf21270 */
[----:B------:R-:W-:Y:S02]  /*beb0*/  @!P2 VIADD R9, R9, 0x38860 ;  /* 0x000388600909a836 */ /* 0x000fe40000000000 */
[----:B------:R-:W-:Y:S01]  /*bec0*/  FADD.FTZ R201, R201, R6 ;  /* 0x00000006c9c97221 */ /* 0x000fe20000010000 */
[----:B------:R-:W-:Y:S01]  /*bed0*/  MUFU.EX2 R174, R174 ;  /* 0x000000ae00ae7308 */ /* 0x000fe20000000800 */
[----:B------:R-:W-:Y:S01]  /*bee0*/  FADD.FTZ R13, R13, R12 ;  /* 0x0000000c0d0d7221 */ /* 0x000fe20000010000 */
[----:B------:R-:W-:Y:S01]  /*bef0*/  UIADD3 UR30, UR30, -0x1, URZ ;  /* 0xffffffff1e1e7890 */ /* 0x000fe2000fffe03f */
[----:B------:R-:W-:Y:S01]  /*bf00*/  FADD.FTZ R198, R198, R201 ;  /* 0x000000c9c6c67221 */ /* 0x000fe20000010000 */
[----:B------:R-:W-:Y:S01]  /*bf10*/  @!P2 PRMT R9, RZ, 0x654, R9 ;  /* 0x00000654ff09a816 */ /* 0x000fe20000000009 */
[----:B------:R-:W-:Y:S01]  /*bf20*/  FADD.FTZ R14, R14, R13 ;  /* 0x0000000d0e0e7221 */ /* 0x000fe20000010000 */
[----:B------:R-:W-:-:S02]  /*bf30*/  IMAD.MOV.U32 R10, RZ, RZ, R7 ;  /* 0x000000ffff0a7224 */ /* 0x000fc400078e0007 */
        /* <DEDUP_REMOVED lines=16> */
[----:B------:R2:W-:Y:S01]  /*c040*/  STSM.16.M88.4 [R189], R160 ;  /* 0x000000a0bd007844 */ /* 0x0005e20000000200 */
[----:B------:R-:W-:Y:S01]  /*c050*/  FADD.FTZ R169, R169, R168 ;  /* 0x000000a8a9a97221 */ /* 0x000fe20000010000 */
[----:B------:R-:W1:Y:S01]  /*c060*/  MUFU.EX2 R180, R180 ;  /* 0x000000b400b47308 */ /* 0x000e620000000800 */
[----:B------:R-:W-:Y:S02]  /*c070*/  FADD.FTZ R171, R171, R170 ;  /* 0x000000aaabab7221 */ /* 0x000fe40000010000 */
[----:B------:R-:W-:Y:S02]  /*c080*/  FADD.FTZ R172, R172, R169 ;  /* 0x000000a9acac7221 */ /* 0x000fe40000010000 */
[----:B------:R-:W-:Y:S02]  /*c090*/  FADD.FTZ R174, R174, R171 ;  /* 0x000000abaeae7221 */ /* 0x000fe40000010000 */
[----:B------:R-:W-:Y:S01]  /*c0a0*/  FADD.FTZ R173, R173, R172 ;  /* 0x000000acadad7221 */ /* 0x000fe20000010000 */
[----:B------:R-:W-:Y:S01]  /*c0b0*/  MUFU.EX2 R178, R178 ;  /* 0x000000b200b27308 */ /* 0x000fe20000000800 */
[----:B0-----:R-:W-:Y:S01]  /*c0c0*/  F2FP.BF16.F32.PACK_AB R164, R177, R176 ;  /* 0x000000b0b1a4723e */ /* 0x001fe200000010ff */
[----:B------:R-:W-:Y:S01]  /*c0d0*/  FADD.FTZ R175, R175, R174 ;  /* 0x000000aeafaf7221 */ /* 0x000fe20000010000 */
[----:B------:R-:W-:-:S04]  /*c0e0*/  FADD.FTZ R176, R176, R173 ;  /* 0x000000adb0b07221 */ /* 0x000fc80000010000 */
[----:B------:R-:W-:Y:S01]  /*c0f0*/  FADD.FTZ R177, R177, R176 ;  /* 0x000000b0b1b17221 */ /* 0x000fe20000010000 */
[----:B------:R-:W0:Y:S01]  /*c100*/  MUFU.EX2 R179, R179 ;  /* 0x000000b300b37308 */ /* 0x000e220000000800 */
[----:B-1----:R-:W-:Y:S02]  /*c110*/  F2FP.BF16.F32.PACK_AB R166, R199, R180 ;  /* 0x000000b4c7a6723e */ /* 0x002fe400000010ff */
[----:B------:R-:W-:-:S04]  /*c120*/  FADD.FTZ R180, R180, R177 ;  /* 0x000000b1b4b47221 */ /* 0x000fc80000010000 */
[----:B------:R-:W-:Y:S01]  /*c130*/  FADD.FTZ R5, R199, R180 ;  /* 0x000000b4c7057221 */ /* 0x000fe20000010000 */
[----:B------:R-:W1:Y:S01]  /*c140*/  MUFU.EX2 R182, R182 ;  /* 0x000000b600b67308 */ /* 0x000e620000000800 */
[----:B------:R-:W-:-:S07]  /*c150*/  IMAD.MOV.U32 R199, RZ, RZ, R8 ;  /* 0x000000ffffc77224 */ /* 0x000fce00078e0008 */
[----:B------:R-:W3:Y:S01]  /*c160*/  MUFU.EX2 R183, R183 ;  /* 0x000000b700b77308 */ /* 0x000ee20000000800 */
[----:B0-----:R-:W-:Y:S01]  /*c170*/  F2FP.BF16.F32.PACK_AB R165, R179, R178 ;  /* 0x000000b2b3a5723e */ /* 0x001fe200000010ff */
[----:B------:R-:W-:-:S04]  /*c180*/  FADD.FTZ R178, R178, R175 ;  /* 0x000000afb2b27221 */ /* 0x000fc80000010000 */
[----:B------:R-:W-:-:S04]  /*c190*/  FADD.FTZ R179, R179, R178 ;  /* 0x000000b2b3b37221 */ /* 0x000fc80000010000 */
[----:B-1----:R-:W-:Y:S01]  /*c1a0*/  FADD.FTZ R6, R182, R179 ;  /* 0x000000b3b6067221 */ /* 0x002fe20000010000 */
[----:B---3--:R-:W-:-:S03]  /*c1b0*/  F2FP.BF16.F32.PACK_AB R167, R183, R182 ;  /* 0x000000b6b7a7723e */ /* 0x008fc600000010ff */
[----:B------:R-:W-:Y:S02]  /*c1c0*/  FADD.FTZ R6, R183, R6 ;  /* 0x00000006b7067221 */ /* 0x000fe40000010000 */
[----:B------:R2:W-:Y:S01]  /*c1d0*/  STSM.16.M88.4 [R187], R164 ;  /* 0x000000a4bb007844 */ /* 0x0005e20000000200 */
[----:B------:R-:W-:-:S06]  /*c1e0*/  WARPGROUP.ARRIVE ;  /* 0x00000000000079c5 */ /* 0x000fcc0000000000 */
[----:B------:R-:W-:Y:S01]  /*c1f0*/  HGMMA.64x256x16.F32.BF16 R24, R152, gdesc[UR8].tnspB, R24, gsb0 ;  /* 0x43e0000898187df0 */ /* 0x000fe20008001818 */
        /* <DEDUP_REMOVED lines=10> */
[----:B------:R-:W-:Y:S01]  /*c2a0*/  IMAD.MOV.U32 R197, RZ, RZ, R2 ;  /* 0x000000ffffc57224 */ /* 0x000fe200078e0002 */
[----:B------:R-:W-:Y:S02]  /*c2b0*/  WARPGROUP.DEPBAR.LE gsb0, 0x0 ;  /* 0x00008000000079c5 */ /* 0x000fe40000010000 */
[----:B------:R-:W-:-:S15]  /*c2c0*/  WARPGROUP.ARRIVE ;  /* 0x00000000000079c5 */ /* 0x000fde0000000000 */
[----:B------:R-:W-:-:S07]  /*c2d0*/  NOP ;  /* 0x0000000000007918 */ /* 0x000fce0000000000 */
        /* <DEDUP_REMOVED lines=18> */
.L_x_4250:
[----:B------:R-:W1:Y:S01]  /*c400*/  SHFL.BFLY PT, R0, R5, 0x2, 0x1f ;  /* 0x0c401f0005007f89 */ /* 0x000e6200000e0000 */
[----:B------:R-:W-:Y:S01]  /*c410*/  IMAD.U32 R12, RZ, RZ, UR6 ;  /* 0x00000006ff0c7e24 */ /* 0x000fe2000f8e00ff */
[----:B------:R-:W-:Y:S02]  /*c420*/  UIADD3 UR36, UR36, 0x1, URZ ;  /* 0x0000000124247890 */ /* 0x000fe4000fffe03f */
[----:B0-2---:R-:W0:Y:S01]  /*c430*/  SHFL.BFLY PT, R9, R6, 0x2, 0x1f ;  /* 0x0c401f0006097f89 */ /* 0x005e2200000e0000 */
[----:B------:R-:W-:Y:S08]  /*c440*/  BAR.ARV 0x8, 0x100 ;  /* 0x0204000000007b1d */ /* 0x000ff00000002000 */
[----:B------:R-:W-:Y:S01]  /*c450*/  BAR.SYNC.DEFER_BLOCKING 0xf, 0x100 ;  /* 0x03c4000000007b1d */ /* 0x000fe20000010000 */
[----:B-1----:R-:W-:Y:S01]  /*c460*/  FADD.FTZ R0, R0, R5 ;  /* 0x0000000500007221 */ /* 0x002fe20000010000 */
[----:B------:R-:W-:-:S02]  /*c470*/  VIADD R5, R2, 0x1 ;  /* 0x0000000102057836 */ /* 0x000fc40000000000 */
[----:B0-----:R-:W-:Y:S02]  /*c480*/  FADD.FTZ R11, R9, R6 ;  /* 0x00000006090b7221 */ /* 0x001fe40000010000 */
[----:B------:R-:W0:Y:S01]  /*c490*/  SHFL.BFLY PT, R3, R0, 0x1, 0x1f ;  /* 0x0c201f0000037f89 */ /* 0x000e2200000e0000 */
[----:B------:R-:W-:-:S03]  /*c4a0*/  ISETP.NE.AND P1, PT, R5, 0x2, PT ;  /* 0x000000020500780c */ /* 0x000fc60003f25270 */
[----:B------:R-:W1:Y:S01]  /*c4b0*/  SHFL.BFLY PT, R4, R11, 0x1, 0x1f ;  /* 0x0c201f000b047f89 */ /* 0x000e6200000e0000 */
[----:B0-----:R-:W-:Y:S01]  /*c4c0*/  FADD.FTZ R10, R0, R3 ;  /* 0x00000003000a7221 */ /* 0x001fe20000010000 */
[----:B------:R-:W-:Y:S02]  /*c4d0*/  IMAD.MOV R3, RZ, RZ, -R184 ;  /* 0x000000ffff037224 */ /* 0x000fe400078e0ab8 */
[----:B------:R-:W-:Y:S02]  /*c4e0*/  IMAD.MOV.U32 R0, RZ, RZ, -0x800000 ;  /* 0xff800000ff007424 */ /* 0x000fe400078e00ff */
[----:B-1----:R-:W-:Y:S01]  /*c4f0*/  FADD.FTZ R9, R11, R4 ;  /* 0x000000040b097221 */ /* 0x002fe20000010000 */
[----:B------:R-:W-:Y:S01]  /*c500*/  FSETP.NE.FTZ.AND P2, PT, R10, RZ, PT ;  /* 0x000000ff0a00720b */ /* 0x000fe20003f55000 */
[----:B------:R-:W-:Y:S01]  /*c510*/  IMAD.MOV.U32 R4, RZ, RZ, RZ ;  /* 0x000000ffff047224 */ /* 0x000fe200078e00ff */
[----:B------:R-:W-:Y:S01]  /*c520*/  ISETP.NE.AND P0, PT, R18, R3, PT ;  /* 0x000000031200720c */ /* 0x000fe20003f05270 */
[----:B------:R-:W-:Y:S01]  /*c530*/  IMAD.MOV.U32 R3, RZ, RZ, RZ ;  /* 0x000000ffff037224 */ /* 0x000fe200078e00ff */
[----:B------:R-:W-:-:S02]  /*c540*/  FSETP.NE.FTZ.AND P3, PT, R9, RZ, PT ;  /* 0x000000ff0900720b */ /* 0x000fc40003f75000 */
[----:B------:R-:W-:-:S04]  /*c550*/  SEL R11, RZ, 0x1, P1 ;  /* 0x00000001ff0b7807 */ /* 0x000fc80000800000 */
[----:B------:R-:W-:-:S03]  /*c560*/  LOP3.LUT R16, R16, R11, RZ, 0x3c, !PT ;  /* 0x0000000b10107212 */ /* 0x000fc600078e3cff */
[----:B------:R-:W0:Y:S02]  /*c570*/  @P2 MUFU.RCP R3, R10 ;  /* 0x0000000a00032308 */ /* 0x000e240000001000 */
[----:B------:R-:W-:Y:S02]  /*c580*/  @!P0 IMAD R2, R2, 0x40, R22 ;  /* 0x0000004002028824 */ /* 0x000fe400078e0216 */
[----:B------:R-:W-:Y:S02]  /*c590*/  @P3 FMUL.FTZ R12, R12, 0.69314718246459960938 ;  /* 0x3f3172180c0c3820 */ /* 0x000fe40000410000 */
        /* <DEDUP_REMOVED lines=10> */
[----:B------:R2:W0:Y:S01]  /*c640*/  @P3 MUFU.LG2 R11, R9 ;  /* 0x00000009000b3308 */ /* 0x0004220000000c00 */
        /* <DEDUP_REMOVED lines=9> */
[----:B------:R-:W-:Y:S01]  /*c6e0*/  FMUL.FTZ R201, R49, R3 ;  /* 0x0000000331c97220 */ /* 0x000fe20000410000 */
[----:B-1----:R-:W-:-:S02]  /*c6f0*/  IMAD.U32 R2, RZ, RZ, UR6 ;  /* 0x00000006ff027e24 */ /* 0x002fc4000f8e00ff */
[-C--:B------:R-:W-:Y:S01]  /*c700*/  FMUL.FTZ R202, R52, R3.reuse ;  /* 0x0000000334ca7220 */ /* 0x080fe20000410000 */
[-C--:B------:R-:W-:Y:S01]  /*c710*/  FMUL.FTZ R199, R53, R3.reuse ;  /* 0x0000000335c77220 */ /* 0x080fe20000410000 */
[-C--:B------:R-:W-:Y:S01]  /*c720*/  FMUL.FTZ R200, R56, R3.reuse ;  /* 0x0000000338c87220 */ /* 0x080fe20000410000 */
[----:B------:R-:W-:Y:S01]  /*c730*/  @P2 FMUL.FTZ R2, R2, 0.69314718246459960938 ;  /* 0x3f31721802022820 */ /* 0x000fe20000410000 */
        /* <DEDUP_REMOVED lines=118> */
.L_x_4226:
[----:B------:R-:W0:Y:S01]  /*cea0*/  S2R R4, SR_CgaCtaId ;  /* 0x0000000000047919 */ /* 0x000e220000008800 */
[----:B------:R-:W-:Y:S01]  /*ceb0*/  MOV R17, 0x400 ;  /* 0x0000040000117802 */ /* 0x000fe20000000f00 */
[----:B------:R-:W-:Y:S01]  /*cec0*/  BSSY B0, `(.L_x_4260) ;  /* 0x00002a7000007945 */ /* 0x000fe20003800000 */
[----:B------:R-:W-:Y:S02]  /*ced0*/  BAR.SYNC.DEFER_BLOCKING 0x5, 0x180 ;  /* 0x0146000000007b1d */ /* 0x000fe40000010000 */
[----:B0-----:R-:W-:-:S05]  /*cee0*/  LEA R17, R4, R17, 0x18 ;  /* 0x0000001104117211 */ /* 0x001fca00078ec0ff */
[----:B------:R-:W0:Y:S02]  /*cef0*/  LDS R4, [R17+0x388d0] ;  /* 0x0388d00011047984 */ /* 0x000e240000000800 */
[----:B0-----:R-:W-:Y:S01]  /*cf00*/  R2UR UR4, R4 ;  /* 0x00000000040472ca */ /* 0x001fe200000e0000 */
[----:B------:R-:W-:Y:S06]  /*cf10*/  BAR.ARV 0x4, 0x180 ;  /* 0x0106000000007b1d */ /* 0x000fec0000002000 */
[----:B------:R-:W-:Y:S08]  /*cf20*/  @P0 BRA `(.L_x_4261) ;  /* 0x0000001c00880947 */ /* 0x000ff00003800000 */
[----:B------:R-:W0:Y:S01]  /*cf30*/  S2R R4, SR_SWINHI ;  /* 0x0000000000047919 */ /* 0x000e220000002f00 */
[----:B------:R-:W-:Y:S01]  /*cf40*/  IMAD R7, R215, 0x40, R23 ;  /* 0x00000040d7077824 */ /* 0x000fe200078e0217 */
[----:B------:R-:W-:Y:S01]  /*cf50*/  F2FP.BF16.F32.PACK_AB R6, R6, R205 ;  /* 0x000000cd0606723e */ /* 0x000fe200000010ff */
[----:B------:R-:W-:Y:S01]  /*cf60*/  USHF.R.S32.HI UR12, URZ, 0x1f, UR42 ;  /* 0x0000001f3f0c7899 */ /* 0x000fe2000801142a */
[----:B------:R-:W-:Y:S01]  /*cf70*/  BAR.SYNC.DEFER_BLOCKING 0x1, 0x100 ;  /* 0x0044000000007b1d */ /* 0x000fe20000010000 */
[----:B------:R-:W-:Y:S01]  /*cf80*/  F2FP.BF16.F32.PACK_AB R112, R113, R112 ;  /* 0x000000707170723e */ /* 0x000fe200000010ff */
[----:B------:R-:W-:Y:S01]  /*cf90*/  USHF.R.S32.HI UR13, URZ, 0x1f, UR39 ;  /* 0x0000001f3f0d7899 */ /* 0x000fe20008011427 */
[----:B------:R-:W-:Y:S02]  /*cfa0*/  F2FP.BF16.F32.PACK_AB R113, R19, R114 ;  /* 0x000000721371723e */ /* 0x000fe400000010ff */
[----:B------:R-:W-:Y:S02]  /*cfb0*/  F2FP.BF16.F32.PACK_AB R114, R117, R116 ;  /* 0x000000747572723e */ /* 0x000fe400000010ff */
[----:B------:R-:W-:Y:S01]  /*cfc0*/  F2FP.BF16.F32.PACK_AB R115, R108, R115 ;  /* 0x000000736c73723e */ /* 0x000fe200000010ff */
[----:B------:R-:W1:Y:S01]  /*cfd0*/  SHFL.IDX PT, R41, R216, RZ, 0x1f ;  /* 0x00001fffd8297589 */ /* 0x000e6200000e0000 */
        /* <DEDUP_REMOVED lines=10> */
[----:B------:R-:W-:Y:S02]  /*d080*/  MOV R92, R17 ;  /* 0x00000011005c7202 */ /* 0x000fe40000000f00 */
[----:B0-----:R-:W-:Y:S02]  /*d090*/  MOV R93, R4 ;  /* 0x00000004005d7202 */ /* 0x001fe40000000f00 */
[----:B------:R-:W-:-:S02]  /*d0a0*/  F2FP.BF16.F32.PACK_AB R146, R149, R148 ;  /* 0x000000949592723e */ /* 0x000fc400000010ff */
[----:B------:R-:W-:Y:S01]  /*d0b0*/  F2FP.BF16.F32.PACK_AB R147, R151, R150 ;  /* 0x000000969793723e */ /* 0x000fe200000010ff */
[----:B------:R-:W-:-:S04]  /*d0c0*/  IMAD.WIDE R4, R219, 0x2, R92 ;  /* 0x00000002db047825 */ /* 0x000fc800078e025c */
[----:B------:R-:W-:Y:S01]  /*d0d0*/  IMAD.WIDE R92, R7, 0x2, R92 ;  /* 0x00000002075c7825 */ /* 0x000fe200078e025c */
[C---:B------:R-:W-:Y:S02]  /*d0e0*/  IADD3 R15, P3, R4.reuse, 0x40, RZ ;  /* 0x00000040040f7810 */ /* 0x040fe40007f7e0ff */
[----:B------:R-:W-:Y:S02]  /*d0f0*/  IADD3 R25, P4, R4, 0x60, RZ ;  /* 0x0000006004197810 */ /* 0x000fe40007f9e0ff */
[----:B------:R-:W-:Y:S02]  /*d100*/  LOP3.LUT R14, R15, 0x380, RZ, 0xc0, !PT ;  /* 0x000003800f0e7812 */ /* 0x000fe400078ec0ff */
[----:B------:R-:W-:Y:S02]  /*d110*/  LOP3.LUT R24, R25, 0x380, RZ, 0xc0, !PT ;  /* 0x0000038019187812 */ /* 0x000fe400078ec0ff */
[----:B------:R-:W-:Y:S02]  /*d120*/  SHF.R.U64 R14, R14, 0x3, RZ ;  /* 0x000000030e0e7819 */ /* 0x000fe400000012ff */
[----:B------:R-:W-:-:S02]  /*d130*/  SHF.R.U64 R24, R24, 0x3, RZ ;  /* 0x0000000318187819 */ /* 0x000fc400000012ff */
[----:B------:R-:W-:Y:S01]  /*d140*/  LOP3.LUT R14, R14, R15, RZ, 0x3c, !PT ;  /* 0x0000000f0e0e7212 */ /* 0x000fe200078e3cff */
[--C-:B------:R-:W-:Y:S01]  /*d150*/  IMAD.X R15, RZ, RZ, R5.reuse, P3 ;  /* 0x000000ffff0f7224 */ /* 0x100fe200018e0605 */
[----:B------:R-:W-:Y:S01]  /*d160*/  LOP3.LUT R24, R24, R25, RZ, 0x3c, !PT ;  /* 0x0000001918187212 */ /* 0x000fe200078e3cff */
[----:B------:R-:W-:Y:S01]  /*d170*/  IMAD.X R25, RZ, RZ, R5, P4 ;  /* 0x000000ffff197224 */ /* 0x000fe200020e0605 */
[C---:B------:R-:W-:Y:S02]  /*d180*/  IADD3 R29, P5, R4.reuse, 0x2000, RZ ;  /* 0x00002000041d7810 */ /* 0x040fe40007fbe0ff */
[C---:B------:R-:W-:Y:S02]  /*d190*/  IADD3 R119, P3, R4.reuse, 0x4020, RZ ;  /* 0x0000402004777810 */ /* 0x040fe40007f7e0ff */
[----:B------:R-:W-:Y:S02]  /*d1a0*/  IADD3 R123, P4, R4, 0x4040, RZ ;  /* 0x00004040047b7810 */ /* 0x000fe40007f9e0ff */
[----:B------:R-:W-:-:S02]  /*d1b0*/  LOP3.LUT R28, R29, 0x380, RZ, 0xc0, !PT ;  /* 0x000003801d1c7812 */ /* 0x000fc400078ec0ff */
[----:B------:R-:W-:Y:S02]  /*d1c0*/  LOP3.LUT R118, R119, 0x380, RZ, 0xc0, !PT ;  /* 0x0000038077767812 */ /* 0x000fe400078ec0ff */
[----:B------:R-:W-:Y:S02]  /*d1d0*/  LOP3.LUT R122, R123, 0x380, RZ, 0xc0, !PT ;  /* 0x000003807b7a7812 */ /* 0x000fe400078ec0ff */
[----:B------:R-:W-:Y:S02]  /*d1e0*/  SHF.R.U64 R28, R28, 0x3, RZ ;  /* 0x000000031c1c7819 */ /* 0x000fe400000012ff */
[----:B------:R-:W-:Y:S02]  /*d1f0*/  IADD3 R49, P0, R4, 0x2040, RZ ;  /* 0x0000204004317810 */ /* 0x000fe40007f1e0ff */
[----:B------:R-:W-:Y:S02]  /*d200*/  SHF.R.U64 R118, R118, 0x3, RZ ;  /* 0x0000000376767819 */ /* 0x000fe400000012ff */
[----:B------:R-:W-:-:S02]  /*d210*/  SHF.R.U64 R122, R122, 0x3, RZ ;  /* 0x000000037a7a7819 */ /* 0x000fc400000012ff */
[----:B------:R-:W-:Y:S01]  /*d220*/  LOP3.LUT R28, R28, R29, RZ, 0x3c, !PT ;  /* 0x0000001d1c1c7212 */ /* 0x000fe200078e3cff */
[--C-:B------:R-:W-:Y:S01]  /*d230*/  IMAD.X R29, RZ, RZ, R5.reuse, P5 ;  /* 0x000000ffff1d7224 */ /* 0x100fe200028e0605 */
[----:B------:R-:W-:Y:S02]  /*d240*/  LOP3.LUT R48, R49, 0x380, RZ, 0xc0, !PT ;  /* 0x0000038031307812 */ /* 0x000fe400078ec0ff */
[----:B------:R-:W-:Y:S02]  /*d250*/  IADD3 R13, P2, R4, 0x20, RZ ;  /* 0x00000020040d7810 */ /* 0x000fe40007f5e0ff */
[----:B------:R-:W-:Y:S01]  /*d260*/  LOP3.LUT R118, R118, R119, RZ, 0x3c, !PT ;  /* 0x0000007776767212 */ /* 0x000fe200078e3cff */
[--C-:B------:R-:W-:Y:S01]  /*d270*/  IMAD.X R119, RZ, RZ, R5.reuse, P3 ;  /* 0x000000ffff777224 */ /* 0x100fe200018e0605 */
[----:B------:R-:W-:Y:S01]  /*d280*/  LOP3.LUT R122, R122, R123, RZ, 0x3c, !PT ;  /* 0x0000007b7a7a7212 */ /* 0x000fe200078e3cff */
[----:B------:R-:W-:Y:S01]  /*d290*/  IMAD.X R123, RZ, RZ, R5, P4 ;  /* 0x000000ffff7b7224 */ /* 0x000fe200020e0605 */
[----:B------:R-:W-:-:S02]  /*d2a0*/  IADD3 R127, P5, R4, 0x4060, RZ ;  /* 0x00004060047f7810 */ /* 0x000fc40007fbe0ff */
[C---:B------:R-:W-:Y:S02]  /*d2b0*/  IADD3 R81, P3, R92.reuse, 0x1000, RZ ;  /* 0x000010005c517810 */ /* 0x040fe40007f7e0ff */
[----:B------:R-:W-:Y:S02]  /*d2c0*/  IADD3 R77, P4, R92, 0x2000, RZ ;  /* 0x000020005c4d7810 */ /* 0x000fe40007f9e0ff */
[----:B------:R-:W-:Y:S02]  /*d2d0*/  SHF.R.U64 R48, R48, 0x3, RZ ;  /* 0x0000000330307819 */ /* 0x000fe400000012ff */
        /* <DEDUP_REMOVED lines=9> */
[----:B------:R-:W-:-:S02]  /*d370*/  IADD3 R135, P0, R4, 0x6020, RZ ;  /* 0x0000602004877810 */ /* 0x000fc40007f1e0ff */
[----:B------:R-:W-:Y:S02]  /*d380*/  SHF.R.U64 R80, R80, 0x3, RZ ;  /* 0x0000000350507819 */ /* 0x000fe400000012ff */
[----:B------:R-:W-:Y:S02]  /*d390*/  SHF.R.U64 R76, R76, 0x3, RZ ;  /* 0x000000034c4c7819 */ /* 0x000fe400000012ff */
[----:B------:R-:W-:Y:S02]  /*d3a0*/  LOP3.LUT R32, R33, 0x380, RZ, 0xc0, !PT ;  /* 0x0000038021207812 */ /* 0x000fe400078ec0ff */
[----:B------:R-:W-:Y:S01]  /*d3b0*/  LOP3.LUT R12, R12, R13, RZ, 0x3c, !PT ;  /* 0x0000000d0c0c7212 */ /* 0x000fe200078e3cff */
[--C-:B------:R-:W-:Y:S01]  /*d3c0*/  IMAD.X R13, RZ, RZ, R5.reuse, P2 ;  /* 0x000000ffff0d7224 */ /* 0x100fe200010e0605 */
[----:B------:R-:W-:Y:S01]  /*d3d0*/  LOP3.LUT R126, R126, R127, RZ, 0x3c, !PT ;  /* 0x0000007f7e7e7212 */ /* 0x000fe200078e3cff */
[----:B------:R-:W-:Y:S01]  /*d3e0*/  IMAD.X R127, RZ, RZ, R5, P5 ;  /* 0x000000ffff7f7224 */ /* 0x000fe200028e0605 */
[----:B------:R-:W-:-:S02]  /*d3f0*/  LOP3.LUT R134, R135, 0x380, RZ, 0xc0, !PT ;  /* 0x0000038087867812 */ /* 0x000fc400078ec0ff */
[C---:B------:R-:W-:Y:S02]  /*d400*/  IADD3 R101, P1, R4.reuse, 0x2060, RZ ;  /* 0x0000206004657810 */ /* 0x040fe40007f3e0ff */
[----:B------:R-:W-:Y:S02]  /*d410*/  IADD3 R105, P2, R4, 0x4000, RZ ;  /* 0x0000400004697810 */ /* 0x000fe40007f5e0ff */
[----:B------:R-:W-:Y:S01]  /*d420*/  LOP3.LUT R80, R80, R81, RZ, 0x3c, !PT ;  /* 0x0000005150507212 */ /* 0x000fe200078e3cff */
[--C-:B------:R-:W-:Y:S01]  /*d430*/  IMAD.X R81, RZ, RZ, R93.reuse, P3 ;  /* 0x000000ffff517224 */ /* 0x100fe200018e065d */
[----:B------:R-:W-:Y:S01]  /*d440*/  LOP3.LUT R76, R76, R77, RZ, 0x3c, !PT ;  /* 0x0000004d4c4c7212 */ /* 0x000fe200078e3cff */
[----:B------:R-:W-:Y:S01]  /*d450*/  IMAD.X R77, RZ, RZ, R93, P4 ;  /* 0x000000ffff4d7224 */ /* 0x000fe200020e065d */
[----:B------:R-:W-:Y:S02]  /*d460*/  SHF.R.U64 R32, R32, 0x3, RZ ;  /* 0x0000000320207819 */ /* 0x000fe400000012ff */
[----:B------:R-:W-:-:S02]  /*d470*/  IADD3 R73, P5, R92, 0x3000, RZ ;  /* 0x000030005c497810 */ /* 0x000fc40007fbe0ff */
[C---:B------:R-:W-:Y:S02]  /*d480*/  IADD3 R53, P3, R92.reuse, 0x8000, RZ ;  /* 0x000080005c357810 */ /* 0x040fe40007f7e0ff */
[----:B------:R-:W-:Y:S02]  /*d490*/  IADD3 R45, P4, R92, 0x9000, RZ ;  /* 0x000090005c2d7810 */ /* 0x000fe40007f9e0ff */
[----:B------:R-:W-:Y:S02]  /*d4a0*/  SHF.R.U64 R134, R134, 0x3, RZ ;  /* 0x0000000386867819 */ /* 0x000fe400000012ff */
[----:B------:R-:W-:Y:S02]  /*d4b0*/  LOP3.LUT R100, R101, 0x380, RZ, 0xc0, !PT ;  /* 0x0000038065647812 */ /* 0x000fe400078ec0ff */
[----:B------:R-:W-:Y:S02]  /*d4c0*/  LOP3.LUT R104, R105, 0x380, RZ, 0xc0, !PT ;  /* 0x0000038069687812 */ /* 0x000fe400078ec0ff */
[----:B------:R-:W-:Y:S01]  /*d4d0*/  LOP3.LUT R32, R32, R33, RZ, 0x3c, !PT ;  /* 0x0000002120207212 */ /* 0x000fe200078e3cff */
[----:B------:R-:W-:Y:S01]  /*d4e0*/  IMAD.X R33, RZ, RZ, R5, P6 ;  /* 0x000000ffff217224 */ /* 0x000fe200030e0605 */
[----:B------:R-:W-:-:S02]  /*d4f0*/  LOP3.LUT R72, R73, 0x380, RZ, 0xc0, !PT ;  /* 0x0000038049487812 */ /* 0x000fc400078ec0ff */
[----:B------:R-:W-:Y:S02]  /*d500*/  LOP3.LUT R52, R53, 0x380, RZ, 0xc0, !PT ;  /* 0x0000038035347812 */ /* 0x000fe400078ec0ff */
[----:B------:R-:W-:Y:S02]  /*d510*/  LOP3.LUT R44, R45, 0x380, RZ, 0xc0, !PT ;  /* 0x000003802d2c7812 */ /* 0x000fe400078ec0ff */
[----:B------:R-:W-:Y:S02]  /*d520*/  IADD3 R131, P6, R4, 0x6000, RZ ;  /* 0x0000600004837810 */ /* 0x000fe40007fde0ff */
[----:B------:R-:W-:Y:S01]  /*d530*/  LOP3.LUT R134, R134, R135, RZ, 0x3c, !PT ;  /* 0x0000008786867212 */ /* 0x000fe200078e3cff */
[----:B------:R-:W-:Y:S01]  /*d540*/  IMAD.X R135, RZ, RZ, R5, P0 ;  /* 0x000000ffff877224 */ /* 0x000fe200000e0605 */
[----:B------:R-:W-:Y:S02]  /*d550*/  SHF.R.U64 R100, R100, 0x3, RZ ;  /* 0x0000000364647819 */ /* 0x000fe400000012ff */
[----:B------:R-:W-:-:S02]  /*d560*/  SHF.R.U64 R104, R104, 0x3, RZ ;  /* 0x0000000368687819 */ /* 0x000fc400000012ff */
[----:B------:R-:W-:Y:S02]  /*d570*/  IADD3 R65, P0, R92, 0x5000, RZ ;  /* 0x000050005c417810 */ /* 0x000fe40007f1e0ff */
[----:B------:R-:W-:Y:S02]  /*d580*/  SHF.R.U64 R72, R72, 0x3, RZ ;  /* 0x0000000348487819 */ /* 0x000fe400000012ff */
        /* <DEDUP_REMOVED lines=8> */
[----:B------:R-:W-:Y:S01]  /*d610*/  LOP3.LUT R72, R72, R73, RZ, 0x3c, !PT ;  /* 0x0000004948487212 */ /* 0x000fe200078e3cff */
[----:B------:R-:W-:Y:S01]  /*d620*/  IMAD.X R73, RZ, RZ, R93, P5 ;  /* 0x000000ffff497224 */ /* 0x000fe200028e065d */
[C---:B------:R-:W-:Y:S02]  /*d630*/  IADD3 R9, P1, R4.reuse, 0x6040, RZ ;  /* 0x0000604004097810 */ /* 0x040fe40007f3e0ff */
[----:B------:R-:W-:Y:S02]  /*d640*/  IADD3 R11, P2, R4, 0x6060, RZ ;  /* 0x00006060040b7810 */ /* 0x000fe40007f5e0ff */
[----:B------:R-:W-:Y:S02]  /*d650*/  LOP3.LUT R52, R52, R53, RZ, 0x3c, !PT ;  /* 0x0000003534347212 */ /* 0x000fe400078e3cff */
[----:B------:R-:W-:Y:S02]  /*d660*/  LOP3.LUT R44, R44, R45, RZ, 0x3c, !PT ;  /* 0x0000002d2c2c7212 */ /* 0x000fe400078e3cff */
[----:B------:R-:W-:-:S02]  /*d670*/  SHF.R.U64 R130, R130, 0x3, RZ ;  /* 0x0000000382827819 */ /* 0x000fc400000012ff */
[----:B------:R-:W-:Y:S02]  /*d680*/  LOP3.LUT R53, R4, 0x380, RZ, 0xc0, !PT ;  /* 0x0000038004357812 */ /* 0x000fe400078ec0ff */
[----:B------:R-:W-:Y:S02]  /*d690*/  IADD3 R45, P5, R92, 0xa000, RZ ;  /* 0x0000a0005c2d7810 */ /* 0x000fe40007fbe0ff */
[----:B------:R-:W-:Y:S02]  /*d6a0*/  SHF.R.U64 R64, R64, 0x3, RZ ;  /* 0x0000000340407819 */ /* 0x000fe400000012ff */
[----:B------:R-:W-:Y:S02]  /*d6b0*/  LOP3.LUT R8, R9, 0x380, RZ, 0xc0, !PT ;  /* 0x0000038009087812 */ /* 0x000fe400078ec0ff */
[----:B------:R-:W-:Y:S02]  /*d6c0*/  LOP3.LUT R10, R11, 0x380, RZ, 0xc0, !PT ;  /* 0x000003800b0a7812 */ /* 0x000fe400078ec0ff */
[----:B------:R-:W-:Y:S01]  /*d6d0*/  LOP3.LUT R130, R130, R131, RZ, 0x3c, !PT ;  /* 0x0000008382827212 */ /* 0x000fe200078e3cff */
[----:B------:R-:W-:Y:S01]  /*d6e0*/  IMAD.X R131, RZ, RZ, R5, P6 ;  /* 0x000000ffff837224 */ /* 0x000fe200030e0605 */
[----:B------:R-:W-:-:S02]  /*d6f0*/  SHF.R.U64 R53, R53, 0x3, RZ ;  /* 0x0000000335357819 */ /* 0x000fc400000012ff */
[----:B------:R-:W-:Y:S02]  /*d700*/  LOP3.LUT R40, R45, 0x380, RZ, 0xc0, !PT ;  /* 0x000003802d287812 */ /* 0x000fe400078ec0ff */
[----:B------:R-:W-:Y:S02]  /*d710*/  IADD3 R69, P6, R92, 0x4000, RZ ;  /* 0x000040005c457810 */ /* 0x000fe40007fde0ff */
[----:B------:R-:W-:Y:S01]  /*d720*/  LOP3.LUT R64, R64, R65, RZ, 0x3c, !PT ;  /* 0x0000004140407212 */ /* 0x000fe200078e3cff */
[----:B------:R-:W-:Y:S01]  /*d730*/  IMAD.X R65, RZ, RZ, R93, P0 ;  /* 0x000000ffff417224 */ /* 0x000fe200000e065d */
[----:B------:R-:W-:Y:S02]  /*d740*/  SHF.R.U64 R8, R8, 0x3, RZ ;  /* 0x0000000308087819 */ /* 0x000fe400000012ff */
[----:B------:R-:W-:Y:S02]  /*d750*/  SHF.R.U64 R10, R10, 0x3, RZ ;  /* 0x000000030a0a7819 */ /* 0x000fe400000012ff */
[----:B------:R-:W-:-:S02]  /*d760*/  IADD3 R7, P0, R92, 0xc000, RZ ;  /* 0x0000c0005c077810 */ /* 0x000fc40007f1e0ff */
[----:B------:R-:W-:Y:S01]  /*d770*/  LOP3.LUT R4, R53, R4, RZ, 0x3c, !PT ;  /* 0x0000000435047212 */ /* 0x000fe200078e3cff */
[----:B------:R-:W-:Y:S01]  /*d780*/  IMAD.X R53, RZ, RZ, R93, P3 ;  /* 0x000000ffff357224 */ /* 0x000fe200018e065d */
        /* <DEDUP_REMOVED lines=9> */
[----:B------:R-:W-:Y:S02]  /*d820*/  MOV R89, R4 ;  /* 0x0000000400597202 */ /* 0x000fe40000000f00 */
[----:B------:R-:W-:Y:S02]  /*d830*/  F2FP.BF16.F32.PACK_AB R5, R27, R26 ;  /* 0x0000001a1b05723e */ /* 0x000fe400000010ff */
[----:B------:R-:W-:Y:S02]  /*d840*/  SHF.R.U64 R68, R68, 0x3, RZ ;  /* 0x0000000344447819 */ /* 0x000fe400000012ff */
[----:B------:R-:W-:Y:S02]  /*d850*/  IADD3 R27, P4, R92, 0xf000, RZ ;  /* 0x0000f0005c1b7810 */ /* 0x000fe40007f9e0ff */
[----:B------:R-:W-:-:S02]  /*d860*/  SHF.R.U64 R20, R20, 0x3, RZ ;  /* 0x0000000314147819 */ /* 0x000fc400000012ff */
[----:B------:R-:W-:Y:S01]  /*d870*/  LOP3.LUT R68, R68, R69, RZ, 0x3c, !PT ;  /* 0x0000004544447212 */ /* 0x000fe200078e3cff */
[--C-:B------:R-:W-:Y:S01]  /*d880*/  IMAD.X R69, RZ, RZ, R93.reuse, P6 ;  /* 0x000000ffff457224 */ /* 0x100fe200030e065d */
[----:B------:R-:W-:Y:S01]  /*d890*/  LOP3.LUT R26, R27, 0x380, RZ, 0xc0, !PT ;  /* 0x000003801b1a7812 */ /* 0x000fe200078ec0ff */
[----:B------:R-:W-:Y:S01]  /*d8a0*/  IMAD.X R97, RZ, RZ, R93, P4 ;  /* 0x000000ffff617224 */ /* 0x000fe200020e065d */
[C---:B------:R-:W-:Y:S02]  /*d8b0*/  IADD3 R61, P1, R92.reuse, 0x6000, RZ ;  /* 0x000060005c3d7810 */ /* 0x040fe40007f3e0ff */
[C---:B------:R-:W-:Y:S02]  /*d8c0*/  IADD3 R57, P2, R92.reuse, 0x7000, RZ ;  /* 0x000070005c397810 */ /* 0x040fe40007f5e0ff */
[----:B------:R-:W-:Y:S02]  /*d8d0*/  IADD3 R37, P6, R92, 0xb000, RZ ;  /* 0x0000b0005c257810 */ /* 0x000fe40007fde0ff */
[----:B------:R-:W-:-:S02]  /*d8e0*/  LOP3.LUT R20, R20, R7, RZ, 0x3c, !PT ;  /* 0x0000000714147212 */ /* 0x000fc400078e3cff */
[----:B------:R-:W-:Y:S01]  /*d8f0*/  F2FP.BF16.F32.PACK_AB R4, R21, R208 ;  /* 0x000000d01504723e */ /* 0x000fe200000010ff */
[----:B------:R-:W-:Y:S01]  /*d900*/  IMAD.X R21, RZ, RZ, R93, P0 ;  /* 0x000000ffff157224 */ /* 0x000fe200000e065d */
[----:B------:R-:W-:Y:S02]  /*d910*/  F2FP.BF16.F32.PACK_AB R7, R31, R30 ;  /* 0x0000001e1f07723e */ /* 0x000fe400000010ff */
[----:B------:R-:W-:Y:S02]  /*d920*/  SHF.R.U64 R26, R26, 0x3, RZ ;  /* 0x000000031a1a7819 */ /* 0x000fe400000012ff */
[----:B------:R-:W-:Y:S01]  /*d930*/  LOP3.LUT R60, R61, 0x380, RZ, 0xc0, !PT ;  /* 0x000003803d3c7812 */ /* 0x000fe200078ec0ff */
[----:B------:R0:W-:Y:S01]  /*d940*/  STSM.16.M88.4 [R89], R4 ;  /* 0x0000000459007844 */ /* 0x0001e20000000200 */
[----:B------:R-:W-:Y:S02]  /*d950*/  LOP3.LUT R56, R57, 0x380, RZ, 0xc0, !PT ;  /* 0x0000038039387812 */ /* 0x000fe400078ec0ff */
[----:B------:R-:W-:-:S02]  /*d960*/  LOP3.LUT R36, R37, 0x380, RZ, 0xc0, !PT ;  /* 0x0000038025247812 */ /* 0x000fc400078ec0ff */
[----:B------:R-:W-:Y:S02]  /*d970*/  LOP3.LUT R31, R92, 0x380, RZ, 0xc0, !PT ;  /* 0x000003805c1f7812 */ /* 0x000fe400078ec0ff */
[----:B------:R-:W-:Y:S02]  /*d980*/  LOP3.LUT R96, R26, R27, RZ, 0x3c, !PT ;  /* 0x0000001b1a607212 */ /* 0x000fe400078e3cff */
[----:B------:R-:W-:Y:S02]  /*d990*/  SHF.R.U64 R60, R60, 0x3, RZ ;  /* 0x000000033c3c7819 */ /* 0x000fe400000012ff */
[----:B------:R-:W-:Y:S02]  /*d9a0*/  SHF.R.U64 R56, R56, 0x3, RZ ;  /* 0x0000000338387819 */ /* 0x000fe400000012ff */
[----:B------:R-:W-:Y:S02]  /*d9b0*/  MOV R26, R12 ;  /* 0x0000000c001a7202 */ /* 0x000fe40000000f00 */
[----:B------:R-:W-:-:S02]  /*d9c0*/  SHF.R.U64 R36, R36, 0x3, RZ ;  /* 0x0000000324247819 */ /* 0x000fc400000012ff */
[----:B0-----:R-:W-:Y:S02]  /*d9d0*/  F2FP.BF16.F32.PACK_AB R4, R211, R213 ;  /* 0x000000d5d304723e */ /* 0x001fe400000010ff */
[----:B------:R-:W-:Y:S02]  /*d9e0*/  F2FP.BF16.F32.PACK_AB R5, R35, R34 ;  /* 0x000000222305723e */ /* 0x000fe400000010ff */
[----:B------:R-:W-:Y:S02]  /*d9f0*/  F2FP.BF16.F32.PACK_AB R6, R209, R212 ;  /* 0x000000d4d106723e */ /* 0x000fe400000010ff */
[----:B------:R-:W-:Y:S02]  /*da00*/  F2FP.BF16.F32.PACK_AB R7, R39, R38 ;  /* 0x000000262707723e */ /* 0x000fe400000010ff */
[----:B------:R-:W-:Y:S02]  /*da10*/  SHF.R.U64 R31, R31, 0x3, RZ ;  /* 0x000000031f1f7819 */ /* 0x000fe400000012ff */
[----:B------:R-:W-:Y:S01]  /*da20*/  MOV R38, R8 ;  /* 0x0000000800267202 */ /* 0x000fe20000000f00 */
[----:B------:R0:W-:Y:S01]  /*da30*/  STSM.16.M88.4 [R26], R4 ;  /* 0x000000041a007844 */ /* 0x0001e20000000200 */
[----:B------:R-:W-:-:S02]  /*da40*/  MOV R39, R10 ;  /* 0x0000000a00277202 */ /* 0x000fc40000000f00 */
[----:B------:R-:W-:Y:S01]  /*da50*/  LOP3.LUT R60, R60, R61, RZ, 0x3c, !PT ;  /* 0x0000003d3c3c7212 */ /* 0x000fe200078e3cff */
[--C-:B------:R-:W-:Y:S01]  /*da60*/  IMAD.X R61, RZ, RZ, R93.reuse, P1 ;  /* 0x000000ffff3d7224 */ /* 0x100fe200008e065d */
[----:B------:R-:W-:Y:S01]  /*da70*/  LOP3.LUT R56, R56, R57, RZ, 0x3c, !PT ;  /* 0x0000003938387212 */ /* 0x000fe200078e3cff */
[----:B------:R-:W-:Y:S01]  /*da80*/  IMAD.X R57, RZ, RZ, R93, P2 ;  /* 0x000000ffff397224 */ /* 0x000fe200010e065d */
[----:B------:R-:W-:Y:S02]  /*da90*/  MOV R168, R14 ;  /* 0x0000000e00a87202 */ /* 0x000fe40000000f00 */
[----:B------:R-:W-:Y:S02]  /*daa0*/  F2FP.BF16.F32.PACK_AB R8, R206, R210 ;  /* 0x000000d2ce08723e */ /* 0x000fe400000010ff */
[----:B------:R-:W-:Y:S02]  /*dab0*/  F2FP.BF16.F32.PACK_AB R9, R43, R42 ;  /* 0x0000002a2b09723e */ /* 0x000fe400000010ff */
[----:B------:R-:W-:-:S02]  /*dac0*/  F2FP.BF16.F32.PACK_AB R10, R203, R207 ;  /* 0x000000cfcb0a723e */ /* 0x000fc400000010ff */
[----:B------:R-:W-:Y:S02]  /*dad0*/  F2FP.BF16.F32.PACK_AB R11, R47, R46 ;  /* 0x0000002e2f0b723e */ /* 0x000fe400000010ff */
[----:B------:R-:W-:Y:S02]  /*dae0*/  LOP3.LUT R36, R36, R37, RZ, 0x3c, !PT ;  /* 0x0000002524247212 */ /* 0x000fe400078e3cff */
[----:B------:R-:W-:Y:S01]  /*daf0*/  MOV R188, R24 ;  /* 0x0000001800bc7202 */ /* 0x000fe20000000f00 */
[----:B------:R-:W-:Y:S01]  /*db00*/  STSM.16.M88.4 [R168], R8 ;  /* 0x00000008a8007844 */ /* 0x000fe20000000200 */
[----:B------:R-:W-:Y:S02]  /*db10*/  F2FP.BF16.F32.PACK_AB R12, R201, R204 ;  /* 0x000000ccc90c723e */ /* 0x000fe400000010ff */
[----:B------:R-:W-:Y:S02]  /*db20*/  F2FP.BF16.F32.PACK_AB R13, R51, R50 ;  /* 0x00000032330d723e */ /* 0x000fe400000010ff */
[----:B------:R-:W-:-:S02]  /*db30*/  F2FP.BF16.F32.PACK_AB R14, R199, R202 ;  /* 0x000000cac70e723e */ /* 0x000fc400000010ff */
[----:B------:R-:W-:Y:S02]  /*db40*/  F2FP.BF16.F32.PACK_AB R15, R55, R54 ;  /* 0x00000036370f723e */ /* 0x000fe400000010ff */
[C---:B------:R-:W-:Y:S02]  /*db50*/  IADD3 R85, P1, R92.reuse, 0xd000, RZ ;  /* 0x0000d0005c557810 */ /* 0x040fe40007f3e0ff */
[----:B------:R-:W-:Y:S01]  /*db60*/  IADD3 R37, P2, R92, 0xe000, RZ ;  /* 0x0000e0005c257810 */ /* 0x000fe20007f5e0ff */
[----:B------:R-:W-:Y:S01]  /*db70*/  STSM.16.M88.4 [R188], R12 ;  /* 0x0000000cbc007844 */ /* 0x000fe20000000200 */
[----:B------:R-:W-:Y:S02]  /*db80*/  MOV R205, R28 ;  /* 0x0000001c00cd7202 */ /* 0x000fe40000000f00 */
[----:B0-----:R-:W-:Y:S01]  /*db90*/  F2FP.BF16.F32.PACK_AB R4, R197, R200 ;  /* 0x000000c8c504723e */ /* 0x001fe200000010ff */
[----:B------:R-:W-:Y:S01]  /*dba0*/  IMAD.X R89, RZ, RZ, R93, P2 ;  /* 0x000000ffff597224 */ /* 0x000fe200010e065d */
[----:B------:R-:W-:-:S02]  /*dbb0*/  F2FP.BF16.F32.PACK_AB R5, R59, R58 ;  /* 0x0000003a3b05723e */ /* 0x000fc400000010ff */
[----:B------:R-:W-:Y:S02]  /*dbc0*/  F2FP.BF16.F32.PACK_AB R6, R183, R198 ;  /* 0x000000c6b706723e */ /* 0x000fe400000010ff */
[----:B------:R-:W-:Y:S02]  /*dbd0*/  F2FP.BF16.F32.PACK_AB R7, R63, R62 ;  /* 0x0000003e3f07723e */ /* 0x000fe400000010ff */
[----:B------:R-:W-:Y:S02]  /*dbe0*/  LOP3.LUT R92, R31, R92, RZ, 0x3c, !PT ;  /* 0x0000005c1f5c7212 */ /* 0x000fe400078e3cff */
[----:B------:R-:W-:Y:S01]  /*dbf0*/  MOV R32, R32 ;  /* 0x0000002000207202 */ /* 0x000fe20000000f00 */
[----:B------:R-:W-:Y:S01]  /*dc00*/  STSM.16.M88.4 [R205], R4 ;  /* 0x00000004cd007844 */ /* 0x000fe20000000200 */
        /* <DEDUP_REMOVED lines=22> */
[----:B--2---:R-:W-:-:S02]  /*dd70*/  F2FP.BF16.F32.PACK_AB R48, R169, R172 ;  /* 0x000000aca930723e */ /* 0x004fc400000010ff */
[----:B------:R-:W-:Y:S02]  /*dd80*/  F2FP.BF16.F32.PACK_AB R4, R164, R167 ;  /* 0x000000a7a404723e */ /* 0x000fe400000010ff */
[----:B------:R-:W-:Y:S01]  /*dd90*/  F2FP.BF16.F32.PACK_AB R5, R99, R98 ;  /* 0x000000626305723e */ /* 0x000fe200000010ff */
[----:B------:R-:W-:Y:S01]  /*dda0*/  STSM.16.M88.4 [R104], R48 ;  /* 0x0000003068007844 */ /* 0x000fe20000000200 */
        /* <DEDUP_REMOVED lines=8> */
[----:B-1----:R-:W-:Y:S01]  /*de30*/  ISETP.NE.AND P3, PT, R41, RZ, PT ;  /* 0x000000ff2900720c */ /* 0x002fe20003f65270 */
[----:B------:R-:W-:Y:S01]  /*de40*/  IMAD.X R41, RZ, RZ, R93, P5 ;  /* 0x000000ffff297224 */ /* 0x000fe200028e065d */
[----:B------:R-:W-:Y:S01]  /*de50*/  MOV R126, R126 ;  /* 0x0000007e007e7202 */ /* 0x000fe20000000f00 */
[----:B------:R0:W-:Y:S01]  /*de60*/  STSM.16.M88.4 [R122], R8 ;  /* 0x000000087a007844 */ /* 0x0001e20000000200 */
[----:B------:R-:W-:Y:S02]  /*de70*/  MOV R101, R130 ;  /* 0x0000008200657202 */ /* 0x000fe40000000f00 */
[----:B------:R-:W-:Y:S01]  /*de80*/  F2FP.BF16.F32.PACK_AB R123, R156, R155 ;  /* 0x0000009b9c7b723e */ /* 0x000fe200000010ff */
[----:B------:R1:W-:Y:S01]  /*de90*/  STSM.16.M88.4 [R126], R112 ;  /* 0x000000707e007844 */ /* 0x0003e20000000200 */
[----:B------:R-:W-:-:S02]  /*dea0*/  MOV R134, R134 ;  /* 0x0000008600867202 */ /* 0x000fc40000000f00 */
[----:B------:R-:W-:Y:S02]  /*deb0*/  F2FP.BF16.F32.PACK_AB R130, R133, R132 ;  /* 0x000000848582723e */ /* 0x000fe400000010ff */
[----:B------:R-:W-:Y:S02]  /*dec0*/  F2FP.BF16.F32.PACK_AB R131, R161, R160 ;  /* 0x000000a0a183723e */ /* 0x000fe400000010ff */
[----:B------:R-:W-:Y:S02]  /*ded0*/  LOP3.LUT R84, R85, 0x380, RZ, 0xc0, !PT ;  /* 0x0000038055547812 */ /* 0x000fe400078ec0ff */
[----:B------:R-:W-:Y:S02]  /*dee0*/  LOP3.LUT R88, R37, 0x380, RZ, 0xc0, !PT ;  /* 0x0000038025587812 */ /* 0x000fe400078ec0ff */
[----:B------:R-:W-:Y:S02]  /*def0*/  SHF.R.U64 R84, R84, 0x3, RZ ;  /* 0x0000000354547819 */ /* 0x000fe400000012ff */
[----:B0-----:R-:W-:-:S02]  /*df00*/  F2FP.BF16.F32.PACK_AB R122, R125, R124 ;  /* 0x0000007c7d7a723e */ /* 0x001fc400000010ff */
[----:B------:R-:W-:Y:S02]  /*df10*/  SHF.R.U64 R88, R88, 0x3, RZ ;  /* 0x0000000358587819 */ /* 0x000fe400000012ff */
[----:B------:R-:W-:Y:S01]  /*df20*/  LOP3.LUT R84, R84, R85, RZ, 0x3c, !PT ;  /* 0x0000005554547212 */ /* 0x000fe200078e3cff */
[----:B------:R1:W-:Y:S01]  /*df30*/  STSM.16.M88.4 [R101], R120 ;  /* 0x0000007865007844 */ /* 0x0003e20000000200 */
[----:B------:R-:W-:Y:S01]  /*df40*/  LOP3.LUT R88, R88, R37, RZ, 0x3c, !PT ;  /* 0x0000002558587212 */ /* 0x000fe200078e3cff */
[--C-:B------:R-:W-:Y:S02]  /*df50*/  IMAD.X R37, RZ, RZ, R93.reuse, P6 ;  /* 0x000000ffff257224 */ /* 0x100fe400030e065d */
[----:B------:R1:W-:Y:S01]  /*df60*/  STSM.16.M88.4 [R134], R128 ;  /* 0x0000008086007844 */ /* 0x0003e20000000200 */
[----:B------:R-:W-:-:S03]  /*df70*/  IMAD.X R85, RZ, RZ, R93, P1 ;  /* 0x000000ffff557224 */ /* 0x000fc600008e065d */
[----:B------:R1:W-:Y:S04]  /*df80*/  STSM.16.M88.4 [R38], R136 ;  /* 0x0000008826007844 */ /* 0x0003e80000000200 */
[----:B------:R1:W-:Y:S01]  /*df90*/  STSM.16.M88.4 [R39], R144 ;  /* 0x0000009027007844 */ /* 0x0003e20000000200 */
[----:B------:R-:W-:Y:S06]  /*dfa0*/  BAR.SYNC.DEFER_BLOCKING 0x1, 0x100 ;  /* 0x0044000000007b1d */ /* 0x000fec0000010000 */
[----:B------:R-:W-:Y:S05]  /*dfb0*/  @P3 BRA `(.L_x_4262) ;  /* 0x0000000000b83947 */ /* 0x000fea0003800000 */
        /* <DEDUP_REMOVED lines=17> */
[----:B------:R-:W2:Y:S01]  /*e0d0*/  @P0 LDC R6, c[0x0][0xcf0] ;  /* 0x00033c00ff060b82 */ /* 0x000ea20000000800 */
[----:B0-----:R-:W-:-:S05]  /*e0e0*/  @P0 IMAD.HI.U32 R5, R10, R5, RZ ;  /* 0x000000050a050227 */ /* 0x001fca00078e00ff */
[----:B--2---:R-:W-:-:S04]  /*e0f0*/  @P0 SHF.R.U32.HI R4, RZ, R6, R5 ;  /* 0x00000006ff040219 */ /* 0x004fc80000011605 */
        /* <DEDUP_REMOVED lines=23> */
[----:B------:R-:W2:Y:S08]  /*e270*/  SHFL.IDX PT, R7, R11, 0x1, 0x1c1f ;  /* 0x003c1f000b077f89 */ /* 0x000eb000000e0000 */
[----:B0-----:R0:W-:Y:S04]  /*e280*/  @!P1 ST.E desc[UR44][R4.64], R3 ;  /* 0x0000000304009985 */ /* 0x0011e8000c10192c */
[----:B--2---:R0:W-:Y:S02]  /*e290*/  @!P0 ST.E desc[UR44][R6.64], R0 ;  /* 0x0000000006008985 */ /* 0x0041e4000c10192c */
.L_x_4262:
[----:B------:R-:W2:Y:S01]  /*e2a0*/  LDC R15, c[0x0][0xce8] ;  /* 0x00033a00ff0f7b82 */ /* 0x000ea20000000800 */
        /* <DEDUP_REMOVED lines=13> */
[----:B--2---:R-:W-:-:S03]  /*e380*/  ISETP.NE.AND P2, PT, R15, 0x1, PT ;  /* 0x000000010f00780c */ /* 0x004fc60003f45270 */
        /* <DEDUP_REMOVED lines=18> */
[----:B-1----:R-:W5:Y:S01]  /*e4b0*/  LD.E.128 R36, desc[UR44][R36.64] ;  /* 0x0000002c24247980 */ /* 0x002f62000c101d00 */
[----:B------:R-:W-:Y:S01]  /*e4c0*/  SEL R0, RZ, 0xffffffff, P0 ;  /* 0xffffffffff007807 */ /* 0x000fe20000000000 */
[----:B------:R-:W-:Y:S01]  /*e4d0*/  UIMAD.WIDE.U32 UR6, UR42, UR8, URZ ;  /* 0x000000082a0672a5 */ /* 0x000fe2000f8e003f */
[----:B------:R-:W-:Y:S01]  /*e4e0*/  IMAD.SHL.U32 R8, R8, 0x8, RZ ;  /* 0x0000000808087824 */ /* 0x000fe200078e00ff */
[----:B------:R-:W-:Y:S01]  /*e4f0*/  UIMAD UR5, UR42, UR9, UR5 ;  /* 0x000000092a0572a4 */ /* 0x000fe2000f8e0205 */
[----:B------:R1:W5:Y:S01]  /*e500*/  LD.E.128 R4, desc[UR44][R20.64] ;  /* 0x0000002c14047980 */ /* 0x000362000c101d00 */
        /* <DEDUP_REMOVED lines=28> */
[----:B0-----:R-:W0:Y:S01]  /*e6d0*/  FENCE.VIEW.ASYNC.S ;  /* 0x00000000000073c6 */ /* 0x001e220000000000 */
[----:B------:R-:W-:Y:S01]  /*e6e0*/  IMAD R11, R15, R13, R14 ;  /* 0x0000000d0f0b7224 */ /* 0x000fe200078e020e */
[----:B------:R-:W-:Y:S01]  /*e6f0*/  ISETP.GE.AND P0, PT, R218, UR10, PT ;  /* 0x0000000ada007c0c */ /* 0x000fe2000bf06270 */
[----:B------:R-:W-:Y:S01]  /*e700*/  IMAD.U32 R9, RZ, RZ, UR5 ;  /* 0x00000005ff097e24 */ /* 0x000fe2000f8e00ff */
[----:B------:R-:W-:Y:S01]  /*e710*/  ULDC UR5, c[0x0][0xb88] ;  /* 0x0002e20000057ab9 */ /* 0x000fe20000000800 */
[----:B------:R-:W-:Y:S01]  /*e720*/  IMAD.SHL.U32 R19, R0, 0x20, RZ ;  /* 0x0000002000137824 */ /* 0x000fe200078e00ff */
[----:B------:R-:W-:Y:S01]  /*e730*/  SHF.R.S32.HI R0, RZ, 0x1f, R11 ;  /* 0x0000001fff007819 */ /* 0x000fe2000001140b */
[C---:B------:R-:W-:Y:S01]  /*e740*/  IMAD R13, R3.reuse, UR7, R12 ;  /* 0x00000007030d7c24 */ /* 0x040fe2000f8e020c */
[----:B------:R-:W-:Y:S01]  /*e750*/  BSSY B1, `(.L_x_4263) ;  /* 0x0000039000017945 */ /* 0x000fe20003800000 */
[----:B------:R-:W-:Y:S01]  /*e760*/  IMAD.WIDE.U32 R8, R3, UR6, R8 ;  /* 0x0000000603087c25 */ /* 0x000fe2000f8e0008 */
[----:B------:R-:W-:Y:S01]  /*e770*/  ULDC.64 UR6, c[0x0][0xbd8] ;  /* 0x0002f60000067ab9 */ /* 0x000fe20000000a00 */
[----:B------:R-:W-:-:S02]  /*e780*/  LOP3.LUT R10, R19, 0x20, R10, 0xe2, !PT ;  /* 0x00000020130a7812 */ /* 0x000fc400078ee20a */
[----:B------:R-:W-:Y:S01]  /*e790*/  IMAD.IADD R9, R9, 0x1, R13 ;  /* 0x0000000109097824 */ /* 0x000fe200078e020d */
[----:B------:R-:W-:Y:S01]  /*e7a0*/  SEL R3, RZ, 0x40, P0 ;  /* 0x00000040ff037807 */ /* 0x000fe20000000000 */
[----:B------:R-:W-:Y:S01]  /*e7b0*/  IMAD R0, R0, UR6, RZ ;  /* 0x0000000600007c24 */ /* 0x000fe2000f8e02ff */
[----:B------:R-:W-:Y:S01]  /*e7c0*/  ISETP.GE.AND P0, PT, R217, UR10, PT ;  /* 0x0000000ad9007c0c */ /* 0x000fe2000bf06270 */
[----:B------:R-:W-:Y:S01]  /*e7d0*/  VIADD R27, R215, UR41 ;  /* 0x00000029d71b7c36 */ /* 0x000fe20008000000 */
[----:B------:R-:W-:Y:S01]  /*e7e0*/  LOP3.LUT R3, R10, R3, RZ, 0xfc, !PT ;  /* 0x000000030a037212 */ /* 0x000fe200078efcff */
[----:B------:R-:W-:Y:S01]  /*e7f0*/  IMAD R28, R15, UR5, RZ ;  /* 0x000000050f1c7c24 */ /* 0x000fe2000f8e02ff */
[----:B------:R-:W-:Y:S01]  /*e800*/  SEL R10, RZ, 0x80, P0 ;  /* 0x00000080ff0a7807 */ /* 0x000fe20000000000 */
[C---:B------:R-:W-:Y:S02]  /*e810*/  IMAD R13, R11.reuse, UR7, R0 ;  /* 0x000000070b0d7c24 */ /* 0x040fe4000f8e0200 */
[----:B------:R-:W-:Y:S01]  /*e820*/  IMAD.WIDE.U32 R8, R11, UR6, R8 ;  /* 0x000000060b087c25 */ /* 0x000fe2000f8e0008 */
[----:B------:R-:W-:Y:S01]  /*e830*/  ISETP.GE.AND P1, PT, R27, R28, PT ;  /* 0x0000001c1b00720c */ /* 0x000fe20003f26270 */
[----:B------:R-:W-:-:S02]  /*e840*/  ULDC.64 UR6, c[0x0][0xb80] ;  /* 0x0002e00000067ab9 */ /* 0x000fc40000000a00 */
[----:B------:R-:W-:Y:S01]  /*e850*/  VIADD R0, R17, 0x38820 ;  /* 0x0003882011007836 */ /* 0x000fe20000000000 */
[----:B------:R-:W-:Y:S01]  /*e860*/  LEA R19, P2, R8, UR6, 0x1 ;  /* 0x0000000608137c11 */ /* 0x000fe2000f8408ff */
[----:B------:R-:W-:-:S03]  /*e870*/  IMAD.IADD R9, R9, 0x1, R13 ;  /* 0x0000000109097824 */ /* 0x000fc600078e020d */
[----:B------:R-:W-:Y:S02]  /*e880*/  PRMT R0, RZ, 0x654, R0 ;  /* 0x00000654ff007816 */ /* 0x000fe40000000000 */
[----:B------:R-:W-:Y:S02]  /*e890*/  LEA.HI.X R26, R8, UR7, R9, 0x1, P2 ;  /* 0x00000007081a7c11 */ /* 0x000fe400090f0c09 */
[----:B0-----:R0:W-:Y:S03]  /*e8a0*/  SYNCS.ARRIVE.TRANS64.RED.A1T0 RZ, [R0+URZ], RZ ;  /* 0x000000ff00ff79a7 */ /* 0x0011e6000810043f */
[----:B------:R1:W2:Y:S01]  /*e8b0*/  SHFL.IDX PT, R11, R26, RZ, 0x181f ;  /* 0x00181fff1a0b7589 */ /* 0x0002a200000e0000 */
[----:B0-----:R-:W-:-:S03]  /*e8c0*/  LOP3.LUT R0, R3, R10, RZ, 0xfc, !PT ;  /* 0x0000000a03007212 */ /* 0x001fc600078efcff */
[----:B------:R1:W0:Y:S01]  /*e8d0*/  SHFL.IDX PT, R10, R19, RZ, 0x181f ;  /* 0x00181fff130a7589 */ /* 0x00022200000e0000 */
[----:B------:R-:W-:Y:S05]  /*e8e0*/  @P1 BRA `(.L_x_4264) ;  /* 0x00000000007c1947 */ /* 0x000fea0003800000 */
[----:B------:R-:W-:Y:S02]  /*e8f0*/  ISETP.GE.AND P1, PT, R195, UR10, PT ;  /* 0x0000000ac3007c0c */ /* 0x000fe4000bf26270 */
[----:B------:R-:W-:Y:S02]  /*e900*/  ISETP.GE.AND P0, PT, R23, UR10, PT ;  /* 0x0000000a17007c0c */ /* 0x000fe4000bf06270 */
[----:B------:R-:W-:Y:S02]  /*e910*/  ISETP.GE.AND P5, PT, R194, UR10, PT ;  /* 0x0000000ac2007c0c */ /* 0x000fe4000bfa6270 */
[----:B------:R-:W-:-:S07]  /*e920*/  ISETP.GE.AND P3, PT, R193, UR10, PT ;  /* 0x0000000ac1007c0c */ /* 0x000fce000bf66270 */
[-C--:B0-----:R-:W-:Y:S02]  /*e930*/  @!P1 LEA R12, P2, R195, R10.reuse, 0x1 ;  /* 0x0000000ac30c9211 */ /* 0x081fe400078408ff */
        /* <DEDUP_REMOVED lines=10> */
[CC--:B-1----:R-:W-:Y:S01]  /*e9e0*/  @!P3 LEA R20, P6, R193.reuse, R10.reuse, 0x1 ;  /* 0x0000000ac114b211 */ /* 0x0c2fe200078c08ff */
[----:B------:R3:W-:Y:S03]  /*e9f0*/  @!P5 ST.E.128 desc[UR44][R14.64], R68 ;  /* 0x000000440e00d985 */ /* 0x0007e6000c101d2c */
[----:B------:R-:W-:Y:S02]  /*ea00*/  @!P3 LEA.HI.X R21, R193, R11, R225, 0x1, P6 ;  /* 0x0000000bc115b211 */ /* 0x000fe400030f0ce1 */
[----:B0-----:R-:W-:-:S03]  /*ea10*/  @!P2 LEA R8, P5, R192, R10, 0x1 ;  /* 0x0000000ac008a211 */ /* 0x001fc600078a08ff */
        /* <DEDUP_REMOVED lines=12> */
.L_x_4264:
[----:B------:R-:W-:Y:S05]  /*eae0*/  BSYNC B1 ;  /* 0x0000000000017941 */ /* 0x000fea0003800000 */
.L_x_4263:
        /* <DEDUP_REMOVED lines=12> */
[----:B------:R-:W-:Y:S01]  /*ebb0*/  @!P3 LEA R10, P6, R194, R6, 0x1 ;  /* 0x00000006c20ab211 */ /* 0x000fe200078c08ff */
        /* <DEDUP_REMOVED lines=12> */
[----:B-1----:R-:W-:Y:S02]  /*ec80*/  @P4 LEA R20, P5, R218, R6, 0x1 ;  /* 0x00000006da144211 */ /* 0x002fe400078a08ff */
        /* <DEDUP_REMOVED lines=12> */
.L_x_4261:
        /* <DEDUP_REMOVED lines=57> */
.L_x_4267:
[----:B------:R-:W-:Y:S05]  /*f0e0*/  BSYNC B1 ;  /* 0x0000000000017941 */ /* 0x000fea0003800000 */
.L_x_4266:
        /* <DEDUP_REMOVED lines=48> */
[----:B------:R-:W-:Y:S02]  /*f3f0*/  IMAD R3, R7, UR7, R0 ;  /* 0x0000000707037c24 */ /* 0x000fe4000f8e0200 */
[----:B------:R-:W-:Y:S02]  /*f400*/  VIADD R0, R215, UR41 ;  /* 0x00000029d7007c36 */ /* 0x000fe40008000000 */
[----:B------:R-:W-:-:S02]  /*f410*/  IMAD R25, R10, UR5, RZ ;  /* 0x000000050a197c24 */ /* 0x000fc4000f8e02ff */
[----:B------:R-:W-:Y:S01]  /*f420*/  IMAD.WIDE.U32 R4, R7, UR6, R4 ;  /* 0x0000000607047c25 */ /* 0x000fe2000f8e0004 */
[----:B------:R-:W-:Y:S01]  /*f430*/  SEL R7, RZ, 0x40, P0 ;  /* 0x00000040ff077807 */ /* 0x000fe20000000000 */
[----:B------:R-:W-:Y:S01]  /*f440*/  ULDC.64 UR6, c[0x0][0xb80] ;  /* 0x0002e00000067ab9 */ /* 0x000fe20000000a00 */
[----:B------:R-:W-:Y:S01]  /*f450*/  ISETP.GE.AND P0, PT, R0, R25, PT ;  /* 0x000000190000720c */ /* 0x000fe20003f06270 */
[----:B------:R-:W-:Y:S01]  /*f460*/  IMAD.IADD R3, R5, 0x1, R3 ;  /* 0x0000000105037824 */ /* 0x000fe200078e0203 */
        /* <DEDUP_REMOVED lines=39> */
.L_x_4269:
[----:B------:R-:W-:Y:S05]  /*f6e0*/  BSYNC B1 ;  /* 0x0000000000017941 */ /* 0x000fea0003800000 */
.L_x_4268:
        /* <DEDUP_REMOVED lines=36> */
.L_x_4265:
[----:B------:R-:W-:Y:S05]  /*f930*/  BSYNC B0 ;  /* 0x0000000000007941 */ /* 0x000fea0003800000 */
.L_x_4260:
[----:B------:R-:W-:Y:S02]  /*f940*/  ULDC UR5, c[0x0][0xd38] ;  /* 0x00034e0000057ab9 */ /* 0x000fe40000000800 */
[----:B------:R-:W-:-:S06]  /*f950*/  UISETP.GE.AND UP0, UPT, UR4, UR5, UPT ;  /* 0x000000050400728c */ /* 0x000fcc000bf06270 */
[----:B------:R-:W-:-:S13]  /*f960*/  PLOP3.LUT P0, PT, PT, PT, UP0, 0x80, 0x0 ;  /* 0x000000000000781c */ /* 0x000fda0003f0f008 */
[----:B------:R-:W-:Y:S05]  /*f970*/  @!P0 BRA `(.L_x_4270) ;  /* 0xffffff1400b08947 */ /* 0x000fea000383ffff */
[----:B------:R-:W-:Y:S05]  /*f980*/  EXIT ;  /* 0x000000000000794d */ /* 0x000fea0003800000 */
.L_x_4221:
        /* <DEDUP_REMOVED lines=16> */
[----:B------:R-:W1:Y:S01]  /*fa90*/  S2R R5, SR_TID.X ;  /* 0x0000000000057919 */ /* 0x000e620000002100 */
[----:B------:R-:W2:Y:S01]  /*faa0*/  S2UR UR5, SR_CgaCtaId ;  /* 0x00000000000579c3 */ /* 0x000ea20000008800 */
[----:B------:R-:W-:Y:S01]  /*fab0*/  UMOV UR4, 0x400 ;  /* 0x0000040000047882 */ /* 0x000fe20000000000 */
[----:B------:R-:W-:Y:S01]  /*fac0*/  IMAD.MOV.U32 R19, RZ, RZ, RZ ;  /* 0x000000ffff137224 */ /* 0x000fe200078e00ff */
[----:B------:R-:W-:Y:S01]  /*fad0*/  ULDC UR41, c[0x0][0xc] ;  /* 0x0000030000297ab9 */ /* 0x000fe20000000800 */
[----:B------:R-:W-:Y:S01]  /*fae0*/  ULDC.64 UR46, c[0x0][0x198] ;  /* 0x00006600002e7ab9 */ /* 0x000fe20000000a00 */
[----:B--2---:R-:W-:-:S06]  /*faf0*/  ULEA UR4, UR5, UR4, 0x18 ;  /* 0x0000000405047291 */ /* 0x004fcc000f8ec03f */
[----:B------:R-:W-:Y:S01]  /*fb00*/  IMAD.U32 R17, RZ, RZ, UR4 ;  /* 0x00000004ff117e24 */ /* 0x000fe2000f8e00ff */
[C---:B-1----:R-:W-:Y:S01]  /*fb10*/  LOP3.LUT R4, R5.reuse, 0x7f, RZ, 0xc0, !PT ;  /* 0x0000007f05047812 */ /* 0x042fe200078ec0ff */
[----:B0-----:R-:W-:-:S05]  /*fb20*/  IMAD.SHL.U32 R0, R5, 0x8, RZ ;  /* 0x0000000805007824 */ /* 0x001fca00078e00ff */
[C---:B------:R-:W-:Y:S02]  /*fb30*/  LOP3.LUT R2, R0.reuse, 0x1f8, RZ, 0xc0, !PT ;  /* 0x000001f800027812 */ /* 0x040fe400078ec0ff */
[----:B------:R-:W-:Y:S02]  /*fb40*/  LOP3.LUT R0, R0, 0x38, RZ, 0xc0, !PT ;  /* 0x0000003800007812 */ /* 0x000fe400078ec0ff */
        /* <DEDUP_REMOVED lines=20> */
.L_x_4383:
        /* <DEDUP_REMOVED lines=14> */
[----:B01--4-:R-:W-:Y:S05]  /*fd70*/  @!P0 BRA `(.L_x_4272) ;  /* 0x0000000000208947 */ /* 0x013fea0003800000 */
        /* <DEDUP_REMOVED lines=8> */
.L_x_4272:
[----:B------:R-:W-:Y:S01]  /*fe00*/  ULDC UR8, c[0x0][0xd54] ;  /* 0x0003550000087ab9 */ /* 0x000fe20000000800 */
[----:B------:R-:W-:Y:S01]  /*fe10*/  UMOV UR5, UR9 ;  /* 0x0000000900057c82 */ /* 0x000fe20008000000 */
[----:B------:R-:W-:-:S11]  /*fe20*/  UISETP.NE.AND UP0, UPT, UR8, 0x1, UPT ;  /* 0x000000010800788c */ /* 0x000fd6000bf05270 */
[----:B------:R-:W-:Y:S02]  /*fe30*/  @UP0 ULDC.64 UR10, c[0x0][0xd58] ;  /* 0x00035600000a0ab9 */ /* 0x000fe40000000a00 */
[----:B------:R-:W-:-:S04]  /*fe40*/  UIMAD.WIDE.U32 UR6, UR9, UR10, URZ ;  /* 0x0000000a090672a5 */ /* 0x000fc8000f8e003f */
[----:B------:R-:W-:-:S04]  /*fe50*/  @UP0 USHF.R.U32.HI UR5, URZ, UR11, UR7 ;  /* 0x0000000b3f050299 */ /* 0x000fc80008011607 */
[----:B------:R-:W-:-:S12]  /*fe60*/  UIMAD UR8, UR5, UR8, URZ ;  /* 0x00000008050872a4 */ /* 0x000fd8000f8e023f */
.L_x_4273:
[----:B------:R-:W-:Y:S01]  /*fe70*/  ULOP3.LUT UR39, URZ, UR5, URZ, 0x33, !UPT ;  /* 0x000000053f277292 */ /* 0x000fe2000f8e333f */
[----:B------:R-:W-:Y:S01]  /*fe80*/  BSSY B7, `(.L_x_4274) ;  /* 0x00005ad000077945 */ /* 0x000fe20003800000 */
[----:B------:R-:W-:Y:S01]  /*fe90*/  ULDC UR10, c[0x0][0x448] ;  /* 0x00011200000a7ab9 */ /* 0x000fe20000000800 */
[----:B------:R-:W-:Y:S01]  /*fea0*/  ULDC UR5, c[0x0][0xd3c] ;  /* 0x00034f0000057ab9 */ /* 0x000fe20000000800 */
[----:B------:R-:W-:Y:S01]  /*feb0*/  UISETP.NE.AND UP1, UPT, UR10, 0x1, UPT ;  /* 0x000000010a00788c */ /* 0x000fe2000bf25270 */
[----:B------:R-:W-:Y:S01]  /*fec0*/  ULDC.64 UR6, c[0x0][0x418] ;  /* 0x0001060000067ab9 */ /* 0x000fe20000000a00 */
[----:B------:R-:W-:Y:S02]  /*fed0*/  UIADD3 UR39, UR39, UR5, URZ ;  /* 0x0000000527277290 */ /* 0x000fe4000fffe03f */
[----:B------:R-:W-:Y:S02]  /*fee0*/  UISETP.NE.U32.AND UP0, UPT, UR6, URZ, UPT ;  /* 0x0000003f0600728c */ /* 0x000fe4000bf05070 */
[----:B------:R-:W-:-:S02]  /*fef0*/  USHF.L.U32 UR5, UR39, 0x6, URZ ;  /* 0x0000000627057899 */ /* 0x000fc4000800063f */
[----:B------:R-:W-:Y:S02]  /*ff00*/  UISETP.NE.AND.EX UP0, UPT, UR7, URZ, UPT, UP0 ;  /* 0x0000003f0700728c */ /* 0x000fe4000bf05300 */
[----:B------:R-:W-:Y:S01]  /*ff10*/  UIADD3 UR5, UR5, 0x3f, URZ ;  /* 0x0000003f05057890 */ /* 0x000fe2000fffe03f */
[----:B------:R-:W-:Y:S01]  /*ff20*/  ULDC UR7, c[0x0][0x288] ;  /* 0x0000a20000077ab9 */ /* 0x000fe20000000800 */
        /* <DEDUP_REMOVED lines=40> */
[----:B------:R-:W0:Y:S08]  /*101b0*/  FLO.U32 R0, UR4 ;  /* 0x0000000400007d00 */ /* 0x000e3000080e0000 */
[----:B------:R-:W1:Y:S01]  /*101c0*/  POPC R2, UR4 ;  /* 0x0000000400027d09 */ /* 0x000e620008000000 */
[----:B0-----:R-:W-:-:S13]  /*101d0*/  ISETP.EQ.U32.AND P0, PT, R0, R3, PT ;  /* 0x000000030000720c */ /* 0x001fda0003f02070 */
[----:B-1----:R-:W2:Y:S01]  /*101e0*/  @P0 ATOMG.E.ADD.STRONG.GPU PT, R5, desc[UR44][R4.64], R2 ;  /* 0x00000002040509a8 */ /* 0x002ea200081ee1ec */
[----:B------:R-:W0:Y:S02]  /*101f0*/  S2R R3, SR_LTMASK ;  /* 0x0000000000037919 */ /* 0x000e240000003900 */
[----:B0-----:R-:W-:-:S06]  /*10200*/  LOP3.LUT R3, R3, UR4, RZ, 0xc0, !PT ;  /* 0x0000000403037c12 */ /* 0x001fcc000f8ec0ff */
[----:B------:R-:W0:Y:S01]  /*10210*/  POPC R3, R3 ;  /* 0x0000000300037309 */ /* 0x000e220000000000 */
[----:B--2---:R-:W0:Y:S02]  /*10220*/  SHFL.IDX PT, R0, R5, R0, 0x1f ;  /* 0x00001f0005007589 */ /* 0x004e2400000e0000 */
[----:B0-----:R-:W-:-:S05]  /*10230*/  IADD3 R0, R0, UR41, R3 ;  /* 0x0000002900007c10 */ /* 0x001fca000fffe003 */
[----:B------:R3:W-:Y:S01]  /*10240*/  STL [R1+0x10], R0 ;  /* 0x0000100001007387 */ /* 0x0007e20000100800 */
[----:B------:R-:W-:Y:S05]  /*10250*/  BRA `(.L_x_4276) ;  /* 0x0000005400bc7947 */ /* 0x000fea0003800000 */
.L_x_4275:
        /* <DEDUP_REMOVED lines=20> */
.L_x_4278:
[----:B------:R-:W-:Y:S05]  /*103a0*/  BSYNC B6 ;  /* 0x0000000000067941 */ /* 0x000fea0003800000 */
.L_x_4277:
        /* <DEDUP_REMOVED lines=20> */
.L_x_4281:
        /* <DEDUP_REMOVED lines=15> */
.L_x_4280:
[----:B------:R-:W-:Y:S05]  /*105e0*/  BSYNC B6 ;  /* 0x0000000000067941 */ /* 0x000fea0003800000 */
.L_x_4279:
        /* <DEDUP_REMOVED lines=27> */
.L_x_4399:
        /* <DEDUP_REMOVED lines=9> */
.L_x_4402:
        /* <DEDUP_REMOVED lines=22> */
.L_x_4285:
[----:B--2---:R-:W2:Y:S01]  /*10990*/  LDL R2, [R1+0x8] ;  /* 0x0000080001027983 */ /* 0x004ea20000100800 */
[----:B------:R-:W-:Y:S01]  /*109a0*/  IMAD R0, R19, 0x8, R17 ;  /* 0x0000000813007824 */ /* 0x000fe200078e0211 */
[----:B--2---:R-:W-:-:S04]  /*109b0*/  SHF.L.U32 R2, R2, 0x1f, RZ ;  /* 0x0000001f02027819 */ /* 0x004fc800000006ff */
[----:B------:R-:W2:Y:S02]  /*109c0*/  SYNCS.PHASECHK.TRANS64.TRYWAIT P0, [R0+URZ+0x38840], R2 ;  /* 0x03884002000075a7 */ /* 0x000ea4000800017f */
[----:B--2---:R-:W-:Y:S05]  /*109d0*/  @!P0 BRA `(.L_x_4286) ;  /* 0x00000058001c8947 */ /* 0x004fea0003800000 */
.L_x_4403:
        /* <DEDUP_REMOVED lines=11> */
.L_x_4287:
        /* <DEDUP_REMOVED lines=19> */
.L_x_4283:
        /* <DEDUP_REMOVED lines=24> */
.L_x_4289:
[----:B------:R-:W-:Y:S05]  /*10d40*/  BSYNC B6 ;  /* 0x0000000000067941 */ /* 0x000fea0003800000 */
.L_x_4288:
[----:B------:R-:W2:Y:S01]  /*10d50*/  S2R R2, SR_TID.X ;  /* 0x0000000000027919 */ /* 0x000ea20000002100 */
[----:B0-----:R-:W0:Y:S01]  /*10d60*/  LDC R7, c[0x0][0x448] ;  /* 0x00011200ff077b82 */ /* 0x001e220000000800 */
[----:B------:R-:W-:Y:S01]  /*10d70*/  ULDC.64 UR6, c[0x0][0x2d8] ;  /* 0x0000b60000067ab9 */ /* 0x000fe20000000a00 */
[----:B------:R-:W-:Y:S01]  /*10d80*/  ULDC.64 UR8, c[0x0][0x2e0] ;  /* 0x0000b80000087ab9 */ /* 0x000fe20000000a00 */
[----:B-1----:R-:W1:Y:S01]  /*10d90*/  S2R R4, SR_TID.X ;  /* 0x0000000000047919 */ /* 0x002e620000002100 */
[----:B------:R-:W-:Y:S02]  /*10da0*/  UIMAD.WIDE.U32 UR4, UR36, UR6, URZ ;  /* 0x00000006240472a5 */ /* 0x000fe4000f8e003f */
[----:B------:R-:W-:-:S04]  /*10db0*/  UIMAD UR6, UR43, UR6, URZ ;  /* 0x000000062b0672a4 */ /* 0x000fc8000f8e023f */
[----:B------:R-:W-:Y:S02]  /*10dc0*/  UIMAD UR6, UR36, UR7, UR6 ;  /* 0x00000007240672a4 */ /* 0x000fe4000f8e0206 */
[----:B------:R-:W-:Y:S02]  /*10dd0*/  UIMAD UR7, UR37, UR8, URZ ;  /* 0x00000008250772a4 */ /* 0x000fe4000f8e023f */
[----:B------:R-:W-:Y:S02]  /*10de0*/  UIADD3 UR5, UR5, UR6, URZ ;  /* 0x0000000605057290 */ /* 0x000fe4000fffe03f */
[----:B------:R-:W-:Y:S02]  /*10df0*/  UIMAD UR6, UR42, UR9, UR7 ;  /* 0x000000092a0672a4 */ /* 0x000fe4000f8e0207 */
[----:B------:R-:W-:-:S04]  /*10e00*/  UIMAD.WIDE.U32 UR4, UR42, UR8, UR4 ;  /* 0x000000082a0472a5 */ /* 0x000fc8000f8e0004 */
[----:B------:R-:W-:Y:S01]  /*10e10*/  UIADD3 UR6, UR5, UR6, URZ ;  /* 0x0000000605067290 */ /* 0x000fe2000fffe03f */
[----:B0-----:R-:W-:Y:S01]  /*10e20*/  ISETP.NE.AND P0, PT, R7, 0x1, PT ;  /* 0x000000010700780c */ /* 0x001fe20003f05270 */
[----:B------:R-:W-:Y:S01]  /*10e30*/  IMAD.U32 R5, RZ, RZ, UR5 ;  /* 0x00000005ff057e24 */ /* 0x000fe2000f8e00ff */
[----:B--2---:R-:W-:Y:S01]  /*10e40*/  LOP3.LUT R0, R2, 0x7f, RZ, 0xc0, !PT ;  /* 0x0000007f02007812 */ /* 0x004fe200078ec0ff */
[----:B-1----:R-:W-:-:S03]  /*10e50*/  IMAD.SHL.U32 R4, R4, 0x10, RZ ;  /* 0x0000001004047824 */ /* 0x002fc600078e00ff */
[----:B------:R-:W-:-:S07]  /*10e60*/  SHF.R.U32.HI R0, RZ, 0x3, R0 ;  /* 0x00000003ff007819 */ /* 0x000fce0000011600 */
[----:B------:R-:W0:Y:S01]  /*10e70*/  @P0 LDC R3, c[0x0][0x44c] ;  /* 0x00011300ff030b82 */ /* 0x000e220000000800 */
[----:B------:R-:W-:Y:S01]  /*10e80*/  LOP3.LUT R4, R0, 0x70, R4, 0xf8, !PT ;  /* 0x0000007000047812 */ /* 0x000fe200078ef804 */
[----:B------:R-:W-:-:S04]  /*10e90*/  IMAD.U32 R0, RZ, RZ, UR39 ;  /* 0x00000027ff007e24 */ /* 0x000fc8000f8e00ff */
[----:B------:R-:W-:Y:S02]  /*10ea0*/  IMAD R6, R0, 0x40, R4 ;  /* 0x0000004000067824 */ /* 0x000fe400078e0204 */
[----:B------:R-:W1:Y:S01]  /*10eb0*/  @P0 LDC R2, c[0x0][0x450] ;  /* 0x00011400ff020b82 */ /* 0x000e620000000800 */
[----:B------:R-:W-:Y:S01]  /*10ec0*/  IMAD.U32 R4, RZ, RZ, UR4 ;  /* 0x00000004ff047e24 */ /* 0x000fe2000f8e00ff */
[----:B------:R-:W-:Y:S01]  /*10ed0*/  ULDC.64 UR4, c[0x0][0x2d0] ;  /* 0x0000b40000047ab9 */ /* 0x000fe20000000a00 */
[----:B------:R-:W-:Y:S01]  /*10ee0*/  IMAD.MOV.U32 R0, RZ, RZ, R6 ;  /* 0x000000ffff007224 */ /* 0x000fe200078e0006 */
[----:B------:R2:W-:Y:S04]  /*10ef0*/  STL [R1+0x18], R6 ;  /* 0x0000180601007387 */ /* 0x0005e80000100800 */
[----:B------:R3:W5:Y:S01]  /*10f00*/  LDL R8, [R1+0x4] ;  /* 0x0000040001087983 */ /* 0x0007620000100800 */
[----:B0-----:R-:W-:-:S05]  /*10f10*/  @P0 IMAD.HI.U32 R3, R6, R3, RZ ;  /* 0x0000000306030227 */ /* 0x001fca00078e00ff */
[----:B-1----:R-:W-:Y:S01]  /*10f20*/  @P0 SHF.R.U32.HI R0, RZ, R2, R3 ;  /* 0x00000002ff000219 */ /* 0x002fe20000011603 */
[----:B------:R-:W-:Y:S02]  /*10f30*/  IMAD.MOV.U32 R2, RZ, RZ, R4 ;  /* 0x000000ffff027224 */ /* 0x000fe400078e0004 */
[----:B------:R-:W-:Y:S01]  /*10f40*/  IMAD.U32 R3, RZ, RZ, UR6 ;  /* 0x00000006ff037e24 */ /* 0x000fe2000f8e00ff */
[----:B------:R-:W-:Y:S01]  /*10f50*/  SHF.R.S32.HI R4, RZ, 0x1f, R0 ;  /* 0x0000001fff047819 */ /* 0x000fe20000011400 */
[----:B------:R-:W-:Y:S01]  /*10f60*/  ULDC.64 UR6, c[0x0][0x280] ;  /* 0x0000a00000067ab9 */ /* 0x000fe20000000a00 */
[----:B------:R-:W-:-:S04]  /*10f70*/  IMAD.WIDE.U32 R2, R0, UR4, R2 ;  /* 0x0000000400027c25 */ /* 0x000fc8000f8e0002 */
[----:B------:R-:W-:-:S04]  /*10f80*/  IMAD R4, R4, UR4, RZ ;  /* 0x0000000404047c24 */ /* 0x000fc8000f8e02ff */
[----:B------:R-:W-:Y:S01]  /*10f90*/  IMAD R4, R0, UR5, R4 ;  /* 0x0000000500047c24 */ /* 0x000fe2000f8e0204 */
[----:B------:R-:W-:Y:S01]  /*10fa0*/  ULDC.64 UR4, c[0x0][0x2c8] ;  /* 0x0000b20000047ab9 */ /* 0x000fe20000000a00 */
[----:B------:R-:W-:Y:S02]  /*10fb0*/  IMAD.MOV R0, RZ, RZ, -R0 ;  /* 0x000000ffff007224 */ /* 0x000fe400078e0a00 */
[----:B------:R-:W-:Y:S02]  /*10fc0*/  IMAD.IADD R3, R3, 0x1, R4 ;  /* 0x0000000103037824 */ /* 0x000fe400078e0204 */
[----:B------:R-:W-:Y:S02]  /*10fd0*/  IMAD R0, R7, R0, R6 ;  /* 0x0000000007007224 */ /* 0x000fe400078e0206 */
[----:B--2---:R-:W0:Y:S03]  /*10fe0*/  S2R R6, SR_TID.X ;  /* 0x0000000000067919 */ /* 0x004e260000002100 */
[----:B------:R-:W-:Y:S01]  /*10ff0*/  SHF.R.S32.HI R4, RZ, 0x1f, R0 ;  /* 0x0000001fff047819 */ /* 0x000fe20000011400 */
[----:B------:R-:W-:-:S04]  /*11000*/  IMAD.WIDE.U32 R2, R0, UR4, R2 ;  /* 0x0000000400027c25 */ /* 0x000fc8000f8e0002 */
[----:B------:R-:W-:Y:S01]  /*11010*/  IMAD R4, R4, UR4, RZ ;  /* 0x0000000404047c24 */ /* 0x000fe2000f8e02ff */
[----:B------:R-:W-:-:S03]  /*11020*/  ULDC UR4, c[0x0][0x2b8] ;  /* 0x0000ae0000047ab9 */ /* 0x000fc60000000800 */
[----:B------:R-:W-:Y:S01]  /*11030*/  IMAD R4, R0, UR5, R4 ;  /* 0x0000000500047c24 */ /* 0x000fe2000f8e0204 */
[----:B------:R-:W-:-:S03]  /*11040*/  LEA R0, P1, R2, UR6, 0x1 ;  /* 0x0000000602007c11 */ /* 0x000fc6000f8208ff */
[----:B------:R-:W-:Y:S02]  /*11050*/  IMAD.IADD R3, R3, 0x1, R4 ;  /* 0x0000000103037824 */ /* 0x000fe400078e0204 */
[----:B0-----:R-:W-:-:S05]  /*11060*/  IMAD.SHL.U32 R9, R6, 0x8, RZ ;  /* 0x0000000806097824 */ /* 0x001fca00078e00ff */
[----:B------:R-:W-:Y:S02]  /*11070*/  LOP3.LUT R9, R9, 0x38, RZ, 0xc0, !PT ;  /* 0x0000003809097812 */ /* 0x000fe400078ec0ff */
[----:B------:R-:W-:Y:S02]  /*11080*/  LOP3.LUT R6, R6, 0x7f, RZ, 0xc0, !PT ;  /* 0x0000007f06067812 */ /* 0x000fe400078ec0ff */
[----:B------:R-:W-:Y:S01]  /*11090*/  ISETP.GE.AND P0, PT, R9, UR4, PT ;  /* 0x0000000409007c0c */ /* 0x000fe2000bf06270 */
[----:B------:R-:W-:Y:S01]  /*110a0*/  UMOV UR4, 0xffffffff ;  /* 0xffffffff00047882 */ /* 0x000fe20000000000 */
[----:B------:R-:W-:Y:S02]  /*110b0*/  LEA.HI.X R3, R2, UR7, R3, 0x1, P1 ;  /* 0x0000000702037c11 */ /* 0x000fe400088f0c03 */
[----:B------:R-:W-:Y:S01]  /*110c0*/  SHF.R.U32.HI R10, RZ, 0x3, R6 ;  /* 0x00000003ff0a7819 */ /* 0x000fe20000011606 */
[----:B---3--:R-:W-:Y:S08]  /*110d0*/  BRA.DIV UR4, `(.L_x_4290) ;  /* 0x0000005204707947 */ /* 0x008ff0000b800000 */
[----:B------:R-:W0:Y:S01]  /*110e0*/  SHFL.IDX PT, R5, R0, RZ, 0x181f ;  /* 0x00181fff00057589 */ /* 0x000e2200000e0000 */
[----:B------:R-:W-:Y:S01]  /*110f0*/  IMAD.U32 R6, RZ, RZ, UR39 ;  /* 0x00000027ff067e24 */ /* 0x000fe2000f8e00ff */
[----:B------:R-:W-:Y:S02]  /*11100*/  ULDC UR4, c[0x0][0x288] ;  /* 0x0000a20000047ab9 */ /* 0x000fe40000000800 */
[----:B------:R-:W1:Y:S01]  /*11110*/  SHFL.IDX PT, R4, R3, RZ, 0x181f ;  /* 0x00181fff03047589 */ /* 0x000e6200000e0000 */
[----:B------:R-:W-:Y:S02]  /*11120*/  IMAD R2, R7, UR4, RZ ;  /* 0x0000000407027c24 */ /* 0x000fe4000f8e02ff */
[----:B------:R-:W-:-:S04]  /*11130*/  IMAD R10, R6, 0x40, R10 ;  /* 0x00000040060a7824 */ /* 0x000fc800078e020a */
[C---:B------:R-:W-:Y:S01]  /*11140*/  VIADD R7, R10.reuse, 0x10 ;  /* 0x000000100a077836 */ /* 0x040fe20000000000 */
[C---:B------:R-:W-:Y:S01]  /*11150*/  ISETP.GE.AND P1, PT, R10.reuse, R2, PT ;  /* 0x000000020a00720c */ /* 0x040fe20003f26270 */
[----:B------:R-:W-:Y:S01]  /*11160*/  VIADD R6, R10, 0x20 ;  /* 0x000000200a067836 */ /* 0x000fe20000000000 */
[----:B------:R-:W-:Y:S04]  /*11170*/  STL [R1+0x14], R10 ;  /* 0x0000140a01007387 */ /* 0x000fe80000100800 */
[----:B------:R-:W-:Y:S04]  /*11180*/  STL [R1+0x20], R7 ;  /* 0x0000200701007387 */ /* 0x000fe80000100800 */
[----:B------:R-:W-:Y:S03]  /*11190*/  STL [R1+0x24], R6 ;  /* 0x0000240601007387 */ /* 0x000fe60000100800 */
        /* <DEDUP_REMOVED lines=27> */
.L_x_4412:
        /* <DEDUP_REMOVED lines=12> */
.L_x_4291:
        /* <DEDUP_REMOVED lines=35> */
.L_x_4293:
[----:B------:R-:W-:Y:S05]  /*11640*/  BSYNC B6 ;  /* 0x0000000000067941 */ /* 0x000fea0003800000 */
.L_x_4292:
        /* <DEDUP_REMOVED lines=10> */
[----:B0-----:R-:W-:-:S13]  /*116f0*/  ISETP.NE.AND P0, PT, R8, 0x1, PT ;  /* 0x000000010800780c */ /* 0x001fda0003f05270 */
[----:B------:R-:W0:Y:S01]  /*11700*/  @P0 LDC R0, c[0x0][0x450] ;  /* 0x00011400ff000b82 */ /* 0x000e220000000800 */
[----:B-1----:R-:W-:Y:S02]  /*11710*/  IMAD.SHL.U32 R10, R10, 0x8, RZ ;  /* 0x000000080a0a7824 */ /* 0x002fe400078e00ff */
[----:B-----5:R-:W-:-:S03]  /*11720*/  IMAD.SHL.U32 R9, R11, 0x8, RZ ;  /* 0x000000080b097824 */ /* 0x020fc600078e00ff */
[----:B------:R-:W-:-:S04]  /*11730*/  LOP3.LUT R10, R10, 0x38, RZ, 0xc0, !PT ;  /* 0x000000380a0a7812 */ /* 0x000fc800078ec0ff */
[C---:B------:R-:W-:Y:S02]  /*11740*/  LOP3.LUT R12, R10.reuse, 0x80, RZ, 0xfc, !PT ;  /* 0x000000800a0c7812 */ /* 0x040fe400078efcff */
[----:B------:R-:W-:Y:S02]  /*11750*/  LOP3.LUT R10, R10, 0x40, RZ, 0xfc, !PT ;  /* 0x000000400a0a7812 */ /* 0x000fe400078efcff */
[----:B------:R-:W-:Y:S02]  /*11760*/  LOP3.LUT R9, R9, 0x38, RZ, 0xc0, !PT ;  /* 0x0000003809097812 */ /* 0x000fe400078ec0ff */
[----:B--2---:R-:W-:Y:S02]  /*11770*/  R2UR UR5, R5 ;  /* 0x00000000050572ca */ /* 0x004fe400000e0000 */
[----:B------:R-:W-:Y:S02]  /*11780*/  R2UR UR4, R4 ;  /* 0x00000000040472ca */ /* 0x000fe400000e0000 */
[----:B---3--:R-:W-:-:S02]  /*11790*/  R2UR UR5, R2 ;  /* 0x00000000020572ca */ /* 0x008fc400000e0000 */
        /* <DEDUP_REMOVED lines=30> */
[----:B------:R-:W-:Y:S01]  /*11980*/  ISETP.GE.AND P3, PT, R9, UR4, PT ;  /* 0x0000000409007c0c */ /* 0x000fe2000bf66270 */
[----:B------:R-:W1:Y:S01]  /*11990*/  S2R R12, SR_TID.X ;  /* 0x00000000000c7919 */ /* 0x000e620000002100 */
[----:B------:R-:W-:-:S02]  /*119a0*/  LEA.HI.X R6, R2, UR5, R6, 0x1, P0 ;  /* 0x0000000502067c11 */ /* 0x000fc400080f0c06 */
[----:B------:R-:W-:Y:S02]  /*119b0*/  SEL R2, RZ, 0x1, P3 ;  /* 0x00000001ff027807 */ /* 0x000fe40001800000 */
[----:B------:R-:W-:Y:S02]  /*119c0*/  SEL R3, RZ, 0x4, P2 ;  /* 0x00000004ff037807 */ /* 0x000fe40001000000 */
[----:B------:R-:W-:-:S04]  /*119d0*/  SEL R4, RZ, 0x2, P1 ;  /* 0x00000002ff047807 */ /* 0x000fc80000800000 */
[----:B------:R-:W-:Y:S02]  /*119e0*/  IADD3 R2, R3, R4, R2 ;  /* 0x0000000403027210 */ /* 0x000fe40007ffe002 */
        /* <DEDUP_REMOVED lines=10> */
[----:B------:R-:W-:Y:S01]  /*11a90*/  ISETP.GE.AND P0, PT, R10, UR4, PT ;  /* 0x000000040a007c0c */ /* 0x000fe2000bf06270 */
[C---:B------:R-:W-:Y:S01]  /*11aa0*/  IMAD.SHL.U32 R10, R11.reuse, 0x8, RZ ;  /* 0x000000080b0a7824 */ /* 0x040fe200078e00ff */
[----:B------:R-:W-:Y:S01]  /*11ab0*/  LOP3.LUT R12, R12, 0xc0, RZ, 0xfc, !PT ;  /* 0x000000c00c0c7812 */ /* 0x000fe200078efcff */
[----:B------:R-:W-:Y:S01]  /*11ac0*/  IMAD.SHL.U32 R11, R11, 0x8, RZ ;  /* 0x000000080b0b7824 */ /* 0x000fe200078e00ff */
[----:B------:R-:W-:Y:S02]  /*11ad0*/  SEL R3, RZ, 0x10, P0 ;  /* 0x00000010ff037807 */ /* 0x000fe40000000000 */
[----:B------:R-:W-:-:S02]  /*11ae0*/  LOP3.LUT R10, R10, 0x38, RZ, 0xc0, !PT ;  /* 0x000000380a0a7812 */ /* 0x000fc400078ec0ff */
[----:B------:R-:W-:Y:S02]  /*11af0*/  ISETP.GE.AND P5, PT, R12, UR4, PT ;  /* 0x000000040c007c0c */ /* 0x000fe4000bfa6270 */
[----:B------:R-:W-:Y:S02]  /*11b00*/  LOP3.LUT R12, R10, 0x180, RZ, 0xfc, !PT ;  /* 0x000001800a0c7812 */ /* 0x000fe400078efcff */
[----:B------:R-:W-:Y:S02]  /*11b10*/  LOP3.LUT R11, R11, 0x38, RZ, 0xc0, !PT ;  /* 0x000000380b0b7812 */ /* 0x000fe400078ec0ff */
[----:B------:R-:W-:Y:S02]  /*11b20*/  ISETP.GE.AND P1, PT, R12, UR4, PT ;  /* 0x000000040c007c0c */ /* 0x000fe4000bf26270 */
[----:B------:R-:W-:Y:S02]  /*11b30*/  LOP3.LUT R10, R11, 0x140, RZ, 0xfc, !PT ;  /* 0x000001400b0a7812 */ /* 0x000fe400078efcff */
[----:B------:R-:W-:-:S02]  /*11b40*/  SEL R4, RZ, 0x8, P5 ;  /* 0x00000008ff047807 */ /* 0x000fc40002800000 */
[----:B------:R-:W-:Y:S02]  /*11b50*/  SEL R5, RZ, 0x40, P1 ;  /* 0x00000040ff057807 */ /* 0x000fe40000800000 */
[----:B------:R-:W-:Y:S02]  /*11b60*/  LOP3.LUT R7, R11, 0x1c0, RZ, 0xfc, !PT ;  /* 0x000001c00b077812 */ /* 0x000fe400078efcff */
[----:B------:R-:W-:Y:S02]  /*11b70*/  ISETP.GE.AND P1, PT, R10, UR4, PT ;  /* 0x000000040a007c0c */ /* 0x000fe4000bf26270 */
[----:B------:R-:W-:Y:S02]  /*11b80*/  IADD3 R2, R3, R2, R4 ;  /* 0x0000000203027210 */ /* 0x000fe40007ffe004 */
[----:B------:R-:W-:Y:S02]  /*11b90*/  SEL R3, RZ, 0x20, P1 ;  /* 0x00000020ff037807 */ /* 0x000fe40000800000 */
[----:B------:R-:W-:Y:S01]  /*11ba0*/  ISETP.GE.AND P2, PT, R7, UR4, PT ;  /* 0x0000000407007c0c */ /* 0x000fe2000bf46270 */
[----:B------:R-:W-:Y:S01]  /*11bb0*/  UMOV UR4, 0xffffffff ;  /* 0xffffffff00047882 */ /* 0x000fe20000000000 */
[----:B------:R-:W-:-:S02]  /*11bc0*/  IADD3 R5, R5, R2, R3 ;  /* 0x0000000205057210 */ /* 0x000fc40007ffe003 */
[----:B------:R-:W-:-:S05]  /*11bd0*/  SEL R7, RZ, 0x80, P2 ;  /* 0x00000080ff077807 */ /* 0x000fca0001000000 */
        /* <DEDUP_REMOVED lines=9> */
[----:B------:R-:W-:-:S04]  /*11c70*/  @P0 LOP3.LUT R18, R18, 0x400, RZ, 0xfc, !PT ;  /* 0x0000040012120812 */ /* 0x000fc800078efcff */
[C---:B------:R-:W-:Y:S02]  /*11c80*/  LOP3.LUT P0, RZ, R18.reuse, 0x10, RZ, 0xc0, !PT ;  /* 0x0000001012ff7812 */ /* 0x040fe4000780c0ff */
[----:B------:R-:W-:-:S04]  /*11c90*/  LOP3.LUT R18, R18, 0xfffffdff, RZ, 0xc0, !PT ;  /* 0xfffffdff12127812 */ /* 0x000fc800078ec0ff */
[----:B------:R-:W-:-:S04]  /*11ca0*/  @P1 LOP3.LUT R18, R18, 0x200, RZ, 0xfc, !PT ;  /* 0x0000020012121812 */ /* 0x000fc800078efcff */
[C---:B------:R-:W-:Y:S02]  /*11cb0*/  LOP3.LUT P1, RZ, R18.reuse, 0x8, RZ, 0xc0, !PT ;  /* 0x0000000812ff7812 */ /* 0x040fe4000782c0ff */
[----:B------:R-:W-:Y:S01]  /*11cc0*/  LOP3.LUT R18, R18, 0xfffffeff, RZ, 0xc0, !PT ;  /* 0xfffffeff12127812 */ /* 0x000fe200078ec0ff */
[----:B------:R-:W-:Y:S01]  /*11cd0*/  SHFL.IDX PT, R14, R0, 0x1, 0x181f ;  /* 0x00381f00000e7f89 */ /* 0x000fe200000e0000 */
[-C--:B--2---:R-:W-:Y:S02]  /*11ce0*/  ISETP.GE.AND P2, PT, R3, R4.reuse, PT ;  /* 0x000000040300720c */ /* 0x084fe40003f46270 */
[----:B---3--:R-:W-:Y:S02]  /*11cf0*/  ISETP.GE.AND P3, PT, R2, R4, PT ;  /* 0x000000040200720c */ /* 0x008fe40003f66270 */
[----:B------:R-:W0:Y:S01]  /*11d00*/  S2R R2, SR_TID.X ;  /* 0x0000000000027919 */ /* 0x000e220000002100 */
[----:B------:R-:W1:Y:S08]  /*11d10*/  SHFL.IDX PT, R3, R0, RZ, 0x181f ;  /* 0x00181fff00037589 */ /* 0x000e7000000e0000 */
[----:B------:R-:W-:-:S02]  /*11d20*/  @!P2 LOP3.LUT R8, R5, 0x40, RZ, 0xc0, !PT ;  /* 0x000000400508a812 */ /* 0x000fc400078ec0ff */
[----:B------:R-:W-:Y:S02]  /*11d30*/  @P3 LOP3.LUT R18, R18, 0x100, RZ, 0xfc, !PT ;  /* 0x0000010012123812 */ /* 0x000fe400078efcff */
[----:B------:R-:W-:-:S04]  /*11d40*/  @!P2 SHF.R.U32.HI R8, RZ, 0x2, R8 ;  /* 0x00000002ff08a819 */ /* 0x000fc80000011608 */
[----:B------:R-:W-:Y:S02]  /*11d50*/  @!P2 ISETP.NE.U32.AND P3, PT, R8, RZ, PT ;  /* 0x000000ff0800a20c */ /* 0x000fe40003f65070 */
[----:B------:R-:W-:-:S04]  /*11d60*/  @!P2 LOP3.LUT R8, R7, 0x80, RZ, 0xc0, !PT ;  /* 0x000000800708a812 */ /* 0x000fc800078ec0ff */
[----:B------:R-:W-:Y:S01]  /*11d70*/  @!P2 SHF.R.U32.HI R8, RZ, 0x3, R8 ;  /* 0x00000003ff08a819 */ /* 0x000fe20000011608 */
[----:B0-----:R-:W-:Y:S02]  /*11d80*/  IMAD.SHL.U32 R12, R2, 0x8, RZ ;  /* 0x00000008020c7824 */ /* 0x001fe400078e00ff */
[----:B------:R-:W0:Y:S03]  /*11d90*/  SHFL.IDX PT, R2, R6, RZ, 0x181f ;  /* 0x00181fff06027589 */ /* 0x000e2600000e0000 */
[----:B------:R-:W-:-:S04]  /*11da0*/  LOP3.LUT R12, R12, 0x38, RZ, 0xc0, !PT ;  /* 0x000000380c0c7812 */ /* 0x000fc800078ec0ff */
[----:B-1----:R-:W-:-:S05]  /*11db0*/  @!P2 LEA R3, P6, R12, R3, 0x1 ;  /* 0x000000030c03a211 */ /* 0x002fca00078c08ff */
[----:B0-----:R-:W-:-:S05]  /*11dc0*/  @!P2 IMAD.X R2, RZ, RZ, R2, P6 ;  /* 0x000000ffff02a224 */ /* 0x001fca00030e0602 */
[----:B------:R-:W-:-:S04]  /*11dd0*/  @!P2 LOP3.LUT R3, R3, R2, RZ, 0x3c, !PT ;  /* 0x000000020303a212 */ /* 0x000fc800078e3cff */
[----:B------:R-:W-:-:S04]  /*11de0*/  @!P2 LOP3.LUT R2, R3, R2, RZ, 0x3c, !PT ;  /* 0x000000020302a212 */ /* 0x000fc800078e3cff */
[----:B------:R-:W-:Y:S02]  /*11df0*/  @!P2 LOP3.LUT R3, R3, R2, RZ, 0x3c, !PT ;  /* 0x000000020303a212 */ /* 0x000fe400078e3cff */
[----:B------:R-:W-:-:S03]  /*11e00*/  LOP3.LUT P6, RZ, R18, 0x4, RZ, 0xc0, !PT ;  /* 0x0000000412ff7812 */ /* 0x000fc600078cc0ff */
[----:B----4-:R-:W-:Y:S01]  /*11e10*/  @!P2 LDGSTS.E.BYPASS.LTC128B.128 [R11+0x26400], desc[UR44][R2.64], !P0 ;  /* 0x26400000020bafae */ /* 0x010fe2000c101d6c */
[----:B------:R-:W-:-:S03]  /*11e20*/  LOP3.LUT P0, RZ, R18, 0x400, RZ, 0xc0, !PT ;  /* 0x0000040012ff7812 */ /* 0x000fc6000780c0ff */
[----:B------:R-:W-:Y:S01]  /*11e30*/  @!P2 LDGSTS.E.BYPASS.LTC128B.128 [R11+0x28400], desc[UR44][R2.64+0x80], !P1 ;  /* 0x28400080020bafae */ /* 0x000fe2000c901d6c */
[----:B------:R-:W-:Y:S02]  /*11e40*/  LOP3.LUT P1, RZ, R18, 0x200, RZ, 0xc0, !PT ;  /* 0x0000020012ff7812 */ /* 0x000fe4000782c0ff */
[----:B------:R-:W-:Y:S02]  /*11e50*/  @!P2 ISETP.NE.U32.AND P4, PT, R8, RZ, PT ;  /* 0x000000ff0800a20c */ /* 0x000fe40003f85070 */
[----:B------:R-:W0:Y:S04]  /*11e60*/  SHFL.IDX PT, R8, R6, 0x1, 0x181f ;  /* 0x00381f0006087f89 */ /* 0x000e2800000e0000 */
[----:B------:R-:W-:Y:S04]  /*11e70*/  @!P2 LDGSTS.E.BYPASS.LTC128B.128 [R11+0x2a400], desc[UR44][R2.64+0x100], !P6 ;  /* 0x2a400100020bafae */ /* 0x000fe8000f101d6c */
        /* <DEDUP_REMOVED lines=52> */
.L_x_4422:
        /* <DEDUP_REMOVED lines=15> */
[----:B--2---:R-:W-:Y:S01]  /*122b0*/  LEA R2, P2, R2, R0, 0x1 ;  /* 0x0000000002027211 */ /* 0x004fe200078408ff */
[----:B---3--:R-:W-:-:S04]  /*122c0*/  IMAD.MOV.U32 R8, RZ, RZ, R3 ;  /* 0x000000ffff087224 */ /* 0x008fc800078e0003 */
[----:B-1----:R-:W-:Y:S01]  /*122d0*/  IMAD.X R3, RZ, RZ, R6, P2 ;  /* 0x000000ffff037224 */ /* 0x002fe200010e0606 */
[----:B------:R-:W-:-:S04]  /*122e0*/  ISETP.NE.U32.AND P2, PT, R5, RZ, PT ;  /* 0x000000ff0500720c */ /* 0x000fc80003f45070 */
[----:B------:R-:W-:Y:S01]  /*122f0*/  @!PT LDS RZ, [RZ] ;  /* 0x00000000fffff984 */ /* 0x000fe20000000800 */
[----:B------:R-:W-:Y:S01]  /*12300*/  @!PT LDS RZ, [RZ] ;  /* 0x00000000fffff984 */ /* 0x000fe20000000800 */
[----:B------:R-:W-:Y:S01]  /*12310*/  @!PT LDS RZ, [RZ] ;  /* 0x00000000fffff984 */ /* 0x000fe20000000800 */
[----:B------:R0:W-:Y:S04]  /*12320*/  LDGSTS.E.BYPASS.LTC128B.128 [R8+0x27c00], desc[UR44][R2.64], !P6 ;  /* 0x27c0000002087fae */ /* 0x0001e8000f101d6c */
        /* <DEDUP_REMOVED lines=8> */
.L_x_4296:
[----:B------:R-:W-:Y:S05]  /*123b0*/  BSYNC B0 ;  /* 0x0000000000007941 */ /* 0x000fea0003800000 */
.L_x_4295:
[----:B------:R-:W-:Y:S01]  /*123c0*/  NOP ;  /* 0x0000000000007918 */ /* 0x000fe20000000000 */
[----:B------:R-:W-:-:S13]  /*123d0*/  PLOP3.LUT P0, PT, PT, PT, PT, 0x80, 0x0 ;  /* 0x000000000000781c */ /* 0x000fda0003f0f070 */
.L_x_4297:
        /* <DEDUP_REMOVED lines=18> */
.L_x_4423:
[----:B------:R-:W-:Y:S05]  /*12500*/  BSYNC B0 ;  /* 0x0000000000007941 */ /* 0x000fea0003800000 */
.L_x_4298:
[----:B------:R-:W-:Y:S01]  /*12510*/  LOP3.LUT P0, RZ, R18, 0x2, RZ, 0xc0, !PT ;  /* 0x0000000212ff7812 */ /* 0x000fe2000780c0ff */
[----:B------:R-:W-:-:S12]  /*12520*/  BSSY B0, `(.L_x_4300) ;  /* 0x0000094000007945 */ /* 0x000fd80003800000 */
[----:B------:R-:W-:Y:S05]  /*12530*/  @!P0 BRA `(.L_x_4301) ;  /* 0x0000000800488947 */ /* 0x000fea0003800000 */
[----:B------:R-:W2:Y:S01]  /*12540*/  LDL R2, [R1+0x8] ;  /* 0x0000080001027983 */ /* 0x000ea20000100800 */
        /* <DEDUP_REMOVED lines=8> */
.L_x_4424:
[----:B------:R-:W-:Y:S05]  /*125d0*/  BSYNC B1 ;  /* 0x0000000000017941 */ /* 0x000fea0003800000 */
.L_x_4302:
        /* <DEDUP_REMOVED lines=9> */
.L_x_4305:
[----:B------:R-:W-:Y:S05]  /*12670*/  BSYNC B1 ;  /* 0x0000000000017941 */ /* 0x000fea0003800000 */
.L_x_4304:
        /* <DEDUP_REMOVED lines=11> */
.L_x_4306:
        /* <DEDUP_REMOVED lines=15> */
.L_x_4307:
        /* <DEDUP_REMOVED lines=15> */
.L_x_4308:
        /* <DEDUP_REMOVED lines=15> */
.L_x_4309:
        /* <DEDUP_REMOVED lines=15> */
.L_x_4310:
        /* <DEDUP_REMOVED lines=15> */
.L_x_4311:
        /* <DEDUP_REMOVED lines=15> */
.L_x_4312:
        /* <DEDUP_REMOVED lines=15> */
.L_x_4313:
        /* <DEDUP_REMOVED lines=10> */
.L_x_4301:
[----:B------:R-:W-:Y:S05]  /*12e60*/  BSYNC B0 ;  /* 0x0000000000007941 */ /* 0x000fea0003800000 */
.L_x_4300:
[----:B------:R-:W-:-:S06]  /*12e70*/  UISETP.GE.AND UP0, UPT, UR38, 0x2, UPT ;  /* 0x000000022600788c */ /* 0x000fcc000bf06270 */
[----:B------:R-:W-:-:S13]  /*12e80*/  PLOP3.LUT P0, PT, PT, PT, UP0, 0x80, 0x0 ;  /* 0x000000000000781c */ /* 0x000fda0003f0f008 */
[----:B------:R-:W-:Y:S05]  /*12e90*/  @!P0 BRA `(.L_x_4314) ;  /* 0x0000002800448947 */ /* 0x000fea0003800000 */
[----:B------:R-:W-:Y:S02]  /*12ea0*/  ULOP3.LUT UR4, UR38, 0x1, URZ, 0xc0, !UPT ;  /* 0x0000000126047892 */ /* 0x000fe4000f8ec03f */
[----:B-1----:R-:W-:Y:S02]  /*12eb0*/  IMAD.U32 R6, RZ, RZ, UR38 ;  /* 0x00000026ff067e24 */ /* 0x002fe4000f8e00ff */
[----:B------:R-:W-:Y:S02]  /*12ec0*/  UISETP.NE.U32.AND UP0, UPT, UR4, 0x1, UPT ;  /* 0x000000010400788c */ /* 0x000fe4000bf05070 */
[----:B------:R-:W-:-:S04]  /*12ed0*/  VIADD R6, R6, 0xfffffffe ;  /* 0xfffffffe06067836 */ /* 0x000fc80000000000 */
[----:B0-----:R-:W-:Y:S01]  /*12ee0*/  IMAD.MOV.U32 R0, RZ, RZ, R6 ;  /* 0x000000ffff007224 */ /* 0x001fe200078e0006 */
[----:B------:R-:W-:-:S13]  /*12ef0*/  PLOP3.LUT P0, PT, PT, PT, UP0, 0x80, 0x0 ;  /* 0x000000000000781c */ /* 0x000fda0003f0f008 */
[----:B------:R-:W-:Y:S05]  /*12f00*/  @!P0 BRA `(.L_x_4315) ;  /* 0x0000000c00608947 */ /* 0x000fea0003800000 */
        /* <DEDUP_REMOVED lines=21> */
[----:B------:R-:W-:-:S04]  /*13060*/  @P0 SHF.R.U32.HI R2, RZ, R3, R0 ;  /* 0x00000003ff020219 */ /* 0x000fc80000011600 */
[--C-:B------:R-:W-:Y:S01]  /*13070*/  SHF.R.S32.HI R3, RZ, 0x1f, R2.reuse ;  /* 0x0000001fff037819 */ /* 0x100fe20000011402 */
[----:B------:R-:W-:-:S04]  /*13080*/  IMAD.MOV R0, RZ, RZ, -R2 ;  /* 0x000000ffff007224 */ /* 0x000fc800078e0a02 */
[----:B------:R-:W-:Y:S02]  /*13090*/  IMAD R0, R4, R0, R6 ;  /* 0x0000000004007224 */ /* 0x000fe400078e0206 */
        /* <DEDUP_REMOVED lines=8> */
.L_x_4318:
[----:B------:R-:W1:Y:S01]  /*13120*/  S2R R2, SR_TID.X ;  /* 0x0000000000027919 */ /* 0x000e620000002100 */
[----:B------:R-:W-:Y:S01]  /*13130*/  IMAD R3, R19, 0x8, R17 ;  /* 0x0000000813037824 */ /* 0x000fe200078e0211 */
[----:B------:R-:W-:Y:S01]  /*13140*/  BSSY B1, `(.L_x_4319) ;  /* 0x0000006000017945 */ /* 0x000fe20003800000 */
[----:B-1----:R-:W-:Y:S02]  /*13150*/  LOP3.LUT R4, R2, 0x7f, RZ, 0xc0, !PT ;  /* 0x0000007f02047812 */ /* 0x002fe400078ec0ff */
[----:B------:R-:W-:Y:S02]  /*13160*/  SHF.L.U32 R2, R8, 0x1f, RZ ;  /* 0x0000001f08027819 */ /* 0x000fe400000006ff */
[----:B------:R-:W-:Y:S02]  /*13170*/  ISETP.NE.AND P1, PT, R4, RZ, PT ;  /* 0x000000ff0400720c */ /* 0x000fe40003f25270 */
[----:B------:R-:W1:Y:S02]  /*13180*/  SYNCS.PHASECHK.TRANS64.TRYWAIT P0, [R3+URZ+0x38840], R2 ;  /* 0x03884002030075a7 */ /* 0x000e64000800017f */
[----:B-1----:R-:W-:Y:S09]  /*13190*/  @!P0 BRA `(.L_x_4320) ;  /* 0x0000004000148947 */ /* 0x002ff20003800000 */
.L_x_4425:
[----:B------:R-:W-:Y:S05]  /*131a0*/  BSYNC B1 ;  /* 0x0000000000017941 */ /* 0x000fea0003800000 */
.L_x_4319:
        /* <DEDUP_REMOVED lines=9> */
.L_x_4322:
[----:B------:R-:W-:Y:S05]  /*13240*/  BSYNC B1 ;  /* 0x0000000000017941 */ /* 0x000fea0003800000 */
.L_x_4321:
        /* <DEDUP_REMOVED lines=12> */
.L_x_4323:
        /* <DEDUP_REMOVED lines=12> */
.L_x_4426:
[----:B------:R-:W-:Y:S05]  /*133d0*/  BSYNC B1 ;  /* 0x0000000000017941 */ /* 0x000fea0003800000 */
.L_x_4324:
        /* <DEDUP_REMOVED lines=11> */
.L_x_4327:
[----:B------:R-:W-:Y:S05]  /*13490*/  BSYNC B1 ;  /* 0x0000000000017941 */ /* 0x000fea0003800000 */
.L_x_4326:
[----:B------:R-:W-:Y:S01]  /*134a0*/  R2UR UR10, R7 ;  /* 0x00000000070a72ca */ /* 0x000fe200000e0000 */
[----:B-12---:R-:W-:Y:S01]  /*134b0*/  IMAD R2, R19, 0x10000, R17 ;  /* 0x0001000013027824 */ /* 0x006fe200078e0211 */
[----:B------:R-:W-:Y:S01]  /*134c0*/  R2UR UR6, R8 ;  /* 0x00000000080672ca */ /* 0x000fe200000e0000 */
[----:B------:R-:W-:Y:S01]  /*134d0*/  UIADD3 UR4, UP0, UR46, 0x470, URZ ;  /* 0x000004702e047890 */ /* 0x000fe2000ff1e03f */
[----:B------:R-:W-:Y:S01]  /*134e0*/  R2UR UR7, R9 ;  /* 0x00000000090772ca */ /* 0x000fe200000e0000 */
[----:B------:R-:W-:Y:S01]  /*134f0*/  VIADD R3, R3, 0x38850 ;  /* 0x0003885003037836 */ /* 0x000fe20000000000 */
[----:B------:R-:W-:Y:S01]  /*13500*/  R2UR UR11, R0 ;  /* 0x00000000000b72ca */ /* 0x000fe200000e0000 */
[----:B------:R-:W-:Y:S01]  /*13510*/  VIADD R4, R2, 0x400 ;  /* 0x0000040002047836 */ /* 0x000fe20000000000 */
[----:B------:R-:W-:Y:S01]  /*13520*/  PLOP3.LUT P0, PT, PT, PT, PT, 0x80, 0x0 ;  /* 0x000000000000781c */ /* 0x000fe20003f0f070 */
[----:B------:R-:W-:-:S12]  /*13530*/  UIADD3.X UR5, URZ, UR47, URZ, UP0, !UPT ;  /* 0x0000002f3f057290 */ /* 0x000fd800087fe43f */
.L_x_4328:
        /* <DEDUP_REMOVED lines=15> */
.L_x_4329:
        /* <DEDUP_REMOVED lines=15> */
.L_x_4330:
        /* <DEDUP_REMOVED lines=15> */
.L_x_4331:
        /* <DEDUP_REMOVED lines=15> */
.L_x_4332:
        /* <DEDUP_REMOVED lines=15> */
.L_x_4333:
        /* <DEDUP_REMOVED lines=15> */
.L_x_4334:
        /* <DEDUP_REMOVED lines=15> */
.L_x_4335:
        /* <DEDUP_REMOVED lines=9> */
.L_x_4317:
[----:B------:R-:W-:Y:S05]  /*13c60*/  BSYNC B0 ;  /* 0x0000000000007941 */ /* 0x000fea0003800000 */
.L_x_4316:
[----:B------:R-:W-:-:S06]  /*13c70*/  UIADD3 UR4, UR38, -0x3, URZ ;  /* 0xfffffffd26047890 */ /* 0x000fcc000fffe03f */
[----:B------:R-:W-:-:S07]  /*13c80*/  IMAD.U32 R0, RZ, RZ, UR4 ;  /* 0x00000004ff007e24 */ /* 0x000fce000f8e00ff */
.L_x_4315:
[----:B------:R-:W-:Y:S01]  /*13c90*/  ISETP.NE.AND P0, PT, R6, RZ, PT ;  /* 0x000000ff0600720c */ /* 0x000fe20003f05270 */
[----:B------:R-:W-:-:S12]  /*13ca0*/  BSSY B0, `(.L_x_4314) ;  /* 0x00001b0000007945 */ /* 0x000fd80003800000 */
[----:B------:R-:W-:Y:S05]  /*13cb0*/  @!P0 BRA `(.L_x_4336) ;  /* 0x0000001800b88947 */ /* 0x000fea0003800000 */
.L_x_4377:
        /* <DEDUP_REMOVED lines=33> */
.L_x_4339:
        /* <DEDUP_REMOVED lines=8> */
.L_x_4427:
[----:B------:R-:W-:Y:S05]  /*13f50*/  BSYNC B2 ;  /* 0x0000000000027941 */ /* 0x000fea0003800000 */
.L_x_4340:
        /* <DEDUP_REMOVED lines=9> */
.L_x_4343:
[----:B------:R-:W-:Y:S05]  /*13ff0*/  BSYNC B2 ;  /* 0x0000000000027941 */ /* 0x000fea0003800000 */
.L_x_4342:
        /* <DEDUP_REMOVED lines=11> */
.L_x_4344:
        /* <DEDUP_REMOVED lines=13> */
.L_x_4428:
[----:B------:R-:W-:Y:S05]  /*14180*/  BSYNC B2 ;  /* 0x0000000000027941 */ /* 0x000fea0003800000 */
.L_x_4345:
        /* <DEDUP_REMOVED lines=11> */
.L_x_4348:
[----:B------:R-:W-:Y:S05]  /*14240*/  BSYNC B2 ;  /* 0x0000000000027941 */ /* 0x000fea0003800000 */
.L_x_4347:
        /* <DEDUP_REMOVED lines=9> */
.L_x_4349:
        /* <DEDUP_REMOVED lines=15> */
.L_x_4350:
        /* <DEDUP_REMOVED lines=15> */
.L_x_4351:
        /* <DEDUP_REMOVED lines=15> */
.L_x_4352:
        /* <DEDUP_REMOVED lines=15> */
.L_x_4353:
        /* <DEDUP_REMOVED lines=15> */
.L_x_4354:
        /* <DEDUP_REMOVED lines=15> */
.L_x_4355:
        /* <DEDUP_REMOVED lines=15> */
.L_x_4356:
        /* <DEDUP_REMOVED lines=10> */
.L_x_4338:
[----:B------:R-:W-:Y:S05]  /*14a10*/  BSYNC B1 ;  /* 0x0000000000017941 */ /* 0x000fea0003800000 */
.L_x_4337:
[----:B------:R-:W-:Y:S01]  /*14a20*/  VIADD R7, R7, 0x1 ;  /* 0x0000000107077836 */ /* 0x000fe20000000000 */
[----:B------:R-:W-:Y:S01]  /*14a30*/  LOP3.LUT P2, RZ, R18, 0x2, RZ, 0xc0, !PT ;  /* 0x0000000212ff7812 */ /* 0x000fe2000784c0ff */
[----:B------:R-:W-:Y:S03]  /*14a40*/  BSSY B1, `(.L_x_4357) ;  /* 0x00000d2000017945 */ /* 0x000fe60003800000 */
[----:B------:R-:W-:-:S04]  /*14a50*/  ISETP.NE.AND P0, PT, R7, 0x2, PT ;  /* 0x000000020700780c */ /* 0x000fc80003f05270 */
[----:B------:R-:W-:Y:S02]  /*14a60*/  SEL R2, RZ, 0x1, P0 ;  /* 0x00000001ff027807 */ /* 0x000fe40000000000 */
[----:B------:R-:W-:Y:S02]  /*14a70*/  SEL R19, R7, RZ, P0 ;  /* 0x000000ff07137207 */ /* 0x000fe40000000000 */
[----:B0-----:R-:W-:-:S05]  /*14a80*/  LOP3.LUT R8, R6, R2, RZ, 0x3c, !PT ;  /* 0x0000000206087212 */ /* 0x001fca00078e3cff */
[----:B------:R0:W-:Y:S01]  /*14a90*/  STL [R1+0x8], R8 ;  /* 0x0000080801007387 */ /* 0x0001e20000100800 */
[----:B------:R-:W-:Y:S05]  /*14aa0*/  @!P2 BRA `(.L_x_4358) ;  /* 0x0000000c002ca947 */ /* 0x000fea0003800000 */
[----:B------:R-:W-:Y:S01]  /*14ab0*/  LOP3.LUT P2, RZ, R18, 0x1, RZ, 0xc0, !PT ;  /* 0x0000000112ff7812 */ /* 0x000fe2000784c0ff */
[----:B------:R-:W-:-:S12]  /*14ac0*/  VIADD R6, R0, 0xffffffff ;  /* 0xffffffff00067836 */ /* 0x000fd80000000000 */
        /* <DEDUP_REMOVED lines=21> */
.L_x_4359:
[----:B------:R-:W2:Y:S01]  /*14c20*/  S2R R2, SR_TID.X ;  /* 0x0000000000027919 */ /* 0x000ea20000002100 */
[----:B-1----:R-:W-:Y:S01]  /*14c30*/  IMAD R4, R19, 0x8, R17 ;  /* 0x0000000813047824 */ /* 0x002fe200078e0211 */
[----:B------:R-:W-:Y:S01]  /*14c40*/  BSSY B2, `(.L_x_4360) ;  /* 0x0000006000027945 */ /* 0x000fe20003800000 */
[----:B--2---:R-:W-:Y:S02]  /*14c50*/  LOP3.LUT R3, R2, 0x7f, RZ, 0xc0, !PT ;  /* 0x0000007f02037812 */ /* 0x004fe400078ec0ff */
[----:B------:R-:W-:Y:S02]  /*14c60*/  SHF.L.U32 R2, R8, 0x1f, RZ ;  /* 0x0000001f08027819 */ /* 0x000fe400000006ff */
[----:B------:R-:W-:Y:S02]  /*14c70*/  ISETP.NE.AND P1, PT, R3, RZ, PT ;  /* 0x000000ff0300720c */ /* 0x000fe40003f25270 */
[----:B------:R-:W1:Y:S02]  /*14c80*/  SYNCS.PHASECHK.TRANS64.TRYWAIT P0, [R4+URZ+0x38840], R2 ;  /* 0x03884002040075a7 */ /* 0x000e64000800017f */
[----:B-1----:R-:W-:Y:S09]  /*14c90*/  @!P0 BRA `(.L_x_4361) ;  /* 0x0000002400a48947 */ /* 0x002ff20003800000 */
.L_x_4429:
[----:B------:R-:W-:Y:S05]  /*14ca0*/  BSYNC B2 ;  /* 0x0000000000027941 */ /* 0x000fea0003800000 */
.L_x_4360:
        /* <DEDUP_REMOVED lines=9> */
.L_x_4363:
[----:B------:R-:W-:Y:S05]  /*14d40*/  BSYNC B2 ;  /* 0x0000000000027941 */ /* 0x000fea0003800000 */
.L_x_4362:
        /* <DEDUP_REMOVED lines=11> */
.L_x_4364:
        /* <DEDUP_REMOVED lines=13> */
.L_x_4430:
[----:B------:R-:W-:Y:S05]  /*14ed0*/  BSYNC B2 ;  /* 0x0000000000027941 */ /* 0x000fea0003800000 */
.L_x_4365:
[----:B------:R-:W-:Y:S01]  /*14ee0*/  BSSY B2, `(.L_x_4367) ;  /* 0x000000b000027945 */ /* 0x000fe20003800000 */
[----:B-12---:R-:W-:Y:S02]  /*14ef0*/  IMAD.MOV.U32 R2, RZ, RZ, 0x0 ;  /* 0x00000000ff027424 */ /* 0x006fe400078e00ff */
[----:B------:R-:W-:Y:S01]  /*14f00*/  IMAD.MOV.U32 R3, RZ, RZ, 0x14f00000 ;  /* 0x14f00000ff037424 */ /* 0x000fe200078e00ff */
[----:B------:R-:W-:Y:S06]  /*14f10*/  @P1 BRA `(.L_x_4368) ;  /* 0x00000000001c1947 */ /* 0x000fec0003800000 */
[----:B------:R-:W0:Y:S02]  /*14f20*/  S2R R7, SR_TID.X ;  /* 0x0000000000077919 */ /* 0x000e240000002100 */
[----:B0-----:R-:W-:Y:S01]  /*14f30*/  LOP3.LUT R8, R7, 0x1f, RZ, 0xc0, !PT ;  /* 0x0000001f07087812 */ /* 0x001fe200078ec0ff */
[----:B------:R-:W-:-:S03]  /*14f40*/  IMAD.MOV.U32 R7, RZ, RZ, 0x10000 ;  /* 0x00010000ff077424 */ /* 0x000fc600078e00ff */
[----:B------:R-:W-:Y:S01]  /*14f50*/  ISETP.NE.AND P0, PT, R8, RZ, PT ;  /* 0x000000ff0800720c */ /* 0x000fe20003f05270 */
[----:B------:R1:W-:-:S12]  /*14f60*/  SYNCS.ARRIVE.TRANS64 RZ, [R4+URZ+0x38850], R7 ;  /* 0x0388500704ff79a7 */ /* 0x0003d8000800003f */
[----:B-1----:R-:W-:Y:S05]  /*14f70*/  @!P0 BRA `(.L_x_4368) ;  /* 0x0000000000048947 */ /* 0x002fea0003800000 */
[----:B------:R-:W-:Y:S01]  /*14f80*/  BPT.TRAP 0x1 ;  /* 0x000000040000795c */ /* 0x000fe20000300000 */
.L_x_4368:
[----:B------:R-:W-:Y:S05]  /*14f90*/  BSYNC B2 ;  /* 0x0000000000027941 */ /* 0x000fea0003800000 */
.L_x_4367:
        /* <DEDUP_REMOVED lines=9> */
.L_x_4369:
        /* <DEDUP_REMOVED lines=10> */
[----:B------:R-:W-:Y:S01]  /*150d0*/  R2UR UR6, R2 ;  /* 0x00000000020672ca */ /* 0x000fe200000e0000 */
[----:B------:R-:W-:Y:S01]  /*150e0*/  VIADD R7, R5, 0x2400 ;  /* 0x0000240005077836 */ /* 0x000fe20000000000 */
[----:B------:R-:W-:Y:S01]  /*150f0*/  R2UR UR7, R3 ;  /* 0x00000000030772ca */ /* 0x000fe200000e0000 */
[----:B------:R-:W-:Y:S01]  /*15100*/  UMOV UR10, 0x40 ;  /* 0x00000040000a7882 */ /* 0x000fe20000000000 */
[----:B------:R-:W-:-:S13]  /*15110*/  PLOP3.LUT P0, PT, PT, PT, PT, 0x80, 0x0 ;  /* 0x000000000000781c */ /* 0x000fda0003f0f070 */
.L_x_4370:
        /* <DEDUP_REMOVED lines=15> */
.L_x_4371:
        /* <DEDUP_REMOVED lines=15> */
.L_x_4372:
        /* <DEDUP_REMOVED lines=15> */
.L_x_4373:
        /* <DEDUP_REMOVED lines=15> */
.L_x_4374:
        /* <DEDUP_REMOVED lines=15> */
.L_x_4375:
        /* <DEDUP_REMOVED lines=15> */
.L_x_4376:
        /* <DEDUP_REMOVED lines=10> */
.L_x_4358:
[----:B------:R-:W-:Y:S05]  /*15760*/  BSYNC B1 ;  /* 0x0000000000017941 */ /* 0x000fea0003800000 */
.L_x_4357:
[C---:B------:R-:W-:Y:S01]  /*15770*/  ISETP.GT.AND P0, PT, R0.reuse, 0x1, PT ;  /* 0x000000010000780c */ /* 0x040fe20003f04270 */
[----:B------:R-:W-:-:S12]  /*15780*/  VIADD R0, R0, 0xfffffffe ;  /* 0xfffffffe00007836 */ /* 0x000fd80000000000 */
[----:B------:R-:W-:Y:S05]  /*15790*/  @P0 BRA `(.L_x_4377) ;  /* 0xffffffe400480947 */ /* 0x000fea000383ffff */
.L_x_4336:
[----:B------:R-:W-:Y:S05]  /*157a0*/  BSYNC B0 ;  /* 0x0000000000007941 */ /* 0x000fea0003800000 */
.L_x_4314:
        /* <DEDUP_REMOVED lines=11> */
[----:B------:R-:W2:Y:S01]  /*15860*/  S2R R3, SR_LANEID ;  /* 0x0000000000037919 */ /* 0x000ea20000000000 */
[----:B------:R-:W-:Y:S01]  /*15870*/  VOTEU.ANY UR4, UPT, PT ;  /* 0x0000000000047886 */ /* 0x000fe200038e0100 */
[----:B------:R-:W3:Y:S01]  /*15880*/  LDC.64 R4, c[0x0][0xd80] ;  /* 0x00036000ff047b82 */ /* 0x000ee20000000a00 */
[----:B------:R-:W2:Y:S08]  /*15890*/  FLO.U32 R0, UR4 ;  /* 0x0000000400007d00 */ /* 0x000eb000080e0000 */
[----:B0-----:R-:W3:Y:S01]  /*158a0*/  POPC R2, UR4 ;  /* 0x0000000400027d09 */ /* 0x001ee20008000000 */
[----:B--2---:R-:W-:-:S13]  /*158b0*/  ISETP.EQ.U32.AND P1, PT, R0, R3, PT ;  /* 0x000000030000720c */ /* 0x004fda0003f22070 */
[----:B---3--:R-:W2:Y:S01]  /*158c0*/  @P1 ATOMG.E.ADD.STRONG.GPU PT, R5, desc[UR44][R4.64], R2 ;  /* 0x00000002040519a8 */ /* 0x008ea200081ee1ec */
[----:B------:R-:W0:Y:S02]  /*158d0*/  S2R R3, SR_LTMASK ;  /* 0x0000000000037919 */ /* 0x000e240000003900 */
[----:B0-----:R-:W-:-:S06]  /*158e0*/  LOP3.LUT R3, R3, UR4, RZ, 0xc0, !PT ;  /* 0x0000000403037c12 */ /* 0x001fcc000f8ec0ff */
[----:B------:R-:W0:Y:S01]  /*158f0*/  POPC R3, R3 ;  /* 0x0000000300037309 */ /* 0x000e220000000000 */
[----:B--2---:R-:W0:Y:S02]  /*15900*/  SHFL.IDX PT, R0, R5, R0, 0x1f ;  /* 0x00001f0005007589 */ /* 0x004e2400000e0000 */
[----:B0-----:R-:W-:-:S05]  /*15910*/  IADD3 R0, R0, UR41, R3 ;  /* 0x0000002900007c10 */ /* 0x001fca000fffe003 */
[----:B------:R2:W-:Y:S02]  /*15920*/  STL [R1+0x10], R0 ;  /* 0x0000100001007387 */ /* 0x0005e40000100800 */
.L_x_4379:
[----:B------:R-:W-:Y:S05]  /*15930*/  BSYNC B0 ;  /* 0x0000000000007941 */ /* 0x000fea0003800000 */
.L_x_4378:
[----:B------:R-:W-:-:S07]  /*15940*/  SEL R19, R19, RZ, P0 ;  /* 0x000000ff13137207 */ /* 0x000fce0000000000 */
.L_x_4276:
[----:B------:R-:W-:Y:S05]  /*15950*/  BSYNC B7 ;  /* 0x0000000000077941 */ /* 0x000fea0003800000 */
.L_x_4274:
[----:B------:R4:W5:Y:S01]  /*15960*/  LDL R3, [R1+0x10] ;  /* 0x0000100001037983 */ /* 0x0009620000100800 */
[----:B------:R-:W-:-:S13]  /*15970*/  LOP3.LUT P0, RZ, R18, 0x80, RZ, 0xc0, !PT ;  /* 0x0000008012ff7812 */ /* 0x000fda000780c0ff */
[----:B----4-:R-:W-:Y:S05]  /*15980*/  @!P0 BRA `(.L_x_4380) ;  /* 0x0000000000288947 */ /* 0x010fea0003800000 */
[----:B------:R-:W-:Y:S05]  /*15990*/  WARPSYNC.ALL ;  /* 0x0000000000007948 */ /* 0x000fea0003800000 */
[----:B------:R-:W4:Y:S08]  /*159a0*/  S2UR UR5, SR_CgaCtaId ;  /* 0x00000000000579c3 */ /* 0x000f300000008800 */
[----:B------:R-:W-:Y:S06]  /*159b0*/  BAR.SYNC.DEFER_BLOCKING 0x5, 0x180 ;  /* 0x0146000000007b1d */ /* 0x000fec0000010000 */
[----:B------:R-:W-:-:S02]  /*159c0*/  UMOV UR4, 0x400 ;  /* 0x0000040000047882 */ /* 0x000fc40000000000 */
[----:B----4-:R-:W-:-:S06]  /*159d0*/  ULEA UR4, UR5, UR4, 0x18 ;  /* 0x0000000405047291 */ /* 0x010fcc000f8ec03f */
[----:B------:R-:W-:-:S05]  /*159e0*/  IMAD.U32 R17, RZ, RZ, UR4 ;  /* 0x00000004ff117e24 */ /* 0x000fca000f8e00ff */
[----:B-----5:R-:W4:Y:S04]  /*159f0*/  LDS R3, [R17+0x388d0] ;  /* 0x0388d00011037984 */ /* 0x020f280000000800 */
[----:B----4-:R4:W-:Y:S01]  /*15a00*/  STL [R1+0x10], R3 ;  /* 0x0000100301007387 */ /* 0x0109e20000100800 */
[----:B------:R-:W-:Y:S06]  /*15a10*/  BAR.ARV 0x4, 0x180 ;  /* 0x0106000000007b1d */ /* 0x000fec0000002000 */
[----:B------:R-:W-:Y:S05]  /*15a20*/  BRA `(.L_x_4381) ;  /* 0x00000000002c7947 */ /* 0x000fea0003800000 */
.L_x_4380:
[----:B------:R-:W-:-:S03]  /*15a30*/  UMOV UR4, 0xffffffff ;  /* 0xffffffff00047882 */ /* 0x000fc60000000000 */
[----:B------:R-:W-:Y:S05]  /*15a40*/  BRA.DIV UR4, `(.L_x_4382) ;  /* 0x0000001a04607947 */ /* 0x000fea000b800000 */
[----:B-----5:R4:W0:Y:S02]  /*15a50*/  SHFL.IDX PT, R14, R3, RZ, 0x1f ;  /* 0x00001fff030e7589 */ /* 0x02082400000e0000 */
.L_x_4433:
[----:B--23--:R-:W2:Y:S01]  /*15a60*/  @!P2 S2R R0, SR_CgaCtaId ;  /* 0x000000000000a919 */ /* 0x00cea20000008800 */
[----:B------:R-:W-:Y:S05]  /*15a70*/  WARPSYNC.ALL ;  /* 0x0000000000007948 */ /* 0x000fea0003800000 */
[----:B------:R-:W-:Y:S01]  /*15a80*/  BAR.SYNC.DEFER_BLOCKING 0x4, 0x180 ;  /* 0x0106000000007b1d */ /* 0x000fe20000010000 */
[----:B0-----:R-:W-:-:S05]  /*15a90*/  @!P2 MOV R2, 0x400 ;  /* 0x000004000002a802 */ /* 0x001fca0000000f00 */
[----:B------:R0:W-:Y:S01]  /*15aa0*/  STL [R1+0x10], R14 ;  /* 0x0000100e01007387 */ /* 0x0001e20000100800 */
[----:B--2---:R-:W-:-:S05]  /*15ab0*/  @!P2 LEA R17, R0, R2, 0x18 ;  /* 0x000000020011a211 */ /* 0x004fca00078ec0ff */
[----:B------:R0:W-:Y:S01]  /*15ac0*/  @!P2 STS [R17+0x388d0], R3 ;  /* 0x0388d0031100a388 */ /* 0x0001e20000000800 */
[----:B------:R-:W-:Y:S06]  /*15ad0*/  BAR.ARV 0x5, 0x180 ;  /* 0x0146000000007b1d */ /* 0x000fec0000002000 */
.L_x_4381:
[----:B--23--:R-:W2:Y:S01]  /*15ae0*/  LDL R0, [R1+0x10] ;  /* 0x0000100001007983 */ /* 0x00cea20000100800 */
[----:B------:R-:W-:Y:S02]  /*15af0*/  ULDC UR4, c[0x0][0xd38] ;  /* 0x00034e0000047ab9 */ /* 0x000fe40000000800 */
[----:B--2---:R-:W-:-:S13]  /*15b00*/  ISETP.GE.AND P0, PT, R0, UR4, PT ;  /* 0x0000000400007c0c */ /* 0x004fda000bf06270 */
[----:B------:R-:W-:Y:S05]  /*15b10*/  @!P0 BRA `(.L_x_4383) ;  /* 0xffffffa0005c8947 */ /* 0x000fea000383ffff */
.L_x_4271:
[----:B0-----:R-:W2:Y:S01]  /*15b20*/  LDL.LU R0, [R1+0x28] ;  /* 0x0000280001007983 */ /* 0x001ea20000300800 */
[----:B------:R-:W-:Y:S01]  /*15b30*/  BSSY B0, `(.L_x_4384) ;  /* 0x000000b000007945 */ /* 0x000fe20003800000 */
[----:B------:R-:W0:Y:S01]  /*15b40*/  S2R R5, SR_CgaCtaId ;  /* 0x0000000000057919 */ /* 0x000e220000008800 */
[----:B--2---:R-:W-:-:S05]  /*15b50*/  VIADD R0, R0, 0x1 ;  /* 0x0000000100007836 */ /* 0x004fca0000000000 */
[----:B------:R-:W-:-:S04]  /*15b60*/  LEA.HI R2, R0, R0, RZ, 0x1 ;  /* 0x0000000000027211 */ /* 0x000fc800078f08ff */
[----:B----4-:R-:W-:-:S05]  /*15b70*/  LOP3.LUT R3, R2, 0xfffffffe, RZ, 0xc0, !PT ;  /* 0xfffffffe02037812 */ /* 0x010fca00078ec0ff */
[----:B------:R-:W-:Y:S01]  /*15b80*/  IMAD.IADD R3, R0, 0x1, -R3 ;  /* 0x0000000100037824 */ /* 0x000fe200078e0a03 */
[----:B------:R-:W-:-:S04]  /*15b90*/  MOV R0, 0x400 ;  /* 0x0000040000007802 */ /* 0x000fc80000000f00 */
[----:B0-----:R-:W-:Y:S02]  /*15ba0*/  LEA R0, R5, R0, 0x18 ;  /* 0x0000000005007211 */ /* 0x001fe400078ec0ff */
[----:B------:R-:W-:-:S04]  /*15bb0*/  SHF.L.U32 R3, R3, 0x1f, RZ ;  /* 0x0000001f03037819 */ /* 0x000fc800000006ff */
[----:B------:R-:W0:Y:S02]  /*15bc0*/  SYNCS.PHASECHK.TRANS64.TRYWAIT P0, [R0+URZ+0x38820], R3 ;  /* 0x03882003000075a7 */ /* 0x000e24000800017f */
[----:B0-----:R-:W-:Y:S05]  /*15bd0*/  @!P0 BRA `(.L_x_4385) ;  /* 0x0000001800248947 */ /* 0x001fea0003800000 */
.L_x_4434:
[----:B------:R-:W-:Y:S05]  /*15be0*/  BSYNC B0 ;  /* 0x0000000000007941 */ /* 0x000fea0003800000 */
.L_x_4384:
[----:B------:R-:W-:-:S03]  /*15bf0*/  UMOV UR4, 0xffffffff ;  /* 0xffffffff00047882 */ /* 0x000fc60000000000 */
[----:B------:R-:W-:Y:S05]  /*15c00*/  BRA.DIV UR4, `(.L_x_4386) ;  /* 0x0000001a042c7947 */ /* 0x000fea000b800000 */
[----:B------:R-:W2:Y:S02]  /*15c10*/  S2R R2, SR_TID.X ;  /* 0x0000000000027919 */ /* 0x000ea40000002100 */
[----:B--2---:R-:W-:-:S04]  /*15c20*/  SHF.R.U32.HI R2, RZ, 0x5, R2 ;  /* 0x00000005ff027819 */ /* 0x004fc80000011602 */
[----:B------:R-:W-:-:S05]  /*15c30*/  LOP3.LUT R2, R2, 0x3, RZ, 0xc0, !PT ;  /* 0x0000000302027812 */ /* 0x000fca00078ec0ff */
[----:B------:R2:W3:Y:S02]  /*15c40*/  SHFL.IDX PT, R14, R2, RZ, 0x1f ;  /* 0x00001fff020e7589 */ /* 0x0004e400000e0000 */
.L_x_4437:
[----:B---3--:R-:W-:Y:S01]  /*15c50*/  ISETP.NE.AND P0, PT, R14, RZ, PT ;  /* 0x000000ff0e00720c */ /* 0x008fe20003f05270 */
[----:B------:R-:W-:-:S12]  /*15c60*/  BSSY B0, `(.L_x_4387) ;  /* 0x0000025000007945 */ /* 0x000fd80003800000 */
[----:B------:R-:W-:Y:S05]  /*15c70*/  @P0 BRA `(.L_x_4388) ;  /* 0x00000000008c0947 */ /* 0x000fea0003800000 */
[----:B------:R-:W-:-:S03]  /*15c80*/  UMOV UR4, 0xffffffff ;  /* 0xffffffff00047882 */ /* 0x000fc60000000000 */
[----:B------:R-:W-:Y:S05]  /*15c90*/  BRA.DIV UR4, `(.L_x_4389) ;  /* 0x0000001a043c7947 */ /* 0x000fea000b800000 */
[----:B------:R-:W-:-:S13]  /*15ca0*/  ELECT P6, URZ, PT ;  /* 0x00000000003f782f */ /* 0x000fda00038c0000 */
.L_x_4440:
[----:B------:R-:W-:Y:S05]  /*15cb0*/  @!P6 BRA `(.L_x_4388) ;  /* 0x00000000007ce947 */ /* 0x000fea0003800000 */
[----:B------:R-:W-:-:S06]  /*15cc0*/  ULOP3.LUT UR4, UR40, 0x2, URZ, 0xfc, !UPT ;  /* 0x0000000228047892 */ /* 0x000fcc000f8efc3f */
[----:B--2---:R-:W-:-:S05]  /*15cd0*/  IMAD.U32 R2, RZ, RZ, UR4 ;  /* 0x00000004ff027e24 */ /* 0x004fca000f8e00ff */
[----:B------:R-:W-:-:S13]  /*15ce0*/  ISETP.NE.AND P2, PT, R2, 0x3, PT ;  /* 0x000000030200780c */ /* 0x000fda0003f45270 */
[----:B------:R-:W-:Y:S05]  /*15cf0*/  @!P2 BRA `(.L_x_4390) ;  /* 0x000000000004a947 */ /* 0x000fea0003800000 */
[----:B------:R-:W-:Y:S01]  /*15d00*/  BPT.TRAP 0x1 ;  /* 0x000000040000795c */ /* 0x000fe20000300000 */
.L_x_4390:
        /* <DEDUP_REMOVED lines=13> */
.L_x_4441:
[----:B------:R-:W1:Y:S02]  /*15de0*/  SYNCS.PHASECHK.TRANS64.TRYWAIT P0, [R7+URZ], R2 ;  /* 0x00000002070075a7 */ /* 0x000e64000800017f */
[----:B-1----:R-:W-:Y:S05]  /*15df0*/  @!P0 BRA `(.L_x_4392) ;  /* 0x0000001800188947 */ /* 0x002fea0003800000 */
.L_x_4442:
[----:B------:R-:W-:Y:S05]  /*15e00*/  @!P2 BRA `(.L_x_4393) ;  /* 0x000000000004a947 */ /* 0x000fea0003800000 */
[----:B------:R-:W-:Y:S01]  /*15e10*/  BPT.TRAP 0x1 ;  /* 0x000000040000795c */ /* 0x000fe20000300000 */
.L_x_4393:
[----:B------:R-:W-:-:S04]  /*15e20*/  VIADD R0, R0, 0x38860 ;  /* 0x0003886000007836 */ /* 0x000fc80000000000 */
[----:B------:R-:W-:-:S04]  /*15e30*/  IMAD R4, R19, 0x8, R0 ;  /* 0x0000000813047824 */ /* 0x000fc800078e0200 */
[----:B------:R-:W2:Y:S02]  /*15e40*/  SYNCS.PHASECHK.TRANS64.TRYWAIT P0, [R4+URZ], R5 ;  /* 0x00000005040075a7 */ /* 0x000ea4000800017f */
[----:B--2---:R-:W-:Y:S05]  /*15e50*/  @!P0 BRA `(.L_x_4394) ;  /* 0x0000001800148947 */ /* 0x004fea0003800000 */
.L_x_4443:
[----:B------:R-:W-:-:S07]  /*15e60*/  IMAD R3, R3, 0x8, R0 ;  /* 0x0000000803037824 */ /* 0x000fce00078e0200 */
.L_x_4395:
[----:B---3--:R3:W4:Y:S02]  /*15e70*/  SYNCS.PHASECHK.TRANS64.TRYWAIT P0, [R3+URZ], R2 ;  /* 0x00000002030075a7 */ /* 0x008724000800017f */
[----:B----4-:R-:W-:Y:S05]  /*15e80*/  @!P0 NANOSLEEP.SYNCS 0x989680 ;  /* 0x009896800000895d */ /* 0x010fea0003900000 */
[----:B------:R-:W4:Y:S02]  /*15e90*/  @!P0 SYNCS.PHASECHK.TRANS64 P0, [R3+URZ], R2 ;  /* 0x00000002030085a7 */ /* 0x000f24000800007f */
[----:B----4-:R-:W-:Y:S05]  /*15ea0*/  @!P0 BRA `(.L_x_4395) ;  /* 0xfffffffc00f08947 */ /* 0x010fea000383ffff */
.L_x_4388:
[----:B------:R-:W-:Y:S05]  /*15eb0*/  BSYNC B0 ;  /* 0x0000000000007941 */ /* 0x000fea0003800000 */
.L_x_4387:
[----:B------:R-:W-:Y:S05]  /*15ec0*/  EXIT ;  /* 0x000000000000794d */ /* 0x000fea0003800000 */
.L_x_4230:
[----:B0-----:R0:W1:Y:S02]  /*15ed0*/  SYNCS.PHASECHK.TRANS64.TRYWAIT P1, [R17+URZ+0x38800], R4 ;  /* 0x03880004110075a7 */ /* 0x001064000802017f */
[----:B-1----:R-:W-:Y:S05]  /*15ee0*/  @!P1 NANOSLEEP.SYNCS 0x989680 ;  /* 0x009896800000995d */ /* 0x002fea0003900000 */
[----:B------:R-:W1:Y:S02]  /*15ef0*/  @!P1 SYNCS.PHASECHK.TRANS64 P1, [R17+URZ+0x38800], R4 ;  /* 0x03880004110095a7 */ /* 0x000e64000802007f */
[----:B-1----:R-:W-:Y:S05]  /*15f00*/  @!P1 BRA `(.L_x_4230) ;  /* 0xfffffffc00f09947 */ /* 0x002fea000383ffff */
[----:B------:R-:W-:Y:S05]  /*15f10*/  BRA `(.L_x_4396) ;  /* 0xfffffed8005c7947 */ /* 0x000fea000383ffff */
.L_x_4234:
[----:B--2---:R2:W3:Y:S02]  /*15f20*/  SYNCS.PHASECHK.TRANS64.TRYWAIT P1, [R6+URZ+0x38830], R7 ;  /* 0x03883007060075a7 */ /* 0x0044e4000802017f */
[----:B---3--:R-:W-:Y:S05]  /*15f30*/  @!P1 NANOSLEEP.SYNCS 0x989680 ;  /* 0x009896800000995d */ /* 0x008fea0003900000 */
[----:B------:R-:W3:Y:S02]  /*15f40*/  @!P1 SYNCS.PHASECHK.TRANS64 P1, [R6+URZ+0x38830], R7 ;  /* 0x03883007060095a7 */ /* 0x000ee4000802007f */
[----:B---3--:R-:W-:Y:S05]  /*15f50*/  @!P1 BRA `(.L_x_4234) ;  /* 0xfffffffc00f09947 */ /* 0x008fea000383ffff */
[----:B------:R-:W-:Y:S05]  /*15f60*/  BRA `(.L_x_4233) ;  /* 0xfffffed8007c7947 */ /* 0x000fea000383ffff */
.L_x_4235:
[----:B---3--:R3:W4:Y:S02]  /*15f70*/  SYNCS.PHASECHK.TRANS64.TRYWAIT P1, [R17+URZ+0x38810], R4 ;  /* 0x03881004110075a7 */ /* 0x008724000802017f */
[----:B----4-:R-:W-:Y:S05]  /*15f80*/  @!P1 NANOSLEEP.SYNCS 0x989680 ;  /* 0x009896800000995d */ /* 0x010fea0003900000 */
[----:B------:R-:W4:Y:S02]  /*15f90*/  @!P1 SYNCS.PHASECHK.TRANS64 P1, [R17+URZ+0x38810], R4 ;  /* 0x03881004110095a7 */ /* 0x000f24000802007f */
[----:B----4-:R-:W-:Y:S05]  /*15fa0*/  @!P1 BRA `(.L_x_4235) ;  /* 0xfffffffc00f09947 */ /* 0x010fea000383ffff */
[----:B------:R-:W-:Y:S05]  /*15fb0*/  BRA `(.L_x_4397) ;  /* 0xfffffedc00087947 */ /* 0x000fea000383ffff */
.L_x_4239:
[----:B0-----:R0:W3:Y:S02]  /*15fc0*/  SYNCS.PHASECHK.TRANS64.TRYWAIT P1, [R6+URZ+0x38850], R7 ;  /* 0x03885007060075a7 */ /* 0x0010e4000802017f */
[----:B---3--:R-:W-:Y:S05]  /*15fd0*/  @!P1 NANOSLEEP.SYNCS 0x989680 ;  /* 0x009896800000995d */ /* 0x008fea0003900000 */
[----:B------:R-:W3:Y:S02]  /*15fe0*/  @!P1 SYNCS.PHASECHK.TRANS64 P1, [R6+URZ+0x38850], R7 ;  /* 0x03885007060095a7 */ /* 0x000ee4000802007f */
[----:B---3--:R-:W-:Y:S05]  /*15ff0*/  @!P1 BRA `(.L_x_4239) ;  /* 0xfffffffc00f09947 */ /* 0x008fea000383ffff */
[----:B------:R-:W-:Y:S05]  /*16000*/  BRA `(.L_x_4238) ;  /* 0xfffffedc00387947 */ /* 0x000fea000383ffff */
.L_x_4244:
[----:B-1----:R1:W2:Y:S02]  /*16010*/  SYNCS.PHASECHK.TRANS64.TRYWAIT P3, [R9+URZ+0x38830], R8 ;  /* 0x03883008090075a7 */ /* 0x0022a4000806017f */
[----:B--2---:R-:W-:Y:S05]  /*16020*/  @!P3 NANOSLEEP.SYNCS 0x989680 ;  /* 0x009896800000b95d */ /* 0x004fea0003900000 */
[----:B------:R-:W2:Y:S02]  /*16030*/  @!P3 SYNCS.PHASECHK.TRANS64 P3, [R9+URZ+0x38830], R8 ;  /* 0x038830080900b5a7 */ /* 0x000ea4000806007f */
[----:B--2---:R-:W-:Y:S05]  /*16040*/  @!P3 BRA `(.L_x_4244) ;  /* 0xfffffffc00f0b947 */ /* 0x004fea000383ffff */
[----:B------:R-:W-:Y:S05]  /*16050*/  BRA `(.L_x_4243) ;  /* 0xffffff0400607947 */ /* 0x000fea000383ffff */
.L_x_4248:
[----:B---3--:R3:W4:Y:S02]  /*16060*/  SYNCS.PHASECHK.TRANS64.TRYWAIT P3, [R9+URZ+0x38850], R8 ;  /* 0x03885008090075a7 */ /* 0x008724000806017f */
[----:B----4-:R-:W-:Y:S05]  /*16070*/  @!P3 NANOSLEEP.SYNCS 0x989680 ;  /* 0x009896800000b95d */ /* 0x010fea0003900000 */
[----:B------:R-:W4:Y:S02]  /*16080*/  @!P3 SYNCS.PHASECHK.TRANS64 P3, [R9+URZ+0x38850], R8 ;  /* 0x038850080900b5a7 */ /* 0x000f24000806007f */
[----:B----4-:R-:W-:Y:S05]  /*16090*/  @!P3 BRA `(.L_x_4248) ;  /* 0xfffffffc00f0b947 */ /* 0x010fea000383ffff */
[----:B------:R-:W-:Y:S05]  /*160a0*/  BRA `(.L_x_4247) ;  /* 0xffffff0400c47947 */ /* 0x000fea000383ffff */
.L_x_4254:
[----:B-1----:R1:W2:Y:S02]  /*160b0*/  SYNCS.PHASECHK.TRANS64.TRYWAIT P1, [R9+URZ+0x38830], R8 ;  /* 0x03883008090075a7 */ /* 0x0022a4000802017f */
[----:B--2---:R-:W-:Y:S05]  /*160c0*/  @!P1 NANOSLEEP.SYNCS 0x989680 ;  /* 0x009896800000995d */ /* 0x004fea0003900000 */
[----:B------:R-:W2:Y:S02]  /*160d0*/  @!P1 SYNCS.PHASECHK.TRANS64 P1, [R9+URZ+0x38830], R8 ;  /* 0x03883008090095a7 */ /* 0x000ea4000802007f */
[----:B--2---:R-:W-:Y:S05]  /*160e0*/  @!P1 BRA `(.L_x_4254) ;  /* 0xfffffffc00f09947 */ /* 0x004fea000383ffff */
[----:B------:R-:W-:Y:S05]  /*160f0*/  BRA `(.L_x_4253) ;  /* 0xffffff3400d07947 */ /* 0x000fea000383ffff */
.L_x_4258:
[----:B---3--:R3:W4:Y:S02]  /*16100*/  SYNCS.PHASECHK.TRANS64.TRYWAIT P1, [R9+URZ+0x38850], R8 ;  /* 0x03885008090075a7 */ /* 0x008724000802017f */
[----:B----4-:R-:W-:Y:S05]  /*16110*/  @!P1 NANOSLEEP.SYNCS 0x989680 ;  /* 0x009896800000995d */ /* 0x010fea0003900000 */
[----:B------:R-:W4:Y:S02]  /*16120*/  @!P1 SYNCS.PHASECHK.TRANS64 P1, [R9+URZ+0x38850], R8 ;  /* 0x03885008090095a7 */ /* 0x000f24000802007f */
[----:B----4-:R-:W-:Y:S05]  /*16130*/  @!P1 BRA `(.L_x_4258) ;  /* 0xfffffffc00f09947 */ /* 0x010fea000383ffff */
[----:B------:R-:W-:Y:S05]  /*16140*/  BRA `(.L_x_4257) ;  /* 0xffffff38002c7947 */ /* 0x000fea000383ffff */
.L_x_4282:
[----:B------:R-:W-:Y:S02]  /*16150*/  IMAD.MOV.U32 R13, RZ, RZ, R4 ;  /* 0x000000ffff0d7224 */ /* 0x000fe400078e0004 */
[----:B------:R-:W-:Y:S02]  /*16160*/  IMAD.MOV.U32 R12, RZ, RZ, RZ ;  /* 0x000000ffff0c7224 */ /* 0x000fe400078e00ff */
[----:B------:R-:W-:Y:S02]  /*16170*/  IMAD.MOV.U32 R11, RZ, RZ, 0x1f ;  /* 0x0000001fff0b7424 */ /* 0x000fe400078e00ff */
[----:B------:R-:W-:-:S07]  /*16180*/  IMAD.MOV.U32 R15, RZ, RZ, -0x1 ;  /* 0xffffffffff0f7424 */ /* 0x000fce00078e00ff */
[----:B0-----:R-:W-:Y:S05]  /*16190*/  WARPSYNC.COLLECTIVE R15, `(.L_x_4398) ;  /* 0x000000000f087348 */ /* 0x001fea0003c00000 */
[----:B------:R1:W2:Y:S02]  /*161a0*/  SHFL.IDX P6, R14, R13, R12, R11 ;  /* 0x0000000c0d0e7389 */ /* 0x0002a400000c000b */
[----:B012---:R-:W-:Y:S01]  /*161b0*/  ENDCOLLECTIVE ;  /* 0x000000000000791b */ /* 0x007fe20003800000 */
.L_x_4398:
[----:B------:R-:W-:Y:S05]  /*161c0*/  BRA `(.L_x_4399) ;  /* 0xffffffa400747947 */ /* 0x000fea000383ffff */
.L_x_4284:
[----:B------:R-:W-:Y:S01]  /*161d0*/  BSSY B0, `(.L_x_4400) ;  /* 0x0000006000007945 */ /* 0x000fe20003800000 */
[----:B------:R-:W-:-:S07]  /*161e0*/  IMAD.MOV.U32 R15, RZ, RZ, -0x1 ;  /* 0xffffffffff0f7424 */ /* 0x000fce00078e00ff */
[----:B01----:R-:W-:Y:S05]  /*161f0*/  WARPSYNC.COLLECTIVE R15, `(.L_x_4401) ;  /* 0x000000000f0c7348 */ /* 0x003fea0003c00000 */
[----:B------:R-:W-:Y:S02]  /*16200*/  ELECT P6, UR62, PT ;  /* 0x00000000003e782f */ /* 0x000fe400038c0000 */
[----:B------:R-:W-:Y:S01]  /*16210*/  MOV R14, UR62 ;  /* 0x0000003e000e7c02 */ /* 0x000fe20008000f00 */
[----:B01----:R-:W-:Y:S10]  /*16220*/  ENDCOLLECTIVE ;  /* 0x000000000000791b */ /* 0x003ff40003800000 */
.L_x_4401:
[----:B------:R-:W-:Y:S05]  /*16230*/  BSYNC B0 ;  /* 0x0000000000007941 */ /* 0x000fea0003800000 */
.L_x_4400:
[----:B------:R-:W-:Y:S05]  /*16240*/  BRA `(.L_x_4402) ;  /* 0xffffffa400787947 */ /* 0x000fea000383ffff */
.L_x_4286:
[----:B--2---:R2:W3:Y:S02]  /*16250*/  SYNCS.PHASECHK.TRANS64.TRYWAIT P0, [R0+URZ+0x38840], R2 ;  /* 0x03884002000075a7 */ /* 0x0044e4000800017f */
[----:B---3--:R-:W-:Y:S05]  /*16260*/  @!P0 NANOSLEEP.SYNCS 0x989680 ;  /* 0x009896800000895d */ /* 0x008fea0003900000 */
[----:B------:R-:W3:Y:S02]  /*16270*/  @!P0 SYNCS.PHASECHK.TRANS64 P0, [R0+URZ+0x38840], R2 ;  /* 0x03884002000085a7 */ /* 0x000ee4000800007f */
[----:B---3--:R-:W-:Y:S05]  /*16280*/  @!P0 BRA `(.L_x_4286) ;  /* 0xfffffffc00f08947 */ /* 0x008fea000383ffff */
[----:B------:R-:W-:Y:S05]  /*16290*/  BRA `(.L_x_4403) ;  /* 0xffffffa400d07947 */ /* 0x000fea000383ffff */
.L_x_4290:
        /* <DEDUP_REMOVED lines=8> */
.L_x_4404:
[----:B------:R-:W-:-:S04]  /*16320*/  IMAD R10, R6, 0x40, R10 ;  /* 0x00000040060a7824 */ /* 0x000fc800078e020a */
[----:B------:R-:W-:Y:S01]  /*16330*/  VIADD R6, R10, 0x20 ;  /* 0x000000200a067836 */ /* 0x000fe20000000000 */
[----:B------:R0:W-:Y:S01]  /*16340*/  STL [R1+0x14], R10 ;  /* 0x0000140a01007387 */ /* 0x0001e20000100800 */
[----:B------:R-:W-:Y:S02]  /*16350*/  IMAD.MOV.U32 R13, RZ, RZ, R0 ;  /* 0x000000ffff0d7224 */ /* 0x000fe400078e0000 */
[----:B------:R-:W-:-:S07]  /*16360*/  IMAD.MOV.U32 R4, RZ, RZ, R14 ;  /* 0x000000ffff047224 */ /* 0x000fce00078e000e */
[----:B0-----:R-:W-:Y:S05]  /*16370*/  WARPSYNC.COLLECTIVE R15, `(.L_x_4405) ;  /* 0x000000000f087348 */ /* 0x001fea0003c00000 */
[----:B------:R1:W2:Y:S02]  /*16380*/  SHFL.IDX P6, R14, R13, R12, R11 ;  /* 0x0000000c0d0e7389 */ /* 0x0002a400000c000b */
[----:B012---:R-:W-:Y:S01]  /*16390*/  ENDCOLLECTIVE ;  /* 0x000000000000791b */ /* 0x007fe20003800000 */
.L_x_4405:
[----:B------:R-:W-:Y:S02]  /*163a0*/  ULDC UR4, c[0x0][0x288] ;  /* 0x0000a20000047ab9 */ /* 0x000fe40000000800 */
[----:B------:R-:W-:Y:S02]  /*163b0*/  IMAD R2, R7, UR4, RZ ;  /* 0x0000000407027c24 */ /* 0x000fe4000f8e02ff */
[----:B------:R-:W-:-:S03]  /*163c0*/  VIADD R7, R10, 0x10 ;  /* 0x000000100a077836 */ /* 0x000fc60000000000 */
[----:B------:R-:W-:Y:S02]  /*163d0*/  ISETP.GE.AND P1, PT, R10, R2, PT ;  /* 0x000000020a00720c */ /* 0x000fe40003f26270 */
[----:B------:R0:W-:Y:S01]  /*163e0*/  STL [R1+0x20], R7 ;  /* 0x0000200701007387 */ /* 0x0001e20000100800 */
[----:B------:R-:W-:-:S03]  /*163f0*/  IMAD.MOV.U32 R13, RZ, RZ, R3 ;  /* 0x000000ffff0d7224 */ /* 0x000fc600078e0003 */
[----:B------:R0:W-:Y:S01]  /*16400*/  STL [R1+0x24], R6 ;  /* 0x0000240601007387 */ /* 0x0001e20000100800 */
[----:B------:R-:W-:Y:S02]  /*16410*/  IMAD.MOV.U32 R12, RZ, RZ, 0x1 ;  /* 0x00000001ff0c7424 */ /* 0x000fe400078e00ff */
[----:B------:R-:W-:-:S07]  /*16420*/  IMAD.MOV.U32 R5, RZ, RZ, R14 ;  /* 0x000000ffff057224 */ /* 0x000fce00078e000e */
[----:B0-----:R-:W-:Y:S05]  /*16430*/  WARPSYNC.COLLECTIVE R15, `(.L_x_4406) ;  /* 0x000000000f087348 */ /* 0x001fea0003c00000 */
[----:B------:R1:W2:Y:S02]  /*16440*/  SHFL.IDX P6, R14, R13, R12, R11 ;  /* 0x0000000c0d0e7389 */ /* 0x0002a400000c000b */
[----:B012---:R-:W-:Y:S01]  /*16450*/  ENDCOLLECTIVE ;  /* 0x000000000000791b */ /* 0x007fe20003800000 */
.L_x_4406:
        /* <DEDUP_REMOVED lines=15> */
.L_x_4407:
[----:B------:R-:W-:Y:S02]  /*16550*/  IMAD.MOV.U32 R13, RZ, RZ, R3 ;  /* 0x000000ffff0d7224 */ /* 0x000fe400078e0003 */
[----:B------:R-:W-:Y:S02]  /*16560*/  IMAD.MOV.U32 R12, RZ, RZ, 0x2 ;  /* 0x00000002ff0c7424 */ /* 0x000fe400078e00ff */
[----:B------:R-:W-:-:S07]  /*16570*/  IMAD.MOV.U32 R5, RZ, RZ, R14 ;  /* 0x000000ffff057224 */ /* 0x000fce00078e000e */
[----:B------:R-:W-:Y:S05]  /*16580*/  WARPSYNC.COLLECTIVE R15, `(.L_x_4408) ;  /* 0x000000000f087348 */ /* 0x000fea0003c00000 */
[----:B------:R0:W1:Y:S02]  /*16590*/  SHFL.IDX P6, R14, R13, R12, R11 ;  /* 0x0000000c0d0e7389 */ /* 0x00006400000c000b */
[----:B01----:R-:W-:Y:S01]  /*165a0*/  ENDCOLLECTIVE ;  /* 0x000000000000791b */ /* 0x003fe20003800000 */
.L_x_4408:
        /* <DEDUP_REMOVED lines=15> */
.L_x_4409:
[----:B------:R-:W-:Y:S02]  /*166a0*/  IMAD.MOV.U32 R13, RZ, RZ, R3 ;  /* 0x000000ffff0d7224 */ /* 0x000fe400078e0003 */
[----:B------:R-:W-:Y:S02]  /*166b0*/  IMAD.MOV.U32 R12, RZ, RZ, 0x3 ;  /* 0x00000003ff0c7424 */ /* 0x000fe400078e00ff */
[----:B------:R-:W-:-:S07]  /*166c0*/  IMAD.MOV.U32 R5, RZ, RZ, R14 ;  /* 0x000000ffff057224 */ /* 0x000fce00078e000e */
[----:B------:R-:W-:Y:S05]  /*166d0*/  WARPSYNC.COLLECTIVE R15, `(.L_x_4410) ;  /* 0x000000000f087348 */ /* 0x000fea0003c00000 */
[----:B------:R0:W1:Y:S02]  /*166e0*/  SHFL.IDX P6, R14, R13, R12, R11 ;  /* 0x0000000c0d0e7389 */ /* 0x00006400000c000b */
[----:B01----:R-:W-:Y:S01]  /*166f0*/  ENDCOLLECTIVE ;  /* 0x000000000000791b */ /* 0x003fe20003800000 */
.L_x_4410:
        /* <DEDUP_REMOVED lines=10> */
.L_x_4411:
[----:B------:R-:W-:Y:S01]  /*167a0*/  @!PT LDS RZ, [RZ] ;  /* 0x00000000fffff984 */ /* 0x000fe20000000800 */
[----:B------:R-:W-:Y:S01]  /*167b0*/  @!PT LDS RZ, [RZ] ;  /* 0x00000000fffff984 */ /* 0x000fe20000000800 */
[----:B------:R-:W-:Y:S01]  /*167c0*/  @!PT LDS RZ, [RZ] ;  /* 0x00000000fffff984 */ /* 0x000fe20000000800 */
[----:B------:R0:W-:Y:S01]  /*167d0*/  @!P1 LDGSTS.E.BYPASS.LTC128B.128 [R8+0x21400], desc[UR44][R4.64], !P0 ;  /* 0x2140000004089fae */ /* 0x0001e2000c101d6c */
[----:B------:R-:W-:Y:S01]  /*167e0*/  IMAD.MOV.U32 R0, RZ, RZ, R14 ;  /* 0x000000ffff007224 */ /* 0x000fe200078e000e */
[----:B------:R-:W-:Y:S06]  /*167f0*/  BRA `(.L_x_4412) ;  /* 0xffffffa800d47947 */ /* 0x000fec000383ffff */
.L_x_4294:
        /* <DEDUP_REMOVED lines=8> */
.L_x_4414:
[----:B------:R-:W-:Y:S05]  /*16880*/  BSYNC B0 ;  /* 0x0000000000007941 */ /* 0x000fea0003800000 */
.L_x_4413:
        /* <DEDUP_REMOVED lines=10> */
.L_x_4415:
        /* <DEDUP_REMOVED lines=46> */
.L_x_4416:
[----:B------:R-:W-:Y:S02]  /*16c10*/  IMAD.MOV.U32 R13, RZ, RZ, R0 ;  /* 0x000000ffff0d7224 */ /* 0x000fe400078e0000 */
[----:B------:R-:W-:-:S07]  /*16c20*/  IMAD.MOV.U32 R8, RZ, RZ, R14 ;  /* 0x000000ffff087224 */ /* 0x000fce00078e000e */
[----:B------:R-:W-:Y:S05]  /*16c30*/  WARPSYNC.COLLECTIVE R15, `(.L_x_4417) ;  /* 0x000000000f087348 */ /* 0x000fea0003c00000 */
[----:B------:R0:W1:Y:S02]  /*16c40*/  SHFL.IDX P6, R14, R13, R12, R11 ;  /* 0x0000000c0d0e7389 */ /* 0x00006400000c000b */
[----:B01----:R-:W-:Y:S01]  /*16c50*/  ENDCOLLECTIVE ;  /* 0x000000000000791b */ /* 0x003fe20003800000 */
.L_x_4417:
        /* <DEDUP_REMOVED lines=22> */
.L_x_4418:
        /* <DEDUP_REMOVED lines=21> */
.L_x_4419:
        /* <DEDUP_REMOVED lines=29> */
.L_x_4420:
[----:B------:R-:W-:Y:S02]  /*170e0*/  IMAD.MOV.U32 R13, RZ, RZ, R0 ;  /* 0x000000ffff0d7224 */ /* 0x000fe400078e0000 */
[----:B------:R-:W-:-:S07]  /*170f0*/  IMAD.MOV.U32 R6, RZ, RZ, R14 ;  /* 0x000000ffff067224 */ /* 0x000fce00078e000e */
[----:B------:R-:W-:Y:S05]  /*17100*/  WARPSYNC.COLLECTIVE R15, `(.L_x_4421) ;  /* 0x000000000f087348 */ /* 0x000fea0003c00000 */
[----:B------:R0:W1:Y:S02]  /*17110*/  SHFL.IDX P6, R14, R13, R12, R11 ;  /* 0x0000000c0d0e7389 */ /* 0x00006400000c000b */
[----:B01----:R-:W-:Y:S01]  /*17120*/  ENDCOLLECTIVE ;  /* 0x000000000000791b */ /* 0x003fe20003800000 */
.L_x_4421:
[----:B------:R-:W-:Y:S01]  /*17130*/  IMAD.MOV.U32 R0, RZ, RZ, R14 ;  /* 0x000000ffff007224 */ /* 0x000fe200078e000e */
[----:B------:R-:W-:Y:S06]  /*17140*/  BRA `(.L_x_4422) ;  /* 0xffffffb0001c7947 */ /* 0x000fec000383ffff */
.L_x_4299:
[----:B0-----:R0:W2:Y:S02]  /*17150*/  SYNCS.PHASECHK.TRANS64.TRYWAIT P0, [R17+URZ+0x38820], R0 ;  /* 0x03882000110075a7 */ /* 0x0010a4000800017f */
[----:B--2---:R-:W-:Y:S05]  /*17160*/  @!P0 NANOSLEEP.SYNCS 0x989680 ;  /* 0x009896800000895d */ /* 0x004fea0003900000 */
[----:B------:R-:W2:Y:S02]  /*17170*/  @!P0 SYNCS.PHASECHK.TRANS64 P0, [R17+URZ+0x38820], R0 ;  /* 0x03882000110085a7 */ /* 0x000ea4000800007f */
[----:B--2---:R-:W-:Y:S05]  /*17180*/  @!P0 BRA `(.L_x_4299) ;  /* 0xfffffffc00f08947 */ /* 0x004fea000383ffff */
[----:B------:R-:W-:Y:S05]  /*17190*/  BRA `(.L_x_4423) ;  /* 0xffffffb000d87947 */ /* 0x000fea000383ffff */
.L_x_4303:
[----:B0-----:R0:W2:Y:S02]  /*171a0*/  SYNCS.PHASECHK.TRANS64.TRYWAIT P0, [R0+URZ+0x38860], R2 ;  /* 0x03886002000075a7 */ /* 0x0010a4000800017f */
[----:B--2---:R-:W-:Y:S05]  /*171b0*/  @!P0 NANOSLEEP.SYNCS 0x989680 ;  /* 0x009896800000895d */ /* 0x004fea0003900000 */
[----:B------:R-:W2:Y:S02]  /*171c0*/  @!P0 SYNCS.PHASECHK.TRANS64 P0, [R0+URZ+0x38860], R2 ;  /* 0x03886002000085a7 */ /* 0x000ea4000800007f */
[----:B--2---:R-:W-:Y:S05]  /*171d0*/  @!P0 BRA `(.L_x_4303) ;  /* 0xfffffffc00f08947 */ /* 0x004fea000383ffff */
[----:B------:R-:W-:Y:S05]  /*171e0*/  BRA `(.L_x_4424) ;  /* 0xffffffb000f87947 */ /* 0x000fea000383ffff */
.L_x_4320:
[----:B-1----:R1:W2:Y:S02]  /*171f0*/  SYNCS.PHASECHK.TRANS64.TRYWAIT P0, [R3+URZ+0x38840], R2 ;  /* 0x03884002030075a7 */ /* 0x0022a4000800017f */
[----:B--2---:R-:W-:Y:S05]  /*17200*/  @!P0 NANOSLEEP.SYNCS 0x989680 ;  /* 0x009896800000895d */ /* 0x004fea0003900000 */
[----:B------:R-:W2:Y:S02]  /*17210*/  @!P0 SYNCS.PHASECHK.TRANS64 P0, [R3+URZ+0x38840], R2 ;  /* 0x03884002030085a7 */ /* 0x000ea4000800007f */
[----:B--2---:R-:W-:Y:S05]  /*17220*/  @!P0 BRA `(.L_x_4320) ;  /* 0xfffffffc00f08947 */ /* 0x004fea000383ffff */
[----:B------:R-:W-:Y:S05]  /*17230*/  BRA `(.L_x_4425) ;  /* 0xffffffbc00d87947 */ /* 0x000fea000383ffff */
.L_x_4325:
[----:B--2---:R2:W3:Y:S02]  /*17240*/  SYNCS.PHASECHK.TRANS64.TRYWAIT P0, [R3+URZ+0x38860], R2 ;  /* 0x03886002030075a7 */ /* 0x0044e4000800017f */
[----:B---3--:R-:W-:Y:S05]  /*17250*/  @!P0 NANOSLEEP.SYNCS 0x989680 ;  /* 0x009896800000895d */ /* 0x008fea0003900000 */
[----:B------:R-:W3:Y:S02]  /*17260*/  @!P0 SYNCS.PHASECHK.TRANS64 P0, [R3+URZ+0x38860], R2 ;  /* 0x03886002030085a7 */ /* 0x000ee4000800007f */
[----:B---3--:R-:W-:Y:S05]  /*17270*/  @!P0 BRA `(.L_x_4325) ;  /* 0xfffffffc00f08947 */ /* 0x008fea000383ffff */
[----:B------:R-:W-:Y:S05]  /*17280*/  BRA `(.L_x_4426) ;  /* 0xffffffc000507947 */ /* 0x000fea000383ffff */
.L_x_4341:
[----:B0-----:R0:W1:Y:S02]  /*17290*/  SYNCS.PHASECHK.TRANS64.TRYWAIT P0, [R4+URZ+0x38840], R2 ;  /* 0x03884002040075a7 */ /* 0x001064000800017f */
[----:B-1----:R-:W-:Y:S05]  /*172a0*/  @!P0 NANOSLEEP.SYNCS 0x989680 ;  /* 0x009896800000895d */ /* 0x002fea0003900000 */
[----:B------:R-:W1:Y:S02]  /*172b0*/  @!P0 SYNCS.PHASECHK.TRANS64 P0, [R4+URZ+0x38840], R2 ;  /* 0x03884002040085a7 */ /* 0x000e64000800007f */
[----:B-1----:R-:W-:Y:S05]  /*172c0*/  @!P0 BRA `(.L_x_4341) ;  /* 0xfffffffc00f08947 */ /* 0x002fea000383ffff */
[----:B------:R-:W-:Y:S05]  /*172d0*/  BRA `(.L_x_4427) ;  /* 0xffffffcc001c7947 */ /* 0x000fea000383ffff */
.L_x_4346:
[----:B-1----:R1:W2:Y:S02]  /*172e0*/  SYNCS.PHASECHK.TRANS64.TRYWAIT P0, [R4+URZ+0x38860], R2 ;  /* 0x03886002040075a7 */ /* 0x0022a4000800017f */
[----:B--2---:R-:W-:Y:S05]  /*172f0*/  @!P0 NANOSLEEP.SYNCS 0x989680 ;  /* 0x009896800000895d */ /* 0x004fea0003900000 */
[----:B------:R-:W2:Y:S02]  /*17300*/  @!P0 SYNCS.PHASECHK.TRANS64 P0, [R4+URZ+0x38860], R2 ;  /* 0x03886002040085a7 */ /* 0x000ea4000800007f */
[----:B--2---:R-:W-:Y:S05]  /*17310*/  @!P0 BRA `(.L_x_4346) ;  /* 0xfffffffc00f08947 */ /* 0x004fea000383ffff */
[----:B------:R-:W-:Y:S05]  /*17320*/  BRA `(.L_x_4428) ;  /* 0xffffffcc00947947 */ /* 0x000fea000383ffff */
.L_x_4361:
[----:B-1----:R1:W2:Y:S02]  /*17330*/  SYNCS.PHASECHK.TRANS64.TRYWAIT P0, [R4+URZ+0x38840], R2 ;  /* 0x03884002040075a7 */ /* 0x0022a4000800017f */
[----:B--2---:R-:W-:Y:S05]  /*17340*/  @!P0 NANOSLEEP.SYNCS 0x989680 ;  /* 0x009896800000895d */ /* 0x004fea0003900000 */
[----:B------:R-:W2:Y:S02]  /*17350*/  @!P0 SYNCS.PHASECHK.TRANS64 P0, [R4+URZ+0x38840], R2 ;  /* 0x03884002040085a7 */ /* 0x000ea4000800007f */
[----:B--2---:R-:W-:Y:S05]  /*17360*/  @!P0 BRA `(.L_x_4361) ;  /* 0xfffffffc00f08947 */ /* 0x004fea000383ffff */
[----:B------:R-:W-:Y:S05]  /*17370*/  BRA `(.L_x_4429) ;  /* 0xffffffd800487947 */ /* 0x000fea000383ffff */
.L_x_4366:
[----:B--2---:R2:W3:Y:S02]  /*17380*/  SYNCS.PHASECHK.TRANS64.TRYWAIT P0, [R4+URZ+0x38860], R2 ;  /* 0x03886002040075a7 */ /* 0x0044e4000800017f */
[----:B---3--:R-:W-:Y:S05]  /*17390*/  @!P0 NANOSLEEP.SYNCS 0x989680 ;  /* 0x009896800000895d */ /* 0x008fea0003900000 */
[----:B------:R-:W3:Y:S02]  /*173a0*/  @!P0 SYNCS.PHASECHK.TRANS64 P0, [R4+URZ+0x38860], R2 ;  /* 0x03886002040085a7 */ /* 0x000ee4000800007f */
[----:B---3--:R-:W-:Y:S05]  /*173b0*/  @!P0 BRA `(.L_x_4366) ;  /* 0xfffffffc00f08947 */ /* 0x008fea000383ffff */
[----:B------:R-:W-:Y:S05]  /*173c0*/  BRA `(.L_x_4430) ;  /* 0xffffffd800c07947 */ /* 0x000fea000383ffff */
.L_x_4382:
[----:B------:R-:W-:Y:S01]  /*173d0*/  BSSY B0, `(.L_x_4431) ;  /* 0x0000008000007945 */ /* 0x000fe20003800000 */
[----:B-----5:R-:W-:Y:S02]  /*173e0*/  IMAD.MOV.U32 R13, RZ, RZ, R3 ;  /* 0x000000ffff0d7224 */ /* 0x020fe400078e0003 */
[----:B------:R-:W-:Y:S02]  /*173f0*/  IMAD.MOV.U32 R12, RZ, RZ, RZ ;  /* 0x000000ffff0c7224 */ /* 0x000fe400078e00ff */
[----:B------:R-:W-:Y:S02]  /*17400*/  IMAD.MOV.U32 R11, RZ, RZ, 0x1f ;  /* 0x0000001fff0b7424 */ /* 0x000fe400078e00ff */
[----:B------:R-:W-:-:S07]  /*17410*/  IMAD.MOV.U32 R15, RZ, RZ, -0x1 ;  /* 0xffffffffff0f7424 */ /* 0x000fce00078e00ff */
[----:B0123--:R-:W-:Y:S05]  /*17420*/  WARPSYNC.COLLECTIVE R15, `(.L_x_4432) ;  /* 0x000000000f087348 */ /* 0x00ffea0003c00000 */
[----:B------:R4:W0:Y:S02]  /*17430*/  SHFL.IDX P6, R14, R13, R12, R11 ;  /* 0x0000000c0d0e7389 */ /* 0x00082400000c000b */
[----:B01234-:R-:W-:Y:S01]  /*17440*/  ENDCOLLECTIVE ;  /* 0x000000000000791b */ /* 0x01ffe20003800000 */
.L_x_4432:
[----:B------:R-:W-:Y:S05]  /*17450*/  BSYNC B0 ;  /* 0x0000000000007941 */ /* 0x000fea0003800000 */
.L_x_4431:
[----:B------:R-:W-:Y:S05]  /*17460*/  BRA `(.L_x_4433) ;  /* 0xffffffe4007c7947 */ /* 0x000fea000383ffff */
.L_x_4385:
[----:B0-----:R0:W2:Y:S02]  /*17470*/  SYNCS.PHASECHK.TRANS64.TRYWAIT P0, [R0+URZ+0x38820], R3 ;  /* 0x03882003000075a7 */ /* 0x0010a4000800017f */
[----:B--2---:R-:W-:Y:S05]  /*17480*/  @!P0 NANOSLEEP.SYNCS 0x989680 ;  /* 0x009896800000895d */ /* 0x004fea0003900000 */
[----:B------:R-:W2:Y:S02]  /*17490*/  @!P0 SYNCS.PHASECHK.TRANS64 P0, [R0+URZ+0x38820], R3 ;  /* 0x03882003000085a7 */ /* 0x000ea4000800007f */
[----:B--2---:R-:W-:Y:S05]  /*174a0*/  @!P0 BRA `(.L_x_4385) ;  /* 0xfffffffc00f08947 */ /* 0x004fea000383ffff */
[----:B------:R-:W-:Y:S05]  /*174b0*/  BRA `(.L_x_4434) ;  /* 0xffffffe400c87947 */ /* 0x000fea000383ffff */
.L_x_4386:
        /* <DEDUP_REMOVED lines=11> */
.L_x_4436:
[----:B------:R-:W-:Y:S05]  /*17570*/  BSYNC B0 ;  /* 0x0000000000007941 */ /* 0x000fea0003800000 */
.L_x_4435:
[----:B------:R-:W-:Y:S05]  /*17580*/  BRA `(.L_x_4437) ;  /* 0xffffffe400b07947 */ /* 0x000fea000383ffff */
.L_x_4389:
[----:B------:R-:W-:Y:S01]  /*17590*/  BSSY B1, `(.L_x_4438) ;  /* 0x0000006000017945 */ /* 0x000fe20003800000 */
[----:B------:R-:W-:-:S07]  /*175a0*/  IMAD.MOV.U32 R15, RZ, RZ, -0x1 ;  /* 0xffffffffff0f7424 */ /* 0x000fce00078e00ff */
[----:B012---:R-:W-:Y:S05]  /*175b0*/  WARPSYNC.COLLECTIVE R15, `(.L_x_4439) ;  /* 0x000000000f0c7348 */ /* 0x007fea0003c00000 */
[----:B------:R-:W-:Y:S02]  /*175c0*/  ELECT P6, UR62, PT ;  /* 0x00000000003e782f */ /* 0x000fe400038c0000 */
[----:B------:R-:W-:Y:S01]  /*175d0*/  MOV R14, UR62 ;  /* 0x0000003e000e7c02 */ /* 0x000fe20008000f00 */
[----:B012---:R-:W-:Y:S10]  /*175e0*/  ENDCOLLECTIVE ;  /* 0x000000000000791b */ /* 0x007ff40003800000 */
.L_x_4439:
[----:B------:R-:W-:Y:S05]  /*175f0*/  BSYNC B1 ;  /* 0x0000000000017941 */ /* 0x000fea0003800000 */
.L_x_4438:
[----:B------:R-:W-:Y:S05]  /*17600*/  BRA `(.L_x_4440) ;  /* 0xffffffe400a87947 */ /* 0x000fea000383ffff */
.L_x_4391:
[----:B0-----:R0:W1:Y:S02]  /*17610*/  SYNCS.PHASECHK.TRANS64.TRYWAIT P0, [R6+URZ], R5 ;  /* 0x00000005060075a7 */ /* 0x001064000800017f */
[----:B-1----:R-:W-:Y:S05]  /*17620*/  @!P0 NANOSLEEP.SYNCS 0x989680 ;  /* 0x009896800000895d */ /* 0x002fea0003900000 */
[----:B------:R-:W1:Y:S02]  /*17630*/  @!P0 SYNCS.PHASECHK.TRANS64 P0, [R6+URZ], R5 ;  /* 0x00000005060085a7 */ /* 0x000e64000800007f */
[----:B-1----:R-:W-:Y:S05]  /*17640*/  @!P0 BRA `(.L_x_4391) ;  /* 0xfffffffc00f08947 */ /* 0x002fea000383ffff */
[----:B------:R-:W-:Y:S05]  /*17650*/  BRA `(.L_x_4441) ;  /* 0xffffffe400e07947 */ /* 0x000fea000383ffff */
.L_x_4392:
[----:B-1----:R1:W2:Y:S02]  /*17660*/  SYNCS.PHASECHK.TRANS64.TRYWAIT P0, [R7+URZ], R2 ;  /* 0x00000002070075a7 */ /* 0x0022a4000800017f */
[----:B--2---:R-:W-:Y:S05]  /*17670*/  @!P0 NANOSLEEP.SYNCS 0x989680 ;  /* 0x009896800000895d */ /* 0x004fea0003900000 */
[----:B------:R-:W2:Y:S02]  /*17680*/  @!P0 SYNCS.PHASECHK.TRANS64 P0, [R7+URZ], R2 ;  /* 0x00000002070085a7 */ /* 0x000ea4000800007f */
[----:B--2---:R-:W-:Y:S05]  /*17690*/  @!P0 BRA `(.L_x_4392) ;  /* 0xfffffffc00f08947 */ /* 0x004fea000383ffff */
[----:B------:R-:W-:Y:S05]  /*176a0*/  BRA `(.L_x_4442) ;  /* 0xffffffe400d47947 */ /* 0x000fea000383ffff */
.L_x_4394:
[----:B--2---:R2:W3:Y:S02]  /*176b0*/  SYNCS.PHASECHK.TRANS64.TRYWAIT P0, [R4+URZ], R5 ;  /* 0x00000005040075a7 */ /* 0x0044e4000800017f */
[----:B---3--:R-:W-:Y:S05]  /*176c0*/  @!P0 NANOSLEEP.SYNCS 0x989680 ;  /* 0x009896800000895d */ /* 0x008fea0003900000 */
[----:B------:R-:W3:Y:S02]  /*176d0*/  @!P0 SYNCS.PHASECHK.TRANS64 P0, [R4+URZ], R5 ;  /* 0x00000005040085a7 */ /* 0x000ee4000800007f */
[----:B---3--:R-:W-:Y:S05]  /*176e0*/  @!P0 BRA `(.L_x_4394) ;  /* 0xfffffffc00f08947 */ /* 0x008fea000383ffff */
[----:B------:R-:W-:Y:S05]  /*176f0*/  BRA `(.L_x_4443) ;  /* 0xffffffe400d87947 */ /* 0x000fea000383ffff */
.L_x_4444:
        /* <DEDUP_REMOVED lines=16> */
.L_x_5880:


//--------------------- .text._ZN7cutlass13device_kernelIN5flash11enable_sm90INS1_16FlashAttnFwdSm90INS1_25CollectiveMainloopFwdSm90ILi2EN4cute5tupleIJNS5_1CILi1EEES8_S8_EEENS6_IJNS7_ILi64EEESA_SA_EEELi512ENS_10bfloat16_tEfNS_4arch4Sm90ELb1ELb0ELb0ELb1ELb0ELb0ELb0ELb0ELb0ELb1ELb0ELb0EEENS1_21CollectiveEpilogueFwdINS6_IJSA_NS7_ILi512EEESA_EEES9_SC_SE_Li256ELb1ELb1ELb0ELb0EEENS1_36VarlenDynamicPersistentTileSchedulerILi64ELi64ELi256ELi128ELb0ELb1ELb1ELb1ELb1ELb1EEEEEEEEEvNT_6ParamsE --------------------------
	.section	.text._ZN7cutlass13device_kernelIN5flash11enable_sm90INS1_16FlashAttnFwdSm90INS1_25CollectiveMainloopFwdSm90ILi2EN4cute5tupleIJNS5_1CILi1EEES8_S8_EEENS6_IJNS7_ILi64EEESA_SA_EEELi512ENS_10bfloat16_tEfNS_4arch4Sm90ELb1ELb0ELb0ELb1ELb0ELb0ELb0ELb0ELb0ELb1ELb0ELb0EEENS1_21CollectiveEpilogueFwdINS6_IJSA_NS7_ILi512EEESA_EEES9_SC_SE_Li256ELb1ELb1ELb0ELb0EEENS1_36VarlenDynamicPersistentTileSchedulerILi64ELi64ELi256ELi128ELb0ELb1ELb1ELb1ELb1ELb1EEEEEEEEEvNT_6ParamsE,"ax",@progbits
	.align	128
.text._ZN7cutlass13device_kernelIN5flash11enable_sm90INS1_16FlashAttnFwdSm90INS1_25CollectiveMainloopFwdSm90ILi2EN4cute5tupleIJNS5_1CILi1EEES8_S8_EEENS6_IJNS7_ILi64EEESA_SA_EEELi512ENS_10bfloat16_tEfNS_4arch4Sm90ELb1ELb0ELb0ELb1ELb0ELb0ELb0ELb0ELb0ELb1ELb0ELb0EEENS1_21CollectiveEpilogueFwdINS6_IJSA_NS7_ILi512EEESA_EEES9_SC_SE_Li256ELb1ELb1ELb0ELb0EEENS1_36VarlenDynamicPersistentTileSchedulerILi64ELi64ELi256ELi128ELb0ELb1ELb1ELb1ELb1ELb1EEEEEEEEEvNT_6ParamsE:
        .type           _ZN7cutlass13device_kernelIN5flash11enable_sm90INS1_16FlashAttnFwdSm90INS1_25CollectiveMainloopFwdSm90ILi2EN4cute5tupleIJNS5_1CILi1EEES8_S8_EEENS6_IJNS7_ILi64EEESA_SA_EEELi512ENS_10bfloat16_tEfNS_4arch4Sm90ELb1ELb0ELb0ELb1ELb0ELb0ELb0ELb0ELb0ELb1ELb0ELb0EEENS1_21CollectiveEpilogueFwdINS6_IJSA_NS7_ILi512EEESA_EEES9_SC_SE_Li256ELb1ELb1ELb0ELb0EEENS1_36VarlenDynamicPersistentTileSchedulerILi64ELi64ELi256ELi128ELb0ELb1ELb1ELb1ELb1ELb1EEEEEEEEEvNT_6ParamsE,@function
        .size           _ZN7cutlass13device_kernelIN5flash11enable_sm90INS1_16FlashAttnFwdSm90INS1_25CollectiveMainloopFwdSm90ILi2EN4cute5tupleIJNS5_1CILi1EEES8_S8_EEENS6_IJNS7_ILi64EEESA_SA_EEELi512ENS_10bfloat16_tEfNS_4arch4Sm90ELb1ELb0ELb0ELb1ELb0ELb0ELb0ELb0ELb0ELb1ELb0ELb0EEENS1_21CollectiveEpilogueFwdINS6_IJSA_NS7_ILi512EEESA_EEES9_SC_SE_Li256ELb1ELb1ELb0ELb0EEENS1_36VarlenDynamicPersistentTileSchedulerILi64ELi64ELi256ELi128ELb0ELb1ELb1ELb1ELb1ELb1EEEEEEEEEvNT_6ParamsE,(.L_x_5881 - _ZN7cutlass13device_kernelIN5flash11enable_sm90INS1_16FlashAttnFwdSm90INS1_25CollectiveMainloopFwdSm90ILi2EN4cute5tupleIJNS5_1CILi1EEES8_S8_EEENS6_IJNS7_ILi64EEESA_SA_EEELi512ENS_10bfloat16_tEfNS_4arch4Sm90ELb1ELb0ELb0ELb1ELb0ELb0ELb0ELb0ELb0ELb1ELb0ELb0EEENS1_21CollectiveEpilogueFwdINS6_IJSA_NS7_ILi512EEESA_EEES9_SC_SE_Li256ELb1ELb1ELb0ELb0EEENS1_36VarlenDynamicPersistentTileSchedulerILi64ELi64ELi256ELi128ELb0ELb1ELb1ELb1ELb1ELb1EEEEEEEEEvNT_6ParamsE)
        .other          _ZN7cutlass13device_kernelIN5flash11enable_sm90INS1_16FlashAttnFwdSm90INS1_25CollectiveMainloopFwdSm90ILi2EN4cute5tupleIJNS5_1CILi1EEES8_S8_EEENS6_IJNS7_ILi64EEESA_SA_EEELi512ENS_10bfloat16_tEfNS_4arch4Sm90ELb1ELb0ELb0ELb1ELb0ELb0ELb0ELb0ELb0ELb1ELb0ELb0EEENS1_21CollectiveEpilogueFwdINS6_IJSA_NS7_ILi512EEESA_EEES9_SC_SE_Li256ELb1ELb1ELb0ELb0EEENS1_36VarlenDynamicPersistentTileSchedulerILi64ELi64ELi256ELi128ELb0ELb1ELb1ELb1ELb1ELb1EEEEEEEEEvNT_6ParamsE,@"STO_CUDA_ENTRY STV_DEFAULT"
_ZN7cutlass13device_kernelIN5flash11enable_sm90INS1_16FlashAttnFwdSm90INS1_25CollectiveMainloopFwdSm90ILi2EN4cute5tupleIJNS5_1CILi1EEES8_S8_EEENS6_IJNS7_ILi64EEESA_SA_EEELi512ENS_10bfloat16_tEfNS_4arch4Sm90ELb1ELb0ELb0ELb1ELb0ELb0ELb0ELb0ELb0ELb1ELb0ELb0EEENS1_21CollectiveEpilogueFwdINS6_IJSA_NS7_ILi512EEESA_EEES9_SC_SE_Li256ELb1ELb1ELb0ELb0EEENS1_36VarlenDynamicPersistentTileSchedulerILi64ELi64ELi256ELi128ELb0ELb1ELb1ELb1ELb1ELb1EEEEEEEEEvNT_6ParamsE:
        /* <DEDUP_REMOVED lines=18> */
.L_x_4446:
[----:B------:R-:W-:Y:S05]  /*0120*/  BSYNC B0 ;  /* 0x0000000000007941 */ /* 0x000fea0003800000 */
.L_x_4445:
        /* <DEDUP_REMOVED lines=37> */
.L_x_4447:
        /* <DEDUP_REMOVED lines=22> */
.L_x_4448:
        /* <DEDUP_REMOVED lines=18> */
.L_x_4449:
        /* <DEDUP_REMOVED lines=22> */
.L_x_4450:
        /* <DEDUP_REMOVED lines=22> */
.L_x_4451:
[----:B------:R-:W-:Y:S01]  /*08c0*/  PLOP3.LUT P0, PT, PT, PT, UP0, 0x80, 0x0 ;  /* 0x000000000000781c */ /* 0x000fe20003f0f008 */
[----:B------:R-:W-:Y:S01]  /*08d0*/  UMOV UR36, 0x1 ;  /* 0x0000000100247882 */ /* 0x000fe20000000000 */
[----:B------:R-:W-:Y:S01]  /*08e0*/  NOP ;  /* 0x0000000000007918 */ /* 0x000fe20000000000 */
[----:B------:R-:W-:Y:S01]  /*08f0*/  USEL UR36, UR36, 0x2, !UP0 ;  /* 0x0000000224247887 */ /* 0x000fe2000c000000 */
[----:B------:R-:W-:Y:S01]  /*0900*/  ULDC.64 UR40, c[0x0][0x208] ;  /* 0x0000820000287ab9 */ /* 0x000fe20000000a00 */
[----:B012-4-:R-:W-:Y:S08]  /*0910*/  BAR.SYNC.DEFER_BLOCKING 0x0 ;  /* 0x0000000000007b1d */ /* 0x017ff00000010000 */
[----:B------:R-:W-:Y:S05]  /*0920*/  @!P0 BRA `(.L_x_4452) ;  /* 0x000000b8004c8947 */ /* 0x000fea0003800000 */
.L_x_4453:
        /* <DEDUP_REMOVED lines=28> */
[----:B------:R-:W-:Y:S01]  /*0af0*/  LEA.HI R3, R0, R197, RZ, 0x4 ;  /* 0x000000c500037211 */ /* 0x000fe200078f20ff */
[----:B------:R-:W-:-:S03]  /*0b00*/  UMOV UR37, URZ ;  /* 0x0000003f00257c82 */ /* 0x000fc60008000000 */
[----:B------:R-:W-:Y:S02]  /*0b10*/  SHF.R.S32.HI R2, RZ, 0x4, R3 ;  /* 0x00000004ff027819 */ /* 0x000fe40000011403 */
[C---:B------:R-:W-:Y:S02]  /*0b20*/  LOP3.LUT R6, R3.reuse, 0xfffffff0, RZ, 0xc0, !PT ;  /* 0xfffffff003067812 */ /* 0x040fe400078ec0ff */
[----:B------:R-:W-:-:S03]  /*0b30*/  LEA.HI R4, R3, R2, RZ, 0x1 ;  /* 0x0000000203047211 */ /* 0x000fc600078f08ff */
[----:B------:R-:W-:Y:S01]  /*0b40*/  IMAD.IADD R6, R197, 0x1, -R6 ;  /* 0x00000001c5067824 */ /* 0x000fe200078e0a06 */
[----:B------:R-:W-:Y:S02]  /*0b50*/  LOP3.LUT R5, R4, 0x1ffffffe, RZ, 0xc0, !PT ;  /* 0x1ffffffe04057812 */ /* 0x000fe400078ec0ff */
[----:B------:R-:W-:-:S03]  /*0b60*/  LEA.HI R4, R0, R197, RZ, 0x5 ;  /* 0x000000c500047211 */ /* 0x000fc600078f28ff */
[----:B------:R-:W-:Y:S01]  /*0b70*/  IMAD.IADD R10, R2, 0x1, -R5 ;  /* 0x00000001020a7824 */ /* 0x000fe200078e0a05 */
[CC--:B------:R-:W-:Y:S02]  /*0b80*/  LEA.HI R5, R0.reuse, R197.reuse, RZ, 0x2 ;  /* 0x000000c500057211 */ /* 0x0c0fe400078f10ff */
[----:B------:R-:W-:Y:S02]  /*0b90*/  LEA.HI R2, R0, R197, RZ, 0x7 ;  /* 0x000000c500027211 */ /* 0x000fe400078f38ff */
[--C-:B------:R-:W-:Y:S02]  /*0ba0*/  SHF.R.S32.HI R12, RZ, 0x5, R4.reuse ;  /* 0x00000005ff0c7819 */ /* 0x100fe40000011404 */
[----:B------:R-:W-:Y:S02]  /*0bb0*/  SHF.R.S32.HI R3, RZ, 0x1f, R4 ;  /* 0x0000001fff037819 */ /* 0x000fe40000011404 */
[----:B------:R-:W-:Y:S02]  /*0bc0*/  LOP3.LUT R8, R5, 0xfffffffc, RZ, 0xc0, !PT ;  /* 0xfffffffc05087812 */ /* 0x000fe400078ec0ff */
[----:B------:R-:W-:-:S02]  /*0bd0*/  LOP3.LUT R4, R2, 0xffffff80, RZ, 0xc0, !PT ;  /* 0xffffff8002047812 */ /* 0x000fc400078ec0ff */
[----:B------:R-:W-:Y:S01]  /*0be0*/  LEA.HI R5, R3, R12, RZ, 0x2 ;  /* 0x0000000c03057211 */ /* 0x000fe200078f10ff */
[C---:B------:R-:W-:Y:S01]  /*0bf0*/  IMAD.IADD R8, R197.reuse, 0x1, -R8 ;  /* 0x00000001c5087824 */ /* 0x040fe200078e0a08 */
        /* <DEDUP_REMOVED lines=11> */
[-C--:B------:R-:W-:Y:S02]  /*0cb0*/  LEA.HI R5, R3, R4.reuse, RZ, 0x2 ;  /* 0x0000000403057211 */ /* 0x080fe400078f10ff */
[----:B------:R-:W-:Y:S01]  /*0cc0*/  LOP3.LUT R9, R7, 0xfffffff8, RZ, 0xc0, !PT ;  /* 0xfffffff807097812 */ /* 0x000fe200078ec0ff */
[----:B------:R-:W-:Y:S01]  /*0cd0*/  IMAD.IADD R185, R8, 0x1, -R11 ;  /* 0x0000000108b97824 */ /* 0x000fe200078e0a0b */
[----:B------:R-:W-:Y:S01]  /*0ce0*/  LOP3.LUT R11, R5, 0x7ffffffc, RZ, 0xc0, !PT ;  /* 0x7ffffffc050b7812 */ /* 0x000fe200078ec0ff */
[----:B------:R-:W-:Y:S01]  /*0cf0*/  IMAD.SHL.U32 R7, R7, 0x40, RZ ;  /* 0x0000004007077824 */ /* 0x000fe200078e00ff */
[----:B------:R-:W-:Y:S01]  /*0d00*/  SHF.R.S32.HI R8, RZ, 0x1f, R5 ;  /* 0x0000001fff087819 */ /* 0x000fe20000011405 */
[----:B------:R-:W-:Y:S01]  /*0d10*/  IMAD.IADD R9, R6, 0x1, -R9 ;  /* 0x0000000106097824 */ /* 0x000fe200078e0a09 */
[----:B------:R-:W-:Y:S01]  /*0d20*/  LEA.HI R6, R3, R4, RZ, 0x5 ;  /* 0x0000000403067211 */ /* 0x000fe200078f28ff */
[----:B------:R-:W-:Y:S01]  /*0d30*/  IMAD.IADD R11, R4, 0x1, -R11 ;  /* 0x00000001040b7824 */ /* 0x000fe200078e0a0b */
[----:B------:R-:W-:Y:S01]  /*0d40*/  SHF.R.S32.HI R3, RZ, 0x2, R5 ;  /* 0x00000002ff037819 */ /* 0x000fe20000011405 */
[----:B------:R-:W-:Y:S01]  /*0d50*/  IMAD.SHL.U32 R4, R9, 0x40, RZ ;  /* 0x0000004009047824 */ /* 0x000fe200078e00ff */
[----:B------:R-:W-:Y:S01]  /*0d60*/  LOP3.LUT R7, R7, 0x7ffffe00, RZ, 0xc0, !PT ;  /* 0x7ffffe0007077812 */ /* 0x000fe200078ec0ff */
[----:B------:R-:W-:Y:S01]  /*0d70*/  IMAD.SHL.U32 R5, R10, 0x8, RZ ;  /* 0x000000080a057824 */ /* 0x000fe200078e00ff */
[----:B------:R-:W-:-:S02]  /*0d80*/  LEA.HI R8, R8, R3, RZ, 0x3 ;  /* 0x0000000308087211 */ /* 0x000fc400078f18ff */
[----:B------:R-:W-:Y:S01]  /*0d90*/  LOP3.LUT R4, R4, 0x1c0, RZ, 0xc0, !PT ;  /* 0x000001c004047812 */ /* 0x000fe200078ec0ff */
[----:B------:R-:W-:Y:S01]  /*0da0*/  IMAD.U32 R196, R14, 0x40, R5 ;  /* 0x000000400ec47824 */ /* 0x000fe200078e0005 */
[----:B------:R-:W-:Y:S01]  /*0db0*/  LOP3.LUT R8, R8, 0xfffffff8, RZ, 0xc0, !PT ;  /* 0xfffffff808087812 */ /* 0x000fe200078ec0ff */
[----:B------:R-:W-:Y:S01]  /*0dc0*/  IMAD R7, R12, 0x400, R7 ;  /* 0x000004000c077824 */ /* 0x000fe200078e0207 */
[----:B------:R-:W-:Y:S02]  /*0dd0*/  LOP3.LUT R5, R4, 0x8, R5, 0xf8, !PT ;  /* 0x0000000804057812 */ /* 0x000fe400078ef805 */
[----:B------:R-:W-:Y:S01]  /*0de0*/  SHF.R.U32.HI R4, RZ, 0x3, R4 ;  /* 0x00000003ff047819 */ /* 0x000fe20000011604 */
[----:B------:R-:W-:Y:S01]  /*0df0*/  IMAD.IADD R3, R3, 0x1, -R8 ;  /* 0x0000000103037824 */ /* 0x000fe200078e0a08 */
[----:B------:R-:W-:Y:S02]  /*0e00*/  LEA.HI R0, R0, R197, RZ, 0x3 ;  /* 0x000000c500007211 */ /* 0x000fe400078f18ff */
[----:B------:R-:W-:-:S02]  /*0e10*/  LOP3.LUT R4, R5, R4, RZ, 0x3c, !PT ;  /* 0x0000000405047212 */ /* 0x000fc400078e3cff */
[----:B------:R-:W-:Y:S02]  /*0e20*/  LOP3.LUT R8, R0, 0xfffffff8, RZ, 0xc0, !PT ;  /* 0xfffffff800087812 */ /* 0x000fe400078ec0ff */
[----:B------:R-:W-:Y:S01]  /*0e30*/  R2P PR, R9, 0x6 ;  /* 0x0000000609007804 */ /* 0x000fe20000000000 */
[----:B------:R-:W-:Y:S01]  /*0e40*/  IMAD.IADD R4, R7, 0x1, R4 ;  /* 0x0000000107047824 */ /* 0x000fe200078e0204 */
[----:B------:R-:W-:Y:S01]  /*0e50*/  LEA.HI R2, R2, R193, RZ, 0x1 ;  /* 0x000000c102027211 */ /* 0x000fe200078f08ff */
[----:B------:R-:W-:Y:S01]  /*0e60*/  IMAD.IADD R191, R197, 0x1, -R8 ;  /* 0x00000001c5bf7824 */ /* 0x000fe200078e0a08 */
[----:B------:R-:W-:Y:S02]  /*0e70*/  SHF.R.S32.HI R6, RZ, 0x5, R6 ;  /* 0x00000005ff067819 */ /* 0x000fe40000011406 */
[----:B------:R-:W-:Y:S01]  /*0e80*/  LEA R19, R4, UR46, 0x1 ;  /* 0x0000002e04137c11 */ /* 0x000fe2000f8e08ff */
[----:B------:R-:W-:Y:S01]  /*0e90*/  IMAD.SHL.U32 R17, R191, 0x8, RZ ;  /* 0x00000008bf117824 */ /* 0x000fe200078e00ff */
[----:B------:R-:W-:Y:S01]  /*0ea0*/  LOP3.LUT R2, R2, 0xfffffe, RZ, 0xc0, !PT ;  /* 0x00fffffe02027812 */ /* 0x000fe200078ec0ff */
[----:B------:R-:W-:Y:S01]  /*0eb0*/  IMAD R16, R6, 0x10, R3 ;  /* 0x0000001006107824 */ /* 0x000fe200078e0203 */
[----:B------:R-:W-:Y:S01]  /*0ec0*/  SEL R23, R23, 0xffffffc0, !P2 ;  /* 0xffffffc017177807 */ /* 0x000fe20005000000 */
[----:B------:R-:W-:Y:S01]  /*0ed0*/  VIADD R184, R19, 0x26800 ;  /* 0x0002680013b87836 */ /* 0x000fe20000000000 */
[----:B------:R-:W-:Y:S01]  /*0ee0*/  SHF.R.S32.HI R192, RZ, 0x3, R0 ;  /* 0x00000003ffc07819 */ /* 0x000fe20000011400 */
[----:B------:R-:W-:-:S02]  /*0ef0*/  IMAD.IADD R2, R193, 0x1, -R2 ;  /* 0x00000001c1027824 */ /* 0x000fc400078e0a02 */
        /* <DEDUP_REMOVED lines=14> */
[----:B------:R-:W-:Y:S01]  /*0fe0*/  @P1 VIADD R22, R184, 0xffffffe0 ;  /* 0xffffffe0b8161836 */ /* 0x000fe20000000000 */
[----:B------:R-:W-:Y:S01]  /*0ff0*/  SHF.R.S32.HI R198, RZ, 0x1f, R194 ;  /* 0x0000001fffc67819 */ /* 0x000fe200000114c2 */
[----:B------:R-:W-:-:S02]  /*1000*/  IMAD.SHL.U32 R18, R2, 0x100, RZ ;  /* 0x0000010002127824 */ /* 0x000fc400078e00ff */
[----:B------:R-:W-:Y:S02]  /*1010*/  IMAD.IADD R184, R184, 0x1, R23 ;  /* 0x00000001b8b87824 */ /* 0x000fe400078e0217 */
[----:B------:R-:W-:Y:S02]  /*1020*/  IMAD.SHL.U32 R2, R11, 0x2, RZ ;  /* 0x000000020b027824 */ /* 0x000fe400078e00ff */
[----:B------:R-:W-:Y:S02]  /*1030*/  IMAD R185, R185, 0x8, R16 ;  /* 0x00000008b9b97824 */ /* 0x000fe400078e0210 */
[----:B------:R-:W-:-:S07]  /*1040*/  IMAD.IADD R23, R23, 0x1, R22 ;  /* 0x0000000117177824 */ /* 0x000fce00078e0216 */
.L_x_4509:
[----:B------:R-:W-:Y:S01]  /*1050*/  ULDC.64 UR8, c[0x0][0xc88] ;  /* 0x0003220000087ab9 */ /* 0x000fe20000000a00 */
[----:B------:R-:W-:Y:S01]  /*1060*/  ULDC.64 UR10, c[0x0][0xa18] ;  /* 0x00028600000a7ab9 */ /* 0x000fe20000000a00 */
[----:B------:R-:W-:Y:S02]  /*1070*/  UIMAD.WIDE UR8, UR7, 0x4, UR8 ;  /* 0x00000004070878a5 */ /* 0x000fe4000f8e0208 */
[----:B------:R-:W-:Y:S01]  /*1080*/  UISETP.NE.U32.AND UP1, UPT, UR10, URZ, UPT ;  /* 0x0000003f0a00728c */ /* 0x000fe2000bf25070 */
[----:B------:R-:W-:Y:S01]  /*1090*/  ULDC UR4, c[0x0][0x424] ;  /* 0x0001090000047ab9 */ /* 0x000fe20000000800 */
[----:B------:R-:W-:Y:S02]  /*10a0*/  ULDC UR7, c[0x0][0x2f0] ;  /* 0x0000bc0000077ab9 */ /* 0x000fe40000000800 */
[----:B0-23--:R-:W-:Y:S02]  /*10b0*/  IMAD.U32 R4, RZ, RZ, UR8 ;  /* 0x00000008ff047e24 */ /* 0x00dfe4000f8e00ff */
[----:B------:R-:W-:Y:S01]  /*10c0*/  IMAD.U32 R5, RZ, RZ, UR9 ;  /* 0x00000009ff057e24 */ /* 0x000fe2000f8e00ff */
[----:B------:R-:W-:-:S04]  /*10d0*/  ULDC.64 UR8, c[0x0][0xa28] ;  /* 0x00028a0000087ab9 */ /* 0x000fc80000000a00 */
[----:B------:R-:W2:Y:S01]  /*10e0*/  LDG.E R4, desc[UR40][R4.64] ;  /* 0x0000002804047981 */ /* 0x000ea2000c1e1900 */
[----:B------:R-:W-:Y:S02]  /*10f0*/  UISETP.NE.U32.AND UP0, UPT, UR8, URZ, UPT ;  /* 0x0000003f0800728c */ /* 0x000fe4000bf05070 */
[----:B------:R-:W-:Y:S02]  /*1100*/  UISETP.NE.AND.EX UP1, UPT, UR11, URZ, UPT, UP1 ;  /* 0x0000003f0b00728c */ /* 0x000fe4000bf25310 */
[----:B------:R-:W-:-:S04]  /*1110*/  UISETP.NE.AND.EX UP0, UPT, UR9, URZ, UPT, UP0 ;  /* 0x0000003f0900728c */ /* 0x000fc8000bf05300 */
[----:B------:R-:W-:Y:S02]  /*1120*/  PLOP3.LUT P2, PT, PT, PT, UP1, 0x80, 0x0 ;  /* 0x000000000000781c */ /* 0x000fe40003f4f018 */
[----:B------:R-:W-:Y:S02]  /*1130*/  PLOP3.LUT P0, PT, PT, PT, UP0, 0x80, 0x0 ;  /* 0x000000000000781c */ /* 0x000fe40003f0f008 */
[----:B--2---:R-:W-:-:S13]  /*1140*/  R2UR UR45, R4 ;  /* 0x00000000042d72ca */ /* 0x004fda00000e0000 */
[----:B------:R-:W-:Y:S02]  /*1150*/  USHF.R.S32.HI UR44, URZ, 0x1f, UR45 ;  /* 0x0000001f3f2c7899 */ /* 0x000fe4000801142d */
[----:B------:R-:W-:-:S04]  /*1160*/  @UP0 ULEA UR8, UP2, UR45, UR8, 0x2 ;  /* 0x000000082d080291 */ /* 0x000fc8000f84103f */
[----:B------:R-:W-:Y:S02]  /*1170*/  @UP0 ULEA.HI.X UR9, UR45, UR9, UR44, 0x2, UP2 ;  /* 0x000000092d090291 */ /* 0x000fe400090f142c */
[----:B------:R-:W-:Y:S01]  /*1180*/  @UP1 ULEA UR10, UP0, UR45, UR10, 0x2 ;  /* 0x0000000a2d0a1291 */ /* 0x000fe2000f80103f */
[----:B------:R-:W-:-:S03]  /*1190*/  IMAD.U32 R4, RZ, RZ, UR8 ;  /* 0x00000008ff047e24 */ /* 0x000fc6000f8e00ff */
[----:B------:R-:W-:Y:S01]  /*11a0*/  @UP1 ULEA.HI.X UR11, UR45, UR11, UR44, 0x2, UP0 ;  /* 0x0000000b2d0b1291 */ /* 0x000fe200080f142c */
[----:B------:R-:W-:Y:S01]  /*11b0*/  IMAD.U32 R5, RZ, RZ, UR9 ;  /* 0x00000009ff057e24 */ /* 0x000fe2000f8e00ff */
[----:B------:R-:W-:Y:S01]  /*11c0*/  ULDC.64 UR8, c[0x0][0x418] ;  /* 0x0001060000087ab9 */ /* 0x000fe20000000a00 */
[----:B-1----:R-:W-:-:S03]  /*11d0*/  IMAD.U32 R6, RZ, RZ, UR10 ;  /* 0x0000000aff067e24 */ /* 0x002fc6000f8e00ff */
[----:B----4-:R-:W-:Y:S01]  /*11e0*/  IMAD.U32 R7, RZ, RZ, UR11 ;  /* 0x0000000bff077e24 */ /* 0x010fe2000f8e00ff */
[----:B------:R-:W2:Y:S04]  /*11f0*/  @P0 LDG.E R4, desc[UR40][R4.64] ;  /* 0x0000002804040981 */ /* 0x000ea8000c1e1900 */
[----:B------:R-:W3:Y:S01]  /*1200*/  @P2 LDG.E R6, desc[UR40][R6.64] ;  /* 0x0000002806062981 */ /* 0x000ee2000c1e1900 */
[----:B------:R-:W-:Y:S01]  /*1210*/  UISETP.NE.U32.AND UP0, UPT, UR8, URZ, UPT ;  /* 0x0000003f0800728c */ /* 0x000fe2000bf05070 */
[----:B------:R-:W-:Y:S01]  /*1220*/  UMOV UR50, URZ ;  /* 0x0000003f00327c82 */ /* 0x000fe20008000000 */
[----:B------:R-:W-:Y:S02]  /*1230*/  ULDC UR51, c[0x0][0x288] ;  /* 0x0000a20000337ab9 */ /* 0x000fe40000000800 */
[----:B------:R-:W-:Y:S01]  /*1240*/  UISETP.NE.AND.EX UP0, UPT, UR9, URZ, UPT, UP0 ;  /* 0x0000003f0900728c */ /* 0x000fe2000bf05300 */
[----:B------:R-:W-:-:S02]  /*1250*/  UMOV UR43, UR6 ;  /* 0x00000006002b7c82 */ /* 0x000fc40008000000 */
[----:B------:R-:W-:Y:S01]  /*1260*/  ULDC.64 UR8, c[0x0][0xa20] ;  /* 0x0002880000087ab9 */ /* 0x000fe20000000a00 */
[----:B------:R-:W-:Y:S01]  /*1270*/  USEL UR4, UR4, 0x1, UP0 ;  /* 0x0000000104047887 */ /* 0x000fe20008000000 */
[----:B------:R-:W-:-:S03]  /*1280*/  ISETP.NE.U32.AND P1, PT, RZ, UR8, PT ;  /* 0x00000008ff007c0c */ /* 0x000fc6000bf25070 */
        /* <DEDUP_REMOVED lines=18> */
.L_x_4454:
[----:B------:R-:W-:Y:S05]  /*13b0*/  @!P1 BRA `(.L_x_4455) ;  /* 0x00000000001c9947 */ /* 0x000fea0003800000 */
[----:B------:R-:W-:-:S04]  /*13c0*/  ULEA UR4, UP0, UR45, UR8, 0x2 ;  /* 0x000000082d047291 */ /* 0x000fc8000f80103f */
[----:B------:R-:W-:Y:S02]  /*13d0*/  ULEA.HI.X UR6, UR45, UR9, UR44, 0x2, UP0 ;  /* 0x000000092d067291 */ /* 0x000fe400080f142c */
[----:B------:R-:W-:-:S04]  /*13e0*/  IMAD.U32 R4, RZ, RZ, UR4 ;  /* 0x00000004ff047e24 */ /* 0x000fc8000f8e00ff */
[----:B------:R-:W-:-:S05]  /*13f0*/  IMAD.U32 R5, RZ, RZ, UR6 ;  /* 0x00000006ff057e24 */ /* 0x000fca000f8e00ff */
[----:B------:R-:W2:Y:S02]  /*1400*/  LDG.E R4, desc[UR40][R4.64] ;  /* 0x0000002804047981 */ /* 0x000ea4000c1e1900 */
[----:B--2---:R-:W-:Y:S01]  /*1410*/  R2UR UR4, R4 ;  /* 0x00000000040472ca */ /* 0x004fe200000e0000 */
[----:B------:R-:W-:-:S14]  /*1420*/  BRA `(.L_x_4456) ;  /* 0x0000000000347947 */ /* 0x000fdc0003800000 */
.L_x_4455:
        /* <DEDUP_REMOVED lines=13> */
.L_x_4456:
        /* <DEDUP_REMOVED lines=9> */
[----:B------:R-:W0:Y:S01]  /*1590*/  LDC R0, c[0x0][0x448] ;  /* 0x00011200ff007b82 */ /* 0x000e220000000800 */
[----:B------:R-:W-:Y:S01]  /*15a0*/  UIADD3 UR4, UR42, 0x3f, URZ ;  /* 0x0000003f2a047890 */ /* 0x000fe2000fffe03f */
[----:B------:R-:W-:Y:S01]  /*15b0*/  CS2R R150, SRZ ;  /* 0x0000000000967805 */ /* 0x000fe2000001ff00 */
[----:B------:R-:W-:Y:S01]  /*15c0*/  UIADD3 UR50, UR50, 0x40, -UR51 ;  /* 0x0000004032327890 */ /* 0x000fe2000fffe833 */
        /* <DEDUP_REMOVED lines=20> */
[----:B0-----:R-:W-:Y:S01]  /*1710*/  ISETP.NE.AND P0, PT, R0, 0x1, PT ;  /* 0x000000010000780c */ /* 0x001fe20003f05270 */
[----:B------:R-:W-:Y:S01]  /*1720*/  IMAD.U32 R0, RZ, RZ, UR4 ;  /* 0x00000004ff007e24 */ /* 0x000fe2000f8e00ff */
        /* <DEDUP_REMOVED lines=11> */
[----:B------:R-:W0:Y:S01]  /*17e0*/  @P0 LDC R3, c[0x0][0x44c] ;  /* 0x00011300ff030b82 */ /* 0x000e220000000800 */
[----:B------:R-:W-:Y:S02]  /*17f0*/  CS2R R44, SRZ ;  /* 0x00000000002c7805 */ /* 0x000fe4000001ff00 */
[----:B------:R-:W-:-:S02]  /*1800*/  CS2R R92, SRZ ;  /* 0x00000000005c7805 */ /* 0x000fc4000001ff00 */
[----:B------:R-:W-:Y:S02]  /*1810*/  CS2R R42, SRZ ;  /* 0x00000000002a7805 */ /* 0x000fe4000001ff00 */
[----:B------:R-:W-:Y:S02]  /*1820*/  CS2R R40, SRZ ;  /* 0x0000000000287805 */ /* 0x000fe4000001ff00 */
[----:B------:R-:W-:Y:S02]  /*1830*/  CS2R R88, SRZ ;  /* 0x0000000000587805 */ /* 0x000fe4000001ff00 */
[----:B------:R-:W-:Y:S02]  /*1840*/  CS2R R86, SRZ ;  /* 0x0000000000567805 */ /* 0x000fe4000001ff00 */
[----:B------:R-:W-:Y:S01]  /*1850*/  CS2R R84, SRZ ;  /* 0x0000000000547805 */ /* 0x000fe2000001ff00 */
[----:B------:R-:W1:Y:S01]  /*1860*/  @P0 LDC R4, c[0x0][0x450] ;  /* 0x00011400ff040b82 */ /* 0x000e620000000800 */
        /* <DEDUP_REMOVED lines=15> */
[----:B0-----:R-:W-:Y:S01]  /*1960*/  @P0 IMAD.HI.U32 R3, R3, UR4, RZ ;  /* 0x0000000403030c27 */ /* 0x001fe2000f8e00ff */
[----:B------:R-:W-:Y:S02]  /*1970*/  CS2R R52, SRZ ;  /* 0x0000000000347805 */ /* 0x000fe4000001ff00 */
[----:B------:R-:W-:Y:S02]  /*1980*/  CS2R R50, SRZ ;  /* 0x0000000000327805 */ /* 0x000fe4000001ff00 */
[----:B------:R-:W-:Y:S02]  /*1990*/  CS2R R48, SRZ ;  /* 0x0000000000307805 */ /* 0x000fe4000001ff00 */
[----:B------:R-:W-:-:S02]  /*19a0*/  CS2R R10, SRZ ;  /* 0x00000000000a7805 */ /* 0x000fc4000001ff00 */
[----:B------:R-:W-:Y:S02]  /*19b0*/  CS2R R8, SRZ ;  /* 0x0000000000087805 */ /* 0x000fe4000001ff00 */
[----:B------:R-:W-:Y:S02]  /*19c0*/  CS2R R38, SRZ ;  /* 0x0000000000267805 */ /* 0x000fe4000001ff00 */
[----:B------:R-:W-:Y:S02]  /*19d0*/  CS2R R34, SRZ ;  /* 0x0000000000227805 */ /* 0x000fe4000001ff00 */
[----:B-1----:R-:W-:Y:S02]  /*19e0*/  @P0 SHF.R.U32.HI R0, RZ, R4, R3 ;  /* 0x00000004ff000219 */ /* 0x002fe40000011603 */
[----:B------:R-:W-:Y:S02]  /*19f0*/  CS2R R30, SRZ ;  /* 0x00000000001e7805 */ /* 0x000fe4000001ff00 */
[----:B------:R-:W-:Y:S01]  /*1a00*/  PLOP3.LUT P0, PT, PT, PT, PT, 0x80, 0x0 ;  /* 0x000000000000781c */ /* 0x000fe20003f0f070 */
[----:B------:R-:W-:Y:S01]  /*1a10*/  IMAD.MOV.U32 R12, RZ, RZ, RZ ;  /* 0x000000ffff0c7224 */ /* 0x000fe200078e00ff */
[----:B------:R-:W-:Y:S01]  /*1a20*/  CS2R R26, SRZ ;  /* 0x00000000001a7805 */ /* 0x000fe2000001ff00 */
[----:B------:R-:W-:-:S02]  /*1a30*/  VIADD R3, R0, UR50 ;  /* 0x0000003200037c36 */ /* 0x000fc40008000000 */
[----:B------:R-:W-:Y:S02]  /*1a40*/  IMAD.MOV.U32 R0, RZ, RZ, RZ ;  /* 0x000000ffff007224 */ /* 0x000fe400078e00ff */
        /* <DEDUP_REMOVED lines=22> */
.L_x_4459:
[----:B------:R-:W-:Y:S01]  /*1bb0*/  ULEA UR21, UR37, UR46, 0x3 ;  /* 0x0000002e25157291 */ /* 0x000fe2000f8e183f */
[----:B------:R-:W-:-:S05]  /*1bc0*/  IMAD.U32 R0, RZ, RZ, UR38 ;  /* 0x00000026ff007e24 */ /* 0x000fca000f8e00ff */
[----:B------:R-:W-:-:S04]  /*1bd0*/  SHF.L.U32 R0, R0, 0x1f, RZ ;  /* 0x0000001f00007819 */ /* 0x000fc800000006ff */
[----:B------:R-:W0:Y:S02]  /*1be0*/  SYNCS.PHASECHK.TRANS64.TRYWAIT P1, [UR21+0x28c50], R0 ;  /* 0x028c5000ff0075a7 */ /* 0x000e240008020155 */
[----:B0-----:R-:W-:Y:S05]  /*1bf0*/  @!P1 BRA `(.L_x_4460) ;  /* 0x0000011800009947 */ /* 0x001fea0003800000 */
.L_x_4650:
        /* <DEDUP_REMOVED lines=45> */
.L_x_4466:
        /* <DEDUP_REMOVED lines=143> */
.L_x_4462:
[----:B------:R-:W-:Y:S01]  /*27c0*/  ULEA UR21, UR37, UR46, 0x3 ;  /* 0x0000002e25157291 */ /* 0x000fe2000f8e183f */
[----:B------:R-:W-:-:S05]  /*27d0*/  IMAD.U32 R0, RZ, RZ, UR38 ;  /* 0x00000026ff007e24 */ /* 0x000fca000f8e00ff */
[----:B------:R-:W-:-:S04]  /*27e0*/  SHF.L.U32 R0, R0, 0x1f, RZ ;  /* 0x0000001f00007819 */ /* 0x000fc800000006ff */
[----:B------:R0:W1:Y:S01]  /*27f0*/  SYNCS.PHASECHK.TRANS64.TRYWAIT P1, [UR21+0x28c50], R0 ;  /* 0x028c5000ff0075a7 */ /* 0x0000620008020155 */
[----:B------:R-:W-:Y:S05]  /*2800*/  @!P0 BRA `(.L_x_4463) ;  /* 0x0000000000048947 */ /* 0x000fea0003800000 */
[----:B------:R-:W-:Y:S01]  /*2810*/  BPT.TRAP 0x1 ;  /* 0x000000040000795c */ /* 0x000fe20000300000 */
.L_x_4463:
[----:B-1----:R-:W-:Y:S05]  /*2820*/  @P1 BRA `(.L_x_4464) ;  /* 0x0000000000081947 */ /* 0x002fea0003800000 */
[----:B------:R-:W1:Y:S02]  /*2830*/  SYNCS.PHASECHK.TRANS64.TRYWAIT P1, [UR21+0x28c50], R0 ;  /* 0x028c5000ff0075a7 */ /* 0x000e640008020155 */
[----:B-1----:R-:W-:Y:S05]  /*2840*/  @!P1 BRA `(.L_x_4465) ;  /* 0x0000010c00049947 */ /* 0x002fea0003800000 */
.L_x_4464:
        /* <DEDUP_REMOVED lines=29> */
.L_x_4461:
        /* <DEDUP_REMOVED lines=144> */
.L_x_4457:
[----:B------:R-:W-:Y:S01]  /*3320*/  ULDC UR4, c[0x0][0x448] ;  /* 0x0001120000047ab9 */ /* 0x000fe20000000800 */
[----:B------:R-:W-:Y:S01]  /*3330*/  UIADD3 UR6, UR42, 0x3f, URZ ;  /* 0x0000003f2a067890 */ /* 0x000fe2000fffe03f */
[----:B------:R-:W-:Y:S01]  /*3340*/  PLOP3.LUT P0, PT, PT, PT, PT, 0x80, 0x0 ;  /* 0x000000000000781c */ /* 0x000fe20003f0f070 */
[----:B------:R-:W-:Y:S01]  /*3350*/  UISETP.NE.AND UP0, UPT, UR4, 0x1, UPT ;  /* 0x000000010400788c */ /* 0x000fe2000bf05270 */
[----:B------:R-:W-:Y:S01]  /*3360*/  IMAD.MOV.U32 R0, RZ, RZ, RZ ;  /* 0x000000ffff007224 */ /* 0x000fe200078e00ff */
[----:B------:R-:W-:Y:S01]  /*3370*/  UIADD3 UR7, UR50, 0x40, -UR51 ;  /* 0x0000004032077890 */ /* 0x000fe2000fffe833 */
        /* <DEDUP_REMOVED lines=8> */
[----:B------:R-:W-:Y:S01]  /*3400*/  @UP0 ULDC UR4, c[0x0][0x44c] ;  /* 0x0001130000040ab9 */ /* 0x000fe20000000800 */
[----:B------:R-:W-:Y:S01]  /*3410*/  @UP0 ULDC UR8, c[0x0][0x450] ;  /* 0x0001140000080ab9 */ /* 0x000fe20000000800 */
[----:B------:R-:W-:Y:S01]  /*3420*/  UIMAD.WIDE.U32 UR4, UR6, UR4, URZ ;  /* 0x00000004060472a5 */ /* 0x000fe2000f8e003f */
[----:B------:R-:W-:-:S02]  /*3430*/  CS2R R136, SRZ ;  /* 0x0000000000887805 */ /* 0x000fc4000001ff00 */
[----:B------:R-:W-:Y:S02]  /*3440*/  CS2R R134, SRZ ;  /* 0x0000000000867805 */ /* 0x000fe4000001ff00 */
[----:B------:R-:W-:Y:S01]  /*3450*/  CS2R R132, SRZ ;  /* 0x0000000000847805 */ /* 0x000fe2000001ff00 */
[----:B------:R-:W-:Y:S01]  /*3460*/  @UP0 USHF.R.U32.HI UR6, URZ, UR8, UR5 ;  /* 0x000000083f060299 */ /* 0x000fe20008011605 */
[----:B------:R-:W-:Y:S02]  /*3470*/  CS2R R130, SRZ ;  /* 0x0000000000827805 */ /* 0x000fe4000001ff00 */
[----:B------:R-:W-:Y:S02]  /*3480*/  CS2R R128, SRZ ;  /* 0x0000000000807805 */ /* 0x000fe4000001ff00 */
[----:B------:R-:W-:Y:S01]  /*3490*/  CS2R R126, SRZ ;  /* 0x00000000007e7805 */ /* 0x000fe2000001ff00 */
[----:B------:R-:W-:Y:S01]  /*34a0*/  UIADD3 UR6, UR7, UR6, URZ ;  /* 0x0000000607067290 */ /* 0x000fe2000fffe03f */
[----:B------:R-:W-:-:S02]  /*34b0*/  CS2R R124, SRZ ;  /* 0x00000000007c7805 */ /* 0x000fc4000001ff00 */
[----:B------:R-:W-:Y:S02]  /*34c0*/  CS2R R122, SRZ ;  /* 0x00000000007a7805 */ /* 0x000fe4000001ff00 */
[----:B------:R-:W-:Y:S01]  /*34d0*/  CS2R R120, SRZ ;  /* 0x0000000000787805 */ /* 0x000fe2000001ff00 */
[----:B------:R-:W-:Y:S01]  /*34e0*/  USHF.R.S32.HI UR4, URZ, 0x1f, UR6 ;  /* 0x0000001f3f047899 */ /* 0x000fe20008011406 */
[----:B------:R-:W-:Y:S02]  /*34f0*/  CS2R R168, SRZ ;  /* 0x0000000000a87805 */ /* 0x000fe4000001ff00 */
[----:B------:R-:W-:Y:S02]  /*3500*/  CS2R R166, SRZ ;  /* 0x0000000000a67805 */ /* 0x000fe4000001ff00 */
[----:B------:R-:W-:Y:S01]  /*3510*/  CS2R R116, SRZ ;  /* 0x0000000000747805 */ /* 0x000fe2000001ff00 */
[----:B------:R-:W-:Y:S01]  /*3520*/  ULEA.HI UR4, UR4, UR6, URZ, 0x6 ;  /* 0x0000000604047291 */ /* 0x000fe2000f8f303f */
[----:B------:R-:W-:-:S02]  /*3530*/  CS2R R164, SRZ ;  /* 0x0000000000a47805 */ /* 0x000fc4000001ff00 */
[----:B------:R-:W-:Y:S02]  /*3540*/  CS2R R162, SRZ ;  /* 0x0000000000a27805 */ /* 0x000fe4000001ff00 */
[----:B------:R-:W-:Y:S01]  /*3550*/  CS2R R112, SRZ ;  /* 0x0000000000707805 */ /* 0x000fe2000001ff00 */
[----:B------:R-:W-:Y:S01]  /*3560*/  USHF.R.S32.HI UR4, URZ, 0x6, UR4 ;  /* 0x000000063f047899 */ /* 0x000fe20008011404 */
[----:B------:R-:W-:Y:S02]  /*3570*/  CS2R R160, SRZ ;  /* 0x0000000000a07805 */ /* 0x000fe4000001ff00 */
[----:B------:R-:W-:Y:S02]  /*3580*/  CS2R R158, SRZ ;  /* 0x00000000009e7805 */ /* 0x000fe4000001ff00 */
[----:B------:R-:W-:Y:S01]  /*3590*/  CS2R R108, SRZ ;  /* 0x00000000006c7805 */ /* 0x000fe2000001ff00 */
[----:B------:R-:W-:Y:S01]  /*35a0*/  UISETP.LT.AND UP0, UPT, UR52, UR4, UPT ;  /* 0x000000043400728c */ /* 0x000fe2000bf01270 */
[----:B------:R-:W-:-:S02]  /*35b0*/  CS2R R156, SRZ ;  /* 0x00000000009c7805 */ /* 0x000fc4000001ff00 */
[----:B------:R-:W-:Y:S02]  /*35c0*/  CS2R R104, SRZ ;  /* 0x0000000000687805 */ /* 0x000fe4000001ff00 */
[----:B------:R-:W-:Y:S01]  /*35d0*/  CS2R R154, SRZ ;  /* 0x00000000009a7805 */ /* 0x000fe2000001ff00 */
[----:B------:R-:W-:Y:S01]  /*35e0*/  USEL UR52, UR52, UR4, UP0 ;  /* 0x0000000434347287 */ /* 0x000fe20008000000 */
[----:B------:R-:W-:Y:S02]  /*35f0*/  CS2R R100, SRZ ;  /* 0x0000000000647805 */ /* 0x000fe4000001ff00 */
[----:B------:R-:W-:Y:S02]  /*3600*/  CS2R R152, SRZ ;  /* 0x0000000000987805 */ /* 0x000fe4000001ff00 */
[----:B------:R-:W-:Y:S01]  /*3610*/  CS2R R96, SRZ ;  /* 0x0000000000607805 */ /* 0x000fe2000001ff00 */
[----:B------:R-:W-:Y:S01]  /*3620*/  UISETP.GE.AND UP0, UPT, UR52, 0x1, UPT ;  /* 0x000000013400788c */ /* 0x000fe2000bf06270 */
[----:B------:R-:W-:-:S02]  /*3630*/  CS2R R46, SRZ ;  /* 0x00000000002e7805 */ /* 0x000fc4000001ff00 */
[----:B------:R-:W-:Y:S02]  /*3640*/  CS2R R44, SRZ ;  /* 0x00000000002c7805 */ /* 0x000fe4000001ff00 */
[----:B------:R-:W-:Y:S02]  /*3650*/  CS2R R92, SRZ ;  /* 0x00000000005c7805 */ /* 0x000fe4000001ff00 */
[----:B------:R-:W-:Y:S02]  /*3660*/  CS2R R42, SRZ ;  /* 0x00000000002a7805 */ /* 0x000fe4000001ff00 */
[----:B------:R-:W-:Y:S02]  /*3670*/  CS2R R40, SRZ ;  /* 0x0000000000287805 */ /* 0x000fe4000001ff00 */
[----:B------:R-:W-:Y:S02]  /*3680*/  PLOP3.LUT P1, PT, PT, PT, UP0, 0x80, 0x0 ;  /* 0x000000000000781c */ /* 0x000fe40003f2f008 */
        /* <DEDUP_REMOVED lines=60> */
.L_x_4467:
        /* <DEDUP_REMOVED lines=9> */
.L_x_4651:
[----:B------:R-:W-:Y:S05]  /*3ae0*/  @!P0 BRA `(.L_x_4469) ;  /* 0x0000000000048947 */ /* 0x000fea0003800000 */
[----:B------:R-:W-:Y:S01]  /*3af0*/  BPT.TRAP 0x1 ;  /* 0x000000040000795c */ /* 0x000fe20000300000 */
.L_x_4469:
[----:B------:R-:W-:Y:S02]  /*3b00*/  IMAD.U32 R7, RZ, RZ, UR37 ;  /* 0x00000025ff077e24 */ /* 0x000fe4000f8e00ff */
[----:B------:R-:W-:-:S03]  /*3b10*/  IMAD.U32 R8, RZ, RZ, UR38 ;  /* 0x00000026ff087e24 */ /* 0x000fc6000f8e00ff */
[----:B------:R-:W-:Y:S02]  /*3b20*/  LEA R7, R7, UR46, 0x3 ;  /* 0x0000002e07077c11 */ /* 0x000fe4000f8e18ff */
[----:B------:R-:W-:-:S04]  /*3b30*/  SHF.L.U32 R8, R8, 0x1f, RZ ;  /* 0x0000001f08087819 */ /* 0x000fc800000006ff */
[----:B------:R1:W2:Y:S01]  /*3b40*/  SYNCS.PHASECHK.TRANS64.TRYWAIT P1, [R7+URZ+0x28c30], R8 ;  /* 0x028c3008070075a7 */ /* 0x0002a2000802017f */
[----:B------:R-:W-:Y:S05]  /*3b50*/  @!P0 BRA `(.L_x_4470) ;  /* 0x0000000000048947 */ /* 0x000fea0003800000 */
[----:B------:R-:W-:Y:S01]  /*3b60*/  BPT.TRAP 0x1 ;  /* 0x000000040000795c */ /* 0x000fe20000300000 */
.L_x_4470:
[----:B--2---:R-:W-:Y:S05]  /*3b70*/  @P1 BRA `(.L_x_4471) ;  /* 0x0000000000081947 */ /* 0x004fea0003800000 */
[----:B------:R-:W2:Y:S02]  /*3b80*/  SYNCS.PHASECHK.TRANS64.TRYWAIT P1, [R7+URZ+0x28c30], R8 ;  /* 0x028c3008070075a7 */ /* 0x000ea4000802017f */
[----:B--2---:R-:W-:Y:S05]  /*3b90*/  @!P1 BRA `(.L_x_4472) ;  /* 0x000000f800609947 */ /* 0x004fea0003800000 */
.L_x_4471:
        /* <DEDUP_REMOVED lines=44> */
[----:B------:R-:W0:Y:S02]  /*3e60*/  SHFL.IDX PT, R6, R3, 0x1, 0x1c1f ;  /* 0x003c1f0003067f89 */ /* 0x000e2400000e0000 */
[----:B------:R-:W-:Y:S02]  /*3e70*/  UIADD3 UR7, UR50, 0x1, UR6 ;  /* 0x0000000132077890 */ /* 0x000fe4000fffe006 */
[----:B------:R-:W-:Y:S01]  /*3e80*/  IMAD.U32 R5, RZ, RZ, UR6 ;  /* 0x00000006ff057e24 */ /* 0x000fe2000f8e00ff */
[----:B------:R-:W3:Y:S03]  /*3e90*/  SHFL.IDX PT, R3, R3, RZ, 0x1c1f ;  /* 0x001c1fff03037589 */ /* 0x000ee600000e0000 */
[----:B------:R-:W-:Y:S01]  /*3ea0*/  IMAD.U32 R9, RZ, RZ, UR7 ;  /* 0x00000007ff097e24 */ /* 0x000fe2000f8e00ff */
[----:B------:R-:W-:-:S04]  /*3eb0*/  IADD3 R4, -R2, UR50, R5 ;  /* 0x0000003202047c10 */ /* 0x000fc8000fffe105 */
[----:B------:R-:W-:-:S04]  /*3ec0*/  IADD3 R5, R9, -UR51, -R2 ;  /* 0x8000003309057c10 */ /* 0x000fc8000fffe802 */
[----:B0-----:R-:W-:-:S04]  /*3ed0*/  VIADDMNMX R6, R6, R5, R4, PT ;  /* 0x0000000506067246 */ /* 0x001fc80003800104 */
[C---:B------:R-:W-:Y:S02]  /*3ee0*/  ISETP.GT.AND P3, PT, R6.reuse, RZ, PT ;  /* 0x000000ff0600720c */ /* 0x040fe40003f64270 */
[C---:B------:R-:W-:Y:S02]  /*3ef0*/  ISETP.GT.AND P4, PT, R6.reuse, 0x1, PT ;  /* 0x000000010600780c */ /* 0x040fe40003f84270 */
[----:B------:R-:W-:Y:S02]  /*3f00*/  ISETP.GT.AND P5, PT, R6, 0x8, PT ;  /* 0x000000080600780c */ /* 0x000fe40003fa4270 */
[----:B---3--:R-:W-:Y:S01]  /*3f10*/  VIADDMNMX R4, R3, R5, R4, PT ;  /* 0x0000000503047246 */ /* 0x008fe20003800104 */
[----:B------:R-:W-:Y:S02]  /*3f20*/  WARPGROUP.DEPBAR.LE gsb0, 0x0 ;  /* 0x00008000000079c5 */ /* 0x000fe40000010000 */
[----:B------:R-:W-:-:S06]  /*3f30*/  WARPGROUP.ARRIVE ;  /* 0x00000000000079c5 */ /* 0x000fcc0000000000 */
[----:B------:R-:W-:Y:S01]  /*3f40*/  HGMMA.64x64x16.F32.BF16 R24, gdesc[UR8], R24, gsb0 ;  /* 0x00e00000081879f0 */ /* 0x000fe20008001818 */
[----:B------:R-:W-:Y:S02]  /*3f50*/  ULDC UR10, c[0x0][0x988] ;  /* 0x00026200000a7ab9 */ /* 0x000fe40000000800 */
        /* <DEDUP_REMOVED lines=47> */
[C---:B------:R-:W-:Y:S02]  /*4250*/  ISETP.GT.AND P3, PT, R4.reuse, RZ, PT ;  /* 0x000000ff0400720c */ /* 0x040fe40003f64270 */
[----:B------:R-:W-:Y:S02]  /*4260*/  FMNMX.FTZ R6, R55, R6, !PT ;  /* 0x0000000637067209 */ /* 0x000fe40007810000 */
[----:B------:R-:W-:-:S02]  /*4270*/  ISETP.GT.AND P4, PT, R4, 0x1, PT ;  /* 0x000000010400780c */ /* 0x000fc40003f84270 */
[----:B------:R-:W-:Y:S01]  /*4280*/  ISETP.GT.AND P5, PT, R4, 0x8, PT ;  /* 0x000000080400780c */ /* 0x000fe20003fa4270 */
[----:B------:R-:W0:Y:S01]  /*4290*/  SHFL.BFLY PT, R9, R6, 0x2, 0x1f ;  /* 0x0c401f0006097f89 */ /* 0x000e2200000e0000 */
[----:B------:R-:W-:Y:S02]  /*42a0*/  FSEL R24, R24, -INF , P3 ;  /* 0xff80000018187808 */ /* 0x000fe40001800000 */
[----:B------:R-:W-:Y:S02]  /*42b0*/  FSEL R25, R25, -INF , P4 ;  /* 0xff80000019197808 */ /* 0x000fe40002000000 */
[----:B------:R-:W-:Y:S02]  /*42c0*/  ISETP.GT.AND P3, PT, R4, 0x9, PT ;  /* 0x000000090400780c */ /* 0x000fe40003f64270 */
[----:B------:R-:W-:Y:S02]  /*42d0*/  FSEL R28, R28, -INF , P5 ;  /* 0xff8000001c1c7808 */ /* 0x000fe40002800000 */
[----:B------:R-:W-:-:S02]  /*42e0*/  FMNMX.FTZ R3, R24, R25, !PT ;  /* 0x0000001918037209 */ /* 0x000fc40007810000 */
[C---:B------:R-:W-:Y:S02]  /*42f0*/  ISETP.GT.AND P4, PT, R4.reuse, 0x10, PT ;  /* 0x000000100400780c */ /* 0x040fe40003f84270 */
[----:B------:R-:W-:Y:S02]  /*4300*/  FSEL R29, R29, -INF , P3 ;  /* 0xff8000001d1d7808 */ /* 0x000fe40001800000 */
[----:B------:R-:W-:Y:S02]  /*4310*/  ISETP.GT.AND P3, PT, R4, 0x11, PT ;  /* 0x000000110400780c */ /* 0x000fe40003f64270 */
[----:B------:R-:W-:Y:S02]  /*4320*/  FSEL R32, R32, -INF , P4 ;  /* 0xff80000020207808 */ /* 0x000fe40002000000 */
[----:B------:R-:W-:Y:S02]  /*4330*/  ISETP.GT.AND P4, PT, R4, 0x18, PT ;  /* 0x000000180400780c */ /* 0x000fe40003f84270 */
[----:B------:R-:W-:-:S02]  /*4340*/  FSEL R33, R33, -INF , P3 ;  /* 0xff80000021217808 */ /* 0x000fc40001800000 */
[----:B------:R-:W-:Y:S02]  /*4350*/  ISETP.GT.AND P3, PT, R4, 0x19, PT ;  /* 0x000000190400780c */ /* 0x000fe40003f64270 */
[----:B0-----:R-:W-:Y:S02]  /*4360*/  FMNMX.FTZ R9, R6, R9, !PT ;  /* 0x0000000906097209 */ /* 0x001fe40007810000 */
[----:B------:R-:W-:Y:S02]  /*4370*/  FMNMX.FTZ R6, R28, R3, !PT ;  /* 0x000000031c067209 */ /* 0x000fe40007810000 */
[----:B------:R-:W-:Y:S01]  /*4380*/  FSEL R36, R36, -INF , P4 ;  /* 0xff80000024247808 */ /* 0x000fe20002000000 */
[----:B------:R-:W0:Y:S01]  /*4390*/  SHFL.BFLY PT, R10, R9, 0x1, 0x1f ;  /* 0x0c201f00090a7f89 */ /* 0x000e2200000e0000 */
[----:B------:R-:W-:Y:S02]  /*43a0*/  FMNMX.FTZ R3, R29, R6, !PT ;  /* 0x000000061d037209 */ /* 0x000fe40007810000 */
[----:B------:R-:W-:-:S02]  /*43b0*/  ISETP.GT.AND P4, PT, R4, 0x20, PT ;  /* 0x000000200400780c */ /* 0x000fc40003f84270 */
[----:B------:R-:W-:Y:S02]  /*43c0*/  FMNMX.FTZ R6, R32, R3, !PT ;  /* 0x0000000320067209 */ /* 0x000fe40007810000 */
[----:B------:R-:W-:Y:S02]  /*43d0*/  FSEL R37, R37, -INF , P3 ;  /* 0xff80000025257808 */ /* 0x000fe40001800000 */
[----:B------:R-:W-:Y:S02]  /*43e0*/  FMNMX.FTZ R3, R33, R6, !PT ;  /* 0x0000000621037209 */ /* 0x000fe40007810000 */
[----:B------:R-:W-:Y:S02]  /*43f0*/  ISETP.GT.AND P5, PT, R4, 0x21, PT ;  /* 0x000000210400780c */ /* 0x000fe40003fa4270 */
[----:B------:R-:W-:Y:S02]  /*4400*/  FSEL R40, R40, -INF , P4 ;  /* 0xff80000028287808 */ /* 0x000fe40002000000 */
[----:B------:R-:W-:-:S02]  /*4410*/  ISETP.GT.AND P4, PT, R4, 0x28, PT ;  /* 0x000000280400780c */ /* 0x000fc40003f84270 */
[----:B------:R-:W-:Y:S02]  /*4420*/  FSEL R41, R41, -INF , P5 ;  /* 0xff80000029297808 */ /* 0x000fe40002800000 */
[----:B------:R-:W-:Y:S02]  /*4430*/  ISETP.GT.AND P3, PT, R4, 0x29, PT ;  /* 0x000000290400780c */ /* 0x000fe40003f64270 */
[----:B------:R-:W-:Y:S02]  /*4440*/  FSEL R44, R44, -INF , P4 ;  /* 0xff8000002c2c7808 */ /* 0x000fe40002000000 */
[----:B------:R-:W-:Y:S02]  /*4450*/  ISETP.GT.AND P4, PT, R4, 0x30, PT ;  /* 0x000000300400780c */ /* 0x000fe40003f84270 */
[----:B0-----:R-:W-:Y:S02]  /*4460*/  FMNMX.FTZ R6, R9, R10, !PT ;  /* 0x0000000a09067209 */ /* 0x001fe40007810000 */
[----:B------:R-:W-:-:S02]  /*4470*/  FMNMX.FTZ R10, R36, R3, !PT ;  /* 0x00000003240a7209 */ /* 0x000fc40007810000 */
[----:B------:R-:W-:Y:S01]  /*4480*/  FSEL R45, R45, -INF , P3 ;  /* 0xff8000002d2d7808 */ /* 0x000fe20001800000 */
[----:B------:R-:W-:Y:S01]  /*4490*/  FMUL.FTZ R5, R6, UR10 ;  /* 0x0000000a06057c20 */ /* 0x000fe20008410000 */
        /* <DEDUP_REMOVED lines=15> */
[----:B------:R-:W-:Y:S02]  /*4590*/  FSETP.NEU.FTZ.AND P5, PT, R6, -INF , PT ;  /* 0xff8000000600780b */ /* 0x000fe40003fbd000 */
[----:B------:R-:W-:-:S02]  /*45a0*/  FMNMX.FTZ R4, R53, R4, !PT ;  /* 0x0000000435047209 */ /* 0x000fc40007810000 */
        /* <DEDUP_REMOVED lines=128> */
.L_x_4473:
[----:B------:R3:W4:Y:S01]  /*4db0*/  SYNCS.PHASECHK.TRANS64.TRYWAIT P3, [R7+URZ+0x28c50], R8 ;  /* 0x028c5008070075a7 */ /* 0x000722000806017f */
[----:B------:R-:W-:Y:S05]  /*4dc0*/  @!P0 BRA `(.L_x_4474) ;  /* 0x0000000000048947 */ /* 0x000fea0003800000 */
[----:B------:R-:W-:Y:S01]  /*4dd0*/  BPT.TRAP 0x1 ;  /* 0x000000040000795c */ /* 0x000fe20000300000 */
.L_x_4474:
[----:B----4-:R-:W-:Y:S05]  /*4de0*/  @P3 BRA `(.L_x_4475) ;  /* 0x0000000000083947 */ /* 0x010fea0003800000 */
[----:B------:R-:W4:Y:S02]  /*4df0*/  SYNCS.PHASECHK.TRANS64.TRYWAIT P3, [R7+URZ+0x28c50], R8 ;  /* 0x028c5008070075a7 */ /* 0x000f24000806017f */
[----:B----4-:R-:W-:Y:S05]  /*4e00*/  @!P3 BRA `(.L_x_4476) ;  /* 0x000000e400d8b947 */ /* 0x010fea0003800000 */
.L_x_4475:
[----:B------:R-:W-:Y:S01]  /*4e10*/  ULEA UR11, UR37, UR49, 0xc ;  /* 0x00000031250b7291 */ /* 0x000fe2000f8e603f */
[----:B------:R-:W-:Y:S01]  /*4e20*/  WARPGROUP.ARRIVE ;  /* 0x00000000000079c5 */ /* 0x000fe20000000000 */
[----:B------:R-:W-:Y:S01]  /*4e30*/  UMOV UR7, 0x40000040 ;  /* 0x4000004000077882 */ /* 0x000fe20000000000 */
[----:B------:R-:W-:Y:S01]  /*4e40*/  @UP0 ULDC UR14, c[0x0][0x450] ;  /* 0x00011400000e0ab9 */ /* 0x000fe20000000800 */
[----:B------:R-:W-:Y:S01]  /*4e50*/  UIADD3 UR21, UR52, -0x2, URZ ;  /* 0xfffffffe34157890 */ /* 0x000fe2000fffe03f */
        /* <DEDUP_REMOVED lines=48> */
[----:B------:R-:W-:-:S06]  /*5160*/  ULDC UR22, c[0x0][0x988] ;  /* 0x0002620000167ab9 */ /* 0x000fcc0000000800 */
.L_x_4486:
[----:B------:R-:W-:-:S04]  /*5170*/  UIADD3 UR37, UR23, 0x1, URZ ;  /* 0x0000000117257890 */ /* 0x000fc8000fffe03f */
[----:B------:R-:W-:-:S04]  /*5180*/  UISETP.NE.AND UP1, UPT, UR37, 0x2, UPT ;  /* 0x000000022500788c */ /* 0x000fc8000bf25270 */
[----:B------:R-:W-:Y:S02]  /*5190*/  USEL UR6, URZ, 0x1, UP1 ;  /* 0x000000013f067887 */ /* 0x000fe40008800000 */
[----:B------:R-:W-:Y:S02]  /*51a0*/  USEL UR37, UR37, URZ, UP1 ;  /* 0x0000003f25257287 */ /* 0x000fe40008800000 */
[----:B------:R-:W-:Y:S01]  /*51b0*/  ULOP3.LUT UR38, UR38, UR6, URZ, 0x3c, !UPT ;  /* 0x0000000626267292 */ /* 0x000fe2000f8e3c3f */
[----:B--23--:R-:W-:Y:S11]  /*51c0*/  @!P0 BRA `(.L_x_4478) ;  /* 0x0000000000048947 */ /* 0x00cff60003800000 */
[----:B------:R-:W-:Y:S01]  /*51d0*/  BPT.TRAP 0x1 ;  /* 0x000000040000795c */ /* 0x000fe20000300000 */
.L_x_4478:
[----:B------:R-:W-:Y:S01]  /*51e0*/  ULEA UR24, UR37, UR46, 0x3 ;  /* 0x0000002e25187291 */ /* 0x000fe2000f8e183f */
[----:B-1----:R-:W-:-:S05]  /*51f0*/  IMAD.U32 R7, RZ, RZ, UR38 ;  /* 0x00000026ff077e24 */ /* 0x002fca000f8e00ff */
[----:B------:R-:W-:-:S04]  /*5200*/  SHF.L.U32 R7, R7, 0x1f, RZ ;  /* 0x0000001f07077819 */ /* 0x000fc800000006ff */
[----:B------:R1:W2:Y:S01]  /*5210*/  SYNCS.PHASECHK.TRANS64.TRYWAIT P3, [UR24+0x28c30], R7 ;  /* 0x028c3007ff0075a7 */ /* 0x0002a20008060158 */
[----:B------:R-:W-:Y:S05]  /*5220*/  @!P0 BRA `(.L_x_4479) ;  /* 0x0000000000048947 */ /* 0x000fea0003800000 */
[----:B------:R-:W-:Y:S01]  /*5230*/  BPT.TRAP 0x1 ;  /* 0x000000040000795c */ /* 0x000fe20000300000 */
.L_x_4479:
[----:B--2---:R-:W-:Y:S05]  /*5240*/  @P3 BRA `(.L_x_4480) ;  /* 0x0000000000083947 */ /* 0x004fea0003800000 */
[----:B------:R-:W2:Y:S02]  /*5250*/  SYNCS.PHASECHK.TRANS64.TRYWAIT P3, [UR24+0x28c30], R7 ;  /* 0x028c3007ff0075a7 */ /* 0x000ea40008060158 */
[----:B--2---:R-:W-:Y:S05]  /*5260*/  @!P3 BRA `(.L_x_4481) ;  /* 0x000000e000d4b947 */ /* 0x004fea0003800000 */
.L_x_4480:
[----:B------:R-:W-:Y:S01]  /*5270*/  R2UR UR18, R0 ;  /* 0x00000000001272ca */ /* 0x000fe200000e0000 */
[----:B0-----:R-:W-:Y:S01]  /*5280*/  WARPGROUP.ARRIVE ;  /* 0x00000000000079c5 */ /* 0x001fe20000000000 */
[----:B------:R-:W-:Y:S01]  /*5290*/  UMOV UR19, 0x40000040 ;  /* 0x4000004000137882 */ /* 0x000fe20000000000 */
[----:B------:R-:W-:Y:S01]  /*52a0*/  UMOV UR7, 0x40000040 ;  /* 0x4000004000077882 */ /* 0x000fe20000000000 */
[----:B------:R-:W-:Y:S01]  /*52b0*/  UMOV UR11, 0x40000040 ;  /* 0x40000040000b7882 */ /* 0x000fe20000000000 */
[----:B------:R-:W-:Y:S01]  /*52c0*/  UMOV UR15, 0x40000040 ;  /* 0x40000040000f7882 */ /* 0x000fe20000000000 */
[----:B------:R-:W-:Y:S02]  /*52d0*/  VIADD R5, R185, UR42 ;  /* 0x0000002ab9057c36 */ /* 0x000fe40008000000 */
[----:B------:R-:W-:-:S05]  /*52e0*/  IMAD.U32 R13, RZ, RZ, UR50 ;  /* 0x00000032ff0d7e24 */ /* 0x000fca000f8e00ff */
        /* <DEDUP_REMOVED lines=14> */
[----:B------:R-:W0:Y:S04]  /*53d0*/  SHFL.IDX PT, R11, R5, RZ, 0x1c1f ;  /* 0x001c1fff050b7589 */ /* 0x000e2800000e0000 */
[----:B------:R-:W-:Y:S01]  /*53e0*/  IADD3 R6, R13, UR6, -R2 ;  /* 0x000000060d067c10 */ /* 0x000fe2000fffe802 */
[----:B------:R-:W2:Y:S04]  /*53f0*/  SHFL.IDX PT, R5, R5, 0x1, 0x1c1f ;  /* 0x003c1f0005057f89 */ /* 0x000ea800000e0000 */
[----:B------:R-:W-:-:S04]  /*5400*/  VIADD R6, R6, -UR51 ;  /* 0x8000003306067c36 */ /* 0x000fc80008000000 */
[----:B0-----:R-:W-:-:S05]  /*5410*/  IMAD.IADD R11, R6, 0x1, R11 ;  /* 0x00000001060b7824 */ /* 0x001fca00078e020b */
[C---:B------:R-:W-:Y:S01]  /*5420*/  ISETP.GT.AND P3, PT, R11.reuse, RZ, PT ;  /* 0x000000ff0b00720c */ /* 0x040fe20003f64270 */
[----:B--2---:R-:W-:Y:S01]  /*5430*/  IMAD.IADD R6, R6, 0x1, R5 ;  /* 0x0000000106067824 */ /* 0x004fe200078e0205 */
[----:B------:R-:W-:-:S04]  /*5440*/  ISETP.GT.AND P4, PT, R11, 0x1, PT ;  /* 0x000000010b00780c */ /* 0x000fc80003f84270 */
        /* <DEDUP_REMOVED lines=382> */
.L_x_4482:
[----:B------:R2:W3:Y:S01]  /*6c30*/  SYNCS.PHASECHK.TRANS64.TRYWAIT P3, [UR24+0x28c50], R7 ;  /* 0x028c5007ff0075a7 */ /* 0x0004e20008060158 */
[----:B------:R-:W-:Y:S05]  /*6c40*/  @!P0 BRA `(.L_x_4483) ;  /* 0x0000000000048947 */ /* 0x000fea0003800000 */
[----:B------:R-:W-:Y:S01]  /*6c50*/  BPT.TRAP 0x1 ;  /* 0x000000040000795c */ /* 0x000fe20000300000 */
.L_x_4483:
[----:B---3--:R-:W-:Y:S05]  /*6c60*/  @P3 BRA `(.L_x_4484) ;  /* 0x0000000000083947 */ /* 0x008fea0003800000 */
[----:B------:R-:W3:Y:S02]  /*6c70*/  SYNCS.PHASECHK.TRANS64.TRYWAIT P3, [UR24+0x28c50], R7 ;  /* 0x028c5007ff0075a7 */ /* 0x000ee40008060158 */
[----:B---3--:R-:W-:Y:S05]  /*6c80*/  @!P3 BRA `(.L_x_4485) ;  /* 0x000000c80064b947 */ /* 0x008fea0003800000 */
.L_x_4484:
        /* <DEDUP_REMOVED lines=42> */
.L_x_4477:
[----:B------:R-:W-:-:S13]  /*6f30*/  ISETP.LE.AND P2, PT, RZ, UR21, PT ;  /* 0x00000015ff007c0c */ /* 0x000fda000bf43270 */
[----:B------:R-:W-:Y:S05]  /*6f40*/  @!P2 BRA `(.L_x_4487) ;  /* 0x00000018002ca947 */ /* 0x000fea0003800000 */
[----:B------:R-:W-:Y:S01]  /*6f50*/  IMAD.MOV.U32 R9, RZ, RZ, R6 ;  /* 0x000000ffff097224 */ /* 0x000fe200078e0006 */
[----:B------:R-:W-:Y:S01]  /*6f60*/  UMOV UR22, UR37 ;  /* 0x0000002500167c82 */ /* 0x000fe20008000000 */
[----:B------:R-:W-:Y:S01]  /*6f70*/  IMAD.MOV.U32 R8, RZ, RZ, R5 ;  /* 0x000000ffff087224 */ /* 0x000fe200078e0005 */
[----:B------:R-:W-:-:S06]  /*6f80*/  ULDC UR20, c[0x0][0x988] ;  /* 0x0002620000147ab9 */ /* 0x000fcc0000000800 */
.L_x_4496:
[----:B------:R-:W-:-:S04]  /*6f90*/  UIADD3 UR37, UR22, 0x1, URZ ;  /* 0x0000000116257890 */ /* 0x000fc8000fffe03f */
[----:B------:R-:W-:-:S04]  /*6fa0*/  UISETP.NE.AND UP0, UPT, UR37, 0x2, UPT ;  /* 0x000000022500788c */ /* 0x000fc8000bf05270 */
[----:B------:R-:W-:Y:S02]  /*6fb0*/  USEL UR6, URZ, 0x1, UP0 ;  /* 0x000000013f067887 */ /* 0x000fe40008000000 */
[----:B------:R-:W-:Y:S02]  /*6fc0*/  USEL UR37, UR37, URZ, UP0 ;  /* 0x0000003f25257287 */ /* 0x000fe40008000000 */
[----:B------:R-:W-:Y:S01]  /*6fd0*/  ULOP3.LUT UR38, UR38, UR6, URZ, 0x3c, !UPT ;  /* 0x0000000626267292 */ /* 0x000fe2000f8e3c3f */
[----:B----4-:R-:W-:Y:S11]  /*6fe0*/  @!P0 BRA `(.L_x_4488) ;  /* 0x0000000000048947 */ /* 0x010ff60003800000 */
[----:B------:R-:W-:Y:S01]  /*6ff0*/  BPT.TRAP 0x1 ;  /* 0x000000040000795c */ /* 0x000fe20000300000 */
.L_x_4488:
[----:B------:R-:W-:Y:S01]  /*7000*/  ULEA UR23, UR37, UR46, 0x3 ;  /* 0x0000002e25177291 */ /* 0x000fe2000f8e183f */
[----:B-12---:R-:W-:-:S05]  /*7010*/  IMAD.U32 R7, RZ, RZ, UR38 ;  /* 0x00000026ff077e24 */ /* 0x006fca000f8e00ff */
[----:B------:R-:W-:-:S04]  /*7020*/  SHF.L.U32 R7, R7, 0x1f, RZ ;  /* 0x0000001f07077819 */ /* 0x000fc800000006ff */
[----:B------:R1:W2:Y:S01]  /*7030*/  SYNCS.PHASECHK.TRANS64.TRYWAIT P2, [UR23+0x28c30], R7 ;  /* 0x028c3007ff0075a7 */ /* 0x0002a20008040157 */
[----:B------:R-:W-:Y:S05]  /*7040*/  @!P0 BRA `(.L_x_4489) ;  /* 0x0000000000048947 */ /* 0x000fea0003800000 */
[----:B------:R-:W-:Y:S01]  /*7050*/  BPT.TRAP 0x1 ;  /* 0x000000040000795c */ /* 0x000fe20000300000 */
.L_x_4489:
[----:B--2---:R-:W-:Y:S05]  /*7060*/  @P2 BRA `(.L_x_4490) ;  /* 0x0000000000082947 */ /* 0x004fea0003800000 */
[----:B------:R-:W2:Y:S02]  /*7070*/  SYNCS.PHASECHK.TRANS64.TRYWAIT P2, [UR23+0x28c30], R7 ;  /* 0x028c3007ff0075a7 */ /* 0x000ea40008040157 */
[----:B--2---:R-:W-:Y:S05]  /*7080*/  @!P2 BRA `(.L_x_4491) ;  /* 0x000000c40078a947 */ /* 0x004fea0003800000 */
.L_x_4490:
        /* <DEDUP_REMOVED lines=328> */
.L_x_4492:
[----:B------:R2:W3:Y:S01]  /*8510*/  SYNCS.PHASECHK.TRANS64.TRYWAIT P2, [UR23+0x28c50], R7 ;  /* 0x028c5007ff0075a7 */ /* 0x0004e20008040157 */
[----:B------:R-:W-:Y:S05]  /*8520*/  @!P0 BRA `(.L_x_4493) ;  /* 0x0000000000048947 */ /* 0x000fea0003800000 */
[----:B------:R-:W-:Y:S01]  /*8530*/  BPT.TRAP 0x1 ;  /* 0x000000040000795c */ /* 0x000fe20000300000 */
.L_x_4493:
[----:B---3--:R-:W-:Y:S05]  /*8540*/  @P2 BRA `(.L_x_4494) ;  /* 0x0000000000082947 */ /* 0x008fea0003800000 */
[----:B------:R-:W3:Y:S02]  /*8550*/  SYNCS.PHASECHK.TRANS64.TRYWAIT P2, [UR23+0x28c50], R7 ;  /* 0x028c5007ff0075a7 */ /* 0x000ee40008040157 */
[----:B---3--:R-:W-:Y:S05]  /*8560*/  @!P2 BRA `(.L_x_4495) ;  /* 0x000000b00058a947 */ /* 0x008fea0003800000 */
.L_x_4494:
        /* <DEDUP_REMOVED lines=41> */
.L_x_4487:
[----:B------:R-:W5:Y:S01]  /*8800*/  SHFL.BFLY PT, R0, R3, 0x2, 0x1f ;  /* 0x0c401f0003007f89 */ /* 0x000f6200000e0000 */
[----:B------:R-:W-:Y:S01]  /*8810*/  IMAD.U32 R14, RZ, RZ, UR10 ;  /* 0x0000000aff0e7e24 */ /* 0x000fe2000f8e00ff */
        /* <DEDUP_REMOVED lines=19> */
[----:B------:R-:W-:Y:S02]  /*8950*/  FSETP.NE.FTZ.AND P1, PT, R13, RZ, PT ;  /* 0x000000ff0d00720b */ /* 0x000fe40003f35000 */
[----:B------:R-:W-:Y:S01]  /*8960*/  ISETP.NE.AND P0, PT, R2, R7, PT ;  /* 0x000000070200720c */ /* 0x000fe20003f05270 */
[----:B------:R-:W-:Y:S01]  /*8970*/  IMAD.MOV.U32 R7, RZ, RZ, RZ ;  /* 0x000000ffff077224 */ /* 0x000fe200078e00ff */
[----:B------:R-:W-:-:S09]  /*8980*/  FSETP.NE.FTZ.AND P2, PT, R11, RZ, PT ;  /* 0x000000ff0b00720b */ /* 0x000fd20003f55000 */
[----:B------:R-:W3:Y:S01]  /*8990*/  @P1 MUFU.RCP R7, R13 ;  /* 0x0000000d00071308 */ /* 0x000ee20000001000 */
[----:B------:R-:W-:Y:S01]  /*89a0*/  @P1 FMUL.FTZ R14, R14, 0.69314718246459960938 ;  /* 0x3f3172180e0e1820 */ /* 0x000fe20000410000 */
[----:B------:R-:W-:Y:S02]  /*89b0*/  @!P0 IMAD R0, R3, 0x40, R16 ;  /* 0x0000004003008824 */ /* 0x000fe400078e0210 */
[----:B------:R-:W-:Y:S01]  /*89c0*/  @P2 FMUL.FTZ R20, R20, 0.69314718246459960938 ;  /* 0x3f31721814142820 */ /* 0x000fe20000410000 */
[----:B------:R-:W-:Y:S02]  /*89d0*/  IMAD.MOV.U32 R3, RZ, RZ, -0x800000 ;  /* 0xff800000ff037424 */ /* 0x000fe400078e00ff */
[----:B------:R-:W-:Y:S01]  /*89e0*/  @!P0 LEA R9, R0, UR46, 0x2 ;  /* 0x0000002e00098c11 */ /* 0x000fe2000f8e10ff */
[----:B------:R-:W-:Y:S01]  /*89f0*/  @P2 MUFU.RCP R4, R11 ;  /* 0x0000000b00042308 */ /* 0x000fe20000001000 */
[----:B------:R-:W-:-:S07]  /*8a00*/  IMAD.MOV.U32 R0, RZ, RZ, -0x800000 ;  /* 0xff800000ff007424 */ /* 0x000fce00078e00ff */
[----:B------:R-:W0:Y:S01]  /*8a10*/  @P1 MUFU.LG2 R13, R13 ;  /* 0x0000000d000d1308 */ /* 0x000e220000000c00 */
        /* <DEDUP_REMOVED lines=65> */
[----:B0-----:R-:W-:Y:S01]  /*8e30*/  @P1 FMUL.FTZ R13, R13, 0.69314718246459960938 ;  /* 0x3f3172180d0d1820 */ /* 0x001fe20000410000 */
        /* <DEDUP_REMOVED lines=71> */
.L_x_4458:
        /* <DEDUP_REMOVED lines=37> */
[----:B------:R-:W-:Y:S01]  /*9500*/  UIADD3 UR4, UP1, UR10, UR8, URZ ;  /* 0x000000080a047290 */ /* 0x000fe2000ff3e03f */
[----:B------:R-:W-:Y:S01]  /*9510*/  F2FP.BF16.F32.PACK_AB R73, R75, R74 ;  /* 0x0000004a4b49723e */ /* 0x000fe200000010ff */
[----:B------:R-:W-:Y:S01]  /*9520*/  UISETP.NE.U32.AND UP0, UPT, UR8, URZ, UPT ;  /* 0x0000003f0800728c */ /* 0x000fe2000bf05070 */
[C---:B------:R-:W-:Y:S01]  /*9530*/  IADD3 R175, P1, R4.reuse, 0x20, RZ ;  /* 0x0000002004af7810 */ /* 0x040fe20007f3e0ff */
[----:B------:R-:W-:Y:S01]  /*9540*/  UIADD3.X UR8, UR11, UR9, URZ, UP1, !UPT ;  /* 0x000000090b087290 */ /* 0x000fe20008ffe43f */
[C---:B------:R-:W-:Y:S01]  /*9550*/  LOP3.LUT R7, R4.reuse, 0x380, RZ, 0xc0, !PT ;  /* 0x0000038004077812 */ /* 0x040fe200078ec0ff */
[----:B------:R-:W-:Y:S01]  /*9560*/  UISETP.NE.AND.EX UP0, UPT, UR9, URZ, UPT, UP0 ;  /* 0x0000003f0900728c */ /* 0x000fe2000bf05300 */
        /* <DEDUP_REMOVED lines=78> */
[----:B------:R-:W-:Y:S02]  /*9a50*/  LOP3.LUT R167, R118, 0x380, RZ, 0xc0, !PT ;  /* 0x0000038076a77812 */ /* 0x000fe400078ec0ff */
[----:B------:R-:W-:Y:S01]  /*9a60*/  MOV R26, R20 ;  /* 0x00000014001a7202 */ /* 0x000fe20000000f00 */
[----:B------:R0:W-:Y:S01]  /*9a70*/  STSM.16.M88.4 [R27], R4 ;  /* 0x000000041b007844 */ /* 0x0001e20000000200 */
[----:B------:R-:W-:Y:S02]  /*9a80*/  F2FP.BF16.F32.PACK_AB R8, R41, R158 ;  /* 0x0000009e2908723e */ /* 0x000fe400000010ff */
[----:B------:R-:W-:Y:S02]  /*9a90*/  LOP3.LUT R90, R90, R183, RZ, 0x3c, !PT ;  /* 0x000000b75a5a7212 */ /* 0x000fe400078e3cff */
        /* <DEDUP_REMOVED lines=11> */
[----:B------:R-:W-:Y:S01]  /*9b50*/  SHF.R.U64 R167, R167, 0x3, RZ ;  /* 0x00000003a7a77819 */ /* 0x000fe200000012ff */
[----:B------:R-:W-:Y:S01]  /*9b60*/  STSM.16.M88.4 [R32], R64 ;  /* 0x0000004020007844 */ /* 0x000fe20000000200 */
[----:B------:R-:W-:Y:S01]  /*9b70*/  MOV R36, R36 ;  /* 0x0000002400247202 */ /* 0x000fe20000000f00 */
[----:B------:R-:W-:Y:S01]  /*9b80*/  ULDC.64 UR8, c[0x0][0xc08] ;  /* 0x0003020000087ab9 */ /* 0x000fe20000000a00 */
[----:B------:R-:W-:Y:S01]  /*9b90*/  F2FP.BF16.F32.PACK_AB R74, R77, R76 ;  /* 0x0000004c4d4a723e */ /* 0x000fe200000010ff */
[----:B------:R-:W-:Y:S01]  /*9ba0*/  IMAD.U32 R4, RZ, RZ, UR4 ;  /* 0x00000004ff047e24 */ /* 0x000fe2000f8e00ff */
[----:B------:R-:W-:-:S02]  /*9bb0*/  F2FP.BF16.F32.PACK_AB R75, R79, R78 ;  /* 0x0000004e4f4b723e */ /* 0x000fc400000010ff */
[----:B------:R-:W-:Y:S02]  /*9bc0*/  F2FP.BF16.F32.PACK_AB R81, R83, R82 ;  /* 0x000000525351723e */ /* 0x000fe400000010ff */
[----:B------:R-:W-:Y:S01]  /*9bd0*/  MOV R21, R90 ;  /* 0x0000005a00157202 */ /* 0x000fe20000000f00 */
[----:B------:R-:W-:Y:S01]  /*9be0*/  STSM.16.M88.4 [R36], R72 ;  /* 0x0000004824007844 */ /* 0x000fe20000000200 */
[----:B------:R-:W-:Y:S02]  /*9bf0*/  F2FP.BF16.F32.PACK_AB R82, R85, R84 ;  /* 0x000000545552723e */ /* 0x000fe400000010ff */
[----:B------:R-:W-:Y:S02]  /*9c00*/  F2FP.BF16.F32.PACK_AB R83, R87, R86 ;  /* 0x000000565753723e */ /* 0x000fe400000010ff */
[----:B------:R-:W-:Y:S02]  /*9c10*/  F2FP.BF16.F32.PACK_AB R88, R89, R88 ;  /* 0x000000585958723e */ /* 0x000fe400000010ff */
[----:B------:R-:W-:Y:S01]  /*9c20*/  LOP3.LUT R110, R110, R211, RZ, 0x3c, !PT ;  /* 0x000000d36e6e7212 */ /* 0x000fe200078e3cff */
[----:B------:R-:W-:Y:S01]  /*9c30*/  STSM.16.M88.4 [R21], R80 ;  /* 0x0000005015007844 */ /* 0x000fe20000000200 */
[----:B------:R-:W-:-:S02]  /*9c40*/  MOV R94, R94 ;  /* 0x0000005e005e7202 */ /* 0x000fc40000000f00 */
[----:B------:R-:W-:Y:S02]  /*9c50*/  MOV R20, R98 ;  /* 0x0000006200147202 */ /* 0x000fe40000000f00 */
[----:B------:R-:W-:Y:S02]  /*9c60*/  F2FP.BF16.F32.PACK_AB R89, R42, R40 ;  /* 0x000000282a59723e */ /* 0x000fe400000010ff */
        /* <DEDUP_REMOVED lines=8> */
[----:B------:R-:W-:Y:S02]  /*9cf0*/  F2FP.BF16.F32.PACK_AB R104, R105, R104 ;  /* 0x000000686968723e */ /* 0x000fe400000010ff */
[----:B------:R-:W-:Y:S01]  /*9d00*/  LOP3.LUT R118, R167, R118, RZ, 0x3c, !PT ;  /* 0x00000076a7767212 */ /* 0x000fe200078e3cff */
[----:B------:R-:W-:Y:S01]  /*9d10*/  STSM.16.M88.4 [R20], R96 ;  /* 0x0000006014007844 */ /* 0x000fe20000000200 */
[----:B------:R-:W-:Y:S02]  /*9d20*/  MOV R102, R102 ;  /* 0x0000006600667202 */ /* 0x000fe40000000f00 */
[----:B------:R-:W-:-:S02]  /*9d30*/  MOV R14, R114 ;  /* 0x00000072000e7202 */ /* 0x000fc40000000f00 */
[----:B------:R-:W-:Y:S02]  /*9d40*/  F2FP.BF16.F32.PACK_AB R105, R157, R156 ;  /* 0x0000009c9d69723e */ /* 0x000fe400000010ff */
[----:B------:R-:W-:Y:S02]  /*9d50*/  F2FP.BF16.F32.PACK_AB R106, R109, R108 ;  /* 0x0000006c6d6a723e */ /* 0x000fe400000010ff */
[----:B------:R-:W-:Y:S02]  /*9d60*/  F2FP.BF16.F32.PACK_AB R107, R161, R159 ;  /* 0x0000009fa16b723e */ /* 0x000fe400000010ff */
[----:B------:R-:W-:Y:S02]  /*9d70*/  F2FP.BF16.F32.PACK_AB R112, R113, R112 ;  /* 0x000000707170723e */ /* 0x000fe400000010ff */
[----:B------:R-:W-:Y:S01]  /*9d80*/  F2FP.BF16.F32.PACK_AB R120, R121, R120 ;  /* 0x000000787978723e */ /* 0x000fe200000010ff */
[----:B------:R-:W-:Y:S01]  /*9d90*/  STSM.16.M88.4 [R102], R104 ;  /* 0x0000006866007844 */ /* 0x000fe20000000200 */
[----:B------:R-:W-:-:S02]  /*9da0*/  LOP3.LUT R12, R12, R171, RZ, 0x3c, !PT ;  /* 0x000000ab0c0c7212 */ /* 0x000fc400078e3cff */
        /* <DEDUP_REMOVED lines=15> */
[----:B------:R-:W-:Y:S01]  /*9ea0*/  F2FP.BF16.F32.PACK_AB R144, R145, R144 ;  /* 0x000000909190723e */ /* 0x000fe200000010ff */
[----:B------:R0:W-:Y:S01]  /*9eb0*/  STSM.16.M88.4 [R14], R128 ;  /* 0x000000800e007844 */ /* 0x0001e20000000200 */
[----:B------:R-:W-:Y:S02]  /*9ec0*/  MOV R118, R118 ;  /* 0x0000007600767202 */ /* 0x000fe40000000f00 */
[----:B------:R-:W-:Y:S02]  /*9ed0*/  F2FP.BF16.F32.PACK_AB R138, R141, R140 ;  /* 0x0000008c8d8a723e */ /* 0x000fe400000010ff */
[----:B------:R-:W-:Y:S02]  /*9ee0*/  F2FP.BF16.F32.PACK_AB R139, R143, R142 ;  /* 0x0000008e8f8b723e */ /* 0x000fe400000010ff */
[----:B------:R-:W-:-:S02]  /*9ef0*/  F2FP.BF16.F32.PACK_AB R145, R147, R146 ;  /* 0x000000929391723e */ /* 0x000fc400000010ff */
        /* <DEDUP_REMOVED lines=14> */
[----:B------:R-:W-:Y:S01]  /*9fe0*/  IMAD.U32 R76, RZ, RZ, UR4 ;  /* 0x00000004ff4c7e24 */ /* 0x000fe2000f8e00ff */
[----:B------:R-:W2:Y:S01]  /*9ff0*/  @P0 LDG.E R6, desc[UR40][R4.64] ;  /* 0x0000002804060981 */ /* 0x000ea2000c1e1900 */
        /* <DEDUP_REMOVED lines=12> */
[----:B-1----:R-:W-:Y:S02]  /*a0c0*/  LOP3.LUT R12, R13, 0x380, RZ, 0xc0, !PT ;  /* 0x000003800d0c7812 */ /* 0x002fe400078ec0ff */
        /* <DEDUP_REMOVED lines=23> */
.L_x_4499:
        /* <DEDUP_REMOVED lines=69> */
[----:B------:R-:W-:Y:S01]  /*a690*/  IMAD.MOV R21, RZ, RZ, -R18 ;  /* 0x000000ffff157224 */ /* 0x000fe200078e0a12 */
[----:B------:R-:W-:Y:S01]  /*a6a0*/  UIMAD.WIDE.U32 UR8, UR43, UR12, UR8 ;  /* 0x0000000c2b0872a5 */ /* 0x000fe2000f8e0008 */
[----:B------:R-:W-:Y:S01]  /*a6b0*/  VIADD R20, R16, UR42 ;  /* 0x0000002a10147c36 */ /* 0x000fe20008000000 */
[----:B------:R-:W-:-:S03]  /*a6c0*/  UIMAD UR10, UR43, UR13, UR10 ;  /* 0x0000000d2b0a72a4 */ /* 0x000fc6000f8e020a */
[----:B------:R-:W-:Y:S01]  /*a6d0*/  ULDC.64 UR12, c[0x0][0xb98] ;  /* 0x0002e600000c7ab9 */ /* 0x000fe20000000a00 */
[----:B------:R-:W-:Y:S02]  /*a6e0*/  UIADD3 UR9, UR9, UR10, URZ ;  /* 0x0000000a09097290 */ /* 0x000fe4000fffe03f */
[----:B------:R-:W-:Y:S02]  /*a6f0*/  UIMAD UR11, UR44, UR12, URZ ;  /* 0x0000000c2c0b72a4 */ /* 0x000fe4000f8e023f */
[----:B------:R-:W-:Y:S02]  /*a700*/  UIMAD.WIDE.U32 UR8, UR45, UR12, UR8 ;  /* 0x0000000c2d0872a5 */ /* 0x000fe4000f8e0008 */
[----:B------:R-:W-:Y:S01]  /*a710*/  UIMAD UR11, UR45, UR13, UR11 ;  /* 0x0000000d2d0b72a4 */ /* 0x000fe2000f8e020b */
        /* <DEDUP_REMOVED lines=31> */
.L_x_4500:
        /* <DEDUP_REMOVED lines=17> */
[----:B------:R-:W-:-:S03]  /*aa20*/  SEL R3, RZ, 0xffffffff, P0 ;  /* 0xffffffffff037807 */ /* 0x000fc60000000000 */
[----:B------:R-:W5:Y:S04]  /*aa30*/  LD.E.128 R36, desc[UR40][R36.64] ;  /* 0x0000002824247980 */ /* 0x000f68000c101d00 */
[----:B------:R-:W5:Y:S02]  /*aa40*/  LD.E.128 R40, desc[UR40][R40.64] ;  /* 0x0000002828287980 */ /* 0x000f64000c101d00 */
[----:B------:R-:W1:Y:S01]  /*aa50*/  @P2 LDC R21, c[0x0][0xbec] ;  /* 0x0002fb00ff152b82 */ /* 0x000e620000000800 */
[----:B------:R-:W-:Y:S01]  /*aa60*/  IMAD.SHL.U32 R3, R3, 0x4, RZ ;  /* 0x0000000403037824 */ /* 0x000fe200078e00ff */
[----:B------:R-:W-:Y:S01]  /*aa70*/  UIMAD UR10, UR14, UR12, URZ ;  /* 0x0000000c0e0a72a4 */ /* 0x000fe2000f8e023f */
[----:B------:R-:W-:Y:S01]  /*aa80*/  ISETP.GE.AND P0, PT, R188, UR16, PT ;  /* 0x00000010bc007c0c */ /* 0x000fe2000bf06270 */
[----:B------:R-:W5:Y:S04]  /*aa90*/  LD.E.128 R48, desc[UR40][R48.64] ;  /* 0x0000002830307980 */ /* 0x000f68000c101d00 */
[----:B------:R-:W2:Y:S01]  /*aaa0*/  @P2 LDC R77, c[0x0][0xbf0] ;  /* 0x0002fc00ff4d2b82 */ /* 0x000ea20000000800 */
[----:B------:R-:W-:Y:S01]  /*aab0*/  LOP3.LUT R3, R3, 0x4, R0, 0xe2, !PT ;  /* 0x0000000403037812 */ /* 0x000fe200078ee200 */
[----:B------:R-:W-:Y:S01]  /*aac0*/  UIMAD.WIDE.U32 UR8, UR4, UR12, URZ ;  /* 0x0000000c040872a5 */ /* 0x000fe2000f8e003f */
[----:B------:R-:W-:Y:S01]  /*aad0*/  SEL R20, RZ, 0xffffffff, P0 ;  /* 0xffffffffff147807 */ /* 0x000fe20000000000 */
[----:B------:R-:W-:Y:S01]  /*aae0*/  UIMAD UR10, UR4, UR13, UR10 ;  /* 0x0000000d040a72a4 */ /* 0x000fe2000f8e020a */
[----:B------:R-:W-:Y:S01]  /*aaf0*/  IMAD R0, R191, 0x20, R192 ;  /* 0x00000020bf007824 */ /* 0x000fe200078e02c0 */
[----:B------:R-:W-:Y:S01]  /*ab00*/  ISETP.GE.AND P0, PT, R187, UR16, PT ;  /* 0x00000010bb007c0c */ /* 0x000fe2000bf06270 */
[----:B------:R-:W-:Y:S01]  /*ab10*/  ULDC.64 UR12, c[0x0][0xae8] ;  /* 0x0002ba00000c7ab9 */ /* 0x000fe20000000a00 */
[----:B------:R-:W-:Y:S01]  /*ab20*/  UIADD3 UR9, UR9, UR10, URZ ;  /* 0x0000000a09097290 */ /* 0x000fe2000fffe03f */
[----:B------:R-:W-:Y:S01]  /*ab30*/  VIADD R82, R0, UR42 ;  /* 0x0000002a00527c36 */ /* 0x000fe20008000000 */
[----:B------:R-:W-:Y:S01]  /*ab40*/  UIMAD UR4, UR15, UR12, URZ ;  /* 0x0000000c0f0472a4 */ /* 0x000fe2000f8e023f */
[----:B------:R-:W-:Y:S01]  /*ab50*/  SEL R0, RZ, 0xffffffff, P0 ;  /* 0xffffffffff007807 */ /* 0x000fe20000000000 */
[----:B------:R-:W-:Y:S01]  /*ab60*/  UIMAD.WIDE.U32 UR8, UR43, UR12, UR8 ;  /* 0x0000000c2b0872a5 */ /* 0x000fe2000f8e0008 */
        /* <DEDUP_REMOVED lines=26> */
[----:B------:R-:W-:-:S02]  /*ad10*/  IMAD R77, R81, R79, R82 ;  /* 0x0000004f514d7224 */ /* 0x000fc400078e0252 */
[----:B------:R-:W-:Y:S01]  /*ad20*/  IMAD.U32 R21, RZ, RZ, UR4 ;  /* 0x00000004ff157e24 */ /* 0x000fe2000f8e00ff */
[----:B------:R-:W5:Y:S01]  /*ad30*/  LD.E.128 R60, desc[UR40][R60.64] ;  /* 0x000000283c3c7980 */ /* 0x000f62000c101d00 */
[----:B------:R-:W-:Y:S01]  /*ad40*/  IMAD.SHL.U32 R83, R0, 0x20, RZ ;  /* 0x0000002000537824 */ /* 0x000fe200078e00ff */
[----:B------:R-:W-:Y:S02]  /*ad50*/  SHF.R.S32.HI R0, RZ, 0x1f, R77 ;  /* 0x0000001fff007819 */ /* 0x000fe4000001144d */
[----:B------:R-:W5:Y:S01]  /*ad60*/  LD.E.128 R72, desc[UR40][R72.64] ;  /* 0x0000002848487980 */ /* 0x000f62000c101d00 */
[----:B------:R-:W-:-:S03]  /*ad70*/  ISETP.GE.AND P0, PT, R195, UR16, PT ;  /* 0x00000010c3007c0c */ /* 0x000fc6000bf06270 */
[----:B------:R-:W5:Y:S01]  /*ad80*/  LD.E.128 R68, desc[UR40][R68.64] ;  /* 0x0000002844447980 */ /* 0x000f62000c101d00 */
[C---:B------:R-:W-:Y:S01]  /*ad90*/  IMAD R79, R3.reuse, UR9, R80 ;  /* 0x00000009034f7c24 */ /* 0x040fe2000f8e0250 */
[----:B------:R-:W-:Y:S01]  /*ada0*/  UIADD3 UR4, UR46, 0x28c20, URZ ;  /* 0x00028c202e047890 */ /* 0x000fe2000fffe03f */
[----:B------:R-:W-:Y:S01]  /*adb0*/  IMAD.WIDE.U32 R20, R3, UR8, R20 ;  /* 0x0000000803147c25 */ /* 0x000fe2000f8e0014 */
[----:B------:R-:W-:Y:S01]  /*adc0*/  @!PT LDS RZ, [RZ] ;  /* 0x00000000fffff984 */ /* 0x000fe20000000800 */
[----:B------:R-:W-:Y:S01]  /*add0*/  @!PT LDS RZ, [RZ] ;  /* 0x00000000fffff984 */ /* 0x000fe20000000800 */
[----:B------:R-:W-:Y:S01]  /*ade0*/  @!PT LDS RZ, [RZ] ;  /* 0x00000000fffff984 */ /* 0x000fe20000000800 */
[----:B------:R-:W-:Y:S01]  /*adf0*/  @!PT LDS RZ, [RZ] ;  /* 0x00000000fffff984 */ /* 0x000fe20000000800 */
[----:B------:R1:W-:Y:S06]  /*ae00*/  MEMBAR.ALL.CTA ;  /* 0x0000000000007992 */ /* 0x0003ec0000008000 */
[----:B-1----:R-:W1:Y:S01]  /*ae10*/  FENCE.VIEW.ASYNC.S ;  /* 0x00000000000073c6 */ /* 0x002e620000000000 */
[----:B------:R-:W-:Y:S01]  /*ae20*/  ULDC.64 UR8, c[0x0][0xad8] ;  /* 0x0002b60000087ab9 */ /* 0x000fe20000000a00 */
[----:B------:R-:W-:Y:S01]  /*ae30*/  SEL R3, RZ, 0x40, P0 ;  /* 0x00000040ff037807 */ /* 0x000fe20000000000 */
[----:B------:R-:W-:Y:S01]  /*ae40*/  IMAD.IADD R21, R21, 0x1, R79 ;  /* 0x0000000115157824 */ /* 0x000fe200078e024f */
[----:B------:R-:W-:Y:S01]  /*ae50*/  ISETP.GE.AND P0, PT, R194, UR16, PT ;  /* 0x00000010c2007c0c */ /* 0x000fe2000bf06270 */
[----:B------:R-:W-:Y:S01]  /*ae60*/  IMAD R0, R0, UR8, RZ ;  /* 0x0000000800007c24 */ /* 0x000fe2000f8e02ff */
[----:B------:R-:W-:Y:S01]  /*ae70*/  UPRMT UR4, URZ, 0x654, UR4 ;  /* 0x000006543f047896 */ /* 0x000fe20008000004 */
[----:B-----5:R-:W-:Y:S01]  /*ae80*/  IMAD R87, R76, R81, RZ ;  /* 0x000000514c577224 */ /* 0x020fe200078e02ff */
[----:B------:R-:W-:Y:S01]  /*ae90*/  LOP3.LUT R78, R83, 0x20, R78, 0xe2, !PT ;  /* 0x00000020534e7812 */ /* 0x000fe200078ee24e */
[----:B------:R-:W-:Y:S01]  /*aea0*/  VIADD R86, R192, UR42 ;  /* 0x0000002ac0567c36 */ /* 0x000fe20008000000 */
[----:B------:R-:W-:Y:S01]  /*aeb0*/  BSSY B1, `(.L_x_4501) ;  /* 0x000002e000017945 */ /* 0x000fe20003800000 */
[C---:B------:R-:W-:Y:S01]  /*aec0*/  IMAD R79, R77.reuse, UR9, R0 ;  /* 0x000000094d4f7c24 */ /* 0x040fe2000f8e0200 */
[----:B------:R-:W-:Y:S01]  /*aed0*/  SEL R0, RZ, 0x80, P0 ;  /* 0x00000080ff007807 */ /* 0x000fe20000000000 */
[----:B------:R-:W-:Y:S01]  /*aee0*/  IMAD.WIDE.U32 R20, R77, UR8, R20 ;  /* 0x000000084d147c25 */ /* 0x000fe2000f8e0014 */
[----:B------:R-:W-:Y:S01]  /*aef0*/  ISETP.GE.AND P0, PT, R86, R87, PT ;  /* 0x000000575600720c */ /* 0x000fe20003f06270 */
[----:B------:R-:W-:Y:S01]  /*af00*/  ULDC.64 UR8, c[0x0][0xa80] ;  /* 0x0002a00000087ab9 */ /* 0x000fe20000000a00 */
[----:B------:R-:W-:Y:S01]  /*af10*/  LOP3.LUT R3, R78, R3, RZ, 0xfc, !PT ;  /* 0x000000034e037212 */ /* 0x000fe200078efcff */
[----:B------:R-:W-:Y:S01]  /*af20*/  IMAD.IADD R21, R21, 0x1, R79 ;  /* 0x0000000115157824 */ /* 0x000fe200078e024f */
[----:B------:R-:W-:-:S02]  /*af30*/  LEA R84, P1, R20, UR8, 0x1 ;  /* 0x0000000814547c11 */ /* 0x000fc4000f8208ff */
[----:B------:R-:W-:Y:S02]  /*af40*/  LOP3.LUT R0, R3, R0, RZ, 0xfc, !PT ;  /* 0x0000000003007212 */ /* 0x000fe400078efcff */
[----:B------:R-:W-:Y:S01]  /*af50*/  LEA.HI.X R85, R20, UR9, R21, 0x1, P1 ;  /* 0x0000000914557c11 */ /* 0x000fe200088f0c15 */
[----:B-1----:R0:W1:Y:S01]  /*af60*/  SHFL.IDX PT, R76, R84, RZ, 0x181f ;  /* 0x00181fff544c7589 */ /* 0x00206200000e0000 */
[----:B------:R-:W-:Y:S03]  /*af70*/  SYNCS.ARRIVE.TRANS64.RED.A1T0 RZ, [UR4], RZ ;  /* 0x000000ffffff79a7 */ /* 0x000fe60008100404 */
        /* <DEDUP_REMOVED lines=33> */
.L_x_4502:
[----:B------:R-:W-:Y:S05]  /*b190*/  BSYNC B1 ;  /* 0x0000000000017941 */ /* 0x000fea0003800000 */
.L_x_4501:
        /* <DEDUP_REMOVED lines=38> */
.L_x_4498:
        /* <DEDUP_REMOVED lines=31> */
.L_x_4504:
[----:B------:R-:W-:Y:S01]  /*b5f0*/  USEL UR45, UR45, URZ, !UP0 ;  /* 0x0000003f2d2d7287 */ /* 0x000fe2000c000000 */
[----:B------:R-:W-:Y:S01]  /*b600*/  BSSY B1, `(.L_x_4505) ;  /* 0x000002c000017945 */ /* 0x000fe20003800000 */
[----:B------:R-:W-:-:S03]  /*b610*/  USEL UR44, UR44, URZ, !UP0 ;  /* 0x0000003f2c2c7287 */ /* 0x000fc6000c000000 */
[----:B------:R-:W-:Y:S09]  /*b620*/  @P0 BRA `(.L_x_4506) ;  /* 0x0000000000a40947 */ /* 0x000ff20003800000 */
        /* <DEDUP_REMOVED lines=41> */
.L_x_4506:
[----:B------:R-:W-:Y:S05]  /*b8c0*/  BSYNC B1 ;  /* 0x0000000000017941 */ /* 0x000fea0003800000 */
.L_x_4505:
        /* <DEDUP_REMOVED lines=23> */
[----:B------:R-:W-:Y:S01]  /*ba40*/  VIADD R8, R3, UR42 ;  /* 0x0000002a03087c36 */ /* 0x000fe20008000000 */
        /* <DEDUP_REMOVED lines=11> */
[----:B------:R-:W-:Y:S01]  /*bb00*/  VIADD R26, R192, UR42 ;  /* 0x0000002ac01a7c36 */ /* 0x000fe20008000000 */
[----:B------:R-:W-:Y:S01]  /*bb10*/  ISETP.GE.AND P2, PT, R194, UR13, PT ;  /* 0x0000000dc2007c0c */ /* 0x000fe2000bf46270 */
[----:B0-----:R-:W-:Y:S01]  /*bb20*/  @P0 IMAD.HI.U32 R6, R8, R5, RZ ;  /* 0x0000000508060227 */ /* 0x001fe200078e00ff */
[----:B------:R-:W-:Y:S01]  /*bb30*/  UIADD3 UR4, UR9, UR4, URZ ;  /* 0x0000000409047290 */ /* 0x000fe2000fffe03f */
[----:B------:R-:W-:Y:S01]  /*bb40*/  LOP3.LUT R10, R10, 0x8, R9, 0xe2, !PT ;  /* 0x000000080a0a7812 */ /* 0x000fe200078ee209 */
[----:B------:R-:W-:Y:S01]  /*bb50*/  BSSY B1, `(.L_x_4507) ;  /* 0x0000046000017945 */ /* 0x000fe20003800000 */
[----:B------:R-:W-:Y:S01]  /*bb60*/  IMAD.U32 R4, RZ, RZ, UR8 ;  /* 0x00000008ff047e24 */ /* 0x000fe2000f8e00ff */
[----:B------:R-:W-:Y:S01]  /*bb70*/  SEL R0, RZ, 0x80, P2 ;  /* 0x00000080ff007807 */ /* 0x000fe20001000000 */
[----:B------:R-:W-:Y:S01]  /*bb80*/  IMAD.U32 R5, RZ, RZ, UR9 ;  /* 0x00000009ff057e24 */ /* 0x000fe2000f8e00ff */
[----:B------:R-:W-:Y:S01]  /*bb90*/  ULDC.64 UR8, c[0x0][0xae0] ;  /* 0x0002b80000087ab9 */ /* 0x000fe20000000a00 */
[----:B-1----:R-:W-:Y:S01]  /*bba0*/  @P0 SHF.R.U32.HI R3, RZ, R7, R6 ;  /* 0x00000007ff030219 */ /* 0x002fe20000011606 */
[----:B------:R-:W-:Y:S01]  /*bbb0*/  IMAD.U32 R5, RZ, RZ, UR4 ;  /* 0x00000004ff057e24 */ /* 0x000fe2000f8e00ff */
[----:B------:R-:W-:-:S02]  /*bbc0*/  ISETP.GE.AND P0, PT, R187, UR13, PT ;  /* 0x0000000dbb007c0c */ /* 0x000fc4000bf06270 */
        /* <DEDUP_REMOVED lines=62> */
.L_x_4508:
[----:B------:R-:W-:Y:S05]  /*bfb0*/  BSYNC B1 ;  /* 0x0000000000017941 */ /* 0x000fea0003800000 */
.L_x_4507:
        /* <DEDUP_REMOVED lines=36> */
.L_x_4503:
[----:B------:R-:W-:Y:S05]  /*c200*/  BSYNC B0 ;  /* 0x0000000000007941 */ /* 0x000fea0003800000 */
.L_x_4497:
[----:B------:R-:W-:Y:S02]  /*c210*/  ULDC UR4, c[0x0][0xc3c] ;  /* 0x00030f0000047ab9 */ /* 0x000fe40000000800 */
[----:B------:R-:W-:-:S06]  /*c220*/  UISETP.GE.AND UP0, UPT, UR7, UR4, UPT ;  /* 0x000000040700728c */ /* 0x000fcc000bf06270 */
[----:B------:R-:W-:-:S13]  /*c230*/  PLOP3.LUT P0, PT, PT, PT, UP0, 0x80, 0x0 ;  /* 0x000000000000781c */ /* 0x000fda0003f0f008 */
[----:B------:R-:W-:Y:S05]  /*c240*/  @!P0 BRA `(.L_x_4509) ;  /* 0xffffff4c00808947 */ /* 0x000fea000383ffff */
[----:B------:R-:W-:Y:S05]  /*c250*/  EXIT ;  /* 0x000000000000794d */ /* 0x000fea0003800000 */
.L_x_4452:
[----:B------:R-:W-:-:S08]  /*c260*/  NOP ;  /* 0x0000000000007918 */ /* 0x000fd00000000000 */
[----:B------:R-:W0:-:S00]  /*c270*/  USETMAXREG.DEALLOC.CTAPOOL 0x18 ;  /* 0x00000018000079c8 */ /* 0x000e0000080e0500 */
[----:B0-----:R-:W-:Y:S01]  /*c280*/  LOP3.LUT R0, R0, 0x3, RZ, 0xc0, !PT ;  /* 0x0000000300007812 */ /* 0x001fe200078ec0ff */
[----:B------:R-:W-:-:S05]  /*c290*/  IMAD.MOV.U32 R4, RZ, RZ, RZ ;  /* 0x000000ffff047224 */ /* 0x000fca00078e00ff */
[----:B------:R-:W0:Y:S02]  /*c2a0*/  SHFL.IDX PT, R0, R0, RZ, 0x1f ;  /* 0x00001fff00007589 */ /* 0x000e2400000e0000 */
[----:B0-----:R-:W-:-:S04]  /*c2b0*/  ISETP.NE.AND P0, PT, R0, RZ, PT ;  /* 0x000000ff0000720c */ /* 0x001fc80003f05270 */
        /* <DEDUP_REMOVED lines=10> */
.L_x_4510:
        /* <DEDUP_REMOVED lines=42> */
.L_x_4516:
        /* <DEDUP_REMOVED lines=12> */
.L_x_4515:
[----:B------:R-:W-:Y:S05]  /*c6c0*/  BSYNC B0 ;  /* 0x0000000000007941 */ /* 0x000fea0003800000 */
.L_x_4514:
        /* <DEDUP_REMOVED lines=21> */
.L_x_4512:
        /* <DEDUP_REMOVED lines=20> */
.L_x_4517:
[--C-:B-12---:R-:W-:Y:S02]  /*c960*/  IMAD.MOV R5, RZ, RZ, -R3.reuse ;  /* 0x000000ffff057224 */ /* 0x106fe400078e0a03 */
[----:B---3--:R-:W-:Y:S01]  /*c970*/  IMAD R16, R16, UR5, R6 ;  /* 0x0000000510107c24 */ /* 0x008fe2000f8e0206 */
[----:B------:R-:W-:Y:S01]  /*c980*/  IABS R6, R8 ;  /* 0x0000000800067213 */ /* 0x000fe20000000000 */
        /* <DEDUP_REMOVED lines=22> */
[----:B------:R-:W-:-:S04]  /*caf0*/  VIADDMNMX R9, R10, UR5, R9, PT ;  /* 0x000000050a097c46 */ /* 0x000fc8000b800109 */
[-C--:B------:R-:W-:Y:S02]  /*cb00*/  IABS R7, R9.reuse ;  /* 0x0000000900077213 */ /* 0x080fe40000000000 */
[----:B------:R-:W-:Y:S02]  /*cb10*/  IABS R8, R9 ;  /* 0x0000000900087213 */ /* 0x000fe40000000000 */
[----:B------:R-:W1:Y:S03]  /*cb20*/  I2F.RP R10, R7 ;  /* 0x00000007000a7306 */ /* 0x000e660000209400 */
[----:B------:R-:W-:-:S05]  /*cb30*/  IMAD.MOV R8, RZ, RZ, -R8 ;  /* 0x000000ffff087224 */ /* 0x000fca00078e0a08 */
[----:B-1----:R-:W1:Y:S02]  /*cb40*/  MUFU.RCP R10, R10 ;  /* 0x0000000a000a7308 */ /* 0x002e640000001000 */
[----:B-1----:R-:W-:-:S06]  /*cb50*/  VIADD R3, R10, 0xffffffe ;  /* 0x0ffffffe0a037836 */ /* 0x002fcc0000000000 */
[----:B------:R-:W1:Y:S02]  /*cb60*/  F2I.FTZ.U32.TRUNC.NTZ R3, R3 ;  /* 0x0000000300037305 */ /* 0x000e64000021f000 */
        /* <DEDUP_REMOVED lines=23> */
.L_x_4513:
[----:B------:R-:W-:Y:S02]  /*cce0*/  IMAD.MOV.U32 R17, RZ, RZ, RZ ;  /* 0x000000ffff117224 */ /* 0x000fe400078e00ff */
[----:B------:R-:W-:Y:S02]  /*ccf0*/  IMAD.U32 R16, RZ, RZ, UR6 ;  /* 0x00000006ff107e24 */ /* 0x000fe4000f8e00ff */
[----:B------:R-:W-:-:S07]  /*cd00*/  IMAD.MOV.U32 R18, RZ, RZ, RZ ;  /* 0x000000ffff127224 */ /* 0x000fce00078e00ff */
.L_x_4518:
[----:B------:R-:W-:-:S13]  /*cd10*/  ISETP.NE.AND P0, PT, R0, RZ, PT ;  /* 0x000000ff0000720c */ /* 0x000fda0003f05270 */
[----:B------:R-:W1:Y:S01]  /*cd20*/  @!P0 S2R R3, SR_CgaCtaId ;  /* 0x0000000000038919 */ /* 0x000e620000008800 */
[----:B------:R-:W-:-:S04]  /*cd30*/  @!P0 MOV R0, 0x400 ;  /* 0x0000040000008802 */ /* 0x000fc80000000f00 */
[----:B-1----:R-:W-:-:S05]  /*cd40*/  @!P0 LEA R0, R3, R0, 0x18 ;  /* 0x0000000003008211 */ /* 0x002fca00078ec0ff */
[----:B------:R2:W-:Y:S01]  /*cd50*/  @!P0 STS.128 [R0+0x28cd0], R16 ;  /* 0x028cd01000008388 */ /* 0x0005e20000000c00 */
[----:B------:R-:W-:Y:S06]  /*cd60*/  BAR.ARV 0x5, 0x180 ;  /* 0x0146000000007b1d */ /* 0x000fec0000002000 */
.L_x_4511:
[----:B0-2---:R-:W-:Y:S01]  /*cd70*/  IMAD.MOV.U32 R0, RZ, RZ, 0x1 ;  /* 0x00000001ff007424 */ /* 0x005fe200078e00ff */
        /* <DEDUP_REMOVED lines=30> */
.L_x_4637:
        /* <DEDUP_REMOVED lines=56> */
.L_x_4520:
[----:B------:R-:W-:Y:S01]  /*d2e0*/  IMAD.MOV.U32 R2, RZ, RZ, R12 ;  /* 0x000000ffff027224 */ /* 0x000fe200078e000c */
[----:B------:R-:W-:Y:S01]  /*d2f0*/  ULDC.64 UR4, c[0x0][0xa20] ;  /* 0x0002880000047ab9 */ /* 0x000fe20000000a00 */
[----:B-----5:R-:W-:Y:S01]  /*d300*/  IMAD.IADD R3, R8, 0x1, R0 ;  /* 0x0000000108037824 */ /* 0x020fe200078e0200 */
[----:B------:R-:W-:Y:S02]  /*d310*/  ISETP.NE.U32.AND P1, PT, RZ, UR4, PT ;  /* 0x00000004ff007c0c */ /* 0x000fe4000bf25070 */
[----:B------:R2:W-:Y:S02]  /*d320*/  STL [R1+0xc], R2 ;  /* 0x00000c0201007387 */ /* 0x0005e40000100800 */
[----:B------:R-:W-:Y:S02]  /*d330*/  ISETP.NE.AND.EX P1, PT, RZ, UR5, PT, P1 ;  /* 0x00000005ff007c0c */ /* 0x000fe4000bf25310 */
[----:B------:R2:W-:Y:S11]  /*d340*/  STL [R1+0x1c], R3 ;  /* 0x00001c0301007387 */ /* 0x0005f60000100800 */
[----:B--2---:R-:W-:Y:S05]  /*d350*/  @!P1 BRA `(.L_x_4521) ;  /* 0x0000000000109947 */ /* 0x004fea0003800000 */
[----:B------:R-:W-:-:S04]  /*d360*/  IADD3 R6, P0, R11, UR4, RZ ;  /* 0x000000040b067c10 */ /* 0x000fc8000ff1e0ff */
[----:B------:R-:W-:-:S05]  /*d370*/  IADD3.X R7, R10, UR5, RZ, P0, !PT ;  /* 0x000000050a077c10 */ /* 0x000fca00087fe4ff */
[----:B------:R2:W5:Y:S01]  /*d380*/  LDG.E R6, desc[UR40][R6.64] ;  /* 0x0000002806067981 */ /* 0x000562000c1e1900 */
[----:B------:R-:W-:Y:S05]  /*d390*/  BRA `(.L_x_4522) ;  /* 0x0000000000107947 */ /* 0x000fea0003800000 */
.L_x_4521:
[----:B------:R-:W-:Y:S05]  /*d3a0*/  @!P0 BRA `(.L_x_4522) ;  /* 0x00000000000c8947 */ /* 0x000fea0003800000 */
[----:B------:R-:W2:Y:S04]  /*d3b0*/  LDG.E R6, desc[UR40][R4.64] ;  /* 0x0000002804067981 */ /* 0x000ea8000c1e1900 */
[----:B------:R-:W2:Y:S02]  /*d3c0*/  LDG.E R4, desc[UR40][R4.64+0x4] ;  /* 0x0000042804047981 */ /* 0x000ea4000c1e1900 */
[----:B--2---:R-:W-:-:S07]  /*d3d0*/  IMAD.IADD R6, R4, 0x1, -R6 ;  /* 0x0000000104067824 */ /* 0x004fce00078e0a06 */
.L_x_4522:
[----:B-----5:R-:W-:Y:S01]  /*d3e0*/  IMAD.IADD R6, R6, 0x1, -R0 ;  /* 0x0000000106067824 */ /* 0x020fe200078e0a00 */
[----:B------:R-:W-:Y:S01]  /*d3f0*/  BSSY B7, `(.L_x_4523) ;  /* 0x00004fd000077945 */ /* 0x000fe20003800000 */
[----:B------:R-:W3:Y:S02]  /*d400*/  LDC R0, c[0x0][0x448] ;  /* 0x00011200ff007b82 */ /* 0x000ee40000000800 */
[----:B---3--:R-:W-:Y:S01]  /*d410*/  ISETP.NE.AND P0, PT, R0, 0x1, PT ;  /* 0x000000010000780c */ /* 0x008fe20003f05270 */
[----:B------:R-:W-:-:S04]  /*d420*/  IMAD.SHL.U32 R0, R17, 0x40, RZ ;  /* 0x0000004011007824 */ /* 0x000fc800078e00ff */
[----:B------:R-:W-:-:S08]  /*d430*/  VIADD R0, R0, 0x3f ;  /* 0x0000003f00007836 */ /* 0x000fd00000000000 */
[----:B------:R-:W3:Y:S08]  /*d440*/  @P0 LDC R2, c[0x0][0x44c] ;  /* 0x00011300ff020b82 */ /* 0x000ef00000000800 */
[----:B------:R-:W4:Y:S01]  /*d450*/  @P0 LDC R3, c[0x0][0x450] ;  /* 0x00011400ff030b82 */ /* 0x000f220000000800 */
[----:B---3--:R-:W-:-:S05]  /*d460*/  @P0 IMAD.HI.U32 R2, R0, R2, RZ ;  /* 0x0000000200020227 */ /* 0x008fca00078e00ff */
[----:B----4-:R-:W-:Y:S02]  /*d470*/  @P0 SHF.R.U32.HI R0, RZ, R3, R2 ;  /* 0x00000003ff000219 */ /* 0x010fe40000011602 */
[C---:B------:R-:W-:Y:S01]  /*d480*/  IADD3 R2, R6.reuse, 0x40, -R9 ;  /* 0x0000004006027810 */ /* 0x040fe20007ffe809 */
[----:B------:R-:W-:-:S04]  /*d490*/  VIADD R6, R6, 0x3f ;  /* 0x0000003f06067836 */ /* 0x000fc80000000000 */
[----:B------:R-:W-:Y:S01]  /*d4a0*/  IMAD.IADD R0, R2, 0x1, R0 ;  /* 0x0000000102007824 */ /* 0x000fe200078e0200 */
[----:B------:R-:W-:-:S04]  /*d4b0*/  SHF.R.S32.HI R2, RZ, 0x1f, R6 ;  /* 0x0000001fff027819 */ /* 0x000fc80000011406 */
[----:B------:R-:W-:Y:S02]  /*d4c0*/  SHF.R.S32.HI R3, RZ, 0x1f, R0 ;  /* 0x0000001fff037819 */ /* 0x000fe40000011400 */
[----:B------:R-:W-:Y:S02]  /*d4d0*/  LEA.HI R2, R2, R6, RZ, 0x6 ;  /* 0x0000000602027211 */ /* 0x000fe400078f30ff */
[----:B------:R-:W-:Y:S02]  /*d4e0*/  LEA.HI R3, R3, R0, RZ, 0x6 ;  /* 0x0000000003037211 */ /* 0x000fe400078f30ff */
[----:B------:R-:W-:Y:S02]  /*d4f0*/  SHF.R.S32.HI R2, RZ, 0x6, R2 ;  /* 0x00000006ff027819 */ /* 0x000fe40000011402 */
[----:B------:R-:W-:-:S04]  /*d500*/  SHF.R.S32.HI R3, RZ, 0x6, R3 ;  /* 0x00000006ff037819 */ /* 0x000fc80000011403 */
[----:B------:R-:W-:-:S04]  /*d510*/  VIMNMX R4, R2, R3, PT ;  /* 0x0000000302047248 */ /* 0x000fc80003fe0100 */
[----:B------:R-:W-:Y:S01]  /*d520*/  ISETP.GT.AND P0, PT, R4, RZ, PT ;  /* 0x000000ff0400720c */ /* 0x000fe20003f04270 */
        /* <DEDUP_REMOVED lines=19> */
.L_x_4524:
[----:B------:R-:W3:Y:S01]  /*d660*/  LDL R0, [R1+0x4] ;  /* 0x0000040001007983 */ /* 0x000ee20000100800 */
        /* <DEDUP_REMOVED lines=20> */
.L_x_4527:
[----:B------:R-:W-:Y:S05]  /*d7b0*/  BSYNC B6 ;  /* 0x0000000000067941 */ /* 0x000fea0003800000 */
.L_x_4526:
        /* <DEDUP_REMOVED lines=21> */
.L_x_4530:
        /* <DEDUP_REMOVED lines=16> */
.L_x_4529:
[----:B------:R-:W-:Y:S05]  /*da10*/  BSYNC B6 ;  /* 0x0000000000067941 */ /* 0x000fea0003800000 */
.L_x_4528:
[----:B------:R-:W3:Y:S01]  /*da20*/  LDL.LU R2, [R1] ;  /* 0x0000000001027983 */ /* 0x000ee20000300800 */
[----:B------:R-:W-:-:S03]  /*da30*/  ULDC.64 UR4, c[0x0][0x9f8] ;  /* 0x00027e0000047ab9 */ /* 0x000fc60000000a00 */
[----:B------:R-:W4:Y:S04]  /*da40*/  LDL.LU R4, [R1+0x14] ;  /* 0x0000140001047983 */ /* 0x000f280000300800 */
[----:B--2---:R-:W2:Y:S01]  /*da50*/  LDL R7, [R1+0xc] ;  /* 0x00000c0001077983 */ /* 0x004ea20000100800 */
[----:B------:R-:W-:-:S03]  /*da60*/  ISETP.NE.U32.AND P0, PT, RZ, UR4, PT ;  /* 0x00000004ff007c0c */ /* 0x000fc6000bf05070 */
[----:B------:R-:W5:Y:S01]  /*da70*/  LDL R0, [R1+0x28] ;  /* 0x0000280001007983 */ /* 0x000f620000100800 */
[----:B------:R-:W-:-:S13]  /*da80*/  ISETP.NE.AND.EX P0, PT, RZ, UR5, PT, P0 ;  /* 0x00000005ff007c0c */ /* 0x000fda000bf05300 */
[----:B---3--:R-:W-:-:S04]  /*da90*/  @P0 IADD3 R2, P1, R2, UR4, RZ ;  /* 0x0000000402020c10 */ /* 0x008fc8000ff3e0ff */
[----:B----4-:R-:W-:Y:S01]  /*daa0*/  @P0 IADD3.X R3, R4, UR5, RZ, P1, !PT ;  /* 0x0000000504030c10 */ /* 0x010fe20008ffe4ff */
[----:B------:R-:W-:-:S04]  /*dab0*/  ULDC.64 UR4, c[0x0][0xa08] ;  /* 0x0002820000047ab9 */ /* 0x000fc80000000a00 */
[----:B--2---:R2:W3:Y:S02]  /*dac0*/  @P0 LDG.E R7, desc[UR40][R2.64] ;  /* 0x0000002802070981 */ /* 0x0044e4000c1e1900 */
[----:B--2---:R-:W2:Y:S01]  /*dad0*/  LDC.64 R2, c[0x0][0x418] ;  /* 0x00010600ff027b82 */ /* 0x004ea20000000a00 */
[----:B-----5:R-:W-:Y:S01]  /*dae0*/  VIADD R4, R0, 0xffffffff ;  /* 0xffffffff00047836 */ /* 0x020fe20000000000 */
[----:B---3--:R-:W-:Y:S01]  /*daf0*/  SHF.R.S32.HI R8, RZ, 0x1f, R7 ;  /* 0x0000001fff087819 */ /* 0x008fe20000011407 */
[----:B------:R3:W-:Y:S04]  /*db00*/  @P0 STL [R1+0xc], R7 ;  /* 0x00000c0701000387 */ /* 0x0007e80000100800 */
[----:B------:R3:W-:Y:S01]  /*db10*/  STL [R1+0x14], R8 ;  /* 0x0000140801007387 */ /* 0x0007e20000100800 */
[----:B--2---:R-:W-:Y:S01]  /*db20*/  LOP3.LUT P0, RZ, R2, UR4, RZ, 0xfc, !PT ;  /* 0x0000000402ff7c12 */ /* 0x004fe2000f80fcff */
[----:B------:R-:W-:-:S03]  /*db30*/  UMOV UR4, 0xffffffff ;  /* 0xffffffff00047882 */ /* 0x000fc60000000000 */
[----:B------:R-:W-:-:S04]  /*db40*/  LOP3.LUT P0, RZ, R3, UR5, RZ, 0xfc, P0 ;  /* 0x0000000503ff7c12 */ /* 0x000fc8000800fcff */
[----:B------:R-:W-:Y:S01]  /*db50*/  SEL R0, R7, RZ, !P0 ;  /* 0x000000ff07007207 */ /* 0x000fe20004000000 */
[----:B---3--:R-:W-:Y:S08]  /*db60*/  BRA.DIV UR4, `(.L_x_4531) ;  /* 0x0000005a04ec7947 */ /* 0x008ff0000b800000 */
[----:B------:R-:W2:Y:S02]  /*db70*/  S2R R5, SR_TID.X ;  /* 0x0000000000057919 */ /* 0x000ea40000002100 */
[----:B--2---:R-:W-:-:S04]  /*db80*/  SHF.R.U32.HI R5, RZ, 0x5, R5 ;  /* 0x00000005ff057819 */ /* 0x004fc80000011605 */
[----:B------:R-:W-:-:S05]  /*db90*/  LOP3.LUT R5, R5, 0x3, RZ, 0xc0, !PT ;  /* 0x0000000305057812 */ /* 0x000fca00078ec0ff */
[----:B------:R2:W3:Y:S02]  /*dba0*/  SHFL.IDX PT, R14, R5, RZ, 0x1f ;  /* 0x00001fff050e7589 */ /* 0x0004e400000e0000 */
.L_x_4654:
[----:B------:R-:W-:Y:S01]  /*dbb0*/  PLOP3.LUT P1, PT, PT, PT, PT, 0x8, 0x0 ;  /* 0x000000000000781c */ /* 0x000fe20003f2e170 */
[----:B------:R4:W-:Y:S01]  /*dbc0*/  STL [R1], R0 ;  /* 0x0000000001007387 */ /* 0x0009e20000100800 */
[----:B---3--:R-:W-:-:S03]  /*dbd0*/  ISETP.NE.AND P0, PT, R14, RZ, PT ;  /* 0x000000ff0e00720c */ /* 0x008fc60003f05270 */
[----:B------:R3:W-:Y:S01]  /*dbe0*/  STL [R1+0x24], R4 ;  /* 0x0000240401007387 */ /* 0x0007e20000100800 */
[----:B----4-:R-:W-:-:S05]  /*dbf0*/  P2R R0, PR, RZ, 0x2 ;  /* 0x00000002ff007803 */ /* 0x010fca0000000000 */
[----:B------:R3:W-:Y:S04]  /*dc00*/  STL [R1+0x18], R0 ;  /* 0x0000180001007387 */ /* 0x0007e80000100800 */
[----:B------:R-:W-:Y:S05]  /*dc10*/  @P0 BRA `(.L_x_4532) ;  /* 0x00000004001c0947 */ /* 0x000fea0003800000 */
[----:B------:R-:W-:-:S03]  /*dc20*/  UMOV UR4, 0xffffffff ;  /* 0xffffffff00047882 */ /* 0x000fc60000000000 */
[----:B------:R-:W-:Y:S05]  /*dc30*/  BRA.DIV UR4, `(.L_x_4533) ;  /* 0x0000005a04ec7947 */ /* 0x000fea000b800000 */
[----:B------:R-:W-:-:S13]  /*dc40*/  ELECT P6, URZ, PT ;  /* 0x00000000003f782f */ /* 0x000fda00038c0000 */
.L_x_4657:
[----:B------:R-:W-:Y:S05]  /*dc50*/  @!P6 BRA `(.L_x_4532) ;  /* 0x00000004000ce947 */ /* 0x000fea0003800000 */
[----:B------:R-:W-:-:S04]  /*dc60*/  ISETP.NE.U32.AND P0, PT, R2, RZ, PT ;  /* 0x000000ff0200720c */ /* 0x000fc80003f05070 */
[----:B------:R-:W-:-:S13]  /*dc70*/  ISETP.NE.AND.EX P0, PT, R3, RZ, PT, P0 ;  /* 0x000000ff0300720c */ /* 0x000fda0003f05300 */
[----:B------:R-:W-:Y:S05]  /*dc80*/  @!P0 BRA `(.L_x_4534) ;  /* 0x0000000000548947 */ /* 0x000fea0003800000 */
[----:B------:R-:W4:Y:S01]  /*dc90*/  LDC R6, c[0x0][0x43c] ;  /* 0x00010f00ff067b82 */ /* 0x000f220000000800 */
[----:B01----:R-:W-:Y:S01]  /*dca0*/  IMAD.MOV.U32 R9, RZ, RZ, R4 ;  /* 0x000000ffff097224 */ /* 0x003fe200078e0004 */
[----:B------:R-:W-:-:S03]  /*dcb0*/  ULDC.64 UR4, c[0x0][0x428] ;  /* 0x00010a0000047ab9 */ /* 0x000fc60000000a00 */
[----:B---3--:R-:W-:Y:S01]  /*dcc0*/  IMAD.MOV.U32 R0, RZ, RZ, R9 ;  /* 0x000000ffff007224 */ /* 0x008fe200078e0009 */
[----:B----4-:R-:W-:-:S13]  /*dcd0*/  ISETP.NE.AND P0, PT, R6, 0x1, PT ;  /* 0x000000010600780c */ /* 0x010fda0003f05270 */
[----:B--2---:R-:W0:Y:S02]  /*dce0*/  @P0 LDC.64 R4, c[0x0][0x440] ;  /* 0x00011000ff040b82 */ /* 0x004e240000000a00 */
        /* <DEDUP_REMOVED lines=13> */
[----:B------:R-:W2:Y:S04]  /*ddc0*/  LDG.E R0, desc[UR40][R2.64] ;  /* 0x0000002802007981 */ /* 0x000ea8000c1e1900 */
[----:B--2---:R4:W-:Y:S02]  /*ddd0*/  STL [R1], R0 ;  /* 0x0000000001007387 */ /* 0x0049e40000100800 */
.L_x_4534:
[----:B------:R-:W5:Y:S04]  /*dde0*/  LDL R7, [R1+0x4] ;  /* 0x0000040001077983 */ /* 0x000f680000100800 */
[----:B---34-:R-:W5:Y:S04]  /*ddf0*/  LDL R0, [R1+0x8] ;  /* 0x0000080001007983 */ /* 0x018f680000100800 */
[----:B------:R-:W3:Y:S01]  /*de00*/  LDL R2, [R1+0x10] ;  /* 0x0000100001027983 */ /* 0x000ee20000100800 */
[----:B-----5:R-:W-:Y:S01]  /*de10*/  IMAD R0, R0, 0x8, R7 ;  /* 0x0000000800007824 */ /* 0x020fe200078e0207 */
[----:B---3--:R-:W-:-:S04]  /*de20*/  SHF.L.U32 R2, R2, 0x1f, RZ ;  /* 0x0000001f02027819 */ /* 0x008fc800000006ff */
[----:B------:R-:W3:Y:S02]  /*de30*/  SYNCS.PHASECHK.TRANS64.TRYWAIT P0, [R0+URZ+0x28c40], R2 ;  /* 0x028c4002000075a7 */ /* 0x000ee4000800017f */
[----:B---3--:R-:W-:Y:S05]  /*de40*/  @!P0 BRA `(.L_x_4535) ;  /* 0x0000005800888947 */ /* 0x008fea0003800000 */
.L_x_4658:
[----:B------:R-:W4:Y:S02]  /*de50*/  S2R R3, SR_TID.X ;  /* 0x0000000000037919 */ /* 0x000f240000002100 */
[----:B----4-:R-:W-:-:S04]  /*de60*/  LOP3.LUT R3, R3, 0x7f, RZ, 0xc0, !PT ;  /* 0x0000007f03037812 */ /* 0x010fc800078ec0ff */
[----:B------:R-:W-:-:S13]  /*de70*/  ISETP.NE.AND P0, PT, R3, RZ, PT ;  /* 0x000000ff0300720c */ /* 0x000fda0003f05270 */
[----:B------:R-:W-:Y:S05]  /*de80*/  @P0 BRA `(.L_x_4536) ;  /* 0x00000000001c0947 */ /* 0x000fea0003800000 */
[----:B------:R-:W4:Y:S01]  /*de90*/  S2R R3, SR_TID.X ;  /* 0x0000000000037919 */ /* 0x000f220000002100 */
[----:B---3--:R-:W-:-:S04]  /*dea0*/  IMAD.MOV.U32 R2, RZ, RZ, 0x2000 ;  /* 0x00002000ff027424 */ /* 0x008fc800078e00ff */
[----:B------:R3:W-:Y:S01]  /*deb0*/  SYNCS.ARRIVE.TRANS64 RZ, [R0+URZ+0x28c30], R2 ;  /* 0x028c300200ff79a7 */ /* 0x0007e2000800003f */
[----:B----4-:R-:W-:-:S04]  /*dec0*/  LOP3.LUT R3, R3, 0x1f, RZ, 0xc0, !PT ;  /* 0x0000001f03037812 */ /* 0x010fc800078ec0ff */
[----:B------:R-:W-:-:S13]  /*ded0*/  ISETP.NE.AND P0, PT, R3, RZ, PT ;  /* 0x000000ff0300720c */ /* 0x000fda0003f05270 */
[----:B---3--:R-:W-:Y:S05]  /*dee0*/  @!P0 BRA `(.L_x_4536) ;  /* 0x0000000000048947 */ /* 0x008fea0003800000 */
[----:B------:R-:W-:Y:S01]  /*def0*/  BPT.TRAP 0x1 ;  /* 0x000000040000795c */ /* 0x000fe20000300000 */
.L_x_4536:
[----:B--2---:R-:W2:Y:S04]  /*df00*/  LDL R5, [R1+0x4] ;  /* 0x0000040001057983 */ /* 0x004ea80000100800 */
[----:B------:R-:W2:Y:S04]  /*df10*/  LDL R4, [R1+0x8] ;  /* 0x0000080001047983 */ /* 0x000ea80000100800 */
[----:B------:R-:W4:Y:S04]  /*df20*/  LDL R6, [R1+0x24] ;  /* 0x0000240001067983 */ /* 0x000f280000100800 */
[----:B------:R-:W5:Y:S04]  /*df30*/  LDL R3, [R1+0x1c] ;  /* 0x00001c0001037983 */ /* 0x000f680000100800 */
[----:B---3--:R-:W3:Y:S01]  /*df40*/  LDL R2, [R1] ;  /* 0x0000000001027983 */ /* 0x008ee20000100800 */
        /* <DEDUP_REMOVED lines=8> */
[----:B--2---:R-:W-:Y:S01]  /*dfd0*/  IMAD R0, R4, 0x2000, R5 ;  /* 0x0000200004007824 */ /* 0x004fe200078e0205 */
[----:B----4-:R-:W-:-:S04]  /*dfe0*/  R2UR UR11, R6 ;  /* 0x00000000060b72ca */ /* 0x010fc800000e0000 */
[----:B------:R-:W-:Y:S02]  /*dff0*/  R2UR UR8, R0 ;  /* 0x00000000000872ca */ /* 0x000fe400000e0000 */
[----:B-----5:R-:W-:Y:S02]  /*e000*/  R2UR UR4, R3 ;  /* 0x00000000030472ca */ /* 0x020fe400000e0000 */
[----:B---3--:R-:W-:Y:S02]  /*e010*/  R2UR UR13, R2 ;  /* 0x00000000020d72ca */ /* 0x008fe400000e0000 */
[----:B------:R-:W-:-:S07]  /*e020*/  P2R R0, PR, RZ, 0x1 ;  /* 0x00000001ff007803 */ /* 0x000fce0000000000 */
[----:B------:R-:W-:Y:S02]  /*e030*/  UIADD3 UR8, UR8, 0x22400, URZ ;  /* 0x0002240008087890 */ /* 0x000fe4000fffe03f */
[----:B------:R-:W-:Y:S01]  /*e040*/  ULEA UR11, UR11, UR4, 0x6 ;  /* 0x000000040b0b7291 */ /* 0x000fe2000f8e303f */
[----:B------:R4:W-:Y:S02]  /*e050*/  STL [R1+0x18], R0 ;  /* 0x0000180001007387 */ /* 0x0009e40000100800 */
[----:B------:R-:W-:-:S06]  /*e060*/  UMOV UR4, 0x0 ;  /* 0x0000000000047882 */ /* 0x000fcc0000000000 */
[----:B------:R4:W-:Y:S01]  /*e070*/  UTMALDG.4D [UR8], [UR6], desc[UR4] ;  /* 0x00000408060075b4 */ /* 0x0009e20008019000 */
[----:B------:R-:W-:Y:S02]  /*e080*/  NOP ;  /* 0x0000000000007918 */ /* 0x000fe40000000000 */
.L_x_4532:
[----:B------:R-:W5:Y:S04]  /*e090*/  LDL R2, [R1+0x4] ;  /* 0x0000040001027983 */ /* 0x000f680000100800 */
[----:B------:R-:W5:Y:S04]  /*e0a0*/  LDL.LU R3, [R1+0x2c] ;  /* 0x00002c0001037983 */ /* 0x000f680000300800 */
[----:B--2---:R-:W2:Y:S04]  /*e0b0*/  LDL.LU R5, [R1+0x20] ;  /* 0x0000200001057983 */ /* 0x004ea80000300800 */
[----:B---3--:R-:W3:Y:S01]  /*e0c0*/  LDL.LU R4, [R1+0x34] ;  /* 0x0000340001047983 */ /* 0x008ee20000300800 */
[----:B------:R-:W-:Y:S05]  /*e0d0*/  WARPSYNC.ALL ;  /* 0x0000000000007948 */ /* 0x000fea0003800000 */
[----:B----4-:R-:W-:Y:S01]  /*e0e0*/  ULDC.64 UR4, c[0x0][0x298] ;  /* 0x0000a60000047ab9 */ /* 0x010fe20000000a00 */
[----:B------:R-:W-:Y:S01]  /*e0f0*/  ULDC.64 UR6, c[0x0][0xa00] ;  /* 0x0002800000067ab9 */ /* 0x000fe20000000a00 */
[----:B------:R-:W-:Y:S01]  /*e100*/  BSSY B6, `(.L_x_4537) ;  /* 0x0000024000067945 */ /* 0x000fe20003800000 */
[----:B------:R-:W-:Y:S01]  /*e110*/  BAR.SYNC.DEFER_BLOCKING 0x8, 0x100 ;  /* 0x0204000000007b1d */ /* 0x000fe20000010000 */
[----:B------:R-:W-:-:S04]  /*e120*/  ISETP.NE.U32.AND P0, PT, RZ, UR6, PT ;  /* 0x00000006ff007c0c */ /* 0x000fc8000bf05070 */
[----:B------:R-:W-:Y:S01]  /*e130*/  ISETP.NE.AND.EX P0, PT, RZ, UR7, PT, P0 ;  /* 0x00000007ff007c0c */ /* 0x000fe2000bf05300 */
[----:B-----5:R-:W-:Y:S01]  /*e140*/  VIADD R2, R2, 0x20400 ;  /* 0x0002040002027836 */ /* 0x020fe20000000000 */
[----:B------:R-:W-:-:S04]  /*e150*/  SHF.R.S32.HI R0, RZ, 0x1f, R3 ;  /* 0x0000001fff007819 */ /* 0x000fc80000011403 */
[----:B------:R-:W-:Y:S02]  /*e160*/  LOP3.LUT P1, RZ, R2, 0x3ff, RZ, 0xc0, !PT ;  /* 0x000003ff02ff7812 */ /* 0x000fe4000782c0ff */
[----:B--2---:R-:W-:Y:S01]  /*e170*/  SEL R5, R5, RZ, !P0 ;  /* 0x000000ff05057207 */ /* 0x004fe20004000000 */
[----:B------:R-:W-:Y:S01]  /*e180*/  IMAD R0, R0, UR4, RZ ;  /* 0x0000000400007c24 */ /* 0x000fe2000f8e02ff */
[----:B---3--:R-:W-:-:S03]  /*e190*/  SEL R4, R4, RZ, !P0 ;  /* 0x000000ff04047207 */ /* 0x008fc60004000000 */
[C---:B------:R-:W-:Y:S02]  /*e1a0*/  IMAD R0, R3.reuse, UR5, R0 ;  /* 0x0000000503007c24 */ /* 0x040fe4000f8e0200 */
[----:B------:R-:W-:-:S05]  /*e1b0*/  IMAD.WIDE.U32 R2, R3, UR4, RZ ;  /* 0x0000000403027c25 */ /* 0x000fca000f8e00ff */
[----:B------:R2:W-:Y:S04]  /*e1c0*/  STL.64 [R1+0x40], R2 ;  /* 0x0000400201007387 */ /* 0x0005e80000100a00 */
[----:B------:R3:W-:Y:S04]  /*e1d0*/  STL [R1+0x20], R5 ;  /* 0x0000200501007387 */ /* 0x0007e80000100800 */
[----:B------:R3:W-:Y:S01]  /*e1e0*/  STL [R1+0x4c], R4 ;  /* 0x00004c0401007387 */ /* 0x0007e20000100800 */
[----:B--2---:R-:W-:Y:S01]  /*e1f0*/  IMAD.IADD R2, R3, 0x1, R0 ;  /* 0x0000000103027824 */ /* 0x004fe200078e0200 */
[----:B------:R-:W-:-:S05]  /*e200*/  SHF.R.S32.HI R0, RZ, 0x1f, R18 ;  /* 0x0000001fff007819 */ /* 0x000fca0000011412 */
        /* <DEDUP_REMOVED lines=18> */
[----:B012---:R-:W-:Y:S05]  /*e330*/  CALL.ABS.NOINC R2 ;  /* 0x0000000002007343 */ /* 0x007fea0003c00000 */
.L_x_4538:
[----:B------:R-:W-:Y:S05]  /*e340*/  BSYNC B6 ;  /* 0x0000000000067941 */ /* 0x000fea0003800000 */
.L_x_4537:
[----:B---3--:R-:W2:Y:S01]  /*e350*/  LDL.LU R5, [R1+0x2c] ;  /* 0x00002c0001057983 */ /* 0x008ea20000300800 */
[----:B------:R-:W-:Y:S01]  /*e360*/  ULDC.64 UR4, c[0x0][0x2d8] ;  /* 0x0000b60000047ab9 */ /* 0x000fe20000000a00 */
[----:B------:R-:W3:Y:S01]  /*e370*/  LDC R7, c[0x0][0x448] ;  /* 0x00011200ff077b82 */ /* 0x000ee20000000800 */
[----:B------:R-:W-:Y:S01]  /*e380*/  ULDC UR6, c[0x0][0x2b8] ;  /* 0x0000ae0000067ab9 */ /* 0x000fe20000000800 */
[----:B------:R-:W2:Y:S04]  /*e390*/  LDL.LU.64 R2, [R1+0x40] ;  /* 0x0000400001027983 */ /* 0x000ea80000300a00 */
[----:B------:R-:W4:Y:S04]  /*e3a0*/  LDL.LU R0, [R1+0x34] ;  /* 0x0000340001007983 */ /* 0x000f280000300800 */
[----:B------:R-:W4:Y:S04]  /*e3b0*/  LDL.LU R6, [R1+0x4c] ;  /* 0x00004c0001067983 */ /* 0x000f280000300800 */
[----:B------:R-:W4:Y:S04]  /*e3c0*/  LDL.LU R4, [R1+0x20] ;  /* 0x0000200001047983 */ /* 0x000f280000300800 */
[----:B01----:R0:W5:Y:S01]  /*e3d0*/  LDL R9, [R1+0x48] ;  /* 0x0000480001097983 */ /* 0x0031620000100800 */
[----:B---3--:R-:W-:Y:S01]  /*e3e0*/  ISETP.NE.AND P0, PT, R7, 0x1, PT ;  /* 0x000000010700780c */ /* 0x008fe20003f05270 */
[----:B--2---:R-:W-:-:S02]  /*e3f0*/  IMAD.MOV.U32 R3, RZ, RZ, R5 ;  /* 0x000000ffff037224 */ /* 0x004fc400078e0005 */
[----:B------:R-:W1:Y:S01]  /*e400*/  S2R R5, SR_TID.X ;  /* 0x0000000000057919 */ /* 0x000e620000002100 */
[----:B----4-:R-:W-:Y:S02]  /*e410*/  IMAD R0, R0, UR4, RZ ;  /* 0x0000000400007c24 */ /* 0x010fe4000f8e02ff */
[----:B------:R-:W-:-:S04]  /*e420*/  IMAD.WIDE.U32 R2, R18, UR4, R2 ;  /* 0x0000000412027c25 */ /* 0x000fc8000f8e0002 */
[----:B------:R-:W-:Y:S01]  /*e430*/  IMAD R0, R18, UR5, R0 ;  /* 0x0000000512007c24 */ /* 0x000fe2000f8e0200 */
[----:B------:R-:W-:-:S03]  /*e440*/  ULDC.64 UR4, c[0x0][0x2e0] ;  /* 0x0000b80000047ab9 */ /* 0x000fc60000000a00 */
[----:B------:R-:W-:Y:S02]  /*e450*/  IMAD.IADD R3, R3, 0x1, R0 ;  /* 0x0000000103037824 */ /* 0x000fe400078e0200 */
[----:B------:R-:W-:Y:S02]  /*e460*/  IMAD R0, R6, UR4, RZ ;  /* 0x0000000406007c24 */ /* 0x000fe4000f8e02ff */
        /* <DEDUP_REMOVED lines=27> */
[----:B------:R-:W1:Y:S01]  /*e620*/  S2R R8, SR_TID.X ;  /* 0x0000000000087919 */ /* 0x000e620000002100 */
[----:B------:R-:W-:Y:S01]  /*e630*/  ULDC.64 UR4, c[0x0][0x280] ;  /* 0x0000a00000047ab9 */ /* 0x000fe20000000a00 */
[----:B------:R0:W5:Y:S01]  /*e640*/  LDL R6, [R1+0x30] ;  /* 0x0000300001067983 */ /* 0x0001620000100800 */
[----:B------:R-:W-:Y:S01]  /*e650*/  IMAD.IADD R0, R5, 0x1, R0 ;  /* 0x0000000105007824 */ /* 0x000fe200078e0200 */
[----:B------:R-:W-:Y:S01]  /*e660*/  LEA R3, P1, R4, UR4, 0x1 ;  /* 0x0000000404037c11 */ /* 0x000fe2000f8208ff */
[----:B------:R-:W-:-:S03]  /*e670*/  UMOV UR4, 0xffffffff ;  /* 0xffffffff00047882 */ /* 0x000fc60000000000 */
[----:B------:R-:W-:Y:S01]  /*e680*/  LEA.HI.X R2, R4, UR5, R0, 0x1, P1 ;  /* 0x0000000504027c11 */ /* 0x000fe200088f0c00 */
[C---:B-1----:R-:W-:Y:S01]  /*e690*/  IMAD.SHL.U32 R10, R8.reuse, 0x8, RZ ;  /* 0x00000008080a7824 */ /* 0x042fe200078e00ff */
[----:B------:R-:W-:-:S04]  /*e6a0*/  LOP3.LUT R8, R8, 0x7f, RZ, 0xc0, !PT ;  /* 0x0000007f08087812 */ /* 0x000fc800078ec0ff */
[----:B------:R-:W-:-:S04]  /*e6b0*/  LOP3.LUT R10, R10, 0x38, RZ, 0xc0, !PT ;  /* 0x000000380a0a7812 */ /* 0x000fc800078ec0ff */
[----:B------:R-:W-:Y:S02]  /*e6c0*/  ISETP.GE.AND P0, PT, R10, UR6, PT ;  /* 0x000000060a007c0c */ /* 0x000fe4000bf06270 */
[----:B------:R-:W-:Y:S01]  /*e6d0*/  SHF.R.U32.HI R8, RZ, 0x3, R8 ;  /* 0x00000003ff087819 */ /* 0x000fe20000011608 */
[----:B0-----:R-:W-:Y:S10]  /*e6e0*/  BRA.DIV UR4, `(.L_x_4539) ;  /* 0x0000005204747947 */ /* 0x001ff4000b800000 */
[----:B------:R-:W0:Y:S01]  /*e6f0*/  SHFL.IDX PT, R5, R3, RZ, 0x181f ;  /* 0x00181fff03057589 */ /* 0x000e2200000e0000 */
[----:B-----5:R-:W-:Y:S02]  /*e700*/  IMAD R0, R6, R7, RZ ;  /* 0x0000000706007224 */ /* 0x020fe400078e02ff */
[----:B------:R-:W-:Y:S01]  /*e710*/  IMAD R17, R17, 0x40, R8 ;  /* 0x0000004011117824 */ /* 0x000fe200078e0208 */
[----:B------:R-:W1:Y:S04]  /*e720*/  SHFL.IDX PT, R4, R2, RZ, 0x181f ;  /* 0x00181fff02047589 */ /* 0x000e6800000e0000 */
[----:B------:R-:W-:-:S13]  /*e730*/  ISETP.GE.AND P1, PT, R17, R0, PT ;  /* 0x000000001100720c */ /* 0x000fda0003f26270 */
[----:B0-----:R-:W-:-:S05]  /*e740*/  @!P1 LEA R5, P2, R10, R5, 0x1 ;  /* 0x000000050a059211 */ /* 0x001fca00078408ff */
[----:B-1----:R-:W-:-:S05]  /*e750*/  @!P1 IMAD.X R4, RZ, RZ, R4, P2 ;  /* 0x000000ffff049224 */ /* 0x002fca00010e0604 */
[----:B------:R-:W-:-:S04]  /*e760*/  @!P1 LOP3.LUT R5, R5, R4, RZ, 0x3c, !PT ;  /* 0x0000000405059212 */ /* 0x000fc800078e3cff */
[----:B------:R-:W-:-:S04]  /*e770*/  @!P1 LOP3.LUT R4, R5, R4, RZ, 0x3c, !PT ;  /* 0x0000000405049212 */ /* 0x000fc800078e3cff */
[----:B------:R-:W-:-:S05]  /*e780*/  @!P1 LOP3.LUT R5, R5, R4, RZ, 0x3c, !PT ;  /* 0x0000000405059212 */ /* 0x000fca00078e3cff */
[----:B------:R-:W-:Y:S01]  /*e790*/  @!PT LDS RZ, [RZ] ;  /* 0x00000000fffff984 */ /* 0x000fe20000000800 */
[----:B------:R0:W-:Y:S02]  /*e7a0*/  @!P1 LDGSTS.E.BYPASS.LTC128B.128 [R9+0x20400], desc[UR40][R4.64], !P0 ;  /* 0x2040000004099fae */ /* 0x0001e4000c101d68 */
[----:B0-----:R-:W-:Y:S02]  /*e7b0*/  VIADD R4, R17, 0x10 ;  /* 0x0000001011047836 */ /* 0x001fe40000000000 */
[----:B------:R-:W0:Y:S03]  /*e7c0*/  SHFL.IDX PT, R5, R3, 0x1, 0x181f ;  /* 0x00381f0003057f89 */ /* 0x000e2600000e0000 */
[----:B------:R-:W-:Y:S02]  /*e7d0*/  ISETP.GE.AND P1, PT, R4, R0, PT ;  /* 0x000000000400720c */ /* 0x000fe40003f26270 */
[----:B------:R-:W1:Y:S11]  /*e7e0*/  SHFL.IDX PT, R4, R2, 0x1, 0x181f ;  /* 0x00381f0002047f89 */ /* 0x000e7600000e0000 */
[----:B0-----:R-:W-:-:S05]  /*e7f0*/  @!P1 LEA R5, P2, R10, R5, 0x1 ;  /* 0x000000050a059211 */ /* 0x001fca00078408ff */
[----:B-1----:R-:W-:-:S05]  /*e800*/  @!P1 IMAD.X R4, RZ, RZ, R4, P2 ;  /* 0x000000ffff049224 */ /* 0x002fca00010e0604 */
[----:B------:R-:W-:-:S04]  /*e810*/  @!P1 LOP3.LUT R5, R5, R4, RZ, 0x3c, !PT ;  /* 0x0000000405059212 */ /* 0x000fc800078e3cff */
[----:B------:R-:W-:-:S04]  /*e820*/  @!P1 LOP3.LUT R4, R5, R4, RZ, 0x3c, !PT ;  /* 0x0000000405049212 */ /* 0x000fc800078e3cff */
[----:B------:R-:W-:-:S05]  /*e830*/  @!P1 LOP3.LUT R5, R5, R4, RZ, 0x3c, !PT ;  /* 0x0000000405059212 */ /* 0x000fca00078e3cff */
[----:B------:R0:W-:Y:S02]  /*e840*/  @!P1 LDGSTS.E.BYPASS.LTC128B.128 [R9+0x20c00], desc[UR40][R4.64], !P0 ;  /* 0x20c0000004099fae */ /* 0x0001e4000c101d68 */
[----:B0-----:R-:W-:Y:S02]  /*e850*/  VIADD R4, R17, 0x20 ;  /* 0x0000002011047836 */ /* 0x001fe40000000000 */
[----:B------:R-:W0:Y:S03]  /*e860*/  SHFL.IDX PT, R5, R3, 0x2, 0x181f ;  /* 0x00581f0003057f89 */ /* 0x000e2600000e0000 */
[----:B------:R-:W-:Y:S01]  /*e870*/  ISETP.GE.AND P1, PT, R4, R0, PT ;  /* 0x000000000400720c */ /* 0x000fe20003f26270 */
[----:B------:R-:W-:Y:S04]  /*e880*/  SHFL.IDX PT, R3, R3, 0x3, 0x181f ;  /* 0x00781f0003037f89 */ /* 0x000fe800000e0000 */
[----:B------:R-:W1:Y:S08]  /*e890*/  SHFL.IDX PT, R4, R2, 0x2, 0x181f ;  /* 0x00581f0002047f89 */ /* 0x000e7000000e0000 */
[----:B0-----:R-:W-:-:S05]  /*e8a0*/  @!P1 LEA R5, P2, R10, R5, 0x1 ;  /* 0x000000050a059211 */ /* 0x001fca00078408ff */
[----:B-1----:R-:W-:-:S05]  /*e8b0*/  @!P1 IMAD.X R4, RZ, RZ, R4, P2 ;  /* 0x000000ffff049224 */ /* 0x002fca00010e0604 */
[----:B------:R-:W-:-:S04]  /*e8c0*/  @!P1 LOP3.LUT R5, R5, R4, RZ, 0x3c, !PT ;  /* 0x0000000405059212 */ /* 0x000fc800078e3cff */
[----:B------:R-:W-:-:S04]  /*e8d0*/  @!P1 LOP3.LUT R4, R5, R4, RZ, 0x3c, !PT ;  /* 0x0000000405049212 */ /* 0x000fc800078e3cff */
[----:B------:R-:W-:-:S05]  /*e8e0*/  @!P1 LOP3.LUT R5, R5, R4, RZ, 0x3c, !PT ;  /* 0x0000000405059212 */ /* 0x000fca00078e3cff */
[----:B------:R0:W-:Y:S04]  /*e8f0*/  @!P1 LDGSTS.E.BYPASS.LTC128B.128 [R9+0x21400], desc[UR40][R4.64], !P0 ;  /* 0x2140000004099fae */ /* 0x0001e8000c101d68 */
[----:B0-----:R0:W1:Y:S02]  /*e900*/  SHFL.IDX PT, R4, R2, 0x3, 0x181f ;  /* 0x00781f0002047f89 */ /* 0x00106400000e0000 */
.L_x_4667:
[----:B------:R2:W5:Y:S01]  /*e910*/  LDL R8, [R1+0x4] ;  /* 0x0000040001087983 */ /* 0x0005620000100800 */
[----:B------:R-:W-:-:S05]  /*e920*/  VIADD R17, R17, 0x30 ;  /* 0x0000003011117836 */ /* 0x000fca0000000000 */
[----:B------:R-:W-:-:S13]  /*e930*/  ISETP.GE.AND P1, PT, R17, R0, PT ;  /* 0x000000001100720c */ /* 0x000fda0003f26270 */
[----:B0-----:R-:W-:-:S05]  /*e940*/  @!P1 LEA R2, P2, R10, R3, 0x1 ;  /* 0x000000030a029211 */ /* 0x001fca00078408ff */
[----:B-1----:R-:W-:-:S05]  /*e950*/  @!P1 IMAD.X R3, RZ, RZ, R4, P2 ;  /* 0x000000ffff039224 */ /* 0x002fca00010e0604 */
[----:B------:R-:W-:Y:S01]  /*e960*/  @!PT LDS RZ, [RZ] ;  /* 0x00000000fffff984 */ /* 0x000fe20000000800 */
[----:B------:R-:W-:Y:S01]  /*e970*/  @!PT LDS RZ, [RZ] ;  /* 0x00000000fffff984 */ /* 0x000fe20000000800 */
[----:B------:R-:W-:Y:S01]  /*e980*/  @!PT LDS RZ, [RZ] ;  /* 0x00000000fffff984 */ /* 0x000fe20000000800 */
[----:B------:R2:W-:Y:S01]  /*e990*/  @!P1 LDGSTS.E.BYPASS.LTC128B.128 [R9+0x21c00], desc[UR40][R2.64], !P0 ;  /* 0x21c0000002099fae */ /* 0x0005e2000c101d68 */
[----:B------:R-:W-:Y:S01]  /*e9a0*/  PLOP3.LUT P0, PT, PT, PT, PT, 0x80, 0x0 ;  /* 0x000000000000781c */ /* 0x000fe20003f0f070 */
[----:B------:R-:W-:-:S12]  /*e9b0*/  NOP ;  /* 0x0000000000007918 */ /* 0x000fd80000000000 */
.L_x_4540:
[----:B--2---:R-:W2:Y:S01]  /*e9c0*/  LDL R2, [R1+0x4] ;  /* 0x0000040001027983 */ /* 0x004ea20000100800 */
        /* <DEDUP_REMOVED lines=18> */
.L_x_4668:
[----:B------:R-:W-:Y:S05]  /*eaf0*/  BSYNC B0 ;  /* 0x0000000000007941 */ /* 0x000fea0003800000 */
.L_x_4541:
        /* <DEDUP_REMOVED lines=8> */
[----:B------:R-:W2:Y:S02]  /*eb80*/  LDL R2, [R1+0x10] ;  /* 0x0000100001027983 */ /* 0x000ea40000100800 */
[----:B---3--:R-:W-:Y:S01]  /*eb90*/  IMAD R0, R4, 0x8, R5 ;  /* 0x0000000804007824 */ /* 0x008fe200078e0205 */
[----:B0-----:R-:W-:Y:S01]  /*eba0*/  LOP3.LUT R3, R3, 0x7f, RZ, 0xc0, !PT ;  /* 0x0000007f03037812 */ /* 0x001fe200078ec0ff */
[----:B------:R-:W-:Y:S03]  /*ebb0*/  BSSY B1, `(.L_x_4545) ;  /* 0x0000005000017945 */ /* 0x000fe60003800000 */
[----:B------:R-:W-:-:S02]  /*ebc0*/  ISETP.NE.AND P1, PT, R3, RZ, PT ;  /* 0x000000ff0300720c */ /* 0x000fc40003f25270 */
[----:B--2---:R-:W-:-:S04]  /*ebd0*/  SHF.L.U32 R2, R2, 0x1f, RZ ;  /* 0x0000001f02027819 */ /* 0x004fc800000006ff */
[----:B------:R-:W0:Y:S02]  /*ebe0*/  SYNCS.PHASECHK.TRANS64.TRYWAIT P0, [R0+URZ+0x28c60], R2 ;  /* 0x028c6002000075a7 */ /* 0x000e24000800017f */
[----:B0-----:R-:W-:Y:S05]  /*ebf0*/  @!P0 BRA `(.L_x_4546) ;  /* 0x00000050008c8947 */ /* 0x001fea0003800000 */
.L_x_4669:
[----:B------:R-:W-:Y:S05]  /*ec00*/  BSYNC B1 ;  /* 0x0000000000017941 */ /* 0x000fea0003800000 */
.L_x_4545:
        /* <DEDUP_REMOVED lines=9> */
.L_x_4548:
[----:B------:R-:W-:Y:S05]  /*eca0*/  BSYNC B1 ;  /* 0x0000000000017941 */ /* 0x000fea0003800000 */
.L_x_4547:
[----:B------:R-:W2:Y:S04]  /*ecb0*/  LDL R5, [R1+0x1c] ;  /* 0x00001c0001057983 */ /* 0x000ea80000100800 */
[----:B------:R-:W2:Y:S04]  /*ecc0*/  LDL.LU R3, [R1+0x24] ;  /* 0x0000240001037983 */ /* 0x000ea80000300800 */
[----:B------:R-:W3:Y:S04]  /*ecd0*/  LDL R4, [R1+0x4] ;  /* 0x0000040001047983 */ /* 0x000ee80000100800 */
        /* <DEDUP_REMOVED lines=11> */
.L_x_4549:
        /* <DEDUP_REMOVED lines=16> */
.L_x_4550:
        /* <DEDUP_REMOVED lines=16> */
.L_x_4551:
        /* <DEDUP_REMOVED lines=16> */
.L_x_4552:
        /* <DEDUP_REMOVED lines=16> */
.L_x_4553:
        /* <DEDUP_REMOVED lines=16> */
.L_x_4554:
        /* <DEDUP_REMOVED lines=16> */
.L_x_4555:
        /* <DEDUP_REMOVED lines=16> */
.L_x_4556:
        /* <DEDUP_REMOVED lines=11> */
.L_x_4544:
[----:B------:R-:W-:Y:S05]  /*f540*/  BSYNC B0 ;  /* 0x0000000000007941 */ /* 0x000fea0003800000 */
.L_x_4543:
[----:B------:R-:W2:Y:S01]  /*f550*/  LDL R4, [R1+0x28] ;  /* 0x0000280001047983 */ /* 0x000ea20000100800 */
[----:B------:R-:W-:Y:S01]  /*f560*/  BSSY B0, `(.L_x_4557) ;  /* 0x00002ca000007945 */ /* 0x000fe20003800000 */
[----:B--2---:R-:W-:-:S13]  /*f570*/  ISETP.GE.AND P0, PT, R4, 0x2, PT ;  /* 0x000000020400780c */ /* 0x004fda0003f06270 */
[----:B------:R-:W-:Y:S05]  /*f580*/  @!P0 BRA `(.L_x_4558) ;  /* 0x0000002c001c8947 */ /* 0x000fea0003800000 */
[C---:B------:R-:W-:Y:S01]  /*f590*/  LOP3.LUT R0, R4.reuse, 0x1, RZ, 0xc0, !PT ;  /* 0x0000000104007812 */ /* 0x040fe200078ec0ff */
[----:B------:R-:W-:Y:S01]  /*f5a0*/  VIADD R4, R4, 0xfffffffe ;  /* 0xfffffffe04047836 */ /* 0x000fe20000000000 */
[----:B------:R-:W-:Y:S02]  /*f5b0*/  BSSY B2, `(.L_x_4559) ;  /* 0x00000f0000027945 */ /* 0x000fe40003800000 */
[----:B------:R-:W-:Y:S01]  /*f5c0*/  ISETP.NE.U32.AND P0, PT, R0, 0x1, PT ;  /* 0x000000010000780c */ /* 0x000fe20003f05070 */
[----:B------:R-:W-:-:S12]  /*f5d0*/  IMAD.MOV.U32 R0, RZ, RZ, R4 ;  /* 0x000000ffff007224 */ /* 0x000fd800078e0004 */
[----:B------:R-:W-:Y:S05]  /*f5e0*/  @!P0 BRA `(.L_x_4560) ;  /* 0x0000000c00b08947 */ /* 0x000fea0003800000 */
[----:B------:R-:W2:Y:S04]  /*f5f0*/  LDL R6, [R1+0x18] ;  /* 0x0000180001067983 */ /* 0x000ea80000100800 */
[----:B------:R-:W3:Y:S04]  /*f600*/  LDL.LU R5, [R1+0x8] ;  /* 0x0000080001057983 */ /* 0x000ee80000300800 */
[----:B-----5:R-:W4:Y:S01]  /*f610*/  LDL.LU R8, [R1+0x10] ;  /* 0x0000100001087983 */ /* 0x020f220000300800 */
[----:B------:R-:W-:Y:S01]  /*f620*/  BSSY B1, `(.L_x_4561) ;  /* 0x00000e6000017945 */ /* 0x000fe20003800000 */
[----:B--2---:R-:W-:Y:S01]  /*f630*/  ISETP.NE.AND P2, PT, R6, RZ, PT ;  /* 0x000000ff0600720c */ /* 0x004fe20003f45270 */
[----:B---3--:R-:W-:-:S05]  /*f640*/  VIADD R0, R5, 0x1 ;  /* 0x0000000105007836 */ /* 0x008fca0000000000 */
[----:B------:R-:W-:-:S04]  /*f650*/  ISETP.NE.AND P0, PT, R0, 0x2, PT ;  /* 0x000000020000780c */ /* 0x000fc80003f05270 */
[----:B------:R-:W-:Y:S02]  /*f660*/  SEL R2, RZ, 0x1, P0 ;  /* 0x00000001ff027807 */ /* 0x000fe40000000000 */
[----:B------:R-:W-:Y:S02]  /*f670*/  SEL R9, R0, RZ, P0 ;  /* 0x000000ff00097207 */ /* 0x000fe40000000000 */
[----:B----4-:R-:W-:-:S05]  /*f680*/  LOP3.LUT R8, R8, R2, RZ, 0x3c, !PT ;  /* 0x0000000208087212 */ /* 0x010fca00078e3cff */
        /* <DEDUP_REMOVED lines=28> */
.L_x_4563:
        /* <DEDUP_REMOVED lines=9> */
.L_x_4670:
[----:B------:R-:W-:Y:S05]  /*f8e0*/  BSYNC B3 ;  /* 0x0000000000037941 */ /* 0x000fea0003800000 */
.L_x_4564:
        /* <DEDUP_REMOVED lines=9> */
.L_x_4567:
[----:B------:R-:W-:Y:S05]  /*f980*/  BSYNC B3 ;  /* 0x0000000000037941 */ /* 0x000fea0003800000 */
.L_x_4566:
[----:B------:R-:W2:Y:S04]  /*f990*/  LDL R7, [R1+0x4] ;  /* 0x0000040001077983 */ /* 0x000ea80000100800 */
[----:B------:R-:W2:Y:S04]  /*f9a0*/  LDL R5, [R1+0x8] ;  /* 0x0000080001057983 */ /* 0x000ea80000100800 */
[----:B------:R-:W3:Y:S01]  /*f9b0*/  LDL R6, [R1+0x1c] ;  /* 0x00001c0001067983 */ /* 0x000ee20000100800 */
[----:B0-----:R-:W-:Y:S01]  /*f9c0*/  IMAD.MOV.U32 R8, RZ, RZ, RZ ;  /* 0x000000ffff087224 */ /* 0x001fe200078e00ff */
        /* <DEDUP_REMOVED lines=10> */
.L_x_4568:
        /* <DEDUP_REMOVED lines=14> */
.L_x_4671:
[----:B------:R-:W-:Y:S05]  /*fb50*/  BSYNC B3 ;  /* 0x0000000000037941 */ /* 0x000fea0003800000 */
.L_x_4569:
        /* <DEDUP_REMOVED lines=11> */
.L_x_4572:
[----:B------:R-:W-:Y:S05]  /*fc10*/  BSYNC B3 ;  /* 0x0000000000037941 */ /* 0x000fea0003800000 */
.L_x_4571:
        /* <DEDUP_REMOVED lines=11> */
.L_x_4573:
        /* <DEDUP_REMOVED lines=16> */
.L_x_4574:
        /* <DEDUP_REMOVED lines=16> */
.L_x_4575:
        /* <DEDUP_REMOVED lines=16> */
.L_x_4576:
        /* <DEDUP_REMOVED lines=16> */
.L_x_4577:
        /* <DEDUP_REMOVED lines=16> */
.L_x_4578:
        /* <DEDUP_REMOVED lines=16> */
.L_x_4579:
        /* <DEDUP_REMOVED lines=16> */
.L_x_4580:
        /* <DEDUP_REMOVED lines=11> */
.L_x_4562:
[----:B------:R-:W-:Y:S05]  /*10480*/  BSYNC B1 ;  /* 0x0000000000017941 */ /* 0x000fea0003800000 */
.L_x_4561:
[----:B------:R-:W2:Y:S02]  /*10490*/  LDL.LU R5, [R1+0x28] ;  /* 0x0000280001057983 */ /* 0x000ea40000300800 */
[----:B--2---:R-:W-:-:S07]  /*104a0*/  VIADD R0, R5, 0xfffffffd ;  /* 0xfffffffd05007836 */ /* 0x004fce0000000000 */
.L_x_4560:
[----:B------:R-:W-:Y:S05]  /*104b0*/  BSYNC B2 ;  /* 0x0000000000027941 */ /* 0x000fea0003800000 */
.L_x_4559:
[----:B------:R-:W-:-:S13]  /*104c0*/  ISETP.NE.AND P0, PT, R4, RZ, PT ;  /* 0x000000ff0400720c */ /* 0x000fda0003f05270 */
[----:B------:R-:W-:Y:S05]  /*104d0*/  @!P0 BRA `(.L_x_4558) ;  /* 0x0000001c00488947 */ /* 0x000fea0003800000 */
.L_x_4621:
        /* <DEDUP_REMOVED lines=13> */
[----:B0----5:R-:W-:Y:S01]  /*105b0*/  IMAD.MOV.U32 R8, RZ, RZ, R0 ;  /* 0x000000ffff087224 */ /* 0x021fe200078e0000 */
        /* <DEDUP_REMOVED lines=23> */
.L_x_4583:
        /* <DEDUP_REMOVED lines=9> */
.L_x_4672:
[----:B------:R-:W-:Y:S05]  /*107c0*/  BSYNC B2 ;  /* 0x0000000000027941 */ /* 0x000fea0003800000 */
.L_x_4584:
        /* <DEDUP_REMOVED lines=9> */
.L_x_4587:
[----:B------:R-:W-:Y:S05]  /*10860*/  BSYNC B2 ;  /* 0x0000000000027941 */ /* 0x000fea0003800000 */
.L_x_4586:
        /* <DEDUP_REMOVED lines=13> */
.L_x_4588:
        /* <DEDUP_REMOVED lines=14> */
.L_x_4673:
[----:B------:R-:W-:Y:S05]  /*10a20*/  BSYNC B2 ;  /* 0x0000000000027941 */ /* 0x000fea0003800000 */
.L_x_4589:
        /* <DEDUP_REMOVED lines=11> */
.L_x_4592:
[----:B------:R-:W-:Y:S05]  /*10ae0*/  BSYNC B2 ;  /* 0x0000000000027941 */ /* 0x000fea0003800000 */
.L_x_4591:
        /* <DEDUP_REMOVED lines=10> */
.L_x_4593:
        /* <DEDUP_REMOVED lines=16> */
.L_x_4594:
        /* <DEDUP_REMOVED lines=16> */
.L_x_4595:
        /* <DEDUP_REMOVED lines=16> */
.L_x_4596:
        /* <DEDUP_REMOVED lines=16> */
.L_x_4597:
        /* <DEDUP_REMOVED lines=16> */
.L_x_4598:
        /* <DEDUP_REMOVED lines=16> */
.L_x_4599:
        /* <DEDUP_REMOVED lines=16> */
.L_x_4600:
        /* <DEDUP_REMOVED lines=11> */
.L_x_4582:
[----:B------:R-:W-:Y:S05]  /*11340*/  BSYNC B1 ;  /* 0x0000000000017941 */ /* 0x000fea0003800000 */
.L_x_4581:
[----:B------:R-:W2:Y:S01]  /*11350*/  LDL R2, [R1+0x18] ;  /* 0x0000180001027983 */ /* 0x000ea20000100800 */
[----:B------:R-:W-:Y:S01]  /*11360*/  VIADD R6, R6, 0x1 ;  /* 0x0000000106067836 */ /* 0x000fe20000000000 */
[----:B------:R-:W-:Y:S04]  /*11370*/  BSSY B1, `(.L_x_4601) ;  /* 0x00000e5000017945 */ /* 0x000fe80003800000 */
[----:B------:R-:W-:-:S04]  /*11380*/  ISETP.NE.AND P0, PT, R6, 0x2, PT ;  /* 0x000000020600780c */ /* 0x000fc80003f05270 */
[----:B0----5:R-:W-:Y:S02]  /*11390*/  SEL R8, R6, RZ, P0 ;  /* 0x000000ff06087207 */ /* 0x021fe40000000000 */
        /* <DEDUP_REMOVED lines=31> */
.L_x_4603:
        /* <DEDUP_REMOVED lines=9> */
.L_x_4674:
[----:B------:R-:W-:Y:S05]  /*11620*/  BSYNC B2 ;  /* 0x0000000000027941 */ /* 0x000fea0003800000 */
.L_x_4604:
        /* <DEDUP_REMOVED lines=9> */
.L_x_4607:
[----:B------:R-:W-:Y:S05]  /*116c0*/  BSYNC B2 ;  /* 0x0000000000027941 */ /* 0x000fea0003800000 */
.L_x_4606:
        /* <DEDUP_REMOVED lines=14> */
.L_x_4608:
        /* <DEDUP_REMOVED lines=14> */
.L_x_4675:
[----:B------:R-:W-:Y:S05]  /*11890*/  BSYNC B2 ;  /* 0x0000000000027941 */ /* 0x000fea0003800000 */
.L_x_4609:
        /* <DEDUP_REMOVED lines=11> */
.L_x_4612:
[----:B------:R-:W-:Y:S05]  /*11950*/  BSYNC B2 ;  /* 0x0000000000027941 */ /* 0x000fea0003800000 */
.L_x_4611:
        /* <DEDUP_REMOVED lines=11> */
.L_x_4613:
        /* <DEDUP_REMOVED lines=16> */
.L_x_4614:
        /* <DEDUP_REMOVED lines=16> */
.L_x_4615:
        /* <DEDUP_REMOVED lines=16> */
.L_x_4616:
        /* <DEDUP_REMOVED lines=16> */
.L_x_4617:
        /* <DEDUP_REMOVED lines=16> */
.L_x_4618:
        /* <DEDUP_REMOVED lines=16> */
.L_x_4619:
        /* <DEDUP_REMOVED lines=16> */
.L_x_4620:
        /* <DEDUP_REMOVED lines=11> */
.L_x_4602:
[----:B------:R-:W-:Y:S05]  /*121c0*/  BSYNC B1 ;  /* 0x0000000000017941 */ /* 0x000fea0003800000 */
.L_x_4601:
[C---:B------:R-:W-:Y:S01]  /*121d0*/  ISETP.GT.AND P0, PT, R0.reuse, 0x1, PT ;  /* 0x000000010000780c */ /* 0x040fe20003f04270 */
[----:B------:R-:W-:-:S12]  /*121e0*/  VIADD R0, R0, 0xfffffffe ;  /* 0xfffffffe00007836 */ /* 0x000fd80000000000 */
[----:B------:R-:W-:Y:S05]  /*121f0*/  @P0 BRA `(.L_x_4621) ;  /* 0xffffffe000b80947 */ /* 0x000fea000383ffff */
.L_x_4558:
[----:B------:R-:W-:Y:S05]  /*12200*/  BSYNC B0 ;  /* 0x0000000000007941 */ /* 0x000fea0003800000 */
.L_x_4557:
        /* <DEDUP_REMOVED lines=24> */
.L_x_4623:
[----:B------:R-:W-:Y:S05]  /*12390*/  BSYNC B0 ;  /* 0x0000000000007941 */ /* 0x000fea0003800000 */
.L_x_4622:
[----:B------:R-:W-:-:S05]  /*123a0*/  SEL R0, R0, RZ, P0 ;  /* 0x000000ff00007207 */ /* 0x000fca0000000000 */
[----:B------:R2:W-:Y:S02]  /*123b0*/  STL [R1+0x8], R0 ;  /* 0x0000080001007387 */ /* 0x0005e40000100800 */
.L_x_4525:
[----:B------:R-:W-:Y:S05]  /*123c0*/  BSYNC B7 ;  /* 0x0000000000077941 */ /* 0x000fea0003800000 */
.L_x_4523:
        /* <DEDUP_REMOVED lines=13> */
.L_x_4624:
        /* <DEDUP_REMOVED lines=36> */
.L_x_4685:
[----:B------:R-:W-:Y:S02]  /*126e0*/  ULDC UR4, c[0x0][0xc38] ;  /* 0x00030e0000047ab9 */ /* 0x000fe40000000800 */
[----:B------:R-:W-:-:S04]  /*126f0*/  IMAD.U32 R4, RZ, RZ, UR4 ;  /* 0x00000004ff047e24 */ /* 0x000fc8000f8e00ff */
[----:B--2---:R-:W-:-:S04]  /*12700*/  IMAD R5, R14, R4, RZ ;  /* 0x000000040e057224 */ /* 0x004fc800078e02ff */
[----:B------:R-:W-:-:S05]  /*12710*/  IMAD.IADD R16, R16, 0x1, R5 ;  /* 0x0000000110107824 */ /* 0x000fca00078e0205 */
[----:B------:R-:W-:-:S13]  /*12720*/  ISETP.GT.AND P6, PT, R16, R0, PT ;  /* 0x000000001000720c */ /* 0x000fda0003fc4270 */
[----:B------:R-:W-:Y:S05]  /*12730*/  @P6 BRA `(.L_x_4627) ;  /* 0x00000000009c6947 */ /* 0x000fea0003800000 */
.L_x_4632:
        /* <DEDUP_REMOVED lines=14> */
.L_x_4630:
[----:B------:R-:W-:Y:S05]  /*12820*/  BSYNC B0 ;  /* 0x0000000000007941 */ /* 0x000fea0003800000 */
.L_x_4629:
        /* <DEDUP_REMOVED lines=14> */
[----:B------:R-:W1:Y:S02]  /*12910*/  SHFL.UP PT, R14, R6, 0x10, RZ ;  /* 0x06000000060e7989 */ /* 0x000e6400000e00ff */
[----:B-12---:R-:W-:-:S05]  /*12920*/  SEL R3, R14, RZ, P5 ;  /* 0x000000ff0e037207 */ /* 0x006fca0002800000 */
[----:B------:R-:W-:-:S05]  /*12930*/  IMAD.IADD R3, R6, 0x1, R3 ;  /* 0x0000000106037824 */ /* 0x000fca00078e0203 */
[----:B------:R1:W2:Y:S02]  /*12940*/  SHFL.IDX PT, R14, R3, 0x1f, 0x1f ;  /* 0x03e01f00030e7f89 */ /* 0x0002a400000e0000 */
.L_x_4693:
[----:B------:R-:W-:Y:S02]  /*12950*/  ULDC UR4, c[0x0][0xc38] ;  /* 0x00030e0000047ab9 */ /* 0x000fe40000000800 */
[----:B------:R-:W-:-:S04]  /*12960*/  IMAD.U32 R4, RZ, RZ, UR4 ;  /* 0x00000004ff047e24 */ /* 0x000fc8000f8e00ff */
[----:B--2---:R-:W-:-:S04]  /*12970*/  IMAD R5, R14, R4, RZ ;  /* 0x000000040e057224 */ /* 0x004fc800078e02ff */
[----:B------:R-:W-:-:S05]  /*12980*/  IMAD.IADD R16, R5, 0x1, R16 ;  /* 0x0000000105107824 */ /* 0x000fca00078e0210 */
[----:B------:R-:W-:-:S13]  /*12990*/  ISETP.GT.AND P6, PT, R16, R0, PT ;  /* 0x000000001000720c */ /* 0x000fda0003fc4270 */
[----:B------:R-:W-:Y:S05]  /*129a0*/  @!P6 BRA `(.L_x_4632) ;  /* 0xfffffffc0064e947 */ /* 0x000fea000383ffff */
.L_x_4627:
        /* <DEDUP_REMOVED lines=8> */
.L_x_4697:
[----:B------:R-:W-:Y:S01]  /*12a30*/  ISETP.NE.AND P0, PT, R5, RZ, PT ;  /* 0x000000ff0500720c */ /* 0x000fe20003f05270 */
[----:B------:R-:W-:-:S12]  /*12a40*/  IMAD.MOV.U32 R5, RZ, RZ, RZ ;  /* 0x000000ffff057224 */ /* 0x000fd800078e00ff */
[----:B------:R-:W-:Y:S05]  /*12a50*/  @!P0 BRA `(.L_x_4634) ;  /* 0x0000000000108947 */ /* 0x000fea0003800000 */
[----:B------:R-:W-:Y:S01]  /*12a60*/  UMOV UR4, 0xffffffff ;  /* 0xffffffff00047882 */ /* 0x000fe20000000000 */
[----:B------:R-:W-:Y:S02]  /*12a70*/  VIADD R12, R6, 0xffffffff ;  /* 0xffffffff060c7836 */ /* 0x000fe40000000000 */
[----:B------:R-:W-:Y:S05]  /*12a80*/  BRA.DIV UR4, `(.L_x_4635) ;  /* 0x0000001e049c7947 */ /* 0x000fea000b800000 */
[----:B------:R4:W0:Y:S02]  /*12a90*/  SHFL.IDX PT, R5, R3, R12, 0x1f ;  /* 0x00001f0c03057589 */ /* 0x00082400000e0000 */
.L_x_4634:
[----:B-12-4-:R-:W1:Y:S01]  /*12aa0*/  LDC.64 R2, c[0x0][0xc90] ;  /* 0x00032400ff027b82 */ /* 0x016e620000000a00 */
[----:B------:R-:W-:-:S04]  /*12ab0*/  IMAD.IADD R19, R6, 0x1, R19 ;  /* 0x0000000106137824 */ /* 0x000fc800078e0213 */
[----:B-1----:R-:W-:-:S05]  /*12ac0*/  IMAD.WIDE R2, R19, 0x4, R2 ;  /* 0x0000000413027825 */ /* 0x002fca00078e0202 */
[----:B0-----:R-:W3:Y:S01]  /*12ad0*/  LDG.E R7, desc[UR40][R2.64] ;  /* 0x0000002802077981 */ /* 0x001ee2000c1e1900 */
[----:B------:R-:W-:-:S04]  /*12ae0*/  IMAD R16, R5, R4, R16 ;  /* 0x0000000405107224 */ /* 0x000fc800078e0210 */
[----:B------:R-:W-:Y:S02]  /*12af0*/  IMAD.IADD R0, R0, 0x1, -R16 ;  /* 0x0000000100007824 */ /* 0x000fe400078e0a10 */
[----:B---3--:R-:W-:-:S05]  /*12b00*/  IMAD R6, R17, R7, RZ ;  /* 0x0000000711067224 */ /* 0x008fca00078e02ff */
        /* <DEDUP_REMOVED lines=59> */
.L_x_4628:
[----:B------:R-:W-:Y:S01]  /*12ec0*/  UMOV UR4, URZ ;  /* 0x0000003f00047c82 */ /* 0x000fe20008000000 */
[----:B------:R-:W-:Y:S01]  /*12ed0*/  UMOV UR5, URZ ;  /* 0x0000003f00057c82 */ /* 0x000fe20008000000 */
[----:B------:R-:W-:Y:S01]  /*12ee0*/  ULDC UR6, c[0x0][0xc3c] ;  /* 0x00030f0000067ab9 */ /* 0x000fe20000000800 */
[----:B------:R-:W-:Y:S02]  /*12ef0*/  IMAD.MOV.U32 R16, RZ, RZ, R0 ;  /* 0x000000ffff107224 */ /* 0x000fe400078e0000 */
[----:B------:R-:W-:Y:S02]  /*12f00*/  IMAD.U32 R17, RZ, RZ, UR4 ;  /* 0x00000004ff117e24 */ /* 0x000fe4000f8e00ff */
[----:B------:R-:W-:Y:S02]  /*12f10*/  IMAD.U32 R18, RZ, RZ, UR5 ;  /* 0x00000005ff127e24 */ /* 0x000fe4000f8e00ff */
[----:B------:R-:W-:-:S07]  /*12f20*/  IMAD.U32 R19, RZ, RZ, UR6 ;  /* 0x00000006ff137e24 */ /* 0x000fce000f8e00ff */
.L_x_4636:
        /* <DEDUP_REMOVED lines=12> */
.L_x_4625:
[----:B------:R-:W-:Y:S02]  /*12ff0*/  ULDC UR4, c[0x0][0xc3c] ;  /* 0x00030f0000047ab9 */ /* 0x000fe40000000800 */
[----:B----4-:R-:W-:-:S13]  /*13000*/  ISETP.GE.AND P0, PT, R19, UR4, PT ;  /* 0x0000000413007c0c */ /* 0x010fda000bf06270 */
[----:B------:R-:W-:Y:S05]  /*13010*/  @!P0 BRA `(.L_x_4637) ;  /* 0xffffff9c00d08947 */ /* 0x000fea000383ffff */
[----:B------:R-:W-:Y:S05]  /*13020*/  BSYNC B8 ;  /* 0x0000000000087941 */ /* 0x000fea0003800000 */
.L_x_4519:
        /* <DEDUP_REMOVED lines=12> */
.L_x_4700:
[----:B------:R-:W-:Y:S05]  /*130f0*/  BSYNC B0 ;  /* 0x0000000000007941 */ /* 0x000fea0003800000 */
.L_x_4638:
[----:B------:R-:W-:-:S03]  /*13100*/  UMOV UR4, 0xffffffff ;  /* 0xffffffff00047882 */ /* 0x000fc60000000000 */
[----:B------:R-:W-:Y:S05]  /*13110*/  BRA.DIV UR4, `(.L_x_4640) ;  /* 0x0000001a04347947 */ /* 0x000fea000b800000 */
[----:B------:R-:W2:Y:S02]  /*13120*/  S2R R2, SR_TID.X ;  /* 0x0000000000027919 */ /* 0x000ea40000002100 */
[----:B--2---:R-:W-:-:S04]  /*13130*/  SHF.R.U32.HI R2, RZ, 0x5, R2 ;  /* 0x00000005ff027819 */ /* 0x004fc80000011602 */
[----:B------:R-:W-:-:S05]  /*13140*/  LOP3.LUT R2, R2, 0x3, RZ, 0xc0, !PT ;  /* 0x0000000302027812 */ /* 0x000fca00078ec0ff */
[----:B------:R2:W3:Y:S02]  /*13150*/  SHFL.IDX PT, R14, R2, RZ, 0x1f ;  /* 0x00001fff020e7589 */ /* 0x0004e400000e0000 */
.L_x_4703:
[----:B---3--:R-:W-:Y:S01]  /*13160*/  ISETP.NE.AND P0, PT, R14, RZ, PT ;  /* 0x000000ff0e00720c */ /* 0x008fe20003f05270 */
[----:B------:R-:W-:-:S12]  /*13170*/  BSSY B0, `(.L_x_4641) ;  /* 0x0000027000007945 */ /* 0x000fd80003800000 */
[----:B------:R-:W-:Y:S05]  /*13180*/  @P0 BRA `(.L_x_4642) ;  /* 0x0000000000940947 */ /* 0x000fea0003800000 */
[----:B------:R-:W-:-:S03]  /*13190*/  UMOV UR4, 0xffffffff ;  /* 0xffffffff00047882 */ /* 0x000fc60000000000 */
[----:B------:R-:W-:Y:S05]  /*131a0*/  BRA.DIV UR4, `(.L_x_4643) ;  /* 0x0000001a04447947 */ /* 0x000fea000b800000 */
[----:B------:R-:W-:-:S13]  /*131b0*/  ELECT P6, URZ, PT ;  /* 0x00000000003f782f */ /* 0x000fda00038c0000 */
.L_x_4706:
[----:B------:R-:W-:Y:S05]  /*131c0*/  @!P6 BRA `(.L_x_4642) ;  /* 0x000000000084e947 */ /* 0x000fea0003800000 */
[----:B------:R-:W-:-:S06]  /*131d0*/  ULOP3.LUT UR4, UR36, 0x2, URZ, 0xfc, !UPT ;  /* 0x0000000224047892 */ /* 0x000fcc000f8efc3f */
[----:B--2---:R-:W-:-:S05]  /*131e0*/  IMAD.U32 R2, RZ, RZ, UR4 ;  /* 0x00000004ff027e24 */ /* 0x004fca000f8e00ff */
[----:B------:R-:W-:-:S13]  /*131f0*/  ISETP.NE.AND P2, PT, R2, 0x3, PT ;  /* 0x000000030200780c */ /* 0x000fda0003f45270 */
[----:B------:R-:W-:Y:S05]  /*13200*/  @!P2 BRA `(.L_x_4644) ;  /* 0x000000000004a947 */ /* 0x000fea0003800000 */
[----:B------:R-:W-:Y:S01]  /*13210*/  BPT.TRAP 0x1 ;  /* 0x000000040000795c */ /* 0x000fe20000300000 */
.L_x_4644:
        /* <DEDUP_REMOVED lines=14> */
.L_x_4707:
[----:B------:R-:W1:Y:S02]  /*13300*/  SYNCS.PHASECHK.TRANS64.TRYWAIT P0, [R7+URZ], R2 ;  /* 0x00000002070075a7 */ /* 0x000e64000800017f */
[----:B-1----:R-:W-:Y:S05]  /*13310*/  @!P0 BRA `(.L_x_4646) ;  /* 0x00000018001c8947 */ /* 0x002fea0003800000 */
.L_x_4708:
[----:B------:R-:W-:Y:S05]  /*13320*/  @!P2 BRA `(.L_x_4647) ;  /* 0x000000000004a947 */ /* 0x000fea0003800000 */
[----:B------:R-:W-:Y:S01]  /*13330*/  BPT.TRAP 0x1 ;  /* 0x000000040000795c */ /* 0x000fe20000300000 */
.L_x_4647:
[----:B------:R-:W2:Y:S01]  /*13340*/  LDL.LU R4, [R1+0x8] ;  /* 0x0000080001047983 */ /* 0x000ea20000300800 */
[----:B------:R-:W-:-:S04]  /*13350*/  VIADD R0, R0, 0x28c60 ;  /* 0x00028c6000007836 */ /* 0x000fc80000000000 */
[----:B--2---:R-:W-:-:S04]  /*13360*/  IMAD R4, R4, 0x8, R0 ;  /* 0x0000000804047824 */ /* 0x004fc800078e0200 */
[----:B------:R-:W2:Y:S02]  /*13370*/  SYNCS.PHASECHK.TRANS64.TRYWAIT P0, [R4+URZ], R5 ;  /* 0x00000005040075a7 */ /* 0x000ea4000800017f */
[----:B--2---:R-:W-:Y:S05]  /*13380*/  @!P0 BRA `(.L_x_4648) ;  /* 0x0000001800148947 */ /* 0x004fea0003800000 */
.L_x_4709:
[----:B------:R-:W-:-:S07]  /*13390*/  IMAD R3, R3, 0x8, R0 ;  /* 0x0000000803037824 */ /* 0x000fce00078e0200 */
.L_x_4649:
[----:B---3--:R3:W4:Y:S02]  /*133a0*/  SYNCS.PHASECHK.TRANS64.TRYWAIT P0, [R3+URZ], R2 ;  /* 0x00000002030075a7 */ /* 0x008724000800017f */
[----:B----4-:R-:W-:Y:S05]  /*133b0*/  @!P0 NANOSLEEP.SYNCS 0x989680 ;  /* 0x009896800000895d */ /* 0x010fea0003900000 */
[----:B------:R-:W4:Y:S02]  /*133c0*/  @!P0 SYNCS.PHASECHK.TRANS64 P0, [R3+URZ], R2 ;  /* 0x00000002030085a7 */ /* 0x000f24000800007f */
[----:B----4-:R-:W-:Y:S05]  /*133d0*/  @!P0 BRA `(.L_x_4649) ;  /* 0xfffffffc00f08947 */ /* 0x010fea000383ffff */
.L_x_4642:
[----:B------:R-:W-:Y:S05]  /*133e0*/  BSYNC B0 ;  /* 0x0000000000007941 */ /* 0x000fea0003800000 */
.L_x_4641:
[----:B------:R-:W-:Y:S05]  /*133f0*/  EXIT ;  /* 0x000000000000794d */ /* 0x000fea0003800000 */
.L_x_4460:
[----:B0-----:R-:W-:-:S04]  /*13400*/  IMAD.U32 R3, RZ, RZ, UR21 ;  /* 0x00000015ff037e24 */ /* 0x001fc8000f8e00ff */
[----:B------:R0:W1:Y:S03]  /*13410*/  SYNCS.PHASECHK.TRANS64.TRYWAIT P1, [R3+URZ+0x28c50], R0 ;  /* 0x028c5000030075a7 */ /* 0x000066000802017f */
[----:B-1----:R-:W-:Y:S05]  /*13420*/  @!P1 NANOSLEEP.SYNCS 0x989680 ;  /* 0x009896800000995d */ /* 0x002fea0003900000 */
[----:B------:R-:W1:Y:S02]  /*13430*/  @!P1 SYNCS.PHASECHK.TRANS64 P1, [R3+URZ+0x28c50], R0 ;  /* 0x028c5000030095a7 */ /* 0x000e64000802007f */
[----:B-1----:R-:W-:Y:S05]  /*13440*/  @!P1 BRA `(.L_x_4460) ;  /* 0xfffffffc00ec9947 */ /* 0x002fea000383ffff */
[----:B------:R-:W-:Y:S05]  /*13450*/  BRA `(.L_x_4650) ;  /* 0xfffffee400e87947 */ /* 0x000fea000383ffff */
.L_x_4465:
[----:B-1----:R-:W-:-:S04]  /*13460*/  IMAD.U32 R3, RZ, RZ, UR21 ;  /* 0x00000015ff037e24 */ /* 0x002fc8000f8e00ff */
[----:B------:R1:W2:Y:S03]  /*13470*/  SYNCS.PHASECHK.TRANS64.TRYWAIT P1, [R3+URZ+0x28c50], R0 ;  /* 0x028c5000030075a7 */ /* 0x0002a6000802017f */
[----:B--2---:R-:W-:Y:S05]  /*13480*/  @!P1 NANOSLEEP.SYNCS 0x989680 ;  /* 0x009896800000995d */ /* 0x004fea0003900000 */
[----:B------:R-:W2:Y:S02]  /*13490*/  @!P1 SYNCS.PHASECHK.TRANS64 P1, [R3+URZ+0x28c50], R0 ;  /* 0x028c5000030095a7 */ /* 0x000ea4000802007f */
[----:B--2---:R-:W-:Y:S05]  /*134a0*/  @!P1 BRA `(.L_x_4465) ;  /* 0xfffffffc00ec9947 */ /* 0x004fea000383ffff */
[----:B------:R-:W-:Y:S05]  /*134b0*/  BRA `(.L_x_4464) ;  /* 0xfffffef000e47947 */ /* 0x000fea000383ffff */
.L_x_4468:
[----:B0-----:R-:W-:-:S04]  /*134c0*/  IMAD.U32 R3, RZ, RZ, UR46 ;  /* 0x0000002eff037e24 */ /* 0x001fc8000f8e00ff */
[----:B------:R0:W1:Y:S03]  /*134d0*/  SYNCS.PHASECHK.TRANS64.TRYWAIT P1, [R3+URZ+0x28c00], R0 ;  /* 0x028c0000030075a7 */ /* 0x000066000802017f */
[----:B-1----:R-:W-:Y:S05]  /*134e0*/  @!P1 NANOSLEEP.SYNCS 0x989680 ;  /* 0x009896800000995d */ /* 0x002fea0003900000 */
[----:B------:R-:W1:Y:S02]  /*134f0*/  @!P1 SYNCS.PHASECHK.TRANS64 P1, [R3+URZ+0x28c00], R0 ;  /* 0x028c0000030095a7 */ /* 0x000e64000802007f */
[----:B-1----:R-:W-:Y:S05]  /*13500*/  @!P1 BRA `(.L_x_4468) ;  /* 0xfffffffc00ec9947 */ /* 0x002fea000383ffff */
[----:B------:R-:W-:Y:S05]  /*13510*/  BRA `(.L_x_4651) ;  /* 0xffffff0400707947 */ /* 0x000fea000383ffff */
.L_x_4472:
[----:B--2---:R2:W3:Y:S02]  /*13520*/  SYNCS.PHASECHK.TRANS64.TRYWAIT P1, [R7+URZ+0x28c30], R8 ;  /* 0x028c3008070075a7 */ /* 0x0044e4000802017f */
[----:B---3--:R-:W-:Y:S05]  /*13530*/  @!P1 NANOSLEEP.SYNCS 0x989680 ;  /* 0x009896800000995d */ /* 0x008fea0003900000 */
[----:B------:R-:W3:Y:S02]  /*13540*/  @!P1 SYNCS.PHASECHK.TRANS64 P1, [R7+URZ+0x28c30], R8 ;  /* 0x028c3008070095a7 */ /* 0x000ee4000802007f */
[----:B---3--:R-:W-:Y:S05]  /*13550*/  @!P1 BRA `(.L_x_4472) ;  /* 0xfffffffc00f09947 */ /* 0x008fea000383ffff */
[----:B------:R-:W-:Y:S05]  /*13560*/  BRA `(.L_x_4471) ;  /* 0xffffff04008c7947 */ /* 0x000fea000383ffff */
.L_x_4476:
[----:B----4-:R4:W0:Y:S02]  /*13570*/  SYNCS.PHASECHK.TRANS64.TRYWAIT P3, [R7+URZ+0x28c50], R8 ;  /* 0x028c5008070075a7 */ /* 0x010824000806017f */
[----:B0-----:R-:W-:Y:S05]  /*13580*/  @!P3 NANOSLEEP.SYNCS 0x989680 ;  /* 0x009896800000b95d */ /* 0x001fea0003900000 */
[----:B------:R-:W0:Y:S02]  /*13590*/  @!P3 SYNCS.PHASECHK.TRANS64 P3, [R7+URZ+0x28c50], R8 ;  /* 0x028c50080700b5a7 */ /* 0x000e24000806007f */
[----:B0-----:R-:W-:Y:S05]  /*135a0*/  @!P3 BRA `(.L_x_4476) ;  /* 0xfffffffc00f0b947 */ /* 0x001fea000383ffff */
[----:B------:R-:W-:Y:S05]  /*135b0*/  BRA `(.L_x_4475) ;  /* 0xffffff1800147947 */ /* 0x000fea000383ffff */
.L_x_4481:
[----:B--2---:R-:W-:-:S04]  /*135c0*/  IMAD.U32 R6, RZ, RZ, UR24 ;  /* 0x00000018ff067e24 */ /* 0x004fc8000f8e00ff */
[----:B------:R2:W3:Y:S03]  /*135d0*/  SYNCS.PHASECHK.TRANS64.TRYWAIT P3, [R6+URZ+0x28c30], R7 ;  /* 0x028c3007060075a7 */ /* 0x0004e6000806017f */
[----:B---3--:R-:W-:Y:S05]  /*135e0*/  @!P3 NANOSLEEP.SYNCS 0x989680 ;  /* 0x009896800000b95d */ /* 0x008fea0003900000 */
[----:B------:R-:W3:Y:S02]  /*135f0*/  @!P3 SYNCS.PHASECHK.TRANS64 P3, [R6+URZ+0x28c30], R7 ;  /* 0x028c30070600b5a7 */ /* 0x000ee4000806007f */
[----:B---3--:R-:W-:Y:S05]  /*13600*/  @!P3 BRA `(.L_x_4481) ;  /* 0xfffffffc00ecb947 */ /* 0x008fea000383ffff */
[----:B------:R-:W-:Y:S05]  /*13610*/  BRA `(.L_x_4480) ;  /* 0xffffff1c00147947 */ /* 0x000fea000383ffff */
.L_x_4485:
[----:B---3--:R3:W4:Y:S02]  /*13620*/  SYNCS.PHASECHK.TRANS64.TRYWAIT P3, [R170+URZ+0x28c50], R7 ;  /* 0x028c5007aa0075a7 */ /* 0x008724000806017f */
[----:B----4-:R-:W-:Y:S05]  /*13630*/  @!P3 NANOSLEEP.SYNCS 0x989680 ;  /* 0x009896800000b95d */ /* 0x010fea0003900000 */
[----:B------:R-:W4:Y:S02]  /*13640*/  @!P3 SYNCS.PHASECHK.TRANS64 P3, [R170+URZ+0x28c50], R7 ;  /* 0x028c5007aa00b5a7 */ /* 0x000f24000806007f */
[----:B----4-:R-:W-:Y:S05]  /*13650*/  @!P3 BRA `(.L_x_4485) ;  /* 0xfffffffc00f0b947 */ /* 0x010fea000383ffff */
[----:B------:R-:W-:Y:S05]  /*13660*/  BRA `(.L_x_4484) ;  /* 0xffffff3400887947 */ /* 0x000fea000383ffff */
.L_x_4491:
[----:B--2---:R-:W-:-:S04]  /*13670*/  IMAD.U32 R6, RZ, RZ, UR23 ;  /* 0x00000017ff067e24 */ /* 0x004fc8000f8e00ff */
[----:B------:R2:W4:Y:S03]  /*13680*/  SYNCS.PHASECHK.TRANS64.TRYWAIT P2, [R6+URZ+0x28c30], R7 ;  /* 0x028c3007060075a7 */ /* 0x000526000804017f */
[----:B----4-:R-:W-:Y:S05]  /*13690*/  @!P2 NANOSLEEP.SYNCS 0x989680 ;  /* 0x009896800000a95d */ /* 0x010fea0003900000 */
[----:B------:R-:W4:Y:S02]  /*136a0*/  @!P2 SYNCS.PHASECHK.TRANS64 P2, [R6+URZ+0x28c30], R7 ;  /* 0x028c30070600a5a7 */ /* 0x000f24000804007f */
[----:B----4-:R-:W-:Y:S05]  /*136b0*/  @!P2 BRA `(.L_x_4491) ;  /* 0xfffffffc00eca947 */ /* 0x010fea000383ffff */
[----:B------:R-:W-:Y:S05]  /*136c0*/  BRA `(.L_x_4490) ;  /* 0xffffff3800707947 */ /* 0x000fea000383ffff */
.L_x_4495:
[----:B---3--:R3:W4:Y:S02]  /*136d0*/  SYNCS.PHASECHK.TRANS64.TRYWAIT P2, [R170+URZ+0x28c50], R7 ;  /* 0x028c5007aa0075a7 */ /* 0x008724000804017f */
[----:B----4-:R-:W-:Y:S05]  /*136e0*/  @!P2 NANOSLEEP.SYNCS 0x989680 ;  /* 0x009896800000a95d */ /* 0x010fea0003900000 */
[----:B------:R-:W4:Y:S02]  /*136f0*/  @!P2 SYNCS.PHASECHK.TRANS64 P2, [R170+URZ+0x28c50], R7 ;  /* 0x028c5007aa00a5a7 */ /* 0x000f24000804007f */
[----:B----4-:R-:W-:Y:S05]  /*13700*/  @!P2 BRA `(.L_x_4495) ;  /* 0xfffffffc00f0a947 */ /* 0x010fea000383ffff */
[----:B------:R-:W-:Y:S05]  /*13710*/  BRA `(.L_x_4494) ;  /* 0xffffff4c00947947 */ /* 0x000fea000383ffff */
.L_x_4531:
        /* <DEDUP_REMOVED lines=11> */
.L_x_4653:
[----:B------:R-:W-:Y:S05]  /*137d0*/  BSYNC B0 ;  /* 0x0000000000007941 */ /* 0x000fea0003800000 */
.L_x_4652:
[----:B------:R-:W-:Y:S05]  /*137e0*/  BRA `(.L_x_4654) ;  /* 0xffffffa000f07947 */ /* 0x000fea000383ffff */
.L_x_4533:
[----:B------:R-:W-:Y:S01]  /*137f0*/  BSSY B0, `(.L_x_4655) ;  /* 0x0000006000007945 */ /* 0x000fe20003800000 */
[----:B------:R-:W-:-:S07]  /*13800*/  IMAD.MOV.U32 R15, RZ, RZ, -0x1 ;  /* 0xffffffffff0f7424 */ /* 0x000fce00078e00ff */
[----:B0123--:R-:W-:Y:S05]  /*13810*/  WARPSYNC.COLLECTIVE R15, `(.L_x_4656) ;  /* 0x000000000f0c7348 */ /* 0x00ffea0003c00000 */
[----:B------:R-:W-:Y:S02]  /*13820*/  ELECT P6, UR62, PT ;  /* 0x00000000003e782f */ /* 0x000fe400038c0000 */
[----:B------:R-:W-:Y:S01]  /*13830*/  MOV R14, UR62 ;  /* 0x0000003e000e7c02 */ /* 0x000fe20008000f00 */
[----:B0123--:R-:W-:Y:S10]  /*13840*/  ENDCOLLECTIVE ;  /* 0x000000000000791b */ /* 0x00fff40003800000 */
.L_x_4656:
[----:B------:R-:W-:Y:S05]  /*13850*/  BSYNC B0 ;  /* 0x0000000000007941 */ /* 0x000fea0003800000 */
.L_x_4655:
[----:B------:R-:W-:Y:S05]  /*13860*/  BRA `(.L_x_4657) ;  /* 0xffffffa000f87947 */ /* 0x000fea000383ffff */
.L_x_4535:
[----:B---3--:R3:W4:Y:S02]  /*13870*/  SYNCS.PHASECHK.TRANS64.TRYWAIT P0, [R0+URZ+0x28c40], R2 ;  /* 0x028c4002000075a7 */ /* 0x008724000800017f */
[----:B----4-:R-:W-:Y:S05]  /*13880*/  @!P0 NANOSLEEP.SYNCS 0x989680 ;  /* 0x009896800000895d */ /* 0x010fea0003900000 */
[----:B------:R-:W4:Y:S02]  /*13890*/  @!P0 SYNCS.PHASECHK.TRANS64 P0, [R0+URZ+0x28c40], R2 ;  /* 0x028c4002000085a7 */ /* 0x000f24000800007f */
[----:B----4-:R-:W-:Y:S05]  /*138a0*/  @!P0 BRA `(.L_x_4535) ;  /* 0xfffffffc00f08947 */ /* 0x010fea000383ffff */
[----:B------:R-:W-:Y:S05]  /*138b0*/  BRA `(.L_x_4658) ;  /* 0xffffffa400647947 */ /* 0x000fea000383ffff */
.L_x_4539:
[----:B------:R-:W-:Y:S02]  /*138c0*/  IMAD.MOV.U32 R13, RZ, RZ, R2 ;  /* 0x000000ffff0d7224 */ /* 0x000fe400078e0002 */
[----:B------:R-:W-:Y:S02]  /*138d0*/  IMAD.MOV.U32 R12, RZ, RZ, RZ ;  /* 0x000000ffff0c7224 */ /* 0x000fe400078e00ff */
[----:B------:R-:W-:Y:S02]  /*138e0*/  IMAD.MOV.U32 R11, RZ, RZ, 0x181f ;  /* 0x0000181fff0b7424 */ /* 0x000fe400078e00ff */
[----:B------:R-:W-:Y:S02]  /*138f0*/  IMAD.MOV.U32 R15, RZ, RZ, -0x1 ;  /* 0xffffffffff0f7424 */ /* 0x000fe400078e00ff */
[----:B-----5:R-:W-:Y:S02]  /*13900*/  IMAD R0, R6, R7, RZ ;  /* 0x0000000706007224 */ /* 0x020fe400078e02ff */
[----:B------:R-:W-:-:S07]  /*13910*/  IMAD R17, R17, 0x40, R8 ;  /* 0x0000004011117824 */ /* 0x000fce00078e0208 */
[----:B------:R-:W-:Y:S05]  /*13920*/  WARPSYNC.COLLECTIVE R15, `(.L_x_4659) ;  /* 0x000000000f087348 */ /* 0x000fea0003c00000 */
[----:B------:R0:W1:Y:S02]  /*13930*/  SHFL.IDX P6, R14, R13, R12, R11 ;  /* 0x0000000c0d0e7389 */ /* 0x00006400000c000b */
[----:B01----:R-:W-:Y:S01]  /*13940*/  ENDCOLLECTIVE ;  /* 0x000000000000791b */ /* 0x003fe20003800000 */
.L_x_4659:
[C---:B------:R-:W-:Y:S01]  /*13950*/  VIADD R7, R17.reuse, 0x10 ;  /* 0x0000001011077836 */ /* 0x040fe20000000000 */
[----:B------:R-:W-:Y:S01]  /*13960*/  ISETP.GE.AND P1, PT, R17, R0, PT ;  /* 0x000000001100720c */ /* 0x000fe20003f26270 */
[----:B------:R-:W-:Y:S02]  /*13970*/  IMAD.MOV.U32 R13, RZ, RZ, R3 ;  /* 0x000000ffff0d7224 */ /* 0x000fe400078e0003 */
[----:B------:R-:W-:-:S10]  /*13980*/  IMAD.MOV.U32 R4, RZ, RZ, R14 ;  /* 0x000000ffff047224 */ /* 0x000fd400078e000e */
[----:B------:R-:W-:Y:S05]  /*13990*/  WARPSYNC.COLLECTIVE R15, `(.L_x_4660) ;  /* 0x000000000f087348 */ /* 0x000fea0003c00000 */
[----:B------:R0:W1:Y:S02]  /*139a0*/  SHFL.IDX P6, R14, R13, R12, R11 ;  /* 0x0000000c0d0e7389 */ /* 0x00006400000c000b */
[----:B01----:R-:W-:Y:S01]  /*139b0*/  ENDCOLLECTIVE ;  /* 0x000000000000791b */ /* 0x003fe20003800000 */
.L_x_4660:
[----:B------:R-:W-:Y:S02]  /*139c0*/  IMAD.MOV.U32 R13, RZ, RZ, R2 ;  /* 0x000000ffff0d7224 */ /* 0x000fe400078e0002 */
[----:B------:R-:W-:Y:S02]  /*139d0*/  IMAD.MOV.U32 R12, RZ, RZ, 0x1 ;  /* 0x00000001ff0c7424 */ /* 0x000fe400078e00ff */
[----:B------:R-:W-:-:S07]  /*139e0*/  IMAD.MOV.U32 R5, RZ, RZ, R14 ;  /* 0x000000ffff057224 */ /* 0x000fce00078e000e */
[----:B------:R-:W-:Y:S05]  /*139f0*/  WARPSYNC.COLLECTIVE R15, `(.L_x_4661) ;  /* 0x000000000f087348 */ /* 0x000fea0003c00000 */
[----:B------:R0:W1:Y:S02]  /*13a00*/  SHFL.IDX P6, R14, R13, R12, R11 ;  /* 0x0000000c0d0e7389 */ /* 0x00006400000c000b */
[----:B01----:R-:W-:Y:S01]  /*13a10*/  ENDCOLLECTIVE ;  /* 0x000000000000791b */ /* 0x003fe20003800000 */
.L_x_4661:
        /* <DEDUP_REMOVED lines=15> */
.L_x_4662:
[----:B------:R-:W-:Y:S02]  /*13b10*/  IMAD.MOV.U32 R13, RZ, RZ, R2 ;  /* 0x000000ffff0d7224 */ /* 0x000fe400078e0002 */
[----:B------:R-:W-:Y:S02]  /*13b20*/  IMAD.MOV.U32 R12, RZ, RZ, 0x2 ;  /* 0x00000002ff0c7424 */ /* 0x000fe400078e00ff */
[----:B------:R-:W-:-:S07]  /*13b30*/  IMAD.MOV.U32 R5, RZ, RZ, R14 ;  /* 0x000000ffff057224 */ /* 0x000fce00078e000e */
[----:B------:R-:W-:Y:S05]  /*13b40*/  WARPSYNC.COLLECTIVE R15, `(.L_x_4663) ;  /* 0x000000000f087348 */ /* 0x000fea0003c00000 */
[----:B------:R0:W1:Y:S02]  /*13b50*/  SHFL.IDX P6, R14, R13, R12, R11 ;  /* 0x0000000c0d0e7389 */ /* 0x00006400000c000b */
[----:B01----:R-:W-:Y:S01]  /*13b60*/  ENDCOLLECTIVE ;  /* 0x000000000000791b */ /* 0x003fe20003800000 */
.L_x_4663:
        /* <DEDUP_REMOVED lines=10> */
[----:B0-----:R-:W-:-:S05]  /*13c10*/  VIADD R4, R17, 0x20 ;  /* 0x0000002011047836 */ /* 0x001fca0000000000 */
[----:B------:R-:W-:Y:S01]  /*13c20*/  ISETP.GE.AND P1, PT, R4, R0, PT ;  /* 0x000000000400720c */ /* 0x000fe20003f26270 */
[----:B------:R-:W-:-:S12]  /*13c30*/  IMAD.MOV.U32 R4, RZ, RZ, R14 ;  /* 0x000000ffff047224 */ /* 0x000fd800078e000e */
[----:B------:R-:W-:Y:S05]  /*13c40*/  WARPSYNC.COLLECTIVE R15, `(.L_x_4664) ;  /* 0x000000000f087348 */ /* 0x000fea0003c00000 */
[----:B------:R0:W1:Y:S02]  /*13c50*/  SHFL.IDX P6, R14, R13, R12, R11 ;  /* 0x0000000c0d0e7389 */ /* 0x00006400000c000b */
[----:B01----:R-:W-:Y:S01]  /*13c60*/  ENDCOLLECTIVE ;  /* 0x000000000000791b */ /* 0x003fe20003800000 */
.L_x_4664:
[----:B------:R-:W-:Y:S02]  /*13c70*/  IMAD.MOV.U32 R13, RZ, RZ, R2 ;  /* 0x000000ffff0d7224 */ /* 0x000fe400078e0002 */
[----:B------:R-:W-:Y:S02]  /*13c80*/  IMAD.MOV.U32 R12, RZ, RZ, 0x3 ;  /* 0x00000003ff0c7424 */ /* 0x000fe400078e00ff */
[----:B------:R-:W-:-:S07]  /*13c90*/  IMAD.MOV.U32 R5, RZ, RZ, R14 ;  /* 0x000000ffff057224 */ /* 0x000fce00078e000e */
[----:B------:R-:W-:Y:S05]  /*13ca0*/  WARPSYNC.COLLECTIVE R15, `(.L_x_4665) ;  /* 0x000000000f087348 */ /* 0x000fea0003c00000 */
[----:B------:R0:W1:Y:S02]  /*13cb0*/  SHFL.IDX P6, R14, R13, R12, R11 ;  /* 0x0000000c0d0e7389 */ /* 0x00006400000c000b */
[----:B01----:R-:W-:Y:S01]  /*13cc0*/  ENDCOLLECTIVE ;  /* 0x000000000000791b */ /* 0x003fe20003800000 */
.L_x_4665:
        /* <DEDUP_REMOVED lines=14> */
.L_x_4666:
[----:B------:R-:W-:Y:S01]  /*13db0*/  IMAD.MOV.U32 R3, RZ, RZ, R14 ;  /* 0x000000ffff037224 */ /* 0x000fe200078e000e */
[----:B------:R-:W-:Y:S06]  /*13dc0*/  BRA `(.L_x_4667) ;  /* 0xffffffa800d07947 */ /* 0x000fec000383ffff */
.L_x_4542:
[----:B0-----:R-:W2:Y:S02]  /*13dd0*/  LDL R2, [R1+0x4] ;  /* 0x0000040001027983 */ /* 0x001ea40000100800 */
[----:B--2---:R0:W1:Y:S02]  /*13de0*/  SYNCS.PHASECHK.TRANS64.TRYWAIT P0, [R2+URZ+0x28c20], R0 ;  /* 0x028c2000020075a7 */ /* 0x004064000800017f */
[----:B-1----:R-:W-:Y:S05]  /*13df0*/  @!P0 NANOSLEEP.SYNCS 0x989680 ;  /* 0x009896800000895d */ /* 0x002fea0003900000 */
[----:B------:R-:W1:Y:S02]  /*13e00*/  @!P0 SYNCS.PHASECHK.TRANS64 P0, [R2+URZ+0x28c20], R0 ;  /* 0x028c2000020085a7 */ /* 0x000e64000800007f */
[----:B-1----:R-:W-:Y:S05]  /*13e10*/  @!P0 BRA `(.L_x_4542) ;  /* 0xfffffffc00ec8947 */ /* 0x002fea000383ffff */
[----:B------:R-:W-:Y:S05]  /*13e20*/  BRA `(.L_x_4668) ;  /* 0xffffffac00307947 */ /* 0x000fea000383ffff */
.L_x_4546:
[----:B0-----:R0:W1:Y:S02]  /*13e30*/  SYNCS.PHASECHK.TRANS64.TRYWAIT P0, [R0+URZ+0x28c60], R2 ;  /* 0x028c6002000075a7 */ /* 0x001064000800017f */
[----:B-1----:R-:W-:Y:S05]  /*13e40*/  @!P0 NANOSLEEP.SYNCS 0x989680 ;  /* 0x009896800000895d */ /* 0x002fea0003900000 */
[----:B------:R-:W1:Y:S02]  /*13e50*/  @!P0 SYNCS.PHASECHK.TRANS64 P0, [R0+URZ+0x28c60], R2 ;  /* 0x028c6002000085a7 */ /* 0x000e64000800007f */
[----:B-1----:R-:W-:Y:S05]  /*13e60*/  @!P0 BRA `(.L_x_4546) ;  /* 0xfffffffc00f08947 */ /* 0x002fea000383ffff */
[----:B------:R-:W-:Y:S05]  /*13e70*/  BRA `(.L_x_4669) ;  /* 0xffffffac00607947 */ /* 0x000fea000383ffff */
.L_x_4565:
[----:B-1----:R1:W2:Y:S02]  /*13e80*/  SYNCS.PHASECHK.TRANS64.TRYWAIT P0, [R3+URZ+0x28c40], R2 ;  /* 0x028c4002030075a7 */ /* 0x0022a4000800017f */
[----:B--2---:R-:W-:Y:S05]  /*13e90*/  @!P0 NANOSLEEP.SYNCS 0x989680 ;  /* 0x009896800000895d */ /* 0x004fea0003900000 */
[----:B------:R-:W2:Y:S02]  /*13ea0*/  @!P0 SYNCS.PHASECHK.TRANS64 P0, [R3+URZ+0x28c40], R2 ;  /* 0x028c4002030085a7 */ /* 0x000ea4000800007f */
[----:B--2---:R-:W-:Y:S05]  /*13eb0*/  @!P0 BRA `(.L_x_4565) ;  /* 0xfffffffc00f08947 */ /* 0x004fea000383ffff */
[----:B------:R-:W-:Y:S05]  /*13ec0*/  BRA `(.L_x_4670) ;  /* 0xffffffb800847947 */ /* 0x000fea000383ffff */
.L_x_4570:
[----:B0-----:R0:W2:Y:S02]  /*13ed0*/  SYNCS.PHASECHK.TRANS64.TRYWAIT P0, [R3+URZ+0x28c60], R2 ;  /* 0x028c6002030075a7 */ /* 0x0010a4000800017f */
[----:B--2---:R-:W-:Y:S05]  /*13ee0*/  @!P0 NANOSLEEP.SYNCS 0x989680 ;  /* 0x009896800000895d */ /* 0x004fea0003900000 */
[----:B------:R-:W2:Y:S02]  /*13ef0*/  @!P0 SYNCS.PHASECHK.TRANS64 P0, [R3+URZ+0x28c60], R2 ;  /* 0x028c6002030085a7 */ /* 0x000ea4000800007f */
[----:B--2---:R-:W-:Y:S05]  /*13f00*/  @!P0 BRA `(.L_x_4570) ;  /* 0xfffffffc00f08947 */ /* 0x004fea000383ffff */
[----:B------:R-:W-:Y:S05]  /*13f10*/  BRA `(.L_x_4671) ;  /* 0xffffffbc000c7947 */ /* 0x000fea000383ffff */
.L_x_4585:
[----:B0-----:R0:W1:Y:S02]  /*13f20*/  SYNCS.PHASECHK.TRANS64.TRYWAIT P0, [R4+URZ+0x28c40], R2 ;  /* 0x028c4002040075a7 */ /* 0x001064000800017f */
[----:B-1----:R-:W-:Y:S05]  /*13f30*/  @!P0 NANOSLEEP.SYNCS 0x989680 ;  /* 0x009896800000895d */ /* 0x002fea0003900000 */
[----:B------:R-:W1:Y:S02]  /*13f40*/  @!P0 SYNCS.PHASECHK.TRANS64 P0, [R4+URZ+0x28c40], R2 ;  /* 0x028c4002040085a7 */ /* 0x000e64000800007f */
[----:B-1----:R-:W-:Y:S05]  /*13f50*/  @!P0 BRA `(.L_x_4585) ;  /* 0xfffffffc00f08947 */ /* 0x002fea000383ffff */
[----:B------:R-:W-:Y:S05]  /*13f60*/  BRA `(.L_x_4672) ;  /* 0xffffffc800147947 */ /* 0x000fea000383ffff */
.L_x_4590:
[----:B-1----:R1:W2:Y:S02]  /*13f70*/  SYNCS.PHASECHK.TRANS64.TRYWAIT P0, [R4+URZ+0x28c60], R2 ;  /* 0x028c6002040075a7 */ /* 0x0022a4000800017f */
[----:B--2---:R-:W-:Y:S05]  /*13f80*/  @!P0 NANOSLEEP.SYNCS 0x989680 ;  /* 0x009896800000895d */ /* 0x004fea0003900000 */
[----:B------:R-:W2:Y:S02]  /*13f90*/  @!P0 SYNCS.PHASECHK.TRANS64 P0, [R4+URZ+0x28c60], R2 ;  /* 0x028c6002040085a7 */ /* 0x000ea4000800007f */
[----:B--2---:R-:W-:Y:S05]  /*13fa0*/  @!P0 BRA `(.L_x_4590) ;  /* 0xfffffffc00f08947 */ /* 0x004fea000383ffff */
[----:B------:R-:W-:Y:S05]  /*13fb0*/  BRA `(.L_x_4673) ;  /* 0xffffffc800987947 */ /* 0x000fea000383ffff */
.L_x_4605:
[----:B-1----:R1:W2:Y:S02]  /*13fc0*/  SYNCS.PHASECHK.TRANS64.TRYWAIT P0, [R4+URZ+0x28c40], R2 ;  /* 0x028c4002040075a7 */ /* 0x0022a4000800017f */
[----:B--2---:R-:W-:Y:S05]  /*13fd0*/  @!P0 NANOSLEEP.SYNCS 0x989680 ;  /* 0x009896800000895d */ /* 0x004fea0003900000 */
[----:B------:R-:W2:Y:S02]  /*13fe0*/  @!P0 SYNCS.PHASECHK.TRANS64 P0, [R4+URZ+0x28c40], R2 ;  /* 0x028c4002040085a7 */ /* 0x000ea4000800007f */
[----:B--2---:R-:W-:Y:S05]  /*13ff0*/  @!P0 BRA `(.L_x_4605) ;  /* 0xfffffffc00f08947 */ /* 0x004fea000383ffff */
[----:B------:R-:W-:Y:S05]  /*14000*/  BRA `(.L_x_4674) ;  /* 0xffffffd400847947 */ /* 0x000fea000383ffff */
.L_x_4610:
[----:B0-----:R0:W2:Y:S02]  /*14010*/  SYNCS.PHASECHK.TRANS64.TRYWAIT P0, [R4+URZ+0x28c60], R2 ;  /* 0x028c6002040075a7 */ /* 0x0010a4000800017f */
[----:B--2---:R-:W-:Y:S05]  /*14020*/  @!P0 NANOSLEEP.SYNCS 0x989680 ;  /* 0x009896800000895d */ /* 0x004fea0003900000 */
[----:B------:R-:W2:Y:S02]  /*14030*/  @!P0 SYNCS.PHASECHK.TRANS64 P0, [R4+URZ+0x28c60], R2 ;  /* 0x028c6002040085a7 */ /* 0x000ea4000800007f */
[----:B--2---:R-:W-:Y:S05]  /*14040*/  @!P0 BRA `(.L_x_4610) ;  /* 0xfffffffc00f08947 */ /* 0x004fea000383ffff */
[----:B------:R-:W-:Y:S05]  /*14050*/  BRA `(.L_x_4675) ;  /* 0xffffffd8000c7947 */ /* 0x000fea000383ffff */
.L_x_4626:
        /* <DEDUP_REMOVED lines=8> */
.L_x_4677:
[----:B------:R-:W-:Y:S05]  /*140e0*/  BSYNC B0 ;  /* 0x0000000000007941 */ /* 0x000fea0003800000 */
.L_x_4676:
        /* <DEDUP_REMOVED lines=9> */
.L_x_4678:
        /* <DEDUP_REMOVED lines=18> */
.L_x_4679:
[----:B------:R-:W-:Y:S01]  /*142a0*/  IMAD.MOV.U32 R12, RZ, RZ, 0x2 ;  /* 0x00000002ff0c7424 */ /* 0x000fe200078e00ff */
[----:B------:R-:W-:-:S05]  /*142b0*/  SEL R5, R14, RZ, P1 ;  /* 0x000000ff0e057207 */ /* 0x000fca0000800000 */
[----:B------:R-:W-:-:S04]  /*142c0*/  IMAD.IADD R3, R2, 0x1, R5 ;  /* 0x0000000102037824 */ /* 0x000fc800078e0205 */
[----:B------:R-:W-:-:S07]  /*142d0*/  IMAD.MOV.U32 R13, RZ, RZ, R3 ;  /* 0x000000ffff0d7224 */ /* 0x000fce00078e0003 */
[----:B------:R-:W-:Y:S05]  /*142e0*/  WARPSYNC.COLLECTIVE R15, `(.L_x_4680) ;  /* 0x000000000f087348 */ /* 0x000fea0003c00000 */
[----:B------:R0:W1:Y:S02]  /*142f0*/  SHFL.UP P6, R14, R13, R12, R11 ;  /* 0x0400000c0d0e7389 */ /* 0x00006400000c000b */
[----:B01----:R-:W-:Y:S01]  /*14300*/  ENDCOLLECTIVE ;  /* 0x000000000000791b */ /* 0x003fe20003800000 */
.L_x_4680:
[----:B------:R-:W-:Y:S01]  /*14310*/  IMAD.MOV.U32 R12, RZ, RZ, 0x4 ;  /* 0x00000004ff0c7424 */ /* 0x000fe200078e00ff */
[----:B------:R-:W-:-:S05]  /*14320*/  SEL R14, R14, RZ, P2 ;  /* 0x000000ff0e0e7207 */ /* 0x000fca0001000000 */
[----:B------:R-:W-:-:S04]  /*14330*/  IMAD.IADD R3, R3, 0x1, R14 ;  /* 0x0000000103037824 */ /* 0x000fc800078e020e */
[----:B------:R-:W-:-:S07]  /*14340*/  IMAD.MOV.U32 R13, RZ, RZ, R3 ;  /* 0x000000ffff0d7224 */ /* 0x000fce00078e0003 */
[----:B------:R-:W-:Y:S05]  /*14350*/  WARPSYNC.COLLECTIVE R15, `(.L_x_4681) ;  /* 0x000000000f087348 */ /* 0x000fea0003c00000 */
[----:B------:R0:W1:Y:S02]  /*14360*/  SHFL.UP P6, R14, R13, R12, R11 ;  /* 0x0400000c0d0e7389 */ /* 0x00006400000c000b */
[----:B01----:R-:W-:Y:S01]  /*14370*/  ENDCOLLECTIVE ;  /* 0x000000000000791b */ /* 0x003fe20003800000 */
.L_x_4681:
[----:B------:R-:W-:Y:S01]  /*14380*/  IMAD.MOV.U32 R12, RZ, RZ, 0x8 ;  /* 0x00000008ff0c7424 */ /* 0x000fe200078e00ff */
[----:B------:R-:W-:-:S05]  /*14390*/  SEL R14, R14, RZ, P3 ;  /* 0x000000ff0e0e7207 */ /* 0x000fca0001800000 */
[----:B------:R-:W-:-:S04]  /*143a0*/  IMAD.IADD R3, R3, 0x1, R14 ;  /* 0x0000000103037824 */ /* 0x000fc800078e020e */
[----:B------:R-:W-:-:S07]  /*143b0*/  IMAD.MOV.U32 R13, RZ, RZ, R3 ;  /* 0x000000ffff0d7224 */ /* 0x000fce00078e0003 */
[----:B------:R-:W-:Y:S05]  /*143c0*/  WARPSYNC.COLLECTIVE R15, `(.L_x_4682) ;  /* 0x000000000f087348 */ /* 0x000fea0003c00000 */
[----:B------:R0:W1:Y:S02]  /*143d0*/  SHFL.UP P6, R14, R13, R12, R11 ;  /* 0x0400000c0d0e7389 */ /* 0x00006400000c000b */
[----:B01----:R-:W-:Y:S01]  /*143e0*/  ENDCOLLECTIVE ;  /* 0x000000000000791b */ /* 0x003fe20003800000 */
.L_x_4682:
[----:B------:R-:W-:Y:S01]  /*143f0*/  IMAD.MOV.U32 R12, RZ, RZ, 0x10 ;  /* 0x00000010ff0c7424 */ /* 0x000fe200078e00ff */
[----:B------:R-:W-:-:S05]  /*14400*/  SEL R14, R14, RZ, P4 ;  /* 0x000000ff0e0e7207 */ /* 0x000fca0002000000 */
[----:B------:R-:W-:-:S04]  /*14410*/  IMAD.IADD R3, R3, 0x1, R14 ;  /* 0x0000000103037824 */ /* 0x000fc800078e020e */
[----:B------:R-:W-:-:S07]  /*14420*/  IMAD.MOV.U32 R13, RZ, RZ, R3 ;  /* 0x000000ffff0d7224 */ /* 0x000fce00078e0003 */
[----:B------:R-:W-:Y:S05]  /*14430*/  WARPSYNC.COLLECTIVE R15, `(.L_x_4683) ;  /* 0x000000000f087348 */ /* 0x000fea0003c00000 */
[----:B------:R0:W1:Y:S02]  /*14440*/  SHFL.UP P6, R14, R13, R12, R11 ;  /* 0x0400000c0d0e7389 */ /* 0x00006400000c000b */
[----:B01----:R-:W-:Y:S01]  /*14450*/  ENDCOLLECTIVE ;  /* 0x000000000000791b */ /* 0x003fe20003800000 */
.L_x_4683:
        /* <DEDUP_REMOVED lines=8> */
.L_x_4684:
[----:B------:R-:W-:Y:S05]  /*144e0*/  BRA `(.L_x_4685) ;  /* 0xffffffe0007c7947 */ /* 0x000fea000383ffff */
.L_x_4631:
        /* <DEDUP_REMOVED lines=8> */
.L_x_4687:
[----:B------:R-:W-:Y:S05]  /*14570*/  BSYNC B0 ;  /* 0x0000000000007941 */ /* 0x000fea0003800000 */
.L_x_4686:
        /* <DEDUP_REMOVED lines=8> */
.L_x_4688:
[----:B------:R-:W-:Y:S01]  /*14600*/  IMAD.MOV.U32 R12, RZ, RZ, 0x4 ;  /* 0x00000004ff0c7424 */ /* 0x000fe200078e00ff */
[----:B------:R-:W-:-:S05]  /*14610*/  SEL R4, R14, RZ, P2 ;  /* 0x000000ff0e047207 */ /* 0x000fca0001000000 */
[----:B------:R-:W-:-:S04]  /*14620*/  IMAD.IADD R4, R13, 0x1, R4 ;  /* 0x000000010d047824 */ /* 0x000fc800078e0204 */
[----:B------:R-:W-:-:S07]  /*14630*/  IMAD.MOV.U32 R13, RZ, RZ, R4 ;  /* 0x000000ffff0d7224 */ /* 0x000fce00078e0004 */
[----:B------:R-:W-:Y:S05]  /*14640*/  WARPSYNC.COLLECTIVE R15, `(.L_x_4689) ;  /* 0x000000000f087348 */ /* 0x000fea0003c00000 */
[----:B------:R0:W1:Y:S02]  /*14650*/  SHFL.UP P6, R14, R13, R12, R11 ;  /* 0x0400000c0d0e7389 */ /* 0x00006400000c000b */
[----:B01----:R-:W-:Y:S01]  /*14660*/  ENDCOLLECTIVE ;  /* 0x000000000000791b */ /* 0x003fe20003800000 */
.L_x_4689:
[----:B------:R-:W-:Y:S01]  /*14670*/  IMAD.MOV.U32 R12, RZ, RZ, 0x8 ;  /* 0x00000008ff0c7424 */ /* 0x000fe200078e00ff */
[----:B------:R-:W-:-:S05]  /*14680*/  SEL R5, R14, RZ, P3 ;  /* 0x000000ff0e057207 */ /* 0x000fca0001800000 */
[----:B------:R-:W-:-:S04]  /*14690*/  IMAD.IADD R5, R4, 0x1, R5 ;  /* 0x0000000104057824 */ /* 0x000fc800078e0205 */
[----:B------:R-:W-:-:S07]  /*146a0*/  IMAD.MOV.U32 R13, RZ, RZ, R5 ;  /* 0x000000ffff0d7224 */ /* 0x000fce00078e0005 */
[----:B------:R-:W-:Y:S05]  /*146b0*/  WARPSYNC.COLLECTIVE R15, `(.L_x_4690) ;  /* 0x000000000f087348 */ /* 0x000fea0003c00000 */
[----:B------:R0:W1:Y:S02]  /*146c0*/  SHFL.UP P6, R14, R13, R12, R11 ;  /* 0x0400000c0d0e7389 */ /* 0x00006400000c000b */
[----:B01----:R-:W-:Y:S01]  /*146d0*/  ENDCOLLECTIVE ;  /* 0x000000000000791b */ /* 0x003fe20003800000 */
.L_x_4690:
[----:B------:R-:W-:Y:S01]  /*146e0*/  IMAD.MOV.U32 R12, RZ, RZ, 0x10 ;  /* 0x00000010ff0c7424 */ /* 0x000fe200078e00ff */
[----:B------:R-:W-:-:S05]  /*146f0*/  SEL R6, R14, RZ, P4 ;  /* 0x000000ff0e067207 */ /* 0x000fca0002000000 */
[----:B------:R-:W-:-:S04]  /*14700*/  IMAD.IADD R6, R5, 0x1, R6 ;  /* 0x0000000105067824 */ /* 0x000fc800078e0206 */
[----:B------:R-:W-:-:S07]  /*14710*/  IMAD.MOV.U32 R13, RZ, RZ, R6 ;  /* 0x000000ffff0d7224 */ /* 0x000fce00078e0006 */
[----:B------:R-:W-:Y:S05]  /*14720*/  WARPSYNC.COLLECTIVE R15, `(.L_x_4691) ;  /* 0x000000000f087348 */ /* 0x000fea0003c00000 */
[----:B------:R0:W1:Y:S02]  /*14730*/  SHFL.UP P6, R14, R13, R12, R11 ;  /* 0x0400000c0d0e7389 */ /* 0x00006400000c000b */
[----:B01----:R-:W-:Y:S01]  /*14740*/  ENDCOLLECTIVE ;  /* 0x000000000000791b */ /* 0x003fe20003800000 */
.L_x_4691:
        /* <DEDUP_REMOVED lines=8> */
.L_x_4692:
[----:B------:R-:W-:Y:S05]  /*147d0*/  BRA `(.L_x_4693) ;  /* 0xffffffe0005c7947 */ /* 0x000fea000383ffff */
.L_x_4633:
[----:B------:R-:W-:Y:S01]  /*147e0*/  BSSY B0, `(.L_x_4694) ;  /* 0x0000006000007945 */ /* 0x000fe20003800000 */
[----:B------:R-:W-:Y:S01]  /*147f0*/  PLOP3.LUT P6, PT, P6, PT, PT, 0x8, 0x0 ;  /* 0x000000000000781c */ /* 0x000fe200037ce170 */
[----:B------:R-:W-:-:S12]  /*14800*/  IMAD.MOV.U32 R15, RZ, RZ, -0x1 ;  /* 0xffffffffff0f7424 */ /* 0x000fd800078e00ff */
[----:B01---5:R-:W-:Y:S05]  /*14810*/  WARPSYNC.COLLECTIVE R15, `(.L_x_4695) ;  /* 0x000000000f087348 */ /* 0x023fea0003c00000 */
[----:B------:R-:W-:Y:S01]  /*14820*/  VOTE.ANY R14, PT, P6 ;  /* 0x00000000000e7806 */ /* 0x000fe200030e0100 */
[----:B01---5:R-:W-:Y:S06]  /*14830*/  ENDCOLLECTIVE ;  /* 0x000000000000791b */ /* 0x023fec0003800000 */
.L_x_4695:
[----:B------:R-:W-:Y:S05]  /*14840*/  BSYNC B0 ;  /* 0x0000000000007941 */ /* 0x000fea0003800000 */
.L_x_4694:
        /* <DEDUP_REMOVED lines=9> */
.L_x_4696:
[----:B------:R-:W-:Y:S01]  /*148e0*/  IMAD.MOV.U32 R17, RZ, RZ, R14 ;  /* 0x000000ffff117224 */ /* 0x000fe200078e000e */
[----:B------:R-:W-:Y:S06]  /*148f0*/  BRA `(.L_x_4697) ;  /* 0xffffffe0004c7947 */ /* 0x000fec000383ffff */
.L_x_4635:
[----:B------:R-:W-:Y:S01]  /*14900*/  BSSY B0, `(.L_x_4698) ;  /* 0x0000007000007945 */ /* 0x000fe20003800000 */
[----:B------:R-:W-:Y:S02]  /*14910*/  IMAD.MOV.U32 R13, RZ, RZ, R3 ;  /* 0x000000ffff0d7224 */ /* 0x000fe400078e0003 */
[----:B------:R-:W-:Y:S02]  /*14920*/  IMAD.MOV.U32 R11, RZ, RZ, 0x1f ;  /* 0x0000001fff0b7424 */ /* 0x000fe400078e00ff */
[----:B------:R-:W-:-:S07]  /*14930*/  IMAD.MOV.U32 R15, RZ, RZ, -0x1 ;  /* 0xffffffffff0f7424 */ /* 0x000fce00078e00ff */
[----:B0123-5:R-:W-:Y:S05]  /*14940*/  WARPSYNC.COLLECTIVE R15, `(.L_x_4699) ;  /* 0x000000000f087348 */ /* 0x02ffea0003c00000 */
[----:B------:R4:W0:Y:S02]  /*14950*/  SHFL.IDX P6, R14, R13, R12, R11 ;  /* 0x0000000c0d0e7389 */ /* 0x00082400000c000b */
[----:B012345:R-:W-:Y:S01]  /*14960*/  ENDCOLLECTIVE ;  /* 0x000000000000791b */ /* 0x03ffe20003800000 */
.L_x_4699:
[----:B------:R-:W-:Y:S05]  /*14970*/  BSYNC B0 ;  /* 0x0000000000007941 */ /* 0x000fea0003800000 */
.L_x_4698:
[----:B------:R-:W-:Y:S01]  /*14980*/  IMAD.MOV.U32 R5, RZ, RZ, R14 ;  /* 0x000000ffff057224 */ /* 0x000fe200078e000e */
[----:B------:R-:W-:Y:S06]  /*14990*/  BRA `(.L_x_4634) ;  /* 0xffffffe000407947 */ /* 0x000fec000383ffff */
.L_x_4639:
[----:B-1----:R1:W2:Y:S02]  /*149a0*/  SYNCS.PHASECHK.TRANS64.TRYWAIT P0, [R0+URZ+0x28c20], R3 ;  /* 0x028c2003000075a7 */ /* 0x0022a4000800017f */
[----:B--2---:R-:W-:Y:S05]  /*149b0*/  @!P0 NANOSLEEP.SYNCS 0x989680 ;  /* 0x009896800000895d */ /* 0x004fea0003900000 */
[----:B------:R-:W2:Y:S02]  /*149c0*/  @!P0 SYNCS.PHASECHK.TRANS64 P0, [R0+URZ+0x28c20], R3 ;  /* 0x028c2003000085a7 */ /* 0x000ea4000800007f */
[----:B--2---:R-:W-:Y:S05]  /*149d0*/  @!P0 BRA `(.L_x_4639) ;  /* 0xfffffffc00f08947 */ /* 0x004fea000383ffff */
[----:B------:R-:W-:Y:S05]  /*149e0*/  BRA `(.L_x_4700) ;  /* 0xffffffe400c07947 */ /* 0x000fea000383ffff */
.L_x_4640:
        /* <DEDUP_REMOVED lines=8> */
[----:B01---5:R-:W-:Y:S05]  /*14a70*/  WARPSYNC.COLLECTIVE R15, `(.L_x_4702) ;  /* 0x000000000f087348 */ /* 0x023fea0003c00000 */
[----:B------:R2:W3:Y:S02]  /*14a80*/  SHFL.IDX P6, R14, R13, R12, R11 ;  /* 0x0000000c0d0e7389 */ /* 0x0004e400000c000b */
[----:B0123-5:R-:W-:Y:S01]  /*14a90*/  ENDCOLLECTIVE ;  /* 0x000000000000791b */ /* 0x02ffe20003800000 */
.L_x_4702:
[----:B------:R-:W-:Y:S05]  /*14aa0*/  BSYNC B0 ;  /* 0x0000000000007941 */ /* 0x000fea0003800000 */
.L_x_4701:
[----:B------:R-:W-:Y:S05]  /*14ab0*/  BRA `(.L_x_4703) ;  /* 0xffffffe400a87947 */ /* 0x000fea000383ffff */
.L_x_4643:
[----:B------:R-:W-:Y:S01]  /*14ac0*/  BSSY B1, `(.L_x_4704) ;  /* 0x0000006000017945 */ /* 0x000fe20003800000 */
[----:B------:R-:W-:-:S07]  /*14ad0*/  IMAD.MOV.U32 R15, RZ, RZ, -0x1 ;  /* 0xffffffffff0f7424 */ /* 0x000fce00078e00ff */
[----:B012--5:R-:W-:Y:S05]  /*14ae0*/  WARPSYNC.COLLECTIVE R15, `(.L_x_4705) ;  /* 0x000000000f0c7348 */ /* 0x027fea0003c00000 */
[----:B------:R-:W-:Y:S02]  /*14af0*/  ELECT P6, UR62, PT ;  /* 0x00000000003e782f */ /* 0x000fe400038c0000 */
[----:B------:R-:W-:Y:S01]  /*14b00*/  MOV R14, UR62 ;  /* 0x0000003e000e7c02 */ /* 0x000fe20008000f00 */
[----:B012--5:R-:W-:Y:S10]  /*14b10*/  ENDCOLLECTIVE ;  /* 0x000000000000791b */ /* 0x027ff40003800000 */
.L_x_4705:
[----:B------:R-:W-:Y:S05]  /*14b20*/  BSYNC B1 ;  /* 0x0000000000017941 */ /* 0x000fea0003800000 */
.L_x_4704:
[----:B------:R-:W-:Y:S05]  /*14b30*/  BRA `(.L_x_4706) ;  /* 0xffffffe400a07947 */ /* 0x000fea000383ffff */
.L_x_4645:
[----:B0-----:R0:W1:Y:S02]  /*14b40*/  SYNCS.PHASECHK.TRANS64.TRYWAIT P0, [R6+URZ], R5 ;  /* 0x00000005060075a7 */ /* 0x001064000800017f */
[----:B-1----:R-:W-:Y:S05]  /*14b50*/  @!P0 NANOSLEEP.SYNCS 0x989680 ;  /* 0x009896800000895d */ /* 0x002fea0003900000 */
[----:B------:R-:W1:Y:S02]  /*14b60*/  @!P0 SYNCS.PHASECHK.TRANS64 P0, [R6+URZ], R5 ;  /* 0x00000005060085a7 */ /* 0x000e64000800007f */
[----:B-1----:R-:W-:Y:S05]  /*14b70*/  @!P0 BRA `(.L_x_4645) ;  /* 0xfffffffc00f08947 */ /* 0x002fea000383ffff */
[----:B------:R-:W-:Y:S05]  /*14b80*/  BRA `(.L_x_4707) ;  /* 0xffffffe400dc7947 */ /* 0x000fea000383ffff */
.L_x_4646:
[----:B-1----:R1:W2:Y:S02]  /*14b90*/  SYNCS.PHASECHK.TRANS64.TRYWAIT P0, [R7+URZ], R2 ;  /* 0x00000002070075a7 */ /* 0x0022a4000800017f */
[----:B--2---:R-:W-:Y:S05]  /*14ba0*/  @!P0 NANOSLEEP.SYNCS 0x989680 ;  /* 0x009896800000895d */ /* 0x004fea0003900000 */
[----:B------:R-:W2:Y:S02]  /*14bb0*/  @!P0 SYNCS.PHASECHK.TRANS64 P0, [R7+URZ], R2 ;  /* 0x00000002070085a7 */ /* 0x000ea4000800007f */
[----:B--2---:R-:W-:Y:S05]  /*14bc0*/  @!P0 BRA `(.L_x_4646) ;  /* 0xfffffffc00f08947 */ /* 0x004fea000383ffff */
[----:B------:R-:W-:Y:S05]  /*14bd0*/  BRA `(.L_x_4708) ;  /* 0xffffffe400d07947 */ /* 0x000fea000383ffff */
.L_x_4648:
[----:B--2---:R2:W3:Y:S02]  /*14be0*/  SYNCS.PHASECHK.TRANS64.TRYWAIT P0, [R4+URZ], R5 ;  /* 0x00000005040075a7 */ /* 0x0044e4000800017f */
[----:B---3--:R-:W-:Y:S05]  /*14bf0*/  @!P0 NANOSLEEP.SYNCS 0x989680 ;  /* 0x009896800000895d */ /* 0x008fea0003900000 */
[----:B------:R-:W3:Y:S02]  /*14c00*/  @!P0 SYNCS.PHASECHK.TRANS64 P0, [R4+URZ], R5 ;  /* 0x00000005040085a7 */ /* 0x000ee4000800007f */
[----:B---3--:R-:W-:Y:S05]  /*14c10*/  @!P0 BRA `(.L_x_4648) ;  /* 0xfffffffc00f08947 */ /* 0x008fea000383ffff */
[----:B------:R-:W-:Y:S05]  /*14c20*/  BRA `(.L_x_4709) ;  /* 0xffffffe400d87947 */ /* 0x000fea000383ffff */
.L_x_4710:
        /* <DEDUP_REMOVED lines=13> */
.L_x_5881:


//--------------------- .text._ZN7cutlass13device_kernelIN5flash11enable_sm90INS1_16FlashAttnFwdSm90INS1_25CollectiveMainloopFwdSm90ILi2EN4cute5tupleIJNS5_1CILi1EEES8_S8_EEENS6_IJNS7_ILi64EEESA_SA_EEELi512ENS_10bfloat16_tEfNS_4arch4Sm90ELb1ELb0ELb0ELb1ELb0ELb1ELb0ELb0ELb0ELb1ELb0ELb0EEENS1_21CollectiveEpilogueFwdINS6_IJSA_NS7_ILi512EEESA_EEES9_SC_SE_Li256ELb1ELb1ELb0ELb0EEENS1_36VarlenDynamicPersistentTileSchedulerILi64ELi64ELi256ELi128ELb0ELb1ELb1ELb1ELb1ELb1EEEEEEEEEvNT_6ParamsE --------------------------
	.section	.text._ZN7cutlass13device_kernelIN5flash11enable_sm90INS1_16FlashAttnFwdSm90INS1_25CollectiveMainloopFwdSm90ILi2EN4cute5tupleIJNS5_1CILi1EEES8_S8_EEENS6_IJNS7_ILi64EEESA_SA_EEELi512ENS_10bfloat16_tEfNS_4arch4Sm90ELb1ELb0ELb0ELb1ELb0ELb1ELb0ELb0ELb0ELb1ELb0ELb0EEENS1_21CollectiveEpilogueFwdINS6_IJSA_NS7_ILi512EEESA_EEES9_SC_SE_Li256ELb1ELb1ELb0ELb0EEENS1_36VarlenDynamicPersistentTileSchedulerILi64ELi64ELi256ELi128ELb0ELb1ELb1ELb1ELb1ELb1EEEEEEEEEvNT_6ParamsE,"ax",@progbits
	.align	128
.text._ZN7cutlass13device_kernelIN5flash11enable_sm90INS1_16FlashAttnFwdSm90INS1_25CollectiveMainloopFwdSm90ILi2EN4cute5tupleIJNS5_1CILi1EEES8_S8_EEENS6_IJNS7_ILi64EEESA_SA_EEELi512ENS_10bfloat16_tEfNS_4arch4Sm90ELb1ELb0ELb0ELb1ELb0ELb1ELb0ELb0ELb0ELb1ELb0ELb0EEENS1_21CollectiveEpilogueFwdINS6_IJSA_NS7_ILi512EEESA_EEES9_SC_SE_Li256ELb1ELb1ELb0ELb0EEENS1_36VarlenDynamicPersistentTileSchedulerILi64ELi64ELi256ELi128ELb0ELb1ELb1ELb1ELb1ELb1EEEEEEEEEvNT_6ParamsE:
        .type           _ZN7cutlass13device_kernelIN5flash11enable_sm90INS1_16FlashAttnFwdSm90INS1_25CollectiveMainloopFwdSm90ILi2EN4cute5tupleIJNS5_1CILi1EEES8_S8_EEENS6_IJNS7_ILi64EEESA_SA_EEELi512ENS_10bfloat16_tEfNS_4arch4Sm90ELb1ELb0ELb0ELb1ELb0ELb1ELb0ELb0ELb0ELb1ELb0ELb0EEENS1_21CollectiveEpilogueFwdINS6_IJSA_NS7_ILi512EEESA_EEES9_SC_SE_Li256ELb1ELb1ELb0ELb0EEENS1_36VarlenDynamicPersistentTileSchedulerILi64ELi64ELi256ELi128ELb0ELb1ELb1ELb1ELb1ELb1EEEEEEEEEvNT_6ParamsE,@function
        .size           _ZN7cutlass13device_kernelIN5flash11enable_sm90INS1_16FlashAttnFwdSm90INS1_25CollectiveMainloopFwdSm90ILi2EN4cute5tupleIJNS5_1CILi1EEES8_S8_EEENS6_IJNS7_ILi64EEESA_SA_EEELi512ENS_10bfloat16_tEfNS_4arch4Sm90ELb1ELb0ELb0ELb1ELb0ELb1ELb0ELb0ELb0ELb1ELb0ELb0EEENS1_21CollectiveEpilogueFwdINS6_IJSA_NS7_ILi512EEESA_EEES9_SC_SE_Li256ELb1ELb1ELb0ELb0EEENS1_36VarlenDynamicPersistentTileSchedulerILi64ELi64ELi256ELi128ELb0ELb1ELb1ELb1ELb1ELb1EEEEEEEEEvNT_6ParamsE,(.L_x_5882 - _ZN7cutlass13device_kernelIN5flash11enable_sm90INS1_16FlashAttnFwdSm90INS1_25CollectiveMainloopFwdSm90ILi2EN4cute5tupleIJNS5_1CILi1EEES8_S8_EEENS6_IJNS7_ILi64EEESA_SA_EEELi512ENS_10bfloat16_tEfNS_4arch4Sm90ELb1ELb0ELb0ELb1ELb0ELb1ELb0ELb0ELb0ELb1ELb0ELb0EEENS1_21CollectiveEpilogueFwdINS6_IJSA_NS7_ILi512EEESA_EEES9_SC_SE_Li256ELb1ELb1ELb0ELb0EEENS1_36VarlenDynamicPersistentTileSchedulerILi64ELi64ELi256ELi128ELb0ELb1ELb1ELb1ELb1ELb1EEEEEEEEEvNT_6ParamsE)
        .other          _ZN7cutlass13device_kernelIN5flash11enable_sm90INS1_16FlashAttnFwdSm90INS1_25CollectiveMainloopFwdSm90ILi2EN4cute5tupleIJNS5_1CILi1EEES8_S8_EEENS6_IJNS7_ILi64EEESA_SA_EEELi512ENS_10bfloat16_tEfNS_4arch4Sm90ELb1ELb0ELb0ELb1ELb0ELb1ELb0ELb0ELb0ELb1ELb0ELb0EEENS1_21CollectiveEpilogueFwdINS6_IJSA_NS7_ILi512EEESA_EEES9_SC_SE_Li256ELb1ELb1ELb0ELb0EEENS1_36VarlenDynamicPersistentTileSchedulerILi64ELi64ELi256ELi128ELb0ELb1ELb1ELb1ELb1ELb1EEEEEEEEEvNT_6ParamsE,@"STO_CUDA_ENTRY STV_DEFAULT"
_ZN7cutlass13device_kernelIN5flash11enable_sm90INS1_16FlashAttnFwdSm90INS1_25CollectiveMainloopFwdSm90ILi2EN4cute5tupleIJNS5_1CILi1EEES8_S8_EEENS6_IJNS7_ILi64EEESA_SA_EEELi512ENS_10bfloat16_tEfNS_4arch4Sm90ELb1ELb0ELb0ELb1ELb0ELb1ELb0ELb0ELb0ELb1ELb0ELb0EEENS1_21CollectiveEpilogueFwdINS6_IJSA_NS7_ILi512EEESA_EEES9_SC_SE_Li256ELb1ELb1ELb0ELb0EEENS1_36VarlenDynamicPersistentTileSchedulerILi64ELi64ELi256ELi128ELb0ELb1ELb1ELb1ELb1ELb1EEEEEEEEEvNT_6ParamsE:
        /* <DEDUP_REMOVED lines=23> */
.L_x_4712:
[----:B------:R-:W-:Y:S05]  /*0170*/  BSYNC B0 ;  /* 0x0000000000007941 */ /* 0x000fea0003800000 */
.L_x_4711:
        /* <DEDUP_REMOVED lines=37> */
.L_x_4713:
        /* <DEDUP_REMOVED lines=22> */
.L_x_4714:
        /* <DEDUP_REMOVED lines=18> */
.L_x_4715:
        /* <DEDUP_REMOVED lines=22> */
.L_x_4716:
        /* <DEDUP_REMOVED lines=22> */
.L_x_4717:
        /* <DEDUP_REMOVED lines=9> */
.L_x_4720:
        /* <DEDUP_REMOVED lines=19> */
[----:B------:R-:W2:Y:S01]  /*0ad0*/  LDL.LU R18, [R1+0x58] ;  /* 0x0000580001127983 */ /* 0x000ea20000300800 */
[----:B------:R-:W-:Y:S02]  /*0ae0*/  VIADD R15, R4, 0xffffff80 ;  /* 0xffffff80040f7836 */ /* 0x000fe40000000000 */
[----:B------:R-:W-:Y:S02]  /*0af0*/  IMAD.MOV.U32 R200, RZ, RZ, 0x40 ;  /* 0x00000040ffc87424 */ /* 0x000fe400078e00ff */
[----:B------:R-:W-:Y:S01]  /*0b00*/  IMAD.MOV.U32 R213, RZ, RZ, RZ ;  /* 0x000000ffffd57224 */ /* 0x000fe200078e00ff */
[----:B------:R-:W-:Y:S01]  /*0b10*/  SHF.R.S32.HI R0, RZ, 0x1f, R15 ;  /* 0x0000001fff007819 */ /* 0x000fe2000001140f */
[----:B------:R-:W-:Y:S02]  /*0b20*/  IMAD.MOV.U32 R23, RZ, RZ, RZ ;  /* 0x000000ffff177224 */ /* 0x000fe400078e00ff */
[----:B------:R-:W-:Y:S01]  /*0b30*/  IMAD.MOV.U32 R187, RZ, RZ, RZ ;  /* 0x000000ffffbb7224 */ /* 0x000fe200078e00ff */
[----:B------:R-:W-:-:S02]  /*0b40*/  LEA.HI R6, R0, R15, RZ, 0x4 ;  /* 0x0000000f00067211 */ /* 0x000fc400078f20ff */
[-C--:B------:R-:W-:Y:S02]  /*0b50*/  LEA.HI R3, R0, R15.reuse, RZ, 0x7 ;  /* 0x0000000f00037211 */ /* 0x080fe400078f38ff */
        /* <DEDUP_REMOVED lines=8> */
[----:B------:R-:W-:Y:S02]  /*0be0*/  LEA.HI R7, R6, R11, RZ, 0x1 ;  /* 0x0000000b06077211 */ /* 0x000fe400078f08ff */
[----:B------:R-:W-:Y:S02]  /*0bf0*/  SHF.R.S32.HI R8, RZ, 0x1f, R9 ;  /* 0x0000001fff087819 */ /* 0x000fe40000011409 */
[----:B------:R-:W-:Y:S02]  /*0c00*/  SHF.R.S32.HI R5, RZ, 0x1f, R4 ;  /* 0x0000001fff057819 */ /* 0x000fe40000011404 */
[----:B------:R-:W-:Y:S02]  /*0c10*/  LOP3.LUT R14, R7, 0x1ffffffe, RZ, 0xc0, !PT ;  /* 0x1ffffffe070e7812 */ /* 0x000fe400078ec0ff */
[----:B------:R-:W-:-:S02]  /*0c20*/  LEA.HI R10, R8, R9, RZ, 0x3 ;  /* 0x00000009080a7211 */ /* 0x000fc400078f18ff */
[----:B------:R-:W-:Y:S01]  /*0c30*/  LEA.HI R6, R5, R4, RZ, 0x2 ;  /* 0x0000000405067211 */ /* 0x000fe200078f10ff */
[----:B------:R-:W-:Y:S01]  /*0c40*/  IMAD.IADD R14, R11, 0x1, -R14 ;  /* 0x000000010b0e7824 */ /* 0x000fe200078e0a0e */
[----:B------:R-:W-:Y:S02]  /*0c50*/  LEA.HI R13, R13, R202, RZ, 0x2 ;  /* 0x000000ca0d0d7211 */ /* 0x000fe400078f10ff */
[----:B------:R-:W-:Y:S01]  /*0c60*/  LOP3.LUT R12, R10, 0xfffffff8, RZ, 0xc0, !PT ;  /* 0xfffffff80a0c7812 */ /* 0x000fe200078ec0ff */
[----:B------:R-:W-:Y:S01]  /*0c70*/  IMAD.SHL.U32 R14, R14, 0x8, RZ ;  /* 0x000000080e0e7824 */ /* 0x000fe200078e00ff */
[----:B------:R-:W-:Y:S01]  /*0c80*/  LOP3.LUT R11, R6, 0x7ffffffc, RZ, 0xc0, !PT ;  /* 0x7ffffffc060b7812 */ /* 0x000fe200078ec0ff */
[----:B------:R-:W-:Y:S01]  /*0c90*/  IMAD.SHL.U32 R10, R10, 0x40, RZ ;  /* 0x000000400a0a7824 */ /* 0x000fe200078e00ff */
[----:B------:R-:W-:Y:S01]  /*0ca0*/  SHF.R.S32.HI R220, RZ, 0x7, R3 ;  /* 0x00000007ffdc7819 */ /* 0x000fe20000011403 */
[----:B------:R-:W-:Y:S01]  /*0cb0*/  IMAD.IADD R12, R9, 0x1, -R12 ;  /* 0x00000001090c7824 */ /* 0x000fe200078e0a0c */
[----:B------:R-:W-:Y:S01]  /*0cc0*/  LOP3.LUT R13, R13, 0x3ffffc, RZ, 0xc0, !PT ;  /* 0x003ffffc0d0d7812 */ /* 0x000fe200078ec0ff */
[----:B------:R-:W-:Y:S01]  /*0cd0*/  IMAD.IADD R11, R4, 0x1, -R11 ;  /* 0x00000001040b7824 */ /* 0x000fe200078e0a0b */
[--C-:B------:R-:W-:Y:S01]  /*0ce0*/  SHF.R.S32.HI R7, RZ, 0x2, R6.reuse ;  /* 0x00000002ff077819 */ /* 0x100fe20000011406 */
[----:B------:R-:W-:Y:S01]  /*0cf0*/  IMAD R16, R220, 0x100, R9 ;  /* 0x00000100dc107824 */ /* 0x000fe200078e0209 */
[----:B------:R-:W-:Y:S01]  /*0d00*/  SHF.R.S32.HI R8, RZ, 0x1f, R6 ;  /* 0x0000001fff087819 */ /* 0x000fe20000011406 */
[----:B------:R-:W-:Y:S01]  /*0d10*/  IMAD.IADD R13, R202, 0x1, -R13 ;  /* 0x00000001ca0d7824 */ /* 0x000fe200078e0a0d */
[----:B------:R-:W-:Y:S01]  /*0d20*/  LEA.HI R5, R5, R4, RZ, 0x5 ;  /* 0x0000000405057211 */ /* 0x000fe200078f28ff */
[----:B------:R-:W-:Y:S01]  /*0d30*/  IMAD.SHL.U32 R9, R12, 0x40, RZ ;  /* 0x000000400c097824 */ /* 0x000fe200078e00ff */
[CC--:B------:R-:W-:Y:S01]  /*0d40*/  LEA.HI R4, R0.reuse, R15.reuse, RZ, 0x3 ;  /* 0x0000000f00047211 */ /* 0x0c0fe200078f18ff */
[----:B------:R-:W-:Y:S01]  /*0d50*/  IMAD R13, R13, 0x10, R16 ;  /* 0x000000100d0d7824 */ /* 0x000fe200078e0210 */
[----:B------:R-:W-:Y:S01]  /*0d60*/  LEA.HI R0, R0, R15, RZ, 0x2 ;  /* 0x0000000f00007211 */ /* 0x000fe200078f10ff */
[----:B------:R-:W-:Y:S01]  /*0d70*/  IMAD.SHL.U32 R189, R11, 0x2, RZ ;  /* 0x000000020bbd7824 */ /* 0x000fe200078e00ff */
[----:B------:R-:W-:Y:S01]  /*0d80*/  LEA.HI R8, R8, R7, RZ, 0x3 ;  /* 0x0000000708087211 */ /* 0x000fe200078f18ff */
[----:B------:R-:W-:Y:S01]  /*0d90*/  IMAD.U32 R234, R13, 0x40, R14 ;  /* 0x000000400dea7824 */ /* 0x000fe200078e000e */
[----:B------:R-:W-:-:S02]  /*0da0*/  SHF.R.S32.HI R22, RZ, 0x2, R0 ;  /* 0x00000002ff167819 */ /* 0x000fc40000011400 */
[----:B------:R-:W-:Y:S02]  /*0db0*/  LOP3.LUT R8, R8, 0xfffffff8, RZ, 0xc0, !PT ;  /* 0xfffffff808087812 */ /* 0x000fe400078ec0ff */
[----:B------:R-:W-:Y:S01]  /*0dc0*/  LOP3.LUT R9, R9, 0x1c0, RZ, 0xc0, !PT ;  /* 0x000001c009097812 */ /* 0x000fe200078ec0ff */
[----:B------:R-:W-:Y:S01]  /*0dd0*/  VIADD R235, R22, 0x20 ;  /* 0x0000002016eb7836 */ /* 0x000fe20000000000 */
[----:B------:R-:W-:Y:S01]  /*0de0*/  LOP3.LUT R223, R0, 0xfffffffc, RZ, 0xc0, !PT ;  /* 0xfffffffc00df7812 */ /* 0x000fe200078ec0ff */
[----:B------:R-:W-:Y:S01]  /*0df0*/  IMAD.IADD R8, R7, 0x1, -R8 ;  /* 0x0000000107087824 */ /* 0x000fe200078e0a08 */
[----:B------:R-:W-:Y:S01]  /*0e00*/  LOP3.LUT R14, R9, 0x8, R14, 0xf8, !PT ;  /* 0x00000008090e7812 */ /* 0x000fe200078ef80e */
[----:B------:R-:W-:Y:S01]  /*0e10*/  IMAD.SHL.U32 R230, R235, 0x40, RZ ;  /* 0x00000040ebe67824 */ /* 0x000fe200078e00ff */
[----:B------:R-:W-:Y:S01]  /*0e20*/  SHF.R.S32.HI R5, RZ, 0x5, R5 ;  /* 0x00000005ff057819 */ /* 0x000fe20000011405 */
[----:B------:R-:W-:Y:S01]  /*0e30*/  IMAD.IADD R223, R15, 0x1, -R223 ;  /* 0x000000010fdf7824 */ /* 0x000fe200078e0adf */
[----:B------:R-:W-:-:S02]  /*0e40*/  SHF.R.U32.HI R9, RZ, 0x3, R9 ;  /* 0x00000003ff097819 */ /* 0x000fc40000011609 */
[----:B------:R-:W-:Y:S01]  /*0e50*/  LOP3.LUT R7, R10, 0x7ffffe00, RZ, 0xc0, !PT ;  /* 0x7ffffe000a077812 */ /* 0x000fe200078ec0ff */
[----:B------:R-:W-:Y:S01]  /*0e60*/  IMAD R190, R5, 0x10, R8 ;  /* 0x0000001005be7824 */ /* 0x000fe200078e0208 */
[----:B------:R-:W-:Y:S01]  /*0e70*/  SHF.R.S32.HI R218, RZ, 0x3, R4 ;  /* 0x00000003ffda7819 */ /* 0x000fe20000011404 */
[C---:B------:R-:W-:Y:S01]  /*0e80*/  IMAD.SHL.U32 R16, R223.reuse, 0x8, RZ ;  /* 0x00000008df107824 */ /* 0x040fe200078e00ff */
[----:B------:R-:W-:Y:S01]  /*0e90*/  LOP3.LUT R217, R4, 0xfffffff8, RZ, 0xc0, !PT ;  /* 0xfffffff804d97812 */ /* 0x000fe200078ec0ff */
[----:B------:R-:W-:Y:S01]  /*0ea0*/  IMAD R7, R202, 0x400, R7 ;  /* 0x00000400ca077824 */ /* 0x000fe200078e0207 */
[----:B------:R-:W-:Y:S01]  /*0eb0*/  SHF.R.S32.HI R4, RZ, 0x1f, R235 ;  /* 0x0000001fff047819 */ /* 0x000fe200000114eb */
[----:B------:R-:W-:Y:S01]  /*0ec0*/  IMAD.SHL.U32 R184, R223, 0x4, RZ ;  /* 0x00000004dfb87824 */ /* 0x000fe200078e00ff */
[----:B------:R-:W-:Y:S01]  /*0ed0*/  LOP3.LUT R14, R14, R9, RZ, 0x3c, !PT ;  /* 0x000000090e0e7212 */ /* 0x000fe200078e3cff */
[----:B------:R-:W-:Y:S01]  /*0ee0*/  IMAD.IADD R217, R15, 0x1, -R217 ;  /* 0x000000010fd97824 */ /* 0x000fe200078e0ad9 */
[----:B------:R-:W-:Y:S01]  /*0ef0*/  SHF.R.S32.HI R5, RZ, 0x1f, R0 ;  /* 0x0000001fff057819 */ /* 0x000fe20000011400 */
[----:B------:R-:W-:Y:S01]  /*0f00*/  VIADD R192, R184, 0x10 ;  /* 0x00000010b8c07836 */ /* 0x000fe20000000000 */
[----:B------:R-:W-:Y:S01]  /*0f10*/  LEA.HI R0, R223, R223, RZ, 0x1 ;  /* 0x000000dfdf007211 */ /* 0x000fe200078f08ff */
[----:B------:R-:W-:Y:S01]  /*0f20*/  IMAD.IADD R7, R7, 0x1, R14 ;  /* 0x0000000107077824 */ /* 0x000fe200078e020e */
[----:B------:R-:W-:Y:S01]  /*0f30*/  LEA.HI R4, R4, R235, RZ, 0x3 ;  /* 0x000000eb04047211 */ /* 0x000fe200078f18ff */
[----:B------:R-:W-:Y:S01]  /*0f40*/  IMAD.SHL.U32 R193, R217, 0x8, RZ ;  /* 0x00000008d9c17824 */ /* 0x000fe200078e00ff */
[----:B------:R-:W-:Y:S01]  /*0f50*/  R2P PR, R12, 0x6 ;  /* 0x000000060c007804 */ /* 0x000fe20000000000 */
[----:B------:R-:W-:Y:S01]  /*0f60*/  IMAD R198, R7, 0x2, R2 ;  /* 0x0000000207c67824 */ /* 0x000fe200078e0202 */
[----:B------:R-:W-:Y:S01]  /*0f70*/  LEA.HI R3, R3, R220, RZ, 0x1 ;  /* 0x000000dc03037211 */ /* 0x000fe200078f08ff */
[----:B------:R-:W-:Y:S01]  /*0f80*/  IMAD.SHL.U32 R4, R4, 0x40, RZ ;  /* 0x0000004004047824 */ /* 0x000fe200078e00ff */
[----:B------:R-:W-:Y:S01]  /*0f90*/  LOP3.LUT R0, R0, 0x1ffffffe, RZ, 0xc0, !PT ;  /* 0x1ffffffe00007812 */ /* 0x000fe200078ec0ff */
[----:B------:R-:W-:Y:S01]  /*0fa0*/  VIADD R201, R198, 0x26800 ;  /* 0x00026800c6c97836 */ /* 0x000fe20000000000 */
[----:B------:R-:W-:Y:S01]  /*0fb0*/  LOP3.LUT R230, R230, 0x1c0, RZ, 0xc0, !PT ;  /* 0x000001c0e6e67812 */ /* 0x000fe200078ec0ff */
[----:B------:R-:W-:Y:S01]  /*0fc0*/  VIADD R212, R193, 0x40 ;  /* 0x00000040c1d47836 */ /* 0x000fe20000000000 */
[----:B------:R-:W-:Y:S01]  /*0fd0*/  LEA.HI R5, R5, R22, RZ, 0x3 ;  /* 0x0000001605057211 */ /* 0x000fe200078f18ff */
[----:B------:R-:W-:Y:S01]  /*0fe0*/  IMAD.IADD R203, R223, 0x1, -R0 ;  /* 0x00000001dfcb7824 */ /* 0x000fe200078e0a00 */
[----:B------:R-:W-:Y:S01]  /*0ff0*/  LOP3.LUT R3, R3, 0xfffffe, RZ, 0xc0, !PT ;  /* 0x00fffffe03037812 */ /* 0x000fe200078ec0ff */
[C---:B------:R-:W-:Y:S01]  /*1000*/  VIADD R211, R193.reuse, 0x80 ;  /* 0x00000080c1d37836 */ /* 0x040fe20000000000 */
[----:B------:R-:W-:Y:S01]  /*1010*/  LOP3.LUT R0, R230, 0x38, R16, 0xf8, !PT ;  /* 0x00000038e6007812 */ /* 0x000fe200078ef810 */
[C---:B------:R-:W-:Y:S01]  /*1020*/  VIADD R210, R193.reuse, 0xc0 ;  /* 0x000000c0c1d27836 */ /* 0x040fe20000000000 */
[----:B------:R-:W-:Y:S01]  /*1030*/  SHF.R.U32.HI R6, RZ, 0x3, R230 ;  /* 0x00000003ff067819 */ /* 0x000fe200000116e6 */
[----:B------:R-:W-:Y:S01]  /*1040*/  IMAD.IADD R3, R220, 0x1, -R3 ;  /* 0x00000001dc037824 */ /* 0x000fe200078e0a03 */
[----:B------:R-:W-:Y:S01]  /*1050*/  LOP3.LUT R233, R4, 0xfffffe00, RZ, 0xc0, !PT ;  /* 0xfffffe0004e97812 */ /* 0x000fe200078ec0ff */
[----:B------:R-:W-:Y:S01]  /*1060*/  VIADD R209, R193, 0x100 ;  /* 0x00000100c1d17836 */ /* 0x000fe20000000000 */
[----:B------:R-:W-:Y:S01]  /*1070*/  LOP3.LUT R5, R5, 0xfffffff8, RZ, 0xc0, !PT ;  /* 0xfffffff805057812 */ /* 0x000fe200078ec0ff */
[C---:B------:R-:W-:Y:S01]  /*1080*/  VIADD R208, R193.reuse, 0x140 ;  /* 0x00000140c1d07836 */ /* 0x040fe20000000000 */
[----:B------:R-:W-:Y:S01]  /*1090*/  SEL R200, R200, 0xffffffc0, !P2 ;  /* 0xffffffc0c8c87807 */ /* 0x000fe20005000000 */
[----:B------:R-:W-:Y:S01]  /*10a0*/  VIADD R222, R193, 0x180 ;  /* 0x00000180c1de7836 */ /* 0x000fe20000000000 */
[----:B------:R-:W-:Y:S01]  /*10b0*/  LOP3.LUT R227, R233, R0, R6, 0xf6, !PT ;  /* 0x00000000e9e37212 */ /* 0x000fe200078ef606 */
[----:B------:R-:W-:Y:S01]  /*10c0*/  VIADD R221, R193, 0x1c0 ;  /* 0x000001c0c1dd7836 */ /* 0x000fe20000000000 */
[----:B------:R-:W-:Y:S01]  /*10d0*/  SHF.R.S32.HI R226, RZ, 0x1f, R192 ;  /* 0x0000001fffe27819 */ /* 0x000fe200000114c0 */
[----:B------:R-:W-:Y:S01]  /*10e0*/  VIADD R199, R198, 0x26820 ;  /* 0x00026820c6c77836 */ /* 0x000fe20000000000 */
[----:B------:R-:W-:Y:S01]  /*10f0*/  SHF.R.S32.HI R8, RZ, 0x1f, R210 ;  /* 0x0000001fff087819 */ /* 0x000fe200000114d2 */
[----:B------:R-:W-:Y:S01]  /*1100*/  @P1 VIADD R199, R201, 0xffffffe0 ;  /* 0xffffffe0c9c71836 */ /* 0x000fe20000000000 */
[----:B------:R-:W-:Y:S01]  /*1110*/  SHF.R.S32.HI R237, RZ, 0x1f, R222 ;  /* 0x0000001fffed7819 */ /* 0x000fe200000114de */
[----:B------:R-:W-:Y:S01]  /*1120*/  IMAD.IADD R188, R22, 0x1, -R5 ;  /* 0x0000000116bc7824 */ /* 0x000fe200078e0a05 */
[----:B------:R-:W-:Y:S01]  /*1130*/  SHF.R.S32.HI R5, RZ, 0x1f, R212 ;  /* 0x0000001fff057819 */ /* 0x000fe200000114d4 */
[----:B------:R-:W-:Y:S01]  /*1140*/  IMAD.SHL.U32 R197, R3, 0x100, RZ ;  /* 0x0000010003c57824 */ /* 0x000fe200078e00ff */
[----:B------:R-:W-:Y:S01]  /*1150*/  SHF.R.S32.HI R3, RZ, 0x1f, R211 ;  /* 0x0000001fff037819 */ /* 0x000fe200000114d3 */
[----:B------:R-:W-:Y:S01]  /*1160*/  IMAD.IADD R201, R201, 0x1, R200 ;  /* 0x00000001c9c97824 */ /* 0x000fe200078e02c8 */
[----:B------:R-:W-:Y:S01]  /*1170*/  SHF.R.S32.HI R5, RZ, 0x1f, R209 ;  /* 0x0000001fff057819 */ /* 0x000fe200000114d1 */
[----:B------:R-:W-:Y:S01]  /*1180*/  IMAD R227, R227, 0x2, R2 ;  /* 0x00000002e3e37824 */ /* 0x000fe200078e0202 */
[----:B------:R-:W-:Y:S01]  /*1190*/  SHF.R.S32.HI R3, RZ, 0x1f, R208 ;  /* 0x0000001fff037819 */ /* 0x000fe200000114d0 */
[----:B------:R-:W-:Y:S01]  /*11a0*/  IMAD R203, R203, 0x8, R190 ;  /* 0x00000008cbcb7824 */ /* 0x000fe200078e02be */
[----:B------:R-:W-:Y:S01]  /*11b0*/  SHF.R.S32.HI R236, RZ, 0x1f, R221 ;  /* 0x0000001fffec7819 */ /* 0x000fe200000114dd */
[----:B------:R-:W-:Y:S01]  /*11c0*/  IMAD.IADD R200, R200, 0x1, R199 ;  /* 0x00000001c8c87824 */ /* 0x000fe200078e02c7 */
[----:B--2---:R-:W-:-:S02]  /*11d0*/  LOP3.LUT R186, R18, 0x1, RZ, 0xfc, !PT ;  /* 0x0000000112ba7812 */ /* 0x004fc400078efcff */
[----:B------:R-:W-:-:S07]  /*11e0*/  CS2R R18, SRZ ;  /* 0x0000000000127805 */ /* 0x000fce000001ff00 */
.L_x_4859:
        /* <DEDUP_REMOVED lines=51> */
.L_x_4722:
[----:B------:R-:W-:Y:S02]  /*1520*/  IMAD.U32 R44, RZ, RZ, UR5 ;  /* 0x00000005ff2c7e24 */ /* 0x000fe4000f8e00ff */
[----:B------:R-:W-:Y:S01]  /*1530*/  IMAD.U32 R24, RZ, RZ, UR4 ;  /* 0x00000004ff187e24 */ /* 0x000fe2000f8e00ff */
[----:B------:R-:W-:Y:S06]  /*1540*/  @!P2 BRA `(.L_x_4723) ;  /* 0x000000000010a947 */ /* 0x000fec0003800000 */
[----:B------:R-:W-:-:S04]  /*1550*/  IADD3 R4, P0, R205, UR8, RZ ;  /* 0x00000008cd047c10 */ /* 0x000fc8000ff1e0ff */
[----:B------:R-:W-:-:S05]  /*1560*/  IADD3.X R5, R206, UR9, RZ, P0, !PT ;  /* 0x00000009ce057c10 */ /* 0x000fca00087fe4ff */
[----:B------:R0:W5:Y:S01]  /*1570*/  LDG.E R24, desc[UR40][R4.64] ;  /* 0x0000002804187981 */ /* 0x000162000c1e1900 */
[----:B------:R-:W-:Y:S05]  /*1580*/  BRA `(.L_x_4724) ;  /* 0x0000000000107947 */ /* 0x000fea0003800000 */
.L_x_4723:
[----:B------:R-:W-:Y:S05]  /*1590*/  @!P0 BRA `(.L_x_4724) ;  /* 0x00000000000c8947 */ /* 0x000fea0003800000 */
[----:B------:R-:W2:Y:S04]  /*15a0*/  LDG.E R5, desc[UR40][R8.64] ;  /* 0x0000002808057981 */ /* 0x000ea8000c1e1900 */
[----:B------:R-:W2:Y:S02]  /*15b0*/  LDG.E R24, desc[UR40][R8.64+0x4] ;  /* 0x0000042808187981 */ /* 0x000ea4000c1e1900 */
[----:B--2---:R-:W-:-:S07]  /*15c0*/  IMAD.IADD R24, R24, 0x1, -R5 ;  /* 0x0000000118187824 */ /* 0x004fce00078e0a05 */
.L_x_4724:
[----:B------:R-:W-:Y:S01]  /*15d0*/  ULDC.64 UR4, c[0x0][0xa10] ;  /* 0x0002840000047ab9 */ /* 0x000fe20000000a00 */
[----:B------:R-:W1:Y:S01]  /*15e0*/  LDC R8, c[0x0][0x448] ;  /* 0x00011200ff087b82 */ /* 0x000e620000000800 */
[----:B------:R-:W-:-:S04]  /*15f0*/  ISETP.NE.U32.AND P0, PT, RZ, UR4, PT ;  /* 0x00000004ff007c0c */ /* 0x000fc8000bf05070 */
[----:B------:R-:W-:Y:S01]  /*1600*/  ISETP.NE.AND.EX P0, PT, RZ, UR5, PT, P0 ;  /* 0x00000005ff007c0c */ /* 0x000fe2000bf05300 */
[----:B------:R-:W-:-:S12]  /*1610*/  ULDC.64 UR4, c[0x0][0xa30] ;  /* 0x00028c0000047ab9 */ /* 0x000fd80000000a00 */
[----:B0-----:R-:W0:Y:S02]  /*1620*/  @P0 LDC.64 R4, c[0x0][0xa10] ;  /* 0x00028400ff040b82 */ /* 0x001e240000000a00 */
[----:B0-----:R-:W-:-:S05]  /*1630*/  @P0 IMAD.WIDE R4, R27, 0x4, R4 ;  /* 0x000000041b040825 */ /* 0x001fca00078e0204 */
[----:B------:R-:W2:Y:S04]  /*1640*/  @P0 LDG.E R0, desc[UR40][R4.64] ;  /* 0x0000002804000981 */ /* 0x000ea8000c1e1900 */
[----:B------:R0:W2:Y:S01]  /*1650*/  @P0 LDG.E R9, desc[UR40][R4.64+0x4] ;  /* 0x0000042804090981 */ /* 0x0000a2000c1e1900 */
[----:B------:R-:W-:Y:S01]  /*1660*/  ISETP.NE.U32.AND P1, PT, RZ, UR4, PT ;  /* 0x00000004ff007c0c */ /* 0x000fe2000bf25070 */
[----:B-----5:R-:W-:-:S03]  /*1670*/  IMAD.MOV.U32 R30, RZ, RZ, R24 ;  /* 0x000000ffff1e7224 */ /* 0x020fc600078e0018 */
[----:B------:R-:W-:-:S13]  /*1680*/  ISETP.NE.AND.EX P1, PT, RZ, UR5, PT, P1 ;  /* 0x00000005ff007c0c */ /* 0x000fda000bf25310 */
[----:B------:R-:W-:-:S04]  /*1690*/  @P1 IADD3 R6, P2, R205, UR4, RZ ;  /* 0x00000004cd061c10 */ /* 0x000fc8000ff5e0ff */
[----:B------:R-:W-:-:S05]  /*16a0*/  @P1 IADD3.X R7, R206, UR5, RZ, P2, !PT ;  /* 0x00000005ce071c10 */ /* 0x000fca00097fe4ff */
[----:B------:R3:W5:Y:S01]  /*16b0*/  @P1 LDG.E R30, desc[UR40][R6.64] ;  /* 0x00000028061e1981 */ /* 0x000762000c1e1900 */
[----:B-1----:R-:W-:Y:S01]  /*16c0*/  ISETP.NE.AND P1, PT, R8, 0x1, PT ;  /* 0x000000010800780c */ /* 0x002fe20003f25270 */
[----:B------:R-:W-:Y:S01]  /*16d0*/  IMAD.SHL.U32 R196, R25, 0x40, RZ ;  /* 0x0000004019c47824 */ /* 0x000fe200078e00ff */
[----:B------:R-:W-:-:S03]  /*16e0*/  PLOP3.LUT P3, PT, PT, PT, PT, 0x80, 0x0 ;  /* 0x000000000000781c */ /* 0x000fc60003f6f070 */
[----:B0-----:R-:W-:-:S08]  /*16f0*/  VIADD R4, R196, 0x3f ;  /* 0x0000003fc4047836 */ /* 0x001fd00000000000 */
[----:B------:R-:W0:Y:S08]  /*1700*/  @P1 LDC R11, c[0x0][0x44c] ;  /* 0x00011300ff0b1b82 */ /* 0x000e300000000800 */
[----:B------:R-:W1:Y:S01]  /*1710*/  @P1 LDC R5, c[0x0][0x450] ;  /* 0x00011400ff051b82 */ /* 0x000e620000000800 */
[----:B--2---:R-:W-:Y:S02]  /*1720*/  @P0 IMAD.IADD R44, R9, 0x1, -R0 ;  /* 0x00000001092c0824 */ /* 0x004fe400078e0a00 */
[----:B------:R-:W-:-:S02]  /*1730*/  IMAD.IADD R9, R24, 0x1, -R3 ;  /* 0x0000000118097824 */ /* 0x000fc400078e0a03 */
[----:B0-----:R-:W-:-:S04]  /*1740*/  @P1 IMAD.HI.U32 R0, R4, R11, RZ ;  /* 0x0000000b04001227 */ /* 0x001fc800078e00ff */
[----:B------:R-:W-:Y:S01]  /*1750*/  IMAD.IADD R195, R9, 0x1, R44 ;  /* 0x0000000109c37824 */ /* 0x000fe200078e022c */
[----:B-1----:R-:W-:Y:S01]  /*1760*/  @P1 SHF.R.U32.HI R4, RZ, R5, R0 ;  /* 0x00000005ff041219 */ /* 0x002fe20000011600 */
[----:B------:R-:W-:Y:S02]  /*1770*/  IMAD.MOV R42, RZ, RZ, -R9 ;  /* 0x000000ffff2a7224 */ /* 0x000fe400078e0a09 */
[C---:B------:R-:W-:Y:S01]  /*1780*/  VIADD R0, R195.reuse, 0x3f ;  /* 0x0000003fc3007836 */ /* 0x040fe20000000000 */
[----:B------:R-:W-:Y:S02]  /*1790*/  IADD3 R43, R195, 0x40, -R194 ;  /* 0x00000040c32b7810 */ /* 0x000fe40007ffe8c2 */
[----:B------:R-:W-:Y:S02]  /*17a0*/  VIMNMX R42, RZ, R42, !PT ;  /* 0x0000002aff2a7248 */ /* 0x000fe40007fe0100 */
[----:B------:R-:W-:Y:S01]  /*17b0*/  SHF.R.S32.HI R3, RZ, 0x1f, R0 ;  /* 0x0000001fff037819 */ /* 0x000fe20000011400 */
[----:B------:R-:W-:-:S03]  /*17c0*/  IMAD.IADD R4, R43, 0x1, R4 ;  /* 0x000000012b047824 */ /* 0x000fc600078e0204 */
[----:B------:R-:W-:Y:S02]  /*17d0*/  LEA.HI R3, R3, R0, RZ, 0x6 ;  /* 0x0000000003037211 */ /* 0x000fe400078f30ff */
[----:B------:R-:W-:Y:S02]  /*17e0*/  SHF.R.S32.HI R5, RZ, 0x1f, R4 ;  /* 0x0000001fff057819 */ /* 0x000fe40000011404 */
[----:B------:R-:W-:Y:S02]  /*17f0*/  SHF.R.S32.HI R181, RZ, 0x6, R3 ;  /* 0x00000006ffb57819 */ /* 0x000fe40000011403 */
[----:B------:R-:W-:-:S04]  /*1800*/  LEA.HI R5, R5, R4, RZ, 0x6 ;  /* 0x0000000405057211 */ /* 0x000fc800078f30ff */
[----:B------:R-:W-:-:S04]  /*1810*/  SHF.R.S32.HI R0, RZ, 0x6, R5 ;  /* 0x00000006ff007819 */ /* 0x000fc80000011405 */
[----:B------:R-:W-:-:S05]  /*1820*/  VIMNMX R0, R181, R0, PT ;  /* 0x00000000b5007248 */ /* 0x000fca0003fe0100 */
[----:B------:R-:W-:-:S05]  /*1830*/  IMAD R3, R0, 0x40, -R9 ;  /* 0x0000004000037824 */ /* 0x000fca00078e0a09 */
[----:B------:R-:W-:-:S04]  /*1840*/  VIMNMX R3, R3, R44, PT ;  /* 0x0000002c03037248 */ /* 0x000fc80003fe0100 */
        /* <DEDUP_REMOVED lines=8> */
[----:B---3--:R-:W-:Y:S05]  /*18d0*/  @!P0 BRA `(.L_x_4725) ;  /* 0x0000002800908947 */ /* 0x008fea0003800000 */
        /* <DEDUP_REMOVED lines=20> */
.L_x_4727:
[----:B------:R-:W-:Y:S05]  /*1a20*/  BSYNC B6 ;  /* 0x0000000000067941 */ /* 0x000fea0003800000 */
.L_x_4726:
        /* <DEDUP_REMOVED lines=20> */
.L_x_4729:
[----:B------:R-:W-:Y:S05]  /*1b70*/  BSYNC B6 ;  /* 0x0000000000067941 */ /* 0x000fea0003800000 */
.L_x_4728:
[----:B------:R-:W-:Y:S01]  /*1b80*/  ULDC.64 UR4, c[0x0][0x9f8] ;  /* 0x00027e0000047ab9 */ /* 0x000fe20000000a00 */
[----:B------:R-:W0:Y:S01]  /*1b90*/  LDC.64 R4, c[0x0][0x300] ;  /* 0x0000c000ff047b82 */ /* 0x000e220000000a00 */
[----:B------:R-:W-:Y:S01]  /*1ba0*/  ISETP.NE.U32.AND P0, PT, RZ, UR4, PT ;  /* 0x00000004ff007c0c */ /* 0x000fe2000bf05070 */
[----:B------:R-:W-:Y:S01]  /*1bb0*/  IMAD.IADD R41, R29, 0x1, R24 ;  /* 0x000000011d297824 */ /* 0x000fe200078e0218 */
[----:B------:R-:W-:Y:S02]  /*1bc0*/  ULDC.64 UR6, c[0x0][0x330] ;  /* 0x0000cc0000067ab9 */ /* 0x000fe40000000a00 */
[----:B------:R-:W-:Y:S02]  /*1bd0*/  ISETP.NE.AND.EX P0, PT, RZ, UR5, PT, P0 ;  /* 0x00000005ff007c0c */ /* 0x000fe4000bf05300 */
[----:B------:R-:W-:Y:S01]  /*1be0*/  SHF.R.S32.HI R17, RZ, 0x1f, R16 ;  /* 0x0000001fff117819 */ /* 0x000fe20000011410 */
[----:B------:R-:W1:Y:S08]  /*1bf0*/  LDC R59, c[0x0][0x3f4] ;  /* 0x0000fd00ff3b7b82 */ /* 0x000e700000000800 */
[----:B------:R-:W2:Y:S02]  /*1c00*/  LDC.64 R54, c[0x0][0x3f8] ;  /* 0x0000fe00ff367b82 */ /* 0x000ea40000000a00 */
[----:B------:R-:W-:-:S04]  /*1c10*/  @P0 IADD3 R6, P1, R205, UR4, RZ ;  /* 0x00000004cd060c10 */ /* 0x000fc8000ff3e0ff */
[----:B------:R-:W-:Y:S02]  /*1c20*/  @P0 IADD3.X R7, R206, UR5, RZ, P1, !PT ;  /* 0x00000005ce070c10 */ /* 0x000fe40008ffe4ff */
[----:B------:R-:W-:Y:S01]  /*1c30*/  SHF.R.S32.HI R24, RZ, 0x1f, R41 ;  /* 0x0000001fff187819 */ /* 0x000fe20000011429 */
[-C--:B0-----:R-:W-:Y:S01]  /*1c40*/  IMAD.WIDE.U32 R8, R41, R4.reuse, RZ ;  /* 0x0000000429087225 */ /* 0x081fe200078e00ff */
[----:B------:R-:W-:Y:S01]  /*1c50*/  ULDC.64 UR4, c[0x0][0x308] ;  /* 0x0000c20000047ab9 */ /* 0x000fe20000000a00 */
[----:B------:R0:W3:Y:S01]  /*1c60*/  @P0 LDG.E R27, desc[UR40][R6.64] ;  /* 0x00000028061b0981 */ /* 0x0000e2000c1e1900 */
[----:B------:R-:W4:Y:S01]  /*1c70*/  LDC.64 R56, c[0x0][0x408] ;  /* 0x00010200ff387b82 */ /* 0x000f220000000a00 */
[----:B------:R-:W-:Y:S01]  /*1c80*/  IMAD R0, R24, R4, RZ ;  /* 0x0000000418007224 */ /* 0x000fe200078e02ff */
[----:B------:R-:W-:Y:S01]  /*1c90*/  SHF.R.S32.HI R185, RZ, 0x1f, R184 ;  /* 0x0000001fffb97819 */ /* 0x000fe200000114b8 */
[----:B------:R-:W-:Y:S01]  /*1ca0*/  IMAD.WIDE.U32 R10, R26, UR6, R16 ;  /* 0x000000061a0a7c25 */ /* 0x000fe2000f8e0010 */
[----:B------:R-:W4:Y:S01]  /*1cb0*/  S2R R40, SR_TID.X ;  /* 0x0000000000287919 */ /* 0x000f220000002100 */
[----:B-1----:R-:W-:-:S02]  /*1cc0*/  ISETP.GE.AND P2, PT, R16, R59, PT ;  /* 0x0000003b1000720c */ /* 0x002fc40003f46270 */
[----:B------:R-:W-:Y:S01]  /*1cd0*/  IMAD R3, R41, R5, R0 ;  /* 0x0000000529037224 */ /* 0x000fe200078e0200 */
[----:B------:R-:W-:Y:S01]  /*1ce0*/  SHF.R.S32.HI R0, RZ, 0x1f, R26 ;  /* 0x0000001fff007819 */ /* 0x000fe2000001141a */
[----:B------:R-:W-:Y:S01]  /*1cf0*/  IMAD.WIDE.U32 R46, R22, R4, R16 ;  /* 0x00000004162e7225 */ /* 0x000fe200078e0010 */
[----:B------:R-:W-:Y:S02]  /*1d00*/  SEL R15, R59, RZ, P2 ;  /* 0x000000ff3b0f7207 */ /* 0x000fe40001000000 */
[----:B--2---:R-:W-:Y:S01]  /*1d10*/  SHF.L.U64.HI R52, R54, 0x6, R55 ;  /* 0x0000000636347819 */ /* 0x004fe20000010237 */
[----:B------:R-:W-:Y:S01]  /*1d20*/  IMAD.IADD R9, R9, 0x1, R3 ;  /* 0x0000000109097824 */ /* 0x000fe200078e0203 */
[----:B------:R-:W-:Y:S01]  /*1d30*/  SHF.L.U64.HI R48, R4, 0x6, R5 ;  /* 0x0000000604307819 */ /* 0x000fe20000010205 */
[----:B------:R-:W-:Y:S01]  /*1d40*/  IMAD R3, R0, UR6, RZ ;  /* 0x0000000600037c24 */ /* 0x000fe2000f8e02ff */
[----:B------:R-:W-:Y:S01]  /*1d50*/  P2R R78, PR, RZ, 0x4 ;  /* 0x00000004ff4e7803 */ /* 0x000fe20000000000 */
[----:B------:R-:W-:-:S02]  /*1d60*/  IMAD.IADD R15, R16, 0x1, R15 ;  /* 0x00000001100f7824 */ /* 0x000fc400078e020f */
[----:B0-----:R-:W-:Y:S01]  /*1d70*/  IMAD R7, R26, UR7, R3 ;  /* 0x000000071a077c24 */ /* 0x001fe2000f8e0203 */
[----:B------:R-:W-:Y:S01]  /*1d80*/  ULDC.64 UR6, c[0x0][0xa08] ;  /* 0x0002820000067ab9 */ /* 0x000fe20000000a00 */
[----:B------:R-:W-:Y:S01]  /*1d90*/  IMAD R3, R0, UR4, RZ ;  /* 0x0000000400037c24 */ /* 0x000fe2000f8e02ff */
[----:B------:R-:W-:Y:S01]  /*1da0*/  ISETP.NE.U32.AND P0, PT, RZ, UR6, PT ;  /* 0x00000006ff007c0c */ /* 0x000fe2000bf05070 */
[----:B------:R-:W-:Y:S01]  /*1db0*/  IMAD.IADD R11, R11, 0x1, R7 ;  /* 0x000000010b0b7824 */ /* 0x000fe200078e0207 */
[----:B------:R-:W-:Y:S01]  /*1dc0*/  SHF.R.S32.HI R14, RZ, 0x1f, R15 ;  /* 0x0000001fff0e7819 */ /* 0x000fe2000001140f */
[C---:B------:R-:W-:Y:S01]  /*1dd0*/  IMAD R3, R26.reuse, UR5, R3 ;  /* 0x000000051a037c24 */ /* 0x040fe2000f8e0203 */
[----:B------:R-:W-:Y:S01]  /*1de0*/  ISETP.NE.AND.EX P0, PT, RZ, UR7, PT, P0 ;  /* 0x00000007ff007c0c */ /* 0x000fe2000bf05300 */
[----:B------:R-:W-:Y:S01]  /*1df0*/  IMAD.WIDE.U32 R6, R26, UR4, R8 ;  /* 0x000000041a067c25 */ /* 0x000fe2000f8e0008 */
[----:B------:R-:W-:Y:S01]  /*1e00*/  ULDC.64 UR4, c[0x0][0x310] ;  /* 0x0000c40000047ab9 */ /* 0x000fe20000000a00 */
[----:B------:R-:W-:-:S02]  /*1e10*/  ULDC.64 UR6, c[0x0][0x338] ;  /* 0x0000ce0000067ab9 */ /* 0x000fc40000000a00 */
[----:B------:R-:W-:Y:S01]  /*1e20*/  IMAD.IADD R7, R7, 0x1, R3 ;  /* 0x0000000107077824 */ /* 0x000fe200078e0203 */
[----:B------:R-:W-:Y:S01]  /*1e30*/  SHF.R.S32.HI R3, RZ, 0x1f, R22 ;  /* 0x0000001fff037819 */ /* 0x000fe20000011416 */
[----:B------:R-:W-:Y:S02]  /*1e40*/  IMAD.SHL.U32 R53, R188, 0x40, RZ ;  /* 0x00000040bc357824 */ /* 0x000fe400078e00ff */
[----:B------:R-:W-:Y:S01]  /*1e50*/  IMAD.SHL.U32 R49, R4, 0x40, RZ ;  /* 0x0000004004317824 */ /* 0x000fe200078e00ff */
[----:B----4-:R-:W-:Y:S01]  /*1e60*/  SHF.R.U32.HI R40, RZ, 0x7, R40 ;  /* 0x00000007ff287819 */ /* 0x010fe20000011628 */
[----:B------:R-:W-:Y:S01]  /*1e70*/  IMAD R12, R3, R56, RZ ;  /* 0x00000038030c7224 */ /* 0x000fe200078e02ff */
[----:B------:R-:W-:Y:S01]  /*1e80*/  LOP3.LUT R53, R53, 0x1c0, RZ, 0xc0, !PT ;  /* 0x000001c035357812 */ /* 0x000fe200078ec0ff */
[----:B------:R-:W-:Y:S02]  /*1e90*/  VIADD R80, R16, 0x20 ;  /* 0x0000002010507836 */ /* 0x000fe40000000000 */
[----:B------:R-:W-:Y:S01]  /*1ea0*/  VIADD R58, R40, 0x8 ;  /* 0x00000008283a7836 */ /* 0x000fe20000000000 */
[----:B------:R-:W-:Y:S01]  /*1eb0*/  IADD3 R40, P2, R22, R41, RZ ;  /* 0x0000002916287210 */ /* 0x000fe20007f5e0ff */
[----:B------:R-:W-:-:S04]  /*1ec0*/  IMAD.SHL.U32 R59, R59, 0x2, RZ ;  /* 0x000000023b3b7824 */ /* 0x000fc800078e00ff */
[----:B------:R-:W-:Y:S01]  /*1ed0*/  IMAD.X R41, R24, 0x1, R3, P2 ;  /* 0x0000000118297824 */ /* 0x000fe200010e0603 */
[----:B---3--:R-:W-:Y:S02]  /*1ee0*/  SHF.R.S32.HI R0, RZ, 0x1f, R27 ;  /* 0x0000001fff007819 */ /* 0x008fe4000001141b */
[----:B------:R-:W-:Y:S01]  /*1ef0*/  SEL R9, R27, RZ, !P0 ;  /* 0x000000ff1b097207 */ /* 0x000fe20004000000 */
[----:B------:R-:W-:Y:S01]  /*1f00*/  IMAD R27, R22, R57, R12 ;  /* 0x00000039161b7224 */ /* 0x000fe200078e020c */
[----:B------:R-:W-:Y:S01]  /*1f10*/  SEL R0, R0, RZ, !P0 ;  /* 0x000000ff00007207 */ /* 0x000fe20004000000 */
[----:B------:R-:W-:-:S04]  /*1f20*/  IMAD.WIDE.U32 R12, R22, R56, R16 ;  /* 0x00000038160c7225 */ /* 0x000fc800078e0010 */
[----:B------:R-:W-:-:S04]  /*1f30*/  IMAD.WIDE.U32 R20, R9, UR4, R6 ;  /* 0x0000000409147c25 */ /* 0x000fc8000f8e0006 */
[C---:B------:R-:W-:Y:S02]  /*1f40*/  IMAD R6, R0.reuse, UR6, RZ ;  /* 0x0000000600067c24 */ /* 0x040fe4000f8e02ff */
[----:B------:R-:W-:Y:S01]  /*1f50*/  IMAD R8, R0, UR4, RZ ;  /* 0x0000000400087c24 */ /* 0x000fe2000f8e02ff */
[----:B------:R-:W-:Y:S01]  /*1f60*/  ULDC UR4, c[0x0][0x2f4] ;  /* 0x0000bd0000047ab9 */ /* 0x000fe20000000800 */
[----:B------:R-:W-:Y:S01]  /*1f70*/  IMAD R69, R9, UR7, R6 ;  /* 0x0000000709457c24 */ /* 0x000fe2000f8e0206 */
[----:B------:R-:W-:Y:S01]  /*1f80*/  ISETP.GE.AND P1, PT, R80, UR4, PT ;  /* 0x0000000450007c0c */ /* 0x000fe2000bf26270 */
[----:B------:R-:W-:Y:S02]  /*1f90*/  IMAD R6, R3, R54, RZ ;  /* 0x0000003603067224 */ /* 0x000fe400078e02ff */
[----:B------:R-:W-:Y:S02]  /*1fa0*/  IMAD R45, R9, UR5, R8 ;  /* 0x00000005092d7c24 */ /* 0x000fe4000f8e0208 */
[----:B------:R-:W-:Y:S01]  /*1fb0*/  IMAD R0, R3, R4, RZ ;  /* 0x0000000403007224 */ /* 0x000fe200078e02ff */
[----:B------:R-:W-:Y:S01]  /*1fc0*/  LOP3.LUT R4, R53, 0x18, R16, 0xf8, !PT ;  /* 0x0000001835047812 */ /* 0x000fe200078ef810 */
[----:B------:R-:W-:-:S04]  /*1fd0*/  IMAD.WIDE.U32 R28, R9, UR6, R10 ;  /* 0x00000006091c7c25 */ /* 0x000fc8000f8e000a */
[C---:B------:R-:W-:Y:S02]  /*1fe0*/  IMAD R25, R22.reuse, R55, R6 ;  /* 0x0000003716197224 */ /* 0x040fe400078e0206 */
[----:B------:R-:W-:-:S04]  /*1ff0*/  IMAD.WIDE.U32 R6, R22, R54, R184 ;  /* 0x0000003616067225 */ /* 0x000fc800078e00b8 */
[----:B------:R-:W-:-:S04]  /*2000*/  IMAD.WIDE.U32 R10, R22, R54, R16 ;  /* 0x00000036160a7225 */ /* 0x000fc800078e0010 */
[----:B------:R-:W-:Y:S01]  /*2010*/  IMAD R8, R22, R5, R0 ;  /* 0x0000000516087224 */ /* 0x000fe200078e0200 */
[----:B------:R-:W-:Y:S01]  /*2020*/  IADD3 R0, P0, R20, R46, RZ ;  /* 0x0000002e14007210 */ /* 0x000fe20007f1e0ff */
[----:B------:R-:W-:Y:S02]  /*2030*/  IMAD.IADD R45, R21, 0x1, R45 ;  /* 0x00000001152d7824 */ /* 0x000fe400078e022d */
[----:B------:R-:W-:Y:S02]  /*2040*/  IMAD.IADD R7, R7, 0x1, R25 ;  /* 0x0000000107077824 */ /* 0x000fe400078e0219 */
[----:B------:R-:W-:Y:S01]  /*2050*/  IMAD.IADD R11, R25, 0x1, R11 ;  /* 0x00000001190b7824 */ /* 0x000fe200078e020b */
[----:B-----5:R-:W-:Y:S01]  /*2060*/  SHF.R.S32.HI R25, RZ, 0x1f, R30 ;  /* 0x0000001fff197819 */ /* 0x020fe2000001141e */
[----:B------:R-:W-:Y:S01]  /*2070*/  IMAD.IADD R13, R27, 0x1, R13 ;  /* 0x000000011b0d7824 */ /* 0x000fe200078e020d */
[----:B------:R-:W-:Y:S01]  /*2080*/  IADD3.X R46, R45, R47, R8, P0, !PT ;  /* 0x0000002f2d2e7210 */ /* 0x000fe200007fe408 */
[----:B------:R-:W-:Y:S01]  /*2090*/  IMAD.WIDE.U32 R8, R22, R56, R184 ;  /* 0x0000003816087225 */ /* 0x000fe200078e00b8 */
[----:B------:R-:W-:-:S02]  /*20a0*/  LEA.HI R47, R14, R15, RZ, 0x3 ;  /* 0x0000000f0e2f7211 */ /* 0x000fc400078f18ff */
[----:B------:R-:W-:Y:S01]  /*20b0*/  ISETP.GE.AND P0, PT, R16, UR4, PT ;  /* 0x0000000410007c0c */ /* 0x000fe2000bf06270 */
[----:B------:R-:W-:Y:S01]  /*20c0*/  IMAD R14, R25, R54, RZ ;  /* 0x00000036190e7224 */ /* 0x000fe200078e02ff */
[----:B------:R-:W-:Y:S01]  /*20d0*/  LOP3.LUT R63, R47, 0xfffffff8, RZ, 0xc0, !PT ;  /* 0xfffffff82f3f7812 */ /* 0x000fe200078ec0ff */
[----:B------:R-:W-:Y:S02]  /*20e0*/  IMAD R25, R25, R56, RZ ;  /* 0x0000003819197224 */ /* 0x000fe400078e02ff */
[----:B------:R-:W-:Y:S01]  /*20f0*/  IMAD R15, R30, R55, R14 ;  /* 0x000000371e0f7224 */ /* 0x000fe200078e020e */
[----:B------:R-:W-:Y:S01]  /*2100*/  SHF.L.U64.HI R55, R56, 0x6, R57 ;  /* 0x0000000638377819 */ /* 0x000fe20000010239 */
[C---:B------:R-:W-:Y:S01]  /*2110*/  IMAD R25, R30.reuse, R57, R25 ;  /* 0x000000391e197224 */ /* 0x040fe200078e0219 */
[----:B------:R-:W-:Y:S01]  /*2120*/  SHF.R.U32.HI R57, RZ, 0x3, R53 ;  /* 0x00000003ff397819 */ /* 0x000fe20000011635 */
[----:B------:R-:W-:Y:S01]  /*2130*/  IMAD.IADD R9, R9, 0x1, R27 ;  /* 0x0000000109097824 */ /* 0x000fe200078e021b */
[----:B------:R-:W-:Y:S01]  /*2140*/  SHF.R.S32.HI R64, RZ, 0x1f, R63 ;  /* 0x0000001fff407819 */ /* 0x000fe2000001143f */
[----:B------:R-:W-:Y:S01]  /*2150*/  IMAD.WIDE.U32 R32, R30, R54, R6 ;  /* 0x000000361e207225 */ /* 0x000fe200078e0006 */
[----:B------:R-:W-:-:S02]  /*2160*/  LOP3.LUT R5, R4, R57, RZ, 0x3c, !PT ;  /* 0x0000003904057212 */ /* 0x000fc400078e3cff */
[----:B------:R-:W-:Y:S01]  /*2170*/  LOP3.LUT R4, R53, 0x38, R47, 0xf8, !PT ;  /* 0x0000003835047812 */ /* 0x000fe200078ef82f */
[----:B------:R-:W-:-:S04]  /*2180*/  IMAD.WIDE.U32 R34, R30, R54, R10 ;  /* 0x000000361e227225 */ /* 0x000fc800078e000a */
[----:B------:R-:W-:Y:S01]  /*2190*/  IMAD R60, R202, 0x200, R5 ;  /* 0x00000200ca3c7824 */ /* 0x000fe200078e0205 */
[----:B------:R-:W-:Y:S01]  /*21a0*/  LOP3.LUT R5, R4, R57, RZ, 0x3c, !PT ;  /* 0x0000003904057212 */ /* 0x000fe200078e3cff */
[----:B------:R-:W-:-:S04]  /*21b0*/  IMAD.WIDE.U32 R36, R30, R56, R8 ;  /* 0x000000381e247225 */ /* 0x000fc800078e0008 */
[----:B------:R-:W-:-:S04]  /*21c0*/  IMAD.WIDE.U32 R38, R30, R56, R12 ;  /* 0x000000381e267225 */ /* 0x000fc800078e000c */
[----:B------:R-:W-:Y:S02]  /*21d0*/  IMAD.SHL.U32 R54, R54, 0x40, RZ ;  /* 0x0000004036367824 */ /* 0x000fe400078e00ff */
[----:B------:R-:W-:Y:S02]  /*21e0*/  IMAD.SHL.U32 R56, R56, 0x40, RZ ;  /* 0x0000004038387824 */ /* 0x000fe400078e00ff */
[----:B------:R-:W-:Y:S02]  /*21f0*/  IMAD.IADD R61, R33, 0x1, R15 ;  /* 0x00000001213d7824 */ /* 0x000fe400078e020f */
[----:B------:R-:W-:Y:S02]  /*2200*/  IMAD.IADD R62, R15, 0x1, R35 ;  /* 0x000000010f3e7824 */ /* 0x000fe400078e0223 */
[----:B------:R-:W-:Y:S02]  /*2210*/  IMAD.IADD R65, R37, 0x1, R25 ;  /* 0x0000000125417824 */ /* 0x000fe400078e0219 */
[----:B------:R-:W-:-:S02]  /*2220*/  IMAD.IADD R67, R25, 0x1, R39 ;  /* 0x0000000119437824 */ /* 0x000fc400078e0227 */
[----:B------:R-:W-:Y:S02]  /*2230*/  IMAD R66, R202, 0x200, R5 ;  /* 0x00000200ca427824 */ /* 0x000fe400078e0205 */
[----:B------:R-:W-:-:S07]  /*2240*/  IMAD.IADD R69, R29, 0x1, R69 ;  /* 0x000000011d457824 */ /* 0x000fce00078e0245 */
.L_x_4759:
        /* <DEDUP_REMOVED lines=40> */
[----:B------:R-:W-:Y:S01]  /*24d0*/  IMAD.MOV.U32 R7, RZ, RZ, R65 ;  /* 0x000000ffff077224 */ /* 0x000fe200078e0041 */
[----:B------:R-:W-:Y:S01]  /*24e0*/  ULDC.64 UR4, c[0x0][0x3e8] ;  /* 0x0000fa0000047ab9 */ /* 0x000fe20000000a00 */
[-C--:B------:R-:W-:Y:S01]  /*24f0*/  IMAD R5, R73, R56.reuse, R5 ;  /* 0x0000003849057224 */ /* 0x080fe200078e0205 */
[----:B------:R-:W-:Y:S01]  /*2500*/  CS2R R10, SRZ ;  /* 0x00000000000a7805 */ /* 0x000fe2000001ff00 */
[----:B------:R-:W-:-:S04]  /*2510*/  IMAD.WIDE.U32 R6, R31, R56, R6 ;  /* 0x000000381f067225 */ /* 0x000fc800078e0006 */
        /* <DEDUP_REMOVED lines=13> */
.L_x_4734:
[----:B------:R-:W-:Y:S05]  /*25f0*/  BSYNC B1 ;  /* 0x0000000000017941 */ /* 0x000fea0003800000 */
.L_x_4733:
[----:B------:R-:W-:Y:S01]  /*2600*/  ISETP.NE.AND P3, PT, R186, 0x3, PT ;  /* 0x00000003ba00780c */ /* 0x000fe20003f65270 */
[----:B0----5:R-:W-:Y:S02]  /*2610*/  IMAD.MOV.U32 R4, RZ, RZ, R8 ;  /* 0x000000ffff047224 */ /* 0x021fe400078e0008 */
[----:B------:R-:W-:Y:S02]  /*2620*/  IMAD.MOV.U32 R5, RZ, RZ, R9 ;  /* 0x000000ffff057224 */ /* 0x000fe400078e0009 */
[----:B------:R-:W-:Y:S01]  /*2630*/  IMAD.MOV.U32 R6, RZ, RZ, R24 ;  /* 0x000000ffff067224 */ /* 0x000fe200078e0018 */
[----:B------:R-:W-:Y:S01]  /*2640*/  PRMT R82, R82, 0x5410, R4 ;  /* 0x0000541052527816 */ /* 0x000fe20000000004 */
[----:B------:R-:W-:Y:S01]  /*2650*/  IMAD.MOV.U32 R7, RZ, RZ, R25 ;  /* 0x000000ffff077224 */ /* 0x000fe200078e0019 */
[----:B------:R-:W-:Y:S01]  /*2660*/  PRMT R83, R83, 0x5410, R5 ;  /* 0x0000541053537816 */ /* 0x000fe20000000005 */
[----:B------:R-:W-:Y:S02]  /*2670*/  IMAD.MOV.U32 R4, RZ, RZ, R10 ;  /* 0x000000ffff047224 */ /* 0x000fe400078e000a */
        /* <DEDUP_REMOVED lines=9> */
.L_x_4735:
[----:B------:R-:W-:Y:S01]  /*2710*/  IMAD R68, R23, 0x8, R2 ;  /* 0x0000000817447824 */ /* 0x000fe200078e0202 */
[----:B------:R-:W-:Y:S01]  /*2720*/  SHF.L.U32 R73, R187, 0x1f, RZ ;  /* 0x0000001fbb497819 */ /* 0x000fe200000006ff */
[----:B------:R-:W-:Y:S03]  /*2730*/  BSSY B1, `(.L_x_4736) ;  /* 0x0000003000017945 */ /* 0x000fe60003800000 */
[----:B------:R-:W0:Y:S02]  /*2740*/  SYNCS.PHASECHK.TRANS64.TRYWAIT P5, [R68+URZ+0x28c90], R73 ;  /* 0x028c9049440075a7 */ /* 0x000e2400080a017f */
[----:B0-----:R-:W-:Y:S05]  /*2750*/  @!P5 BRA `(.L_x_4737) ;  /* 0x0000018c0048d947 */ /* 0x001fea0003800000 */
.L_x_5044:
[----:B------:R-:W-:Y:S05]  /*2760*/  BSYNC B1 ;  /* 0x0000000000017941 */ /* 0x000fea0003800000 */
.L_x_4736:
        /* <DEDUP_REMOVED lines=9> */
[----:B------:R-:W-:Y:S01]  /*2800*/  SHF.R.U64 R72, R14, 0x10, R15 ;  /* 0x000000100e487819 */ /* 0x000fe2000000120f */
[----:B--2---:R-:W-:Y:S01]  /*2810*/  IMAD.U32 R14, R6, 0x10000, RZ ;  /* 0x00010000060e7824 */ /* 0x004fe200078e00ff */
[----:B------:R-:W-:Y:S02]  /*2820*/  PRMT R75, R70, 0x5410, R75 ;  /* 0x00005410464b7816 */ /* 0x000fe4000000004b */
[----:B------:R-:W-:Y:S01]  /*2830*/  SHF.R.U64 R26, R24, 0x10, R25 ;  /* 0x00000010181a7819 */ /* 0x000fe20000001219 */
[----:B------:R-:W-:Y:S01]  /*2840*/  IMAD.U32 R24, R7, 0x10000, RZ ;  /* 0x0001000007187824 */ /* 0x000fe200078e00ff */
[----:B------:R-:W-:Y:S01]  /*2850*/  PRMT R51, R50, 0x5410, R51 ;  /* 0x0000541032337816 */ /* 0x000fe20000000033 */
[----:B------:R-:W-:Y:S01]  /*2860*/  IMAD.U32 R76, R75, 0x10000, RZ ;  /* 0x000100004b4c7824 */ /* 0x000fe200078e00ff */
[----:B------:R-:W-:-:S02]  /*2870*/  PRMT R72, R70, 0x5432, R72 ;  /* 0x0000543246487816 */ /* 0x000fc40000000048 */
[----:B------:R-:W-:Y:S01]  /*2880*/  LOP3.LUT R15, R6, 0xffff0000, RZ, 0xc0, !PT ;  /* 0xffff0000060f7812 */ /* 0x000fe200078ec0ff */
[----:B------:R-:W-:Y:S01]  /*2890*/  IMAD.U32 R70, R51, 0x10000, RZ ;  /* 0x0001000033467824 */ /* 0x000fe200078e00ff */
[----:B------:R-:W-:Y:S01]  /*28a0*/  LOP3.LUT R25, R7, 0xffff0000, RZ, 0xc0, !PT ;  /* 0xffff000007197812 */ /* 0x000fe200078ec0ff */
[----:B------:R-:W-:Y:S01]  /*28b0*/  IMAD.U32 R6, R5, 0x10000, RZ ;  /* 0x0001000005067824 */ /* 0x000fe200078e00ff */
[----:B------:R-:W-:Y:S01]  /*28c0*/  PRMT R26, R50, 0x5432, R26 ;  /* 0x00005432321a7816 */ /* 0x000fe2000000001a */
[----:B------:R-:W-:Y:S01]  /*28d0*/  FMUL.FTZ R79, R15, R76 ;  /* 0x0000004c0f4f7220 */ /* 0x000fe20000410000 */
[----:B------:R-:W-:Y:S01]  /*28e0*/  LOP3.LUT R7, R5, 0xffff0000, RZ, 0xc0, !PT ;  /* 0xffff000005077812 */ /* 0x000fe200078ec0ff */
[-C--:B------:R-:W-:Y:S01]  /*28f0*/  FMUL.FTZ R15, R15, R70.reuse ;  /* 0x000000460f0f7220 */ /* 0x080fe20000410000 */
[----:B------:R-:W-:Y:S01]  /*2900*/  LOP3.LUT R74, R72, 0xffff0000, RZ, 0xc0, !PT ;  /* 0xffff0000484a7812 */ /* 0x000fe200078ec0ff */
[----:B------:R-:W-:Y:S01]  /*2910*/  IMAD.U32 R5, R4, 0x10000, RZ ;  /* 0x0001000004057824 */ /* 0x000fe200078e00ff */
[----:B------:R-:W-:Y:S01]  /*2920*/  LOP3.LUT R50, R26, 0xffff0000, RZ, 0xc0, !PT ;  /* 0xffff00001a327812 */ /* 0x000fe200078ec0ff */
[----:B------:R-:W-:Y:S01]  /*2930*/  FFMA.FTZ R79, R14, R70, -R79 ;  /* 0x000000460e4f7223 */ /* 0x000fe2000001084f */
[----:B------:R-:W-:Y:S01]  /*2940*/  LOP3.LUT R75, R75, 0xffff0000, RZ, 0xc0, !PT ;  /* 0xffff00004b4b7812 */ /* 0x000fe200078ec0ff */
[----:B------:R-:W-:Y:S01]  /*2950*/  FMUL.FTZ R77, R7, R74 ;  /* 0x0000004a074d7220 */ /* 0x000fe20000410000 */
[----:B------:R-:W-:Y:S01]  /*2960*/  LOP3.LUT R51, R51, 0xffff0000, RZ, 0xc0, !PT ;  /* 0xffff000033337812 */ /* 0x000fe200078ec0ff */
[-C--:B------:R-:W-:Y:S01]  /*2970*/  FMUL.FTZ R7, R7, R50.reuse ;  /* 0x0000003207077220 */ /* 0x080fe20000410000 */
[----:B------:R-:W-:Y:S01]  /*2980*/  LOP3.LUT R4, R4, 0xffff0000, RZ, 0xc0, !PT ;  /* 0xffff000004047812 */ /* 0x000fe200078ec0ff */
[----:B------:R-:W-:Y:S01]  /*2990*/  FFMA.FTZ R77, R6, R50, -R77 ;  /* 0x00000032064d7223 */ /* 0x000fe2000001084d */
[----:B------:R-:W-:Y:S01]  /*29a0*/  FFMA.FTZ R14, R14, R76, R15 ;  /* 0x0000004c0e0e7223 */ /* 0x000fe2000001000f */
[----:B------:R-:W-:-:S02]  /*29b0*/  IMAD.U32 R72, R72, 0x10000, RZ ;  /* 0x0001000048487824 */ /* 0x000fc400078e00ff */
[C---:B------:R-:W-:Y:S01]  /*29c0*/  FMUL.FTZ R15, R25.reuse, R75 ;  /* 0x0000004b190f7220 */ /* 0x040fe20000410000 */
[----:B------:R-:W-:Y:S02]  /*29d0*/  IMAD.U32 R26, R26, 0x10000, RZ ;  /* 0x000100001a1a7824 */ /* 0x000fe400078e00ff */
[-C--:B------:R-:W-:Y:S01]  /*29e0*/  FMUL.FTZ R50, R25, R51.reuse ;  /* 0x0000003319327220 */ /* 0x080fe20000410000 */
        /* <DEDUP_REMOVED lines=13> */
.L_x_4742:
[----:B------:R-:W-:Y:S05]  /*2ac0*/  BSYNC B2 ;  /* 0x0000000000027941 */ /* 0x000fea0003800000 */
.L_x_4741:
[----:B--2---:R1:W-:Y:S02]  /*2ad0*/  STG.E.128 desc[UR40][R12.64], R4 ;  /* 0x000000040c007986 */ /* 0x0043e4000c101d28 */
.L_x_4740:
[----:B------:R-:W-:Y:S05]  /*2ae0*/  BSYNC B1 ;  /* 0x0000000000017941 */ /* 0x000fea0003800000 */
.L_x_4739:
        /* <DEDUP_REMOVED lines=56> */
.L_x_4744:
[----:B------:R-:W-:Y:S05]  /*2e70*/  BSYNC B1 ;  /* 0x0000000000017941 */ /* 0x000fea0003800000 */
.L_x_4743:
[----:B-1----:R1:W-:Y:S01]  /*2e80*/  STG.E.128 desc[UR40][R12.64+0x40], R4 ;  /* 0x000040040c007986 */ /* 0x0023e2000c101d28 */
[----:B------:R-:W-:Y:S05]  /*2e90*/  BRA `(.L_x_4738) ;  /* 0x0000000c00307947 */ /* 0x000fea0003800000 */
.L_x_4732:
        /* <DEDUP_REMOVED lines=34> */
[----:B------:R-:W-:-:S02]  /*30c0*/  IMAD.MOV.U32 R24, RZ, RZ, R8 ;  /* 0x000000ffff187224 */ /* 0x000fc400078e0008 */
[----:B------:R-:W-:Y:S01]  /*30d0*/  IMAD.MOV.U32 R25, RZ, RZ, R9 ;  /* 0x000000ffff197224 */ /* 0x000fe200078e0009 */
[----:B------:R-:W-:-:S04]  /*30e0*/  PRMT R91, R12, 0x5410, R13 ;  /* 0x000054100c5b7816 */ /* 0x000fc8000000000d */
[----:B------:R-:W-:Y:S01]  /*30f0*/  PRMT R84, R25, 0x5410, R24 ;  /* 0x0000541019547816 */ /* 0x000fe20000000018 */
[----:B------:R-:W-:Y:S06]  /*3100*/  @!P3 BRA `(.L_x_4745) ;  /* 0x000000000004b947 */ /* 0x000fec0003800000 */
[----:B------:R-:W-:Y:S01]  /*3110*/  BPT.TRAP 0x1 ;  /* 0x000000040000795c */ /* 0x000fe20000300000 */
.L_x_4745:
[----:B------:R-:W-:Y:S01]  /*3120*/  IMAD R68, R23, 0x8, R2 ;  /* 0x0000000817447824 */ /* 0x000fe200078e0202 */
[----:B------:R-:W-:Y:S01]  /*3130*/  SHF.L.U32 R73, R187, 0x1f, RZ ;  /* 0x0000001fbb497819 */ /* 0x000fe200000006ff */
[----:B------:R-:W-:Y:S03]  /*3140*/  BSSY B1, `(.L_x_4746) ;  /* 0x0000003000017945 */ /* 0x000fe60003800000 */
[----:B------:R-:W0:Y:S02]  /*3150*/  SYNCS.PHASECHK.TRANS64.TRYWAIT P5, [R68+URZ+0x28c90], R73 ;  /* 0x028c9049440075a7 */ /* 0x000e2400080a017f */
[----:B0-----:R-:W-:Y:S05]  /*3160*/  @!P5 BRA `(.L_x_4747) ;  /* 0x0000018000d8d947 */ /* 0x001fea0003800000 */
.L_x_5045:
[----:B------:R-:W-:Y:S05]  /*3170*/  BSYNC B1 ;  /* 0x0000000000017941 */ /* 0x000fea0003800000 */
.L_x_4746:
        /* <DEDUP_REMOVED lines=39> */
[----:B------:R-:W-:Y:S01]  /*33f0*/  SHF.R.U32.HI R85, RZ, 0x10, R7 ;  /* 0x00000010ff557819 */ /* 0x000fe20000011607 */
[----:B------:R-:W-:Y:S01]  /*3400*/  IMAD.U32 R7, R14, 0x10000, RZ ;  /* 0x000100000e077824 */ /* 0x000fe200078e00ff */
[--C-:B------:R-:W-:Y:S01]  /*3410*/  SHF.R.U64 R89, R10, 0x10, R11.reuse ;  /* 0x000000100a597819 */ /* 0x100fe2000000120b */
[----:B--2---:R-:W-:Y:S01]  /*3420*/  IMAD.U32 R10, R24, 0x10000, RZ ;  /* 0x00010000180a7824 */ /* 0x004fe200078e00ff */
[----:B------:R-:W-:Y:S01]  /*3430*/  SHF.R.U32.HI R90, RZ, 0x10, R11 ;  /* 0x00000010ff5a7819 */ /* 0x000fe2000001160b */
[----:B------:R-:W-:Y:S01]  /*3440*/  IMAD.U32 R11, R25, 0x10000, RZ ;  /* 0x00010000190b7824 */ /* 0x000fe200078e00ff */
[----:B------:R-:W-:Y:S01]  /*3450*/  PRMT R83, R88, 0x5410, R83 ;  /* 0x0000541058537816 */ /* 0x000fe20000000053 */
[----:B------:R-:W-:Y:S01]  /*3460*/  IMAD.U32 R88, R87, 0x10000, RZ ;  /* 0x0001000057587824 */ /* 0x000fe200078e00ff */
[----:B------:R-:W-:Y:S01]  /*3470*/  PRMT R86, R84, 0x5432, R86 ;  /* 0x0000543254567816 */ /* 0x000fe20000000056 */
[----:B------:R-:W-:Y:S01]  /*3480*/  IMAD.U32 R84, R82, 0x10000, RZ ;  /* 0x0001000052547824 */ /* 0x000fe200078e00ff */
[----:B------:R-:W-:Y:S01]  /*3490*/  SHF.R.U64 R81, R4, 0x10, R5 ;  /* 0x0000001004517819 */ /* 0x000fe20000001205 */
[C---:B------:R-:W-:Y:S01]  /*34a0*/  IMAD.U32 R5, R13.reuse, 0x10000, RZ ;  /* 0x000100000d057824 */ /* 0x040fe200078e00ff */
[----:B------:R-:W-:Y:S01]  /*34b0*/  LOP3.LUT R6, R13, 0xffff0000, RZ, 0xc0, !PT ;  /* 0xffff00000d067812 */ /* 0x000fe200078ec0ff */
[----:B------:R-:W-:Y:S01]  /*34c0*/  FMUL.FTZ R94, R11, R84 ;  /* 0x000000540b5e7220 */ /* 0x000fe20000410000 */
[----:B------:R-:W-:Y:S01]  /*34d0*/  LOP3.LUT R13, R25, 0xffff0000, RZ, 0xc0, !PT ;  /* 0xffff0000190d7812 */ /* 0x000fe200078ec0ff */
[----:B------:R-:W-:Y:S01]  /*34e0*/  IMAD.U32 R25, R27, 0x10000, RZ ;  /* 0x000100001b197824 */ /* 0x000fe200078e00ff */
[----:B------:R-:W-:Y:S01]  /*34f0*/  PRMT R85, R92, 0x5410, R85 ;  /* 0x000054105c557816 */ /* 0x000fe20000000055 */
[-C--:B------:R-:W-:Y:S01]  /*3500*/  FMUL.FTZ R92, R11, R88.reuse ;  /* 0x000000580b5c7220 */ /* 0x080fe20000410000 */
[----:B------:R-:W-:Y:S01]  /*3510*/  LOP3.LUT R87, R87, 0xffff0000, RZ, 0xc0, !PT ;  /* 0xffff000057577812 */ /* 0x000fe200078ec0ff */
[----:B------:R-:W-:Y:S01]  /*3520*/  FFMA.FTZ R94, R5, R88, R94 ;  /* 0x00000058055e7223 */ /* 0x000fe2000001005e */
[----:B------:R-:W-:Y:S01]  /*3530*/  PRMT R90, R91, 0x5432, R90 ;  /* 0x000054325b5a7816 */ /* 0x000fe2000000005a */
[----:B------:R-:W-:Y:S01]  /*3540*/  FFMA.FTZ R92, R5, R84, -R92 ;  /* 0x00000054055c7223 */ /* 0x000fe2000001085c */
[----:B------:R-:W-:Y:S01]  /*3550*/  PRMT R89, R91, 0x5410, R89 ;  /* 0x000054105b597816 */ /* 0x000fe20000000059 */
[----:B------:R-:W-:Y:S01]  /*3560*/  FMUL.FTZ R91, R13, R87 ;  /* 0x000000570d5b7220 */ /* 0x000fe20000410000 */
[----:B------:R-:W-:Y:S01]  /*3570*/  LOP3.LUT R82, R82, 0xffff0000, RZ, 0xc0, !PT ;  /* 0xffff000052527812 */ /* 0x000fe200078ec0ff */
[----:B------:R-:W-:Y:S01]  /*3580*/  IMAD.U32 R5, R85, 0x10000, RZ ;  /* 0x0001000055057824 */ /* 0x000fe200078e00ff */
[----:B------:R-:W-:Y:S01]  /*3590*/  PRMT R81, R93, 0x5410, R81 ;  /* 0x000054105d517816 */ /* 0x000fe20000000051 */
[----:B------:R-:W-:Y:S01]  /*35a0*/  IMAD.U32 R11, R90, 0x10000, RZ ;  /* 0x000100005a0b7824 */ /* 0x000fe200078e00ff */
[----:B------:R-:W-:Y:S01]  /*35b0*/  LOP3.LUT R27, R27, 0xffff0000, RZ, 0xc0, !PT ;  /* 0xffff00001b1b7812 */ /* 0x000fe200078ec0ff */
[-C--:B------:R-:W-:Y:S01]  /*35c0*/  FMUL.FTZ R13, R13, R82.reuse ;  /* 0x000000520d0d7220 */ /* 0x080fe20000410000 */
[----:B------:R-:W-:Y:S01]  /*35d0*/  FFMA.FTZ R91, R6, R82, -R91 ;  /* 0x00000052065b7223 */ /* 0x000fe2000001085b */
[C---:B------:R-:W-:Y:S01]  /*35e0*/  FMUL.FTZ R82, R25.reuse, R5 ;  /* 0x0000000519527220 */ /* 0x040fe20000410000 */
[----:B------:R-:W-:Y:S01]  /*35f0*/  FMUL.FTZ R93, R25, R11 ;  /* 0x0000000b195d7220 */ /* 0x000fe20000410000 */
[----:B------:R-:W-:Y:S01]  /*3600*/  LOP3.LUT R90, R90, 0xffff0000, RZ, 0xc0, !PT ;  /* 0xffff00005a5a7812 */ /* 0x000fe200078ec0ff */
[----:B------:R-:W-:Y:S01]  /*3610*/  FFMA.FTZ R87, R6, R87, R13 ;  /* 0x0000005706577223 */ /* 0x000fe2000001000d */
[C---:B------:R-:W-:Y:S01]  /*3620*/  FFMA.FTZ R82, R8.reuse, R11, R82 ;  /* 0x0000000b08527223 */ /* 0x040fe20000010052 */
[----:B------:R-:W-:Y:S01]  /*3630*/  FFMA.FTZ R93, R8, R5, -R93 ;  /* 0x00000005085d7223 */ /* 0x000fe2000001085d */
[----:B------:R-:W-:Y:S01]  /*3640*/  LOP3.LUT R6, R85, 0xffff0000, RZ, 0xc0, !PT ;  /* 0xffff000055067812 */ /* 0x000fe200078ec0ff */
[----:B------:R-:W-:Y:S01]  /*3650*/  IMAD.U32 R11, R86, 0x10000, RZ ;  /* 0x00010000560b7824 */ /* 0x000fe200078e00ff */
[----:B------:R-:W-:Y:S01]  /*3660*/  LOP3.LUT R9, R15, 0xffff0000, RZ, 0xc0, !PT ;  /* 0xffff00000f097812 */ /* 0x000fe200078ec0ff */
[----:B------:R-:W-:-:S02]  /*3670*/  IMAD.U32 R5, R81, 0x10000, RZ ;  /* 0x0001000051057824 */ /* 0x000fc400078e00ff */
[C---:B------:R-:W-:Y:S01]  /*3680*/  FMUL.FTZ R8, R27.reuse, R90 ;  /* 0x0000005a1b087220 */ /* 0x040fe20000410000 */
[----:B------:R-:W-:Y:S01]  /*3690*/  FMUL.FTZ R25, R10, R11 ;  /* 0x0000000b0a197220 */ /* 0x000fe20000410000 */
[----:B------:R-:W-:Y:S01]  /*36a0*/  IMAD.U32 R4, R12, 0x10000, RZ ;  /* 0x000100000c047824 */ /* 0x000fe200078e00ff */
        /* <DEDUP_REMOVED lines=40> */
.L_x_4749:
[----:B------:R-:W-:Y:S05]  /*3930*/  BSYNC B1 ;  /* 0x0000000000017941 */ /* 0x000fea0003800000 */
.L_x_4748:
        /* <DEDUP_REMOVED lines=10> */
.L_x_4731:
[----:B------:R-:W-:-:S13]  /*39e0*/  ISETP.NE.AND P3, PT, R186, 0x3, PT ;  /* 0x00000003ba00780c */ /* 0x000fda0003f65270 */
[----:B------:R-:W-:Y:S05]  /*39f0*/  @!P3 BRA `(.L_x_4750) ;  /* 0x000000000004b947 */ /* 0x000fea0003800000 */
[----:B------:R-:W-:Y:S01]  /*3a00*/  BPT.TRAP 0x1 ;  /* 0x000000040000795c */ /* 0x000fe20000300000 */
.L_x_4750:
        /* <DEDUP_REMOVED lines=8> */
.L_x_5046:
[----:B------:R-:W-:Y:S05]  /*3a90*/  BSYNC B1 ;  /* 0x0000000000017941 */ /* 0x000fea0003800000 */
.L_x_4751:
        /* <DEDUP_REMOVED lines=12> */
.L_x_4738:
[----:B------:R-:W-:Y:S05]  /*3b60*/  BSYNC B0 ;  /* 0x0000000000007941 */ /* 0x000fea0003800000 */
.L_x_4730:
        /* <DEDUP_REMOVED lines=17> */
.L_x_4754:
[----:B------:R-:W-:Y:S05]  /*3c80*/  BSYNC B0 ;  /* 0x0000000000007941 */ /* 0x000fea0003800000 */
.L_x_4753:
[----:B------:R-:W5:Y:S01]  /*3c90*/  SYNCS.PHASECHK.TRANS64.TRYWAIT P5, [R68+URZ+0x28cb0], R73 ;  /* 0x028cb049440075a7 */ /* 0x000f6200080a017f */
[----:B------:R-:W-:Y:S01]  /*3ca0*/  BSSY B0, `(.L_x_4755) ;  /* 0x0000003000007945 */ /* 0x000fe20003800000 */
[----:B------:R-:W-:-:S03]  /*3cb0*/  ISETP.GE.AND P3, PT, R22, R71, PT ;  /* 0x000000471600720c */ /* 0x000fc60003f66270 */
[----:B-----5:R-:W-:Y:S10]  /*3cc0*/  @!P5 BRA `(.L_x_4756) ;  /* 0x000001780028d947 */ /* 0x020ff40003800000 */
.L_x_5047:
[----:B------:R-:W-:Y:S05]  /*3cd0*/  BSYNC B0 ;  /* 0x0000000000007941 */ /* 0x000fea0003800000 */
.L_x_4755:
        /* <DEDUP_REMOVED lines=82> */
.L_x_4758:
[----:B------:R-:W-:Y:S05]  /*4200*/  BSYNC B0 ;  /* 0x0000000000007941 */ /* 0x000fea0003800000 */
.L_x_4757:
        /* <DEDUP_REMOVED lines=17> */
.L_x_4725:
[----:B------:R-:W2:Y:S01]  /*4320*/  LDL R4, [R1] ;  /* 0x0000000001047983 */ /* 0x000ea20000100800 */
[----:B------:R-:W-:Y:S01]  /*4330*/  BSSY B0, `(.L_x_4760) ;  /* 0x0000005000007945 */ /* 0x000fe20003800000 */
[----:B--2---:R-:W-:-:S03]  /*4340*/  ISETP.NE.AND P0, PT, R4, 0x1, PT ;  /* 0x000000010400780c */ /* 0x004fc60003f05270 */
[----:B------:R-:W-:Y:S10]  /*4350*/  @P3 BRA `(.L_x_4761) ;  /* 0x0000000000083947 */ /* 0x000ff40003800000 */
[----:B------:R-:W0:Y:S02]  /*4360*/  FENCE.VIEW.ASYNC.G ;  /* 0x00000000000073c6 */ /* 0x000e240000000100 */
[----:B0-----:R-:W-:Y:S06]  /*4370*/  BAR.ARV 0xc, 0x180 ;  /* 0x0306000000007b1d */ /* 0x001fec0000002000 */
.L_x_4761:
[----:B------:R-:W-:Y:S05]  /*4380*/  BSYNC B0 ;  /* 0x0000000000007941 */ /* 0x000fea0003800000 */
.L_x_4760:
[----:B------:R-:W-:Y:S04]  /*4390*/  BSSY B7, `(.L_x_4762) ;  /* 0x0000b2b000077945 */ /* 0x000fe80003800000 */
[----:B------:R-:W-:Y:S05]  /*43a0*/  @!P0 BRA `(.L_x_4763) ;  /* 0x0000001c00dc8947 */ /* 0x000fea0003800000 */
[----:B------:R-:W0:Y:S01]  /*43b0*/  LDC R0, c[0x0][0x448] ;  /* 0x00011200ff007b82 */ /* 0x000e220000000800 */
        /* <DEDUP_REMOVED lines=23> */
[----:B0-----:R-:W-:Y:S01]  /*4530*/  ISETP.NE.AND P0, PT, R0, 0x1, PT ;  /* 0x000000010000780c */ /* 0x001fe20003f05270 */
[----:B------:R-:W-:Y:S01]  /*4540*/  VIADD R0, R196, 0x3f ;  /* 0x0000003fc4007836 */ /* 0x000fe20000000000 */
        /* <DEDUP_REMOVED lines=11> */
[----:B------:R-:W0:Y:S01]  /*4600*/  @P0 LDC R3, c[0x0][0x44c] ;  /* 0x00011300ff030b82 */ /* 0x000e220000000800 */
[----:B------:R-:W-:Y:S02]  /*4610*/  CS2R R36, SRZ ;  /* 0x0000000000247805 */ /* 0x000fe4000001ff00 */
[----:B------:R-:W-:Y:S02]  /*4620*/  CS2R R154, SRZ ;  /* 0x00000000009a7805 */ /* 0x000fe4000001ff00 */
[----:B------:R-:W-:Y:S02]  /*4630*/  CS2R R86, SRZ ;  /* 0x0000000000567805 */ /* 0x000fe4000001ff00 */
        /* <DEDUP_REMOVED lines=17> */
[----:B----4-:R-:W-:Y:S02]  /*4750*/  CS2R R50, SRZ ;  /* 0x0000000000327805 */ /* 0x010fe4000001ff00 */
[----:B------:R-:W-:Y:S02]  /*4760*/  CS2R R172, SRZ ;  /* 0x0000000000ac7805 */ /* 0x000fe4000001ff00 */
[----:B------:R-:W-:Y:S01]  /*4770*/  CS2R R46, SRZ ;  /* 0x00000000002e7805 */ /* 0x000fe2000001ff00 */
[----:B0-----:R-:W-:Y:S01]  /*4780*/  @P0 IMAD.HI.U32 R3, R0, R3, RZ ;  /* 0x0000000300030227 */ /* 0x001fe200078e00ff */
[----:B------:R-:W-:-:S02]  /*4790*/  CS2R R32, SRZ ;  /* 0x0000000000207805 */ /* 0x000fc4000001ff00 */
[----:B------:R-:W-:Y:S02]  /*47a0*/  CS2R R174, SRZ ;  /* 0x0000000000ae7805 */ /* 0x000fe4000001ff00 */
[----:B------:R-:W-:Y:S02]  /*47b0*/  CS2R R38, SRZ ;  /* 0x0000000000267805 */ /* 0x000fe4000001ff00 */
[----:B------:R-:W-:Y:S01]  /*47c0*/  CS2R R176, SRZ ;  /* 0x0000000000b07805 */ /* 0x000fe2000001ff00 */
[----:B------:R-:W-:Y:S01]  /*47d0*/  IMAD.MOV.U32 R35, RZ, RZ, RZ ;  /* 0x000000ffff237224 */ /* 0x000fe200078e00ff */
[----:B------:R-:W-:Y:S01]  /*47e0*/  CS2R R28, SRZ ;  /* 0x00000000001c7805 */ /* 0x000fe2000001ff00 */
[----:B------:R-:W-:Y:S01]  /*47f0*/  IMAD.MOV.U32 R31, RZ, RZ, RZ ;  /* 0x000000ffff1f7224 */ /* 0x000fe200078e00ff */
[----:B-1----:R-:W-:Y:S02]  /*4800*/  @P0 SHF.R.U32.HI R0, RZ, R4, R3 ;  /* 0x00000004ff000219 */ /* 0x002fe40000011603 */
[----:B------:R-:W-:-:S02]  /*4810*/  CS2R R6, SRZ ;  /* 0x0000000000067805 */ /* 0x000fc4000001ff00 */
[----:B------:R-:W-:Y:S02]  /*4820*/  PLOP3.LUT P0, PT, PT, PT, PT, 0x80, 0x0 ;  /* 0x000000000000781c */ /* 0x000fe40003f0f070 */
[----:B------:R-:W-:Y:S01]  /*4830*/  CS2R R178, SRZ ;  /* 0x0000000000b27805 */ /* 0x000fe2000001ff00 */
[----:B------:R-:W-:Y:S02]  /*4840*/  IMAD.MOV.U32 R5, RZ, RZ, RZ ;  /* 0x000000ffff057224 */ /* 0x000fe400078e00ff */
[----:B------:R-:W-:Y:S02]  /*4850*/  IMAD.IADD R0, R43, 0x1, R0 ;  /* 0x000000012b007824 */ /* 0x000fe400078e0200 */
[----:B------:R-:W-:Y:S02]  /*4860*/  IMAD.MOV.U32 R43, RZ, RZ, RZ ;  /* 0x000000ffff2b7224 */ /* 0x000fe400078e00ff */
[----:B------:R-:W-:Y:S01]  /*4870*/  IMAD.MOV.U32 R180, RZ, RZ, RZ ;  /* 0x000000ffffb47224 */ /* 0x000fe200078e00ff */
[----:B------:R-:W-:-:S04]  /*4880*/  SHF.R.S32.HI R3, RZ, 0x1f, R0 ;  /* 0x0000001fff037819 */ /* 0x000fc80000011400 */
[----:B------:R-:W-:Y:S01]  /*4890*/  LEA.HI R3, R3, R0, RZ, 0x6 ;  /* 0x0000000003037211 */ /* 0x000fe200078f30ff */
[----:B------:R-:W-:-:S03]  /*48a0*/  IMAD.MOV.U32 R0, RZ, RZ, RZ ;  /* 0x000000ffff007224 */ /* 0x000fc600078e00ff */
[----:B------:R-:W-:Y:S01]  /*48b0*/  SHF.R.S32.HI R4, RZ, 0x6, R3 ;  /* 0x00000006ff047819 */ /* 0x000fe20000011403 */
[----:B------:R-:W-:-:S03]  /*48c0*/  IMAD.MOV.U32 R3, RZ, RZ, RZ ;  /* 0x000000ffff037224 */ /* 0x000fc600078e00ff */
[----:B------:R-:W-:-:S04]  /*48d0*/  VIMNMX R4, R181, R4, PT ;  /* 0x00000004b5047248 */ /* 0x000fc80003fe0100 */
[----:B------:R-:W-:-:S13]  /*48e0*/  ISETP.GE.AND P1, PT, R4, 0x1, PT ;  /* 0x000000010400780c */ /* 0x000fda0003f26270 */
        /* <DEDUP_REMOVED lines=13> */
.L_x_4765:
[----:B------:R-:W-:Y:S01]  /*49c0*/  IMAD R20, R18, 0x8, R2 ;  /* 0x0000000812147824 */ /* 0x000fe200078e0202 */
[----:B------:R-:W-:Y:S01]  /*49d0*/  SHF.L.U32 R3, R19, 0x1f, RZ ;  /* 0x0000001f13037819 */ /* 0x000fe200000006ff */
[----:B------:R-:W-:Y:S01]  /*49e0*/  VIADD R0, R2, 0x26800 ;  /* 0x0002680002007836 */ /* 0x000fe20000000000 */
[----:B------:R-:W-:Y:S01]  /*49f0*/  BSSY B0, `(.L_x_4766) ;  /* 0x0000008000007945 */ /* 0x000fe20003800000 */
[----:B---3--:R-:W-:Y:S01]  /*4a00*/  IMAD R12, R18, 0x1000, R21 ;  /* 0x00001000120c7824 */ /* 0x008fe200078e0215 */
[----:B------:R-:W0:Y:S01]  /*4a10*/  SYNCS.PHASECHK.TRANS64.TRYWAIT P1, [R20+URZ+0x28c50], R3 ;  /* 0x028c5003140075a7 */ /* 0x000e22000802017f */
[----:B------:R-:W-:Y:S01]  /*4a20*/  IMAD.MOV.U32 R13, RZ, RZ, 0x40000040 ;  /* 0x40000040ff0d7424 */ /* 0x000fe200078e00ff */
[----:B------:R-:W-:-:S04]  /*4a30*/  SHF.R.U32.HI R0, RZ, 0x4, R0 ;  /* 0x00000004ff007819 */ /* 0x000fc80000011600 */
[----:B------:R-:W-:-:S04]  /*4a40*/  LOP3.LUT R0, R0, 0x3fff, RZ, 0xc0, !PT ;  /* 0x00003fff00007812 */ /* 0x000fc800078ec0ff */
[----:B------:R-:W-:Y:S01]  /*4a50*/  LOP3.LUT R10, R0, 0x10000, RZ, 0xfc, !PT ;  /* 0x00010000000a7812 */ /* 0x000fe200078efcff */
[----:B0-----:R-:W-:Y:S06]  /*4a60*/  @!P1 BRA `(.L_x_4767) ;  /* 0x0000016800d49947 */ /* 0x001fec0003800000 */
.L_x_5048:
[----:B------:R-:W-:Y:S05]  /*4a70*/  BSYNC B0 ;  /* 0x0000000000007941 */ /* 0x000fea0003800000 */
.L_x_4766:
        /* <DEDUP_REMOVED lines=12> */
[----:B------:R-:W-:Y:S01]  /*4b40*/  ISETP.GE.AND P2, PT, R4, 0x2, PT ;  /* 0x000000020400780c */ /* 0x000fe20003f46270 */
[----:B------:R-:W-:Y:S01]  /*4b50*/  IMAD.MOV.U32 R15, RZ, RZ, 0x40000040 ;  /* 0x40000040ff0f7424 */ /* 0x000fe200078e00ff */
[----:B------:R-:W-:Y:S01]  /*4b60*/  BSSY B0, `(.L_x_4768) ;  /* 0x00000ec000007945 */ /* 0x000fe20003800000 */
        /* <DEDUP_REMOVED lines=39> */
[----:B-1----:R-:W-:-:S07]  /*4de0*/  VIADD R0, R4, 0xfffffffe ;  /* 0xfffffffe04007836 */ /* 0x002fce0000000000 */
.L_x_4775:
[----:B------:R-:W-:Y:S01]  /*4df0*/  BAR.SYNC.DEFER_BLOCKING 0xe, 0x100 ;  /* 0x0384000000007b1d */ /* 0x000fe20000010000 */
[----:B0-2---:R-:W-:Y:S01]  /*4e00*/  IMAD R3, R18, 0x40, R190 ;  /* 0x0000004012037824 */ /* 0x005fe200078e02be */
[----:B------:R-:W-:Y:S01]  /*4e10*/  ISETP.GT.AND P3, PT, R0, RZ, PT ;  /* 0x000000ff0000720c */ /* 0x000fe20003f64270 */
[----:B------:R-:W-:Y:S02]  /*4e20*/  VIADD R18, R18, 0x1 ;  /* 0x0000000112127836 */ /* 0x000fe40000000000 */
[----:B------:R-:W-:Y:S02]  /*4e30*/  IMAD R3, R3, 0x4, R2 ;  /* 0x0000000403037824 */ /* 0x000fe400078e0202 */
[----:B------:R-:W-:Y:S01]  /*4e40*/  VIADD R0, R0, 0xffffffff ;  /* 0xffffffff00007836 */ /* 0x000fe20000000000 */
        /* <DEDUP_REMOVED lines=136> */
.L_x_4770:
[----:B------:R-:W-:Y:S01]  /*56d0*/  IMAD R3, R18, 0x8, R2 ;  /* 0x0000000812037824 */ /* 0x000fe200078e0202 */
[----:B------:R-:W-:-:S04]  /*56e0*/  SHF.L.U32 R4, R19, 0x1f, RZ ;  /* 0x0000001f13047819 */ /* 0x000fc800000006ff */
[----:B------:R0:W1:Y:S01]  /*56f0*/  SYNCS.PHASECHK.TRANS64.TRYWAIT P2, [R3+URZ+0x28c50], R4 ;  /* 0x028c5004030075a7 */ /* 0x000062000804017f */
[----:B------:R-:W-:Y:S05]  /*5700*/  @!P0 BRA `(.L_x_4771) ;  /* 0x0000000000048947 */ /* 0x000fea0003800000 */
[----:B------:R-:W-:Y:S01]  /*5710*/  BPT.TRAP 0x1 ;  /* 0x000000040000795c */ /* 0x000fe20000300000 */
.L_x_4771:
[----:B------:R-:W-:Y:S04]  /*5720*/  BSSY B1, `(.L_x_4772) ;  /* 0x0000004000017945 */ /* 0x000fe80003800000 */
[----:B-1----:R-:W-:Y:S05]  /*5730*/  @P2 BRA `(.L_x_4773) ;  /* 0x0000000000082947 */ /* 0x002fea0003800000 */
[----:B------:R-:W1:Y:S02]  /*5740*/  SYNCS.PHASECHK.TRANS64.TRYWAIT P2, [R3+URZ+0x28c50], R4 ;  /* 0x028c5004030075a7 */ /* 0x000e64000804017f */
[----:B-1----:R-:W-:Y:S05]  /*5750*/  @!P2 BRA `(.L_x_4774) ;  /* 0x0000015c00aca947 */ /* 0x002fea0003800000 */
.L_x_4773:
[----:B------:R-:W-:Y:S05]  /*5760*/  BSYNC B1 ;  /* 0x0000000000017941 */ /* 0x000fea0003800000 */
.L_x_4772:
[----:B01----:R-:W-:Y:S01]  /*5770*/  IMAD R4, R18, 0x1000, R21 ;  /* 0x0000100012047824 */ /* 0x003fe200078e0215 */
        /* <DEDUP_REMOVED lines=9> */
[----:B------:R-:W-:-:S05]  /*5810*/  @!P1 VIADD R3, R3, 0x28c60 ;  /* 0x00028c6003039836 */ /* 0x000fca0000000000 */
        /* <DEDUP_REMOVED lines=32> */
.L_x_4769:
[----:B------:R-:W-:Y:S05]  /*5a20*/  BSYNC B0 ;  /* 0x0000000000007941 */ /* 0x000fea0003800000 */
.L_x_4768:
[----:B------:R-:W-:Y:S01]  /*5a30*/  BAR.SYNC.DEFER_BLOCKING 0xe, 0x100 ;  /* 0x0384000000007b1d */ /* 0x000fe20000010000 */
[C---:B0-2---:R-:W-:Y:S01]  /*5a40*/  IMAD R3, R18.reuse, 0x40, R190 ;  /* 0x0000004012037824 */ /* 0x045fe200078e02be */
[----:B------:R-:W-:Y:S01]  /*5a50*/  PLOP3.LUT P0, PT, PT, PT, PT, 0x8, 0x0 ;  /* 0x000000000000781c */ /* 0x000fe20003f0e170 */
[----:B------:R-:W-:Y:S02]  /*5a60*/  VIADD R18, R18, 0x1 ;  /* 0x0000000112127836 */ /* 0x000fe40000000000 */
[----:B------:R-:W-:Y:S02]  /*5a70*/  IMAD R3, R3, 0x4, R2 ;  /* 0x0000000403037824 */ /* 0x000fe400078e0202 */
[----:B------:R-:W-:Y:S01]  /*5a80*/  IMAD.MOV.U32 R20, RZ, RZ, RZ ;  /* 0x000000ffff147224 */ /* 0x000fe200078e00ff */
[----:B------:R-:W-:-:S04]  /*5a90*/  ISETP.NE.AND P1, PT, R18, 0x2, PT ;  /* 0x000000021200780c */ /* 0x000fc80003f25270 */
[----:B------:R-:W-:Y:S02]  /*5aa0*/  SEL R4, RZ, 0x1, P1 ;  /* 0x00000001ff047807 */ /* 0x000fe40000800000 */
[----:B------:R-:W-:Y:S02]  /*5ab0*/  SEL R18, R18, RZ, P1 ;  /* 0x000000ff12127207 */ /* 0x000fe40000800000 */
[----:B------:R-:W-:Y:S01]  /*5ac0*/  LOP3.LUT R19, R19, R4, RZ, 0x3c, !PT ;  /* 0x0000000413137212 */ /* 0x000fe200078e3cff */
[----:B-1----:R-:W0:Y:S04]  /*5ad0*/  LDS R0, [R3+0x28800] ;  /* 0x0288000003007984 */ /* 0x002e280000000800 */
[----:B------:R1:W2:Y:S02]  /*5ae0*/  LDS R2, [R3+0x28820] ;  /* 0x0288200003027984 */ /* 0x0002a40000000800 */
[----:B-1----:R-:W-:-:S02]  /*5af0*/  IMAD.MOV.U32 R3, RZ, RZ, RZ ;  /* 0x000000ffff037224 */ /* 0x002fc400078e00ff */
[-C--:B0-----:R-:W-:Y:S01]  /*5b00*/  FMUL.FTZ R179, R28, R0.reuse ;  /* 0x000000001cb37220 */ /* 0x081fe20000410000 */
[-C--:B------:R-:W-:Y:S01]  /*5b10*/  FMUL.FTZ R177, R32, R0.reuse ;  /* 0x0000000020b17220 */ /* 0x080fe20000410000 */
[-C--:B------:R-:W-:Y:S01]  /*5b20*/  FMUL.FTZ R176, R36, R0.reuse ;  /* 0x0000000024b07220 */ /* 0x080fe20000410000 */
[----:B------:R-:W-:Y:S01]  /*5b30*/  FMUL.FTZ R175, R40, R0 ;  /* 0x0000000028af7220 */ /* 0x000fe20000410000 */
[-C--:B--2---:R-:W-:Y:S01]  /*5b40*/  FMUL.FTZ R9, R58, R2.reuse ;  /* 0x000000023a097220 */ /* 0x084fe20000410000 */
        /* <DEDUP_REMOVED lines=125> */
.L_x_4763:
        /* <DEDUP_REMOVED lines=78> */
[----:B------:R-:W-:-:S04]  /*6800*/  LEA.HI R3, R3, R0, RZ, 0x6 ;  /* 0x0000000003037211 */ /* 0x000fc800078f30ff */
[----:B------:R-:W-:Y:S01]  /*6810*/  SHF.R.S32.HI R0, RZ, 0x6, R3 ;  /* 0x00000006ff007819 */ /* 0x000fe20000011403 */
[----:B------:R-:W-:-:S03]  /*6820*/  IMAD.MOV.U32 R3, RZ, RZ, RZ ;  /* 0x000000ffff037224 */ /* 0x000fc600078e00ff */
[----:B------:R-:W-:Y:S01]  /*6830*/  VIMNMX R181, R181, R0, PT ;  /* 0x00000000b5b57248 */ /* 0x000fe20003fe0100 */
[----:B------:R-:W-:-:S03]  /*6840*/  IMAD.MOV.U32 R0, RZ, RZ, RZ ;  /* 0x000000ffff007224 */ /* 0x000fc600078e00ff */
[----:B------:R-:W-:-:S13]  /*6850*/  ISETP.GE.AND P1, PT, R181, 0x1, PT ;  /* 0x00000001b500780c */ /* 0x000fda0003f26270 */
        /* <DEDUP_REMOVED lines=18> */
[----:B---3--:R0:W1:Y:S01]  /*6980*/  LDC.64 R14, c[0x4][R0] ;  /* 0x01000000000e7b82 */ /* 0x0080620000000a00 */
        /* <DEDUP_REMOVED lines=11> */
.L_x_4777:
[----:B------:R-:W-:Y:S05]  /*6a40*/  BSYNC B6 ;  /* 0x0000000000067941 */ /* 0x000fea0003800000 */
.L_x_4776:
        /* <DEDUP_REMOVED lines=12> */
.L_x_4781:
[----:B-1----:R1:W2:Y:S02]  /*6b10*/  SYNCS.PHASECHK.TRANS64.TRYWAIT P0, [R2+URZ+0x28c00], R3 ;  /* 0x028c0003020075a7 */ /* 0x0022a4000800017f */
[----:B--2---:R-:W-:Y:S05]  /*6b20*/  @!P0 NANOSLEEP.SYNCS 0x989680 ;  /* 0x009896800000895d */ /* 0x004fea0003900000 */
[----:B------:R-:W2:Y:S02]  /*6b30*/  @!P0 SYNCS.PHASECHK.TRANS64 P0, [R2+URZ+0x28c00], R3 ;  /* 0x028c0003020085a7 */ /* 0x000ea4000800007f */
[----:B--2---:R-:W-:Y:S05]  /*6b40*/  @!P0 BRA `(.L_x_4781) ;  /* 0xfffffffc00f08947 */ /* 0x004fea000383ffff */
.L_x_4780:
[----:B------:R-:W-:Y:S05]  /*6b50*/  BSYNC B0 ;  /* 0x0000000000007941 */ /* 0x000fea0003800000 */
.L_x_4779:
[----:B------:R-:W-:Y:S05]  /*6b60*/  BRA `(.L_x_4782) ;  /* 0x0000002c00647947 */ /* 0x000fea0003800000 */
.L_x_4778:
[----:B------:R-:W-:Y:S01]  /*6b70*/  VIADD R4, R2, 0x20400 ;  /* 0x0002040002047836 */ /* 0x000fe20000000000 */
[----:B-----5:R-:W-:Y:S01]  /*6b80*/  SHF.R.S32.HI R0, RZ, 0x1f, R30 ;  /* 0x0000001fff007819 */ /* 0x020fe2000001141e */
[----:B------:R-:W-:Y:S01]  /*6b90*/  ULDC.64 UR4, c[0x0][0x3f8] ;  /* 0x0000fe0000047ab9 */ /* 0x000fe20000000a00 */
[----:B------:R-:W-:Y:S01]  /*6ba0*/  ULDC.64 UR6, c[0x0][0x408] ;  /* 0x0001020000067ab9 */ /* 0x000fe20000000a00 */
[----:B------:R-:W-:Y:S01]  /*6bb0*/  IMAD.WIDE.U32 R24, R30, UR4, RZ ;  /* 0x000000041e187c25 */ /* 0x000fe2000f8e00ff */
        /* <DEDUP_REMOVED lines=26> */
.L_x_4784:
[----:B------:R-:W-:Y:S05]  /*6d60*/  BSYNC B6 ;  /* 0x0000000000067941 */ /* 0x000fea0003800000 */
.L_x_4783:
        /* <DEDUP_REMOVED lines=37> */
[----:B------:R0:W4:Y:S04]  /*6fc0*/  SHFL.IDX PT, R5, R8, RZ, 0x1c1f ;  /* 0x001c1fff08057589 */ /* 0x00012800000e0000 */
[----:B---3--:R0:W3:Y:S02]  /*6fd0*/  SHFL.IDX PT, R14, R7, RZ, 0x1c1f ;  /* 0x001c1fff070e7589 */ /* 0x0080e400000e0000 */
.L_x_5054:
        /* <DEDUP_REMOVED lines=13> */
[----:B----4-:R-:W-:Y:S01]  /*70b0*/  IMAD.MOV.U32 R15, RZ, RZ, R5 ;  /* 0x000000ffff0f7224 */ /* 0x010fe200078e0005 */
[----:B------:R-:W-:-:S09]  /*70c0*/  CS2R R28, SRZ ;  /* 0x00000000001c7805 */ /* 0x000fd2000001ff00 */
[C---:B------:R-:W-:Y:S01]  /*70d0*/  @!P3 IMAD.SHL.U32 R33, R192.reuse, 0x2, RZ ;  /* 0x00000002c021b824 */ /* 0x040fe200078e00ff */
[----:B------:R-:W-:Y:S02]  /*70e0*/  @!P3 SHF.L.U64.HI R20, R192, 0x1, R226 ;  /* 0x00000001c014b819 */ /* 0x000fe400000102e2 */
[----:B------:R-:W-:Y:S02]  /*70f0*/  CS2R R30, SRZ ;  /* 0x00000000001e7805 */ /* 0x000fe4000001ff00 */
[----:B------:R-:W-:Y:S01]  /*7100*/  CS2R R24, SRZ ;  /* 0x0000000000187805 */ /* 0x000fe2000001ff00 */
[----:B------:R-:W-:Y:S01]  /*7110*/  @!P2 IMAD.WIDE R10, R184, 0x2, R10 ;  /* 0x00000002b80aa825 */ /* 0x000fe200078e020a */
[-C--:B------:R-:W-:Y:S02]  /*7120*/  @!P3 IADD3 R26, P0, R0, R33.reuse, RZ ;  /* 0x00000021001ab210 */ /* 0x080fe40007f1e0ff */
[----:B---3--:R-:W-:Y:S01]  /*7130*/  @!P3 IADD3 R32, P1, R14, R33, RZ ;  /* 0x000000210e20b210 */ /* 0x008fe20007f3e0ff */
        /* <DEDUP_REMOVED lines=8> */
.L_x_4789:
[----:B------:R-:W-:Y:S05]  /*71c0*/  BSYNC B1 ;  /* 0x0000000000017941 */ /* 0x000fea0003800000 */
.L_x_4788:
[----:B--2--5:R-:W-:Y:S01]  /*71d0*/  IMAD.MOV.U32 R0, RZ, RZ, R30 ;  /* 0x000000ffff007224 */ /* 0x024fe200078e001e */
[----:B------:R-:W-:Y:S01]  /*71e0*/  UMOV UR4, 0xffffffff ;  /* 0xffffffff00047882 */ /* 0x000fe20000000000 */
[----:B-1----:R-:W-:Y:S01]  /*71f0*/  IMAD.MOV.U32 R3, RZ, RZ, R31 ;  /* 0x000000ffff037224 */ /* 0x002fe200078e001f */
[----:B------:R-:W-:Y:S01]  /*7200*/  CS2R R26, SRZ ;  /* 0x00000000001a7805 */ /* 0x000fe2000001ff00 */
[----:B----4-:R-:W-:Y:S02]  /*7210*/  IMAD.MOV.U32 R5, RZ, RZ, R20 ;  /* 0x000000ffff057224 */ /* 0x010fe400078e0014 */
[----:B------:R-:W-:Y:S01]  /*7220*/  IMAD.MOV.U32 R9, RZ, RZ, R21 ;  /* 0x000000ffff097224 */ /* 0x000fe200078e0015 */
[----:B------:R-:W-:Y:S01]  /*7230*/  PRMT R38, R0, 0x5410, R3 ;  /* 0x0000541000267816 */ /* 0x000fe20000000003 */
[----:B------:R-:W-:Y:S02]  /*7240*/  IMAD.MOV.U32 R0, RZ, RZ, R28 ;  /* 0x000000ffff007224 */ /* 0x000fe400078e001c */
[----:B------:R-:W-:Y:S01]  /*7250*/  IMAD.MOV.U32 R3, RZ, RZ, R29 ;  /* 0x000000ffff037224 */ /* 0x000fe200078e001d */
[----:B------:R-:W-:Y:S01]  /*7260*/  PRMT R42, R5, 0x5410, R9 ;  /* 0x00005410052a7816 */ /* 0x000fe20000000009 */
[----:B------:R-:W-:-:S02]  /*7270*/  IMAD.MOV.U32 R5, RZ, RZ, R24 ;  /* 0x000000ffff057224 */ /* 0x000fc400078e0018 */
[----:B------:R-:W-:Y:S01]  /*7280*/  IMAD.MOV.U32 R9, RZ, RZ, R25 ;  /* 0x000000ffff097224 */ /* 0x000fe200078e0019 */
[----:B------:R-:W-:-:S04]  /*7290*/  PRMT R39, R3, 0x5410, R0 ;  /* 0x0000541003277816 */ /* 0x000fc80000000000 */
[----:B------:R-:W-:Y:S01]  /*72a0*/  PRMT R43, R9, 0x5410, R5 ;  /* 0x00005410092b7816 */ /* 0x000fe20000000005 */
[----:B------:R-:W-:Y:S06]  /*72b0*/  BRA.DIV UR4, `(.L_x_4790) ;  /* 0x0000014604587947 */ /* 0x000fec000b800000 */
[----:B------:R1:W2:Y:S04]  /*72c0*/  SHFL.IDX PT, R3, R6, 0x1, 0x1c1f ;  /* 0x003c1f0006037f89 */ /* 0x0002a800000e0000 */
[----:B------:R1:W4:Y:S04]  /*72d0*/  SHFL.IDX PT, R0, R4, 0x1, 0x1c1f ;  /* 0x003c1f0004007f89 */ /* 0x00032800000e0000 */
[----:B------:R1:W0:Y:S04]  /*72e0*/  SHFL.IDX PT, R5, R8, 0x1, 0x1c1f ;  /* 0x003c1f0008057f89 */ /* 0x00022800000e0000 */
[----:B---3--:R1:W3:Y:S02]  /*72f0*/  SHFL.IDX PT, R14, R7, 0x1, 0x1c1f ;  /* 0x003c1f00070e7f89 */ /* 0x0082e400000e0000 */
.L_x_5060:
        /* <DEDUP_REMOVED lines=13> */
[----:B----4-:R-:W-:Y:S01]  /*73d0*/  IMAD.MOV.U32 R6, RZ, RZ, R0 ;  /* 0x000000ffff067224 */ /* 0x010fe200078e0000 */
        /* <DEDUP_REMOVED lines=20> */
.L_x_4792:
[----:B------:R-:W-:Y:S05]  /*7520*/  BSYNC B1 ;  /* 0x0000000000017941 */ /* 0x000fea0003800000 */
.L_x_4791:
[----:B------:R-:W1:Y:S01]  /*7530*/  SYNCS.PHASECHK.TRANS64.TRYWAIT P0, [R2+URZ+0x28c00], R35 ;  /* 0x028c0023020075a7 */ /* 0x000e62000800017f */
[----:B--2---:R-:W-:Y:S01]  /*7540*/  LOP3.LUT R3, R34, 0x1c0, RZ, 0xc0, !PT ;  /* 0x000001c022037812 */ /* 0x004fe200078ec0ff */
[----:B0----5:R-:W-:Y:S01]  /*7550*/  IMAD.MOV.U32 R4, RZ, RZ, R26 ;  /* 0x000000ffff047224 */ /* 0x021fe200078e001a */
[----:B------:R-:W-:Y:S01]  /*7560*/  VIADDMNMX R40, R37, -R196, 0x40, PT ;  /* 0x0000004025287446 */ /* 0x000fe200038009c4 */
[----:B------:R-:W-:Y:S01]  /*7570*/  IMAD.MOV.U32 R5, RZ, RZ, R9 ;  /* 0x000000ffff057224 */ /* 0x000fe200078e0009 */
[----:B----4-:R-:W-:Y:S01]  /*7580*/  LOP3.LUT R0, R3, 0x18, R16, 0xf8, !PT ;  /* 0x0000001803007812 */ /* 0x010fe200078ef810 */
[----:B------:R-:W-:Y:S01]  /*7590*/  IMAD.MOV.U32 R6, RZ, RZ, R12 ;  /* 0x000000ffff067224 */ /* 0x000fe200078e000c */
[----:B------:R-:W-:Y:S01]  /*75a0*/  SHF.R.U32.HI R3, RZ, 0x3, R3 ;  /* 0x00000003ff037819 */ /* 0x000fe20000011603 */
[----:B------:R-:W-:Y:S01]  /*75b0*/  BSSY B1, `(.L_x_4793) ;  /* 0x0000014000017945 */ /* 0x000fe20003800000 */
[----:B---3--:R-:W-:Y:S01]  /*75c0*/  PRMT R14, R14, 0x5410, R4 ;  /* 0x000054100e0e7816 */ /* 0x008fe20000000004 */
[----:B------:R-:W-:Y:S01]  /*75d0*/  IMAD.MOV.U32 R4, RZ, RZ, R8 ;  /* 0x000000ffff047224 */ /* 0x000fe200078e0008 */
[----:B------:R-:W-:Y:S01]  /*75e0*/  LOP3.LUT R3, R0, R3, RZ, 0x3c, !PT ;  /* 0x0000000300037212 */ /* 0x000fe200078e3cff */
[----:B------:R-:W-:Y:S01]  /*75f0*/  IMAD.MOV.U32 R0, RZ, RZ, R27 ;  /* 0x000000ffff007224 */ /* 0x000fe200078e001b */
[----:B------:R-:W-:-:S02]  /*7600*/  PRMT R44, R44, 0x5410, R6 ;  /* 0x000054102c2c7816 */ /* 0x000fc40000000006 */
[----:B------:R-:W-:Y:S01]  /*7610*/  PRMT R14, R4, 0x7610, R14 ;  /* 0x00007610040e7816 */ /* 0x000fe2000000000e */
[----:B------:R-:W-:Y:S01]  /*7620*/  IMAD R3, R202, 0x200, R3 ;  /* 0x00000200ca037824 */ /* 0x000fe200078e0203 */
[----:B------:R-:W-:Y:S01]  /*7630*/  PRMT R15, R5, 0x5410, R0 ;  /* 0x00005410050f7816 */ /* 0x000fe20000000000 */
[----:B------:R-:W-:Y:S01]  /*7640*/  IMAD.MOV.U32 R0, RZ, RZ, R13 ;  /* 0x000000ffff007224 */ /* 0x000fe200078e000d */
[----:B------:R-:W-:Y:S01]  /*7650*/  LOP3.LUT P2, RZ, R188, 0x4, RZ, 0xc0, !PT ;  /* 0x00000004bcff7812 */ /* 0x000fe2000784c0ff */
[----:B------:R-:W-:Y:S01]  /*7660*/  IMAD.MOV.U32 R4, RZ, RZ, R10 ;  /* 0x000000ffff047224 */ /* 0x000fe200078e000a */
[----:B------:R-:W-:Y:S01]  /*7670*/  ISETP.GE.AND P1, PT, R22, R40, PT ;  /* 0x000000281600720c */ /* 0x000fe20003f26270 */
[----:B------:R-:W-:Y:S01]  /*7680*/  IMAD R3, R3, 0x2, R2 ;  /* 0x0000000203037824 */ /* 0x000fe200078e0202 */
[----:B------:R-:W-:Y:S01]  /*7690*/  PRMT R44, R0, 0x7610, R44 ;  /* 0x00007610002c7816 */ /* 0x000fe2000000002c */
[----:B------:R-:W-:Y:S01]  /*76a0*/  IMAD.MOV.U32 R5, RZ, RZ, R11 ;  /* 0x000000ffff057224 */ /* 0x000fe200078e000b */
[----:B------:R-:W-:Y:S01]  /*76b0*/  PRMT R45, R45, 0x5410, R4 ;  /* 0x000054102d2d7816 */ /* 0x000fe20000000004 */
[----:B------:R-:W-:-:S02]  /*76c0*/  VIADD R4, R3, 0x20400 ;  /* 0x0002040003047836 */ /* 0x000fc40000000000 */
[----:B------:R-:W-:Y:S01]  /*76d0*/  VIADD R0, R3, 0x20440 ;  /* 0x0002044003007836 */ /* 0x000fe20000000000 */
[----:B-1----:R-:W-:Y:S06]  /*76e0*/  @!P0 BRA `(.L_x_4794) ;  /* 0x0000014000bc8947 */ /* 0x002fec0003800000 */
.L_x_5061:
[----:B------:R-:W-:Y:S05]  /*76f0*/  BSYNC B1 ;  /* 0x0000000000017941 */ /* 0x000fea0003800000 */
.L_x_4793:
        /* <DEDUP_REMOVED lines=10> */
[----:B------:R-:W-:Y:S02]  /*77a0*/  SHF.R.U32.HI R36, RZ, 0x10, R31 ;  /* 0x00000010ff247819 */ /* 0x000fe4000001161f */
[----:B------:R-:W-:Y:S02]  /*77b0*/  SHF.R.U32.HI R33, RZ, 0x10, R29 ;  /* 0x00000010ff217819 */ /* 0x000fe4000001161d */
[----:B------:R-:W-:Y:S02]  /*77c0*/  PRMT R36, R38, 0x5432, R36 ;  /* 0x0000543226247816 */ /* 0x000fe40000000024 */
[----:B------:R-:W-:Y:S02]  /*77d0*/  PRMT R33, R39, 0x5410, R33 ;  /* 0x0000541027217816 */ /* 0x000fe40000000021 */
[----:B------:R-:W-:Y:S01]  /*77e0*/  SHF.R.U64 R32, R28, 0x10, R29 ;  /* 0x000000101c207819 */ /* 0x000fe2000000121d */
[----:B------:R-:W-:Y:S01]  /*77f0*/  IMAD.U32 R37, R36, 0x10000, RZ ;  /* 0x0001000024257824 */ /* 0x000fe200078e00ff */
[----:B0-----:R-:W-:Y:S01]  /*7800*/  SHF.R.U64 R35, R30, 0x10, R31 ;  /* 0x000000101e237819 */ /* 0x001fe2000000121f */
[----:B------:R-:W-:Y:S01]  /*7810*/  IMAD.U32 R34, R33, 0x10000, RZ ;  /* 0x0001000021227824 */ /* 0x000fe200078e00ff */
[----:B------:R-:W-:-:S02]  /*7820*/  LOP3.LUT R36, R36, 0xffff0000, RZ, 0xc0, !PT ;  /* 0xffff000024247812 */ /* 0x000fc400078ec0ff */
[----:B------:R-:W-:Y:S02]  /*7830*/  PRMT R32, R39, 0x5432, R32 ;  /* 0x0000543227207816 */ /* 0x000fe40000000020 */
[----:B------:R-:W-:Y:S02]  /*7840*/  PRMT R35, R38, 0x5410, R35 ;  /* 0x0000541026237816 */ /* 0x000fe40000000023 */
[----:B------:R-:W-:Y:S02]  /*7850*/  LOP3.LUT R33, R33, 0xffff0000, RZ, 0xc0, !PT ;  /* 0xffff000021217812 */ /* 0x000fe400078ec0ff */
[C---:B-1----:R-:W-:Y:S01]  /*7860*/  LOP3.LUT R29, R6.reuse, 0xffff0000, RZ, 0xc0, !PT ;  /* 0xffff0000061d7812 */ /* 0x042fe200078ec0ff */
[----:B------:R-:W-:Y:S01]  /*7870*/  IMAD.U32 R28, R6, 0x10000, RZ ;  /* 0x00010000061c7824 */ /* 0x000fe200078e00ff */
        /* <DEDUP_REMOVED lines=31> */
.L_x_4798:
[----:B------:R-:W-:Y:S05]  /*7a70*/  BSYNC B2 ;  /* 0x0000000000027941 */ /* 0x000fea0003800000 */
.L_x_4797:
[----:B------:R-:W-:Y:S05]  /*7a80*/  @P1 BRA `(.L_x_4796) ;  /* 0x0000000000b81947 */ /* 0x000fea0003800000 */
[----:B-1----:R-:W1:Y:S01]  /*7a90*/  LDS.128 R4, [R0] ;  /* 0x0000000000047984 */ /* 0x002e620000000c00 */
[----:B------:R-:W-:Y:S02]  /*7aa0*/  SHF.R.U32.HI R32, RZ, 0x10, R21 ;  /* 0x00000010ff207819 */ /* 0x000fe40000011615 */
[----:B------:R-:W-:Y:S02]  /*7ab0*/  SHF.R.U32.HI R29, RZ, 0x10, R25 ;  /* 0x00000010ff1d7819 */ /* 0x000fe40000011619 */
[----:B------:R-:W-:Y:S02]  /*7ac0*/  PRMT R32, R42, 0x5432, R32 ;  /* 0x000054322a207816 */ /* 0x000fe40000000020 */
[----:B------:R-:W-:Y:S02]  /*7ad0*/  PRMT R29, R43, 0x5410, R29 ;  /* 0x000054102b1d7816 */ /* 0x000fe4000000001d */
[----:B------:R-:W-:Y:S01]  /*7ae0*/  SHF.R.U64 R31, R20, 0x10, R21 ;  /* 0x00000010141f7819 */ /* 0x000fe20000001215 */
[----:B------:R-:W-:Y:S01]  /*7af0*/  IMAD.U32 R33, R32, 0x10000, RZ ;  /* 0x0001000020217824 */ /* 0x000fe200078e00ff */
[----:B------:R-:W-:Y:S01]  /*7b00*/  SHF.R.U64 R28, R24, 0x10, R25 ;  /* 0x00000010181c7819 */ /* 0x000fe20000001219 */
[----:B------:R-:W-:Y:S01]  /*7b10*/  IMAD.U32 R30, R29, 0x10000, RZ ;  /* 0x000100001d1e7824 */ /* 0x000fe200078e00ff */
[----:B------:R-:W-:-:S02]  /*7b20*/  LOP3.LUT R32, R32, 0xffff0000, RZ, 0xc0, !PT ;  /* 0xffff000020207812 */ /* 0x000fc400078ec0ff */
[----:B------:R-:W-:Y:S02]  /*7b30*/  LOP3.LUT R29, R29, 0xffff0000, RZ, 0xc0, !PT ;  /* 0xffff00001d1d7812 */ /* 0x000fe400078ec0ff */
[----:B------:R-:W-:Y:S02]  /*7b40*/  PRMT R28, R43, 0x5432, R28 ;  /* 0x000054322b1c7816 */ /* 0x000fe4000000001c */
[----:B------:R-:W-:Y:S02]  /*7b50*/  PRMT R31, R42, 0x5410, R31 ;  /* 0x000054102a1f7816 */ /* 0x000fe4000000001f */
[C---:B-1----:R-:W-:Y:S01]  /*7b60*/  LOP3.LUT R21, R6.reuse, 0xffff0000, RZ, 0xc0, !PT ;  /* 0xffff000006157812 */ /* 0x042fe200078ec0ff */
[----:B------:R-:W-:Y:S01]  /*7b70*/  IMAD.U32 R20, R6, 0x10000, RZ ;  /* 0x0001000006147824 */ /* 0x000fe200078e00ff */
[C---:B------:R-:W-:Y:S01]  /*7b80*/  LOP3.LUT R25, R7.reuse, 0xffff0000, RZ, 0xc0, !PT ;  /* 0xffff000007197812 */ /* 0x040fe200078ec0ff */
[----:B------:R-:W-:Y:S02]  /*7b90*/  IMAD.U32 R24, R7, 0x10000, RZ ;  /* 0x0001000007187824 */ /* 0x000fe400078e00ff */
[C---:B0-----:R-:W-:Y:S01]  /*7ba0*/  FMUL.FTZ R35, R21.reuse, R33 ;  /* 0x0000002115237220 */ /* 0x041fe20000410000 */
        /* <DEDUP_REMOVED lines=28> */
.L_x_4796:
[----:B------:R-:W-:Y:S05]  /*7d70*/  BSYNC B1 ;  /* 0x0000000000017941 */ /* 0x000fea0003800000 */
.L_x_4795:
        /* <DEDUP_REMOVED lines=17> */
[----:B------:R-:W-:Y:S02]  /*7e90*/  PRMT R27, R14, 0x5432, R12 ;  /* 0x000054320e1b7816 */ /* 0x000fe4000000000c */
[----:B------:R-:W-:Y:S02]  /*7ea0*/  LOP3.LUT R25, R25, 0xffff0000, RZ, 0xc0, !PT ;  /* 0xffff000019197812 */ /* 0x000fe400078ec0ff */
[----:B------:R-:W-:Y:S02]  /*7eb0*/  PRMT R24, R44, 0x5432, R24 ;  /* 0x000054322c187816 */ /* 0x000fe40000000018 */
        /* <DEDUP_REMOVED lines=33> */
.L_x_4801:
[----:B------:R-:W-:Y:S05]  /*80d0*/  BSYNC B1 ;  /* 0x0000000000017941 */ /* 0x000fea0003800000 */
.L_x_4800:
[----:B------:R-:W-:Y:S05]  /*80e0*/  @P1 BRA `(.L_x_4799) ;  /* 0x0000001400e01947 */ /* 0x000fea0003800000 */
[----:B-1----:R-:W1:Y:S01]  /*80f0*/  LDS.128 R4, [R0+0x1000] ;  /* 0x0010000000047984 */ /* 0x002e620000000c00 */
[--C-:B------:R-:W-:Y:S02]  /*8100*/  SHF.R.U64 R3, R8, 0x10, R9.reuse ;  /* 0x0000001008037819 */ /* 0x100fe40000001209 */
[----:B------:R-:W-:Y:S02]  /*8110*/  SHF.R.U32.HI R8, RZ, 0x10, R9 ;  /* 0x00000010ff087819 */ /* 0x000fe40000011609 */
[--C-:B------:R-:W-:Y:S02]  /*8120*/  SHF.R.U32.HI R12, RZ, 0x10, R11.reuse ;  /* 0x00000010ff0c7819 */ /* 0x100fe4000001160b */
[----:B------:R-:W-:Y:S02]  /*8130*/  PRMT R15, R15, 0x5410, R8 ;  /* 0x000054100f0f7816 */ /* 0x000fe40000000008 */
[----:B------:R-:W-:Y:S02]  /*8140*/  PRMT R12, R46, 0x5432, R12 ;  /* 0x000054322e0c7816 */ /* 0x000fe4000000000c */
[----:B------:R-:W-:Y:S01]  /*8150*/  SHF.R.U64 R10, R10, 0x10, R11 ;  /* 0x000000100a0a7819 */ /* 0x000fe2000000120b */
[C---:B------:R-:W-:Y:S01]  /*8160*/  IMAD.U32 R20, R15.reuse, 0x10000, RZ ;  /* 0x000100000f147824 */ /* 0x040fe200078e00ff */
[----:B------:R-:W-:Y:S01]  /*8170*/  LOP3.LUT R15, R15, 0xffff0000, RZ, 0xc0, !PT ;  /* 0xffff00000f0f7812 */ /* 0x000fe200078ec0ff */
[----:B------:R-:W-:Y:S01]  /*8180*/  IMAD.U32 R13, R12, 0x10000, RZ ;  /* 0x000100000c0d7824 */ /* 0x000fe200078e00ff */
[----:B------:R-:W-:-:S02]  /*8190*/  PRMT R11, R45, 0x5432, R10 ;  /* 0x000054322d0b7816 */ /* 0x000fc4000000000a */
[----:B------:R-:W-:Y:S02]  /*81a0*/  LOP3.LUT R12, R12, 0xffff0000, RZ, 0xc0, !PT ;  /* 0xffff00000c0c7812 */ /* 0x000fe400078ec0ff */
        /* <DEDUP_REMOVED lines=35> */
.L_x_4786:
        /* <DEDUP_REMOVED lines=22> */
[----:B---3--:R-:W-:Y:S01]  /*8540*/  IMAD R13, R3, UR7, R0 ;  /* 0x00000007030d7c24 */ /* 0x008fe2000f8e0200 */
        /* <DEDUP_REMOVED lines=13> */
.L_x_5067:
        /* <DEDUP_REMOVED lines=16> */
.L_x_4804:
[----:B------:R-:W-:Y:S05]  /*8720*/  BSYNC B1 ;  /* 0x0000000000017941 */ /* 0x000fea0003800000 */
.L_x_4803:
        /* <DEDUP_REMOVED lines=22> */
.L_x_5073:
        /* <DEDUP_REMOVED lines=23> */
.L_x_4807:
[----:B------:R-:W-:Y:S05]  /*8a00*/  BSYNC B1 ;  /* 0x0000000000017941 */ /* 0x000fea0003800000 */
.L_x_4806:
        /* <DEDUP_REMOVED lines=21> */
.L_x_5074:
[----:B------:R-:W-:Y:S05]  /*8b60*/  BSYNC B1 ;  /* 0x0000000000017941 */ /* 0x000fea0003800000 */
.L_x_4808:
[----:B------:R-:W-:Y:S04]  /*8b70*/  BSSY B1, `(.L_x_4810) ;  /* 0x000006a000017945 */ /* 0x000fe80003800000 */
[----:B------:R-:W-:Y:S05]  /*8b80*/  @P2 BRA `(.L_x_4811) ;  /* 0x0000000400a02947 */ /* 0x000fea0003800000 */
[----:B------:R-:W-:Y:S01]  /*8b90*/  IMAD.SHL.U32 R0, R188, 0x40, RZ ;  /* 0x00000040bc007824 */ /* 0x000fe200078e00ff */
[----:B------:R-:W-:Y:S01]  /*8ba0*/  SHF.R.U64 R39, R28, 0x10, R29 ;  /* 0x000000101c277819 */ /* 0x000fe2000000121d */
[----:B------:R-:W-:Y:S01]  /*8bb0*/  IMAD.IADD R12, R16, 0x1, R49 ;  /* 0x00000001100c7824 */ /* 0x000fe200078e0231 */
[----:B------:R-:W-:Y:S02]  /*8bc0*/  SHF.R.U64 R42, R30, 0x10, R31 ;  /* 0x000000101e2a7819 */ /* 0x000fe4000000121f */
[----:B------:R-:W-:Y:S02]  /*8bd0*/  LOP3.LUT R13, R0, 0x1c0, RZ, 0xc0, !PT ;  /* 0x000001c0000d7812 */ /* 0x000fe400078ec0ff */
[----:B------:R-:W-:Y:S02]  /*8be0*/  PRMT R39, R20, 0x5410, R39 ;  /* 0x0000541014277816 */ /* 0x000fe40000000027 */
[----:B------:R-:W-:Y:S02]  /*8bf0*/  LOP3.LUT R0, R13, 0x38, R16, 0xf8, !PT ;  /* 0x000000380d007812 */ /* 0x000fe400078ef810 */
[----:B------:R-:W-:-:S02]  /*8c00*/  SHF.R.U32.HI R15, RZ, 0x3, R13 ;  /* 0x00000003ff0f7819 */ /* 0x000fc4000001160d */
[----:B------:R-:W-:Y:S02]  /*8c10*/  LOP3.LUT R12, R13, 0x38, R12, 0xf8, !PT ;  /* 0x000000380d0c7812 */ /* 0x000fe400078ef80c */
[-C--:B0-----:R-:W-:Y:S02]  /*8c20*/  LOP3.LUT R3, R0, R15.reuse, RZ, 0x3c, !PT ;  /* 0x0000000f00037212 */ /* 0x081fe400078e3cff */
        /* <DEDUP_REMOVED lines=94> */
.L_x_4811:
[----:B------:R-:W-:Y:S05]  /*9210*/  BSYNC B1 ;  /* 0x0000000000017941 */ /* 0x000fea0003800000 */
.L_x_4810:
        /* <DEDUP_REMOVED lines=101> */
.L_x_4799:
[----:B------:R-:W-:Y:S05]  /*9870*/  BSYNC B0 ;  /* 0x0000000000007941 */ /* 0x000fea0003800000 */
.L_x_4785:
        /* <DEDUP_REMOVED lines=8> */
.L_x_4782:
[----:B------:R-:W-:-:S13]  /*9900*/  ISETP.NE.AND P0, PT, R186, 0x3, PT ;  /* 0x00000003ba00780c */ /* 0x000fda0003f05270 */
[----:B------:R-:W-:Y:S05]  /*9910*/  @!P0 BRA `(.L_x_4812) ;  /* 0x0000000000048947 */ /* 0x000fea0003800000 */
[----:B------:R-:W-:Y:S01]  /*9920*/  BPT.TRAP 0x1 ;  /* 0x000000040000795c */ /* 0x000fe20000300000 */
.L_x_4812:
[----:B------:R-:W-:Y:S01]  /*9930*/  IMAD R168, R18, 0x8, R2 ;  /* 0x0000000812a87824 */ /* 0x000fe200078e0202 */
[----:B------:R-:W-:-:S04]  /*9940*/  SHF.L.U32 R57, R19, 0x1f, RZ ;  /* 0x0000001f13397819 */ /* 0x000fc800000006ff */
[----:B------:R0:W0:Y:S01]  /*9950*/  SYNCS.PHASECHK.TRANS64.TRYWAIT P2, [R168+URZ+0x28c30], R57 ;  /* 0x028c3039a80075a7 */ /* 0x000022000804017f */
[----:B------:R-:W-:Y:S05]  /*9960*/  @!P0 BRA `(.L_x_4813) ;  /* 0x0000000000048947 */ /* 0x000fea0003800000 */
[----:B------:R-:W-:Y:S01]  /*9970*/  BPT.TRAP 0x1 ;  /* 0x000000040000795c */ /* 0x000fe20000300000 */
.L_x_4813:
[----:B01--4-:R-:W0:Y:S01]  /*9980*/  S2R R3, SR_TID.X ;  /* 0x0000000000037919 */ /* 0x013e220000002100 */
[----:B--23--:R-:W-:-:S05]  /*9990*/  VIADD R0, R2, 0x22400 ;  /* 0x0002240002007836 */ /* 0x00cfca0000000000 */
[----:B------:R-:W-:-:S04]  /*99a0*/  SHF.R.U32.HI R0, RZ, 0x4, R0 ;  /* 0x00000004ff007819 */ /* 0x000fc80000011600 */
[----:B------:R-:W-:Y:S02]  /*99b0*/  LOP3.LUT R0, R0, 0x3fff, RZ, 0xc0, !PT ;  /* 0x00003fff00007812 */ /* 0x000fe400078ec0ff */
[----:B0-----:R-:W-:-:S04]  /*99c0*/  LOP3.LUT R3, R3, 0x7f, RZ, 0xc0, !PT ;  /* 0x0000007f03037812 */ /* 0x001fc800078ec0ff */
[----:B------:R-:W-:Y:S01]  /*99d0*/  ISETP.NE.AND P1, PT, R3, RZ, PT ;  /* 0x000000ff0300720c */ /* 0x000fe20003f25270 */
[----:B------:R-:W-:-:S12]  /*99e0*/  @P2 BRA `(.L_x_4814) ;  /* 0x0000000000082947 */ /* 0x000fd80003800000 */
[----:B------:R-:W0:Y:S02]  /*99f0*/  SYNCS.PHASECHK.TRANS64.TRYWAIT P2, [R168+URZ+0x28c30], R57 ;  /* 0x028c3039a80075a7 */ /* 0x000e24000804017f */
[----:B0-----:R-:W-:Y:S05]  /*9a00*/  @!P2 BRA `(.L_x_4815) ;  /* 0x00000124000ca947 */ /* 0x001fea0003800000 */
.L_x_4814:
[----:B------:R-:W-:Y:S05]  /*9a10*/  WARPSYNC.ALL ;  /* 0x0000000000007948 */ /* 0x000fea0003800000 */
[----:B------:R-:W-:Y:S01]  /*9a20*/  LOP3.LUT R14, R0, 0x10000, RZ, 0xfc, !PT ;  /* 0x00010000000e7812 */ /* 0x000fe200078efcff */
[----:B------:R-:W2:Y:S01]  /*9a30*/  LDL.LU R3, [R1+0x8] ;  /* 0x0000080001037983 */ /* 0x000ea20000300800 */
[----:B------:R-:W-:Y:S01]  /*9a40*/  VIADD R0, R2, 0x20400 ;  /* 0x0002040002007836 */ /* 0x000fe20000000000 */
[----:B-----5:R-:W-:Y:S02]  /*9a50*/  WARPGROUP.ARRIVE ;  /* 0x00000000000079c5 */ /* 0x020fe40000000000 */
[----:B------:R-:W-:Y:S01]  /*9a60*/  IMAD R6, R18, 0x200, R14 ;  /* 0x0000020012067824 */ /* 0x000fe200078e020e */
[----:B------:R-:W1:Y:S01]  /*9a70*/  LDC R231, c[0x0][0x448] ;  /* 0x00011200ffe77b82 */ /* 0x000e620000000800 */
        /* <DEDUP_REMOVED lines=16> */
[----:B------:R-:W-:Y:S01]  /*9b80*/  IMAD.IADD R0, R203, 0x1, R196 ;  /* 0x00000001cb007824 */ /* 0x000fe200078e02c4 */
[----:B-1----:R-:W-:-:S07]  /*9b90*/  ISETP.NE.AND P2, PT, R231, 0x1, PT ;  /* 0x00000001e700780c */ /* 0x002fce0003f45270 */
[----:B------:R-:W-:Y:S01]  /*9ba0*/  HGMMA.64x64x16.F32.BF16 R24, gdesc[UR4], RZ, !UPT, gsb0 ;  /* 0x00e00000041879f0 */ /* 0x000fe2000c0018ff */
[----:B------:R-:W-:Y:S01]  /*9bb0*/  R2UR UR6, R8 ;  /* 0x00000000080672ca */ /* 0x000fe200000e0000 */
[----:B------:R-:W-:Y:S01]  /*9bc0*/  VIADD R8, R4, 0x4 ;  /* 0x0000000404087836 */ /* 0x000fe20000000000 */
        /* <DEDUP_REMOVED lines=17> */
[----:B------:R-:W-:Y:S02]  /*9ce0*/  R2UR UR6, R12 ;  /* 0x000000000c0672ca */ /* 0x000fe400000e0000 */
[----:B------:R-:W-:Y:S01]  /*9cf0*/  R2UR UR7, R13 ;  /* 0x000000000d0772ca */ /* 0x000fe200000e0000 */
[----:B------:R-:W1:Y:S01]  /*9d00*/  @P2 LDC R12, c[0x0][0x450] ;  /* 0x00011400ff0c2b82 */ /* 0x000e620000000800 */
[----:B------:R-:W-:Y:S02]  /*9d10*/  R2UR UR4, R6 ;  /* 0x00000000060472ca */ /* 0x000fe400000e0000 */
[----:B------:R-:W-:Y:S01]  /*9d20*/  R2UR UR5, R7 ;  /* 0x00000000070572ca */ /* 0x000fe200000e0000 */
[----:B------:R-:W-:Y:S02]  /*9d30*/  WARPGROUP.DEPBAR.LE gsb0, 0x0 ;  /* 0x00008000000079c5 */ /* 0x000fe40000010000 */
[----:B------:R-:W-:-:S10]  /*9d40*/  WARPGROUP.ARRIVE ;  /* 0x00000000000079c5 */ /* 0x000fd40000000000 */
[----:B------:R-:W-:Y:S01]  /*9d50*/  HGMMA.64x64x16.F32.BF16 R24, gdesc[UR4], R24, gsb0 ;  /* 0x00e00000041879f0 */ /* 0x000fe20008001818 */
[----:B------:R-:W-:Y:S01]  /*9d60*/  ULDC UR4, c[0x0][0x988] ;  /* 0x0002620000047ab9 */ /* 0x000fe20000000800 */
[----:B--2---:R-:W-:-:S04]  /*9d70*/  LOP3.LUT R3, R3, 0xf7ffffff, RZ, 0xc0, !PT ;  /* 0xf7ffffff03037812 */ /* 0x004fc800078ec0ff */
[----:B------:R-:W-:-:S05]  /*9d80*/  @P2 LOP3.LUT R3, R3, 0x8000000, RZ, 0xfc, !PT ;  /* 0x0800000003032812 */ /* 0x000fca00078efcff */
[----:B------:R2:W-:Y:S02]  /*9d90*/  STL [R1+0x8], R3 ;  /* 0x0000080301007387 */ /* 0x0005e40000100800 */
[----:B--2---:R-:W2:Y:S02]  /*9da0*/  @P2 LDC R3, c[0x0][0x44c] ;  /* 0x00011300ff032b82 */ /* 0x004ea40000000800 */
[----:B--2---:R-:W-:-:S05]  /*9db0*/  @P2 IMAD.HI.U32 R3, R0, R3, RZ ;  /* 0x0000000300032227 */ /* 0x004fca00078e00ff */
[----:B-1----:R-:W-:Y:S01]  /*9dc0*/  @P2 SHF.R.U32.HI R0, RZ, R12, R3 ;  /* 0x0000000cff002219 */ /* 0x002fe20000011603 */
[----:B------:R-:W-:-:S04]  /*9dd0*/  IMAD.MOV.U32 R12, RZ, RZ, -0x40 ;  /* 0xffffffc0ff0c7424 */ /* 0x000fc800078e00ff */
[----:B------:R-:W1:Y:S01]  /*9de0*/  SHFL.IDX PT, R13, R0, 0x1, 0x1c1f ;  /* 0x003c1f00000d7f89 */ /* 0x000e6200000e0000 */
[----:B------:R-:W-:-:S03]  /*9df0*/  IMAD R12, R181, R12, 0x40 ;  /* 0x00000040b50c7424 */ /* 0x000fc600078e020c */
[----:B------:R-:W2:Y:S02]  /*9e00*/  SHFL.IDX PT, R0, R0, RZ, 0x1c1f ;  /* 0x001c1fff00007589 */ /* 0x000ea400000e0000 */
[----:B------:R-:W-:Y:S01]  /*9e10*/  IADD3 R3, R195, 0x1, R12 ;  /* 0x00000001c3037810 */ /* 0x000fe20007ffe00c */
[----:B------:R-:W-:Y:S02]  /*9e20*/  WARPGROUP.DEPBAR.LE gsb0, 0x0 ;  /* 0x00008000000079c5 */ /* 0x000fe40000010000 */
[----:B------:R-:W-:Y:S02]  /*9e30*/  IADD3 R12, -R189, R12, R195 ;  /* 0x0000000cbd0c7210 */ /* 0x000fe40007ffe1c3 */
[----:B------:R-:W-:-:S04]  /*9e40*/  IADD3 R3, -R194, R3, -R189 ;  /* 0x00000003c2037210 */ /* 0x000fc80007ffe9bd */
[----:B-1----:R-:W-:-:S04]  /*9e50*/  VIADDMNMX R13, R13, R3, R12, PT ;  /* 0x000000030d0d7246 */ /* 0x002fc8000380010c */
[C---:B------:R-:W-:Y:S02]  /*9e60*/  ISETP.GT.AND P2, PT, R13.reuse, RZ, PT ;  /* 0x000000ff0d00720c */ /* 0x040fe40003f44270 */
[C---:B------:R-:W-:Y:S02]  /*9e70*/  ISETP.GT.AND P3, PT, R13.reuse, 0x1, PT ;  /* 0x000000010d00780c */ /* 0x040fe40003f64270 */
[----:B------:R-:W-:Y:S02]  /*9e80*/  ISETP.GT.AND P4, PT, R13, 0x8, PT ;  /* 0x000000080d00780c */ /* 0x000fe40003f84270 */
[----:B------:R-:W-:Y:S02]  /*9e90*/  FSEL R15, R26, -INF , P2 ;  /* 0xff8000001a0f7808 */ /* 0x000fe40001000000 */
[----:B------:R-:W-:Y:S02]  /*9ea0*/  FSEL R20, R27, -INF , P3 ;  /* 0xff8000001b147808 */ /* 0x000fe40001800000 */
        /* <DEDUP_REMOVED lines=39> */
[----:B------:R-:W-:Y:S02]  /*a120*/  FSEL R55, R55, -INF , P2 ;  /* 0xff80000037377808 */ /* 0x000fe40001000000 */
[----:B------:R-:W-:Y:S02]  /*a130*/  FMNMX.FTZ R26, R81, R26, !PT ;  /* 0x0000001a511a7209 */ /* 0x000fe40007810000 */
[----:B--2---:R-:W-:Y:S02]  /*a140*/  VIADDMNMX R3, R0, R3, R12, PT ;  /* 0x0000000300037246 */ /* 0x004fe4000380010c */
[----:B------:R-:W-:-:S02]  /*a150*/  FMNMX.FTZ R26, R55, R26, !PT ;  /* 0x0000001a371a7209 */ /* 0x000fc40007810000 */
[C---:B------:R-:W-:Y:S02]  /*a160*/  ISETP.GT.AND P2, PT, R3.reuse, RZ, PT ;  /* 0x000000ff0300720c */ /* 0x040fe40003f44270 */
[C---:B------:R-:W-:Y:S01]  /*a170*/  ISETP.GT.AND P3, PT, R3.reuse, 0x1, PT ;  /* 0x000000010300780c */ /* 0x040fe20003f64270 */
[----:B------:R-:W1:Y:S01]  /*a180*/  SHFL.BFLY PT, R13, R26, 0x2, 0x1f ;  /* 0x0c401f001a0d7f89 */ /* 0x000e6200000e0000 */
        /* <DEDUP_REMOVED lines=12> */
[----:B-1----:R-:W-:Y:S02]  /*a250*/  FMNMX.FTZ R13, R26, R13, !PT ;  /* 0x0000000d1a0d7209 */ /* 0x002fe40007810000 */
[----:B------:R-:W-:Y:S02]  /*a260*/  ISETP.GT.AND P3, PT, R3, 0x18, PT ;  /* 0x000000180300780c */ /* 0x000fe40003f64270 */
[----:B------:R-:W-:Y:S01]  /*a270*/  FSEL R33, R33, -INF , P2 ;  /* 0xff80000021217808 */ /* 0x000fe20001000000 */
[----:B------:R-:W1:Y:S01]  /*a280*/  SHFL.BFLY PT, R12, R13, 0x1, 0x1f ;  /* 0x0c201f000d0c7f89 */ /* 0x000e6200000e0000 */
        /* <DEDUP_REMOVED lines=19> */
[----:B-1----:R-:W-:Y:S01]  /*a3c0*/  FMNMX.FTZ R13, R13, R12, !PT ;  /* 0x0000000c0d0d7209 */ /* 0x002fe20007810000 */
[----:B------:R-:W-:Y:S01]  /*a3d0*/  IMAD.U32 R12, RZ, RZ, UR4 ;  /* 0x00000004ff0c7e24 */ /* 0x000fe2000f8e00ff */
[----:B------:R-:W-:Y:S02]  /*a3e0*/  ISETP.GT.AND P2, PT, R3, 0x31, PT ;  /* 0x000000310300780c */ /* 0x000fe40003f44270 */
[----:B------:R-:W-:Y:S01]  /*a3f0*/  FSEL R47, R48, -INF , P3 ;  /* 0xff800000302f7808 */ /* 0x000fe20001800000 */
[----:B------:R-:W-:Y:S01]  /*a400*/  FMUL.FTZ R24, R13, R12 ;  /* 0x0000000c0d187220 */ /* 0x000fe20000410000 */
[----:B------:R-:W-:Y:S02]  /*a410*/  FMNMX.FTZ R0, R45, R0, !PT ;  /* 0x000000002d007209 */ /* 0x000fe40007810000 */
[----:B------:R-:W-:Y:S02]  /*a420*/  ISETP.GT.AND P3, PT, R3, 0x38, PT ;  /* 0x000000380300780c */ /* 0x000fe40003f64270 */
[----:B------:R-:W-:-:S02]  /*a430*/  FSEL R49, R49, -INF , P2 ;  /* 0xff80000031317808 */ /* 0x000fc40001000000 */
[----:B------:R-:W-:Y:S02]  /*a440*/  FMNMX.FTZ R0, R47, R0, !PT ;  /* 0x000000002f007209 */ /* 0x000fe40007810000 */
[----:B------:R-:W-:Y:S02]  /*a450*/  FSETP.NEU.FTZ.AND P4, PT, R13, -INF , PT ;  /* 0xff8000000d00780b */ /* 0x000fe40003f9d000 */
[----:B------:R-:W-:Y:S02]  /*a460*/  ISETP.GT.AND P2, PT, R3, 0x39, PT ;  /* 0x000000390300780c */ /* 0x000fe40003f44270 */
[----:B------:R-:W-:Y:S02]  /*a470*/  FSEL R3, R52, -INF , P3 ;  /* 0xff80000034037808 */ /* 0x000fe40001800000 */
[----:B------:R-:W-:Y:S02]  /*a480*/  FMNMX.FTZ R0, R49, R0, !PT ;  /* 0x0000000031007209 */ /* 0x000fe40007810000 */
[----:B------:R-:W-:-:S02]  /*a490*/  FSEL R24, R24, RZ, P4 ;  /* 0x000000ff18187208 */ /* 0x000fc40002000000 */
[----:B------:R-:W-:Y:S02]  /*a4a0*/  FSEL R53, R53, -INF , P2 ;  /* 0xff80000035357808 */ /* 0x000fe40001000000 */
[----:B------:R-:W-:Y:S01]  /*a4b0*/  FMNMX.FTZ R0, R3, R0, !PT ;  /* 0x0000000003007209 */ /* 0x000fe20007810000 */
[-CC-:B------:R-:W-:Y:S01]  /*a4c0*/  FFMA.FTZ R15, R15, R12.reuse, -R24.reuse ;  /* 0x0000000c0f0f7223 */ /* 0x180fe20000010818 */
[-CC-:B------:R-:W-:Y:S01]  /*a4d0*/  FFMA.FTZ R20, R20, R12.reuse, -R24.reuse ;  /* 0x0000000c14147223 */ /* 0x180fe20000010818 */
[--C-:B------:R-:W-:Y:S01]  /*a4e0*/  FFMA.FTZ R59, R59, R12, -R24.reuse ;  /* 0x0000000c3b3b7223 */ /* 0x100fe20000010818 */
[----:B------:R-:W-:Y:S01]  /*a4f0*/  FMNMX.FTZ R0, R53, R0, !PT ;  /* 0x0000000035007209 */ /* 0x000fe20007810000 */
        /* <DEDUP_REMOVED lines=8> */
[----:B------:R2:W-:Y:S01]  /*a580*/  MUFU.EX2 R26, R20 ;  /* 0x00000014001a7308 */ /* 0x0005e20000000800 */
[----:B-1----:R-:W2:Y:S01]  /*a590*/  SHFL.BFLY PT, R15, R0, 0x2, 0x1f ;  /* 0x0c401f00000f7f89 */ /* 0x002ea200000e0000 */
[-CC-:B------:R-:W-:Y:S01]  /*a5a0*/  FFMA.FTZ R75, R75, R12.reuse, -R24.reuse ;  /* 0x0000000c4b4b7223 */ /* 0x180fe20000010818 */
[-CC-:B------:R-:W-:Y:S01]  /*a5b0*/  FFMA.FTZ R77, R77, R12.reuse, -R24.reuse ;  /* 0x0000000c4d4d7223 */ /* 0x180fe20000010818 */
[-CC-:B------:R-:W-:Y:S01]  /*a5c0*/  FFMA.FTZ R79, R79, R12.reuse, -R24.reuse ;  /* 0x0000000c4f4f7223 */ /* 0x180fe20000010818 */
[-CC-:B------:R-:W-:Y:S01]  /*a5d0*/  FFMA.FTZ R51, R51, R12.reuse, -R24.reuse ;  /* 0x0000000c33337223 */ /* 0x180fe20000010818 */
[-CC-:B------:R-:W-:Y:S01]  /*a5e0*/  FFMA.FTZ R81, R81, R12.reuse, -R24.reuse ;  /* 0x0000000c51517223 */ /* 0x180fe20000010818 */
[----:B------:R-:W-:Y:S01]  /*a5f0*/  FFMA.FTZ R24, R55, R12, -R24 ;  /* 0x0000000c37187223 */ /* 0x000fe20000010818 */
[----:B------:R-:W-:Y:S08]  /*a600*/  MUFU.EX2 R59, R59 ;  /* 0x0000003b003b7308 */ /* 0x000ff00000000800 */
[----:B------:R-:W1:Y:S08]  /*a610*/  MUFU.EX2 R28, R61 ;  /* 0x0000003d001c7308 */ /* 0x000e700000000800 */
[----:B------:R-:W-:Y:S01]  /*a620*/  MUFU.EX2 R63, R63 ;  /* 0x0000003f003f7308 */ /* 0x000fe20000000800 */
[----:B--2---:R-:W-:-:S05]  /*a630*/  FMNMX.FTZ R20, R0, R15, !PT ;  /* 0x0000000f00147209 */ /* 0x004fca0007810000 */
[----:B------:R-:W2:Y:S02]  /*a640*/  SHFL.BFLY PT, R15, R20, 0x1, 0x1f ;  /* 0x0c201f00140f7f89 */ /* 0x000ea400000e0000 */
[----:B------:R-:W3:Y:S01]  /*a650*/  MUFU.EX2 R30, R65 ;  /* 0x00000041001e7308 */ /* 0x000ee20000000800 */
[----:B-1----:R-:W-:-:S07]  /*a660*/  F2FP.BF16.F32.PACK_AB R167, R28, R59 ;  /* 0x0000003b1ca7723e */ /* 0x002fce00000010ff */
[----:B------:R-:W-:Y:S08]  /*a670*/  MUFU.EX2 R67, R67 ;  /* 0x0000004300437308 */ /* 0x000ff00000000800 */
[----:B------:R-:W1:Y:S01]  /*a680*/  MUFU.EX2 R32, R69 ;  /* 0x0000004500207308 */ /* 0x000e620000000800 */
[----:B---3--:R-:W-:Y:S02]  /*a690*/  F2FP.BF16.F32.PACK_AB R153, R30, R63 ;  /* 0x0000003f1e99723e */ /* 0x008fe400000010ff */
[----:B--2---:R-:W-:-:S05]  /*a6a0*/  FMNMX.FTZ R15, R20, R15, !PT ;  /* 0x0000000f140f7209 */ /* 0x004fca0007810000 */
[----:B------:R-:W-:Y:S01]  /*a6b0*/  MUFU.EX2 R71, R71 ;  /* 0x0000004700477308 */ /* 0x000fe20000000800 */
[C---:B------:R-:W-:Y:S01]  /*a6c0*/  FSETP.NEU.FTZ.AND P2, PT, R15.reuse, -INF , PT ;  /* 0xff8000000f00780b */ /* 0x040fe20003f5d000 */
[----:B------:R-:W-:-:S05]  /*a6d0*/  FMUL.FTZ R0, R15, R12 ;  /* 0x0000000c0f007220 */ /* 0x000fca0000410000 */
[----:B------:R-:W-:Y:S01]  /*a6e0*/  FSEL R20, R0, RZ, P2 ;  /* 0x000000ff00147208 */ /* 0x000fe20001000000 */
[----:B------:R-:W-:Y:S01]  /*a6f0*/  FADD.FTZ R0, R165, R26 ;  /* 0x0000001aa5007221 */ /* 0x000fe20000010000 */
[----:B------:R-:W2:Y:S01]  /*a700*/  MUFU.EX2 R34, R73 ;  /* 0x0000004900227308 */ /* 0x000ea20000000800 */
[----:B------:R-:W-:Y:S02]  /*a710*/  F2FP.BF16.F32.PACK_AB R165, R26, R165 ;  /* 0x000000a51aa5723e */ /* 0x000fe400000010ff */
[-CC-:B------:R-:W-:Y:S01]  /*a720*/  FFMA.FTZ R21, R21, R12.reuse, -R20.reuse ;  /* 0x0000000c15157223 */ /* 0x180fe20000010814 */
        /* <DEDUP_REMOVED lines=11> */
[----:B------:R-:W-:Y:S01]  /*a7e0*/  FFMA.FTZ R45, R45, R12, -R20 ;  /* 0x0000000c2d2d7223 */ /* 0x000fe20000010814 */
[----:B------:R-:W4:Y:S01]  /*a7f0*/  MUFU.EX2 R21, R21 ;  /* 0x0000001500157308 */ /* 0x000f220000000800 */
[----:B---3--:R-:W-:Y:S01]  /*a800*/  FADD.FTZ R25, R59, R0 ;  /* 0x000000003b197221 */ /* 0x008fe20000010000 */
[----:B------:R-:W-:-:S02]  /*a810*/  @!P1 VIADD R0, R168, 0x28c40 ;  /* 0x00028c40a8009836 */ /* 0x000fc40000000000 */
[-CC-:B------:R-:W-:Y:S01]  /*a820*/  FFMA.FTZ R47, R47, R12.reuse, -R20.reuse ;  /* 0x0000000c2f2f7223 */ /* 0x180fe20000010814 */
[-CC-:B------:R-:W-:Y:S01]  /*a830*/  FFMA.FTZ R49, R49, R12.reuse, -R20.reuse ;  /* 0x0000000c31317223 */ /* 0x180fe20000010814 */
[----:B------:R-:W-:Y:S01]  /*a840*/  FADD.FTZ R44, R28, R25 ;  /* 0x000000191c2c7221 */ /* 0x000fe20000010000 */
[-C--:B------:R-:W-:Y:S01]  /*a850*/  FFMA.FTZ R3, R3, R12.reuse, -R20 ;  /* 0x0000000c03037223 */ /* 0x080fe20000010814 */
[----:B------:R-:W-:Y:S01]  /*a860*/  @!P1 PRMT R0, RZ, 0x654, R0 ;  /* 0x00000654ff009816 */ /* 0x000fe20000000000 */
[----:B------:R-:W3:Y:S01]  /*a870*/  MUFU.EX2 R27, R27 ;  /* 0x0000001b001b7308 */ /* 0x000ee20000000800 */
[----:B------:R-:W-:Y:S01]  /*a880*/  FFMA.FTZ R20, R53, R12, -R20 ;  /* 0x0000000c35147223 */ /* 0x000fe20000010814 */
[----:B-1----:R-:W-:Y:S01]  /*a890*/  F2FP.BF16.F32.PACK_AB R155, R32, R67 ;  /* 0x00000043209b723e */ /* 0x002fe200000010ff */
[----:B------:R1:W-:Y:S01]  /*a8a0*/  @!P1 SYNCS.ARRIVE.TRANS64.RED.A1T0 RZ, [R0+URZ], RZ ;  /* 0x000000ff00ff99a7 */ /* 0x0003e2000810043f */
[----:B--2---:R-:W-:-:S04]  /*a8b0*/  F2FP.BF16.F32.PACK_AB R157, R34, R71 ;  /* 0x00000047229d723e */ /* 0x004fc800000010ff */
[----:B------:R2:W0:Y:S01]  /*a8c0*/  MUFU.EX2 R166, R29 ;  /* 0x0000001d00a67308 */ /* 0x0004220000000800 */
[----:B----4-:R-:W-:Y:S01]  /*a8d0*/  FADD.FTZ R42, R21, R164 ;  /* 0x000000a4152a7221 */ /* 0x010fe20000010000 */
[----:B------:R-:W-:-:S06]  /*a8e0*/  F2FP.BF16.F32.PACK_AB R164, R164, R21 ;  /* 0x00000015a4a4723e */ /* 0x000fcc00000010ff */
[----:B------:R-:W4:Y:S01]  /*a8f0*/  MUFU.EX2 R31, R31 ;  /* 0x0000001f001f7308 */ /* 0x000f220000000800 */
[----:B---3--:R-:W-:Y:S01]  /*a900*/  FADD.FTZ R25, R27, R42 ;  /* 0x0000002a1b197221 */ /* 0x008fe20000010000 */
[----:B--2---:R-:W-:-:S04]  /*a910*/  FADD.FTZ R29, R63, R44 ;  /* 0x0000002c3f1d7221 */ /* 0x004fc80000010000 */
[----:B------:R-:W-:Y:S02]  /*a920*/  FADD.FTZ R44, R30, R29 ;  /* 0x0000001d1e2c7221 */ /* 0x000fe40000010000 */
[----:B------:R-:W2:Y:S01]  /*a930*/  MUFU.EX2 R152, R33 ;  /* 0x0000002100987308 */ /* 0x000ea20000000800 */
[C---:B0-----:R-:W-:Y:S01]  /*a940*/  FADD.FTZ R42, R166.reuse, R25 ;  /* 0x00000019a62a7221 */ /* 0x041fe20000010000 */
[----:B------:R-:W-:Y:S01]  /*a950*/  FADD.FTZ R29, R67, R44 ;  /* 0x0000002c431d7221 */ /* 0x000fe20000010000 */
[----:B------:R-:W-:Y:S01]  /*a960*/  F2FP.BF16.F32.PACK_AB R166, R166, R27 ;  /* 0x0000001ba6a6723e */ /* 0x000fe200000010ff */
[----:B------:R-:W-:Y:S01]  /*a970*/  BAR.SYNC.DEFER_BLOCKING 0xf, 0x100 ;  /* 0x03c4000000007b1d */ /* 0x000fe20000010000 */
[----:B----4-:R-:W-:-:S05]  /*a980*/  FADD.FTZ R25, R31, R42 ;  /* 0x0000002a1f197221 */ /* 0x010fca0000010000 */
[----:B------:R-:W0:Y:S01]  /*a990*/  MUFU.EX2 R35, R35 ;  /* 0x0000002300237308 */ /* 0x000e220000000800 */
[----:B------:R-:W-:-:S04]  /*a9a0*/  FADD.FTZ R42, R32, R29 ;  /* 0x0000001d202a7221 */ /* 0x000fc80000010000 */
[----:B------:R-:W-:Y:S01]  /*a9b0*/  FADD.FTZ R29, R71, R42 ;  /* 0x0000002a471d7221 */ /* 0x000fe20000010000 */
[----:B--2---:R-:W-:Y:S02]  /*a9c0*/  FADD.FTZ R26, R152, R25 ;  /* 0x00000019981a7221 */ /* 0x004fe40000010000 */
[----:B------:R-:W2:Y:S01]  /*a9d0*/  MUFU.EX2 R154, R37 ;  /* 0x00000025009a7308 */ /* 0x000ea20000000800 */
[----:B------:R-:W-:Y:S01]  /*a9e0*/  FADD.FTZ R28, R34, R29 ;  /* 0x0000001d221c7221 */ /* 0x000fe20000010000 */
[----:B------:R-:W-:-:S06]  /*a9f0*/  F2FP.BF16.F32.PACK_AB R152, R152, R31 ;  /* 0x0000001f9898723e */ /* 0x000fcc00000010ff */
[----:B------:R-:W3:Y:S01]  /*aa00*/  MUFU.EX2 R39, R39 ;  /* 0x0000002700277308 */ /* 0x000ee20000000800 */
[----:B0-----:R-:W-:Y:S01]  /*aa10*/  FADD.FTZ R25, R35, R26 ;  /* 0x0000001a23197221 */ /* 0x001fe20000010000 */
[----:B------:R0:W-:Y:S06]  /*aa20*/  STSM.16.M88.4 [R198+0x26800], R164 ;  /* 0x026800a4c6007844 */ /* 0x0001ec0000000200 */
[----:B------:R-:W4:Y:S01]  /*aa30*/  MUFU.EX2 R156, R41 ;  /* 0x00000029009c7308 */ /* 0x000f220000000800 */
[C---:B--2---:R-:W-:Y:S01]  /*aa40*/  FADD.FTZ R26, R154.reuse, R25 ;  /* 0x000000199a1a7221 */ /* 0x044fe20000010000 */
[----:B------:R-:W-:-:S05]  /*aa50*/  F2FP.BF16.F32.PACK_AB R154, R154, R35 ;  /* 0x000000239a9a723e */ /* 0x000fca00000010ff */
[----:B------:R0:W-:Y:S01]  /*aa60*/  STSM.16.M88.4 [R199], R152 ;  /* 0x00000098c7007844 */ /* 0x0001e20000000200 */
[----:B------:R-:W2:Y:S01]  /*aa70*/  MUFU.EX2 R75, R75 ;  /* 0x0000004b004b7308 */ /* 0x000ea20000000800 */
[----:B---3--:R-:W-:-:S07]  /*aa80*/  FADD.FTZ R21, R39, R26 ;  /* 0x0000001a27157221 */ /* 0x008fce0000010000 */
[----:B------:R-:W3:Y:S01]  /*aa90*/  MUFU.EX2 R43, R43 ;  /* 0x0000002b002b7308 */ /* 0x000ee20000000800 */
[C---:B----4-:R-:W-:Y:S01]  /*aaa0*/  FADD.FTZ R26, R156.reuse, R21 ;  /* 0x000000159c1a7221 */ /* 0x050fe20000010000 */
[----:B------:R-:W-:-:S06]  /*aab0*/  F2FP.BF16.F32.PACK_AB R156, R156, R39 ;  /* 0x000000279c9c723e */ /* 0x000fcc00000010ff */
[----:B------:R-:W-:Y:S01]  /*aac0*/  MUFU.EX2 R40, R24 ;  /* 0x0000001800287308 */ /* 0x000fe20000000800 */
[----:B--2---:R-:W-:-:S07]  /*aad0*/  FADD.FTZ R25, R75, R28 ;  /* 0x0000001c4b197221 */ /* 0x004fce0000010000 */
[----:B------:R-:W2:Y:S01]  /*aae0*/  MUFU.EX2 R36, R77 ;  /* 0x0000004d00247308 */ /* 0x000ea20000000800 */
[----:B---3--:R-:W-:-:S07]  /*aaf0*/  FADD.FTZ R21, R43, R26 ;  /* 0x0000001a2b157221 */ /* 0x008fce0000010000 */
[----:B------:R-:W3:Y:S08]  /*ab00*/  MUFU.EX2 R24, R45 ;  /* 0x0000002d00187308 */ /* 0x000ef00000000800 */
[----:B------:R-:W-:Y:S01]  /*ab10*/  MUFU.EX2 R79, R79 ;  /* 0x0000004f004f7308 */ /* 0x000fe20000000800 */
[C---:B--2---:R-:W-:Y:S01]  /*ab20*/  F2FP.BF16.F32.PACK_AB R159, R36.reuse, R75 ;  /* 0x0000004b249f723e */ /* 0x044fe200000010ff */
[----:B------:R-:W-:-:S06]  /*ab30*/  FADD.FTZ R36, R36, R25 ;  /* 0x0000001924247221 */ /* 0x000fcc0000010000 */
[----:B------:R-:W2:Y:S01]  /*ab40*/  MUFU.EX2 R38, R51 ;  /* 0x0000003300267308 */ /* 0x000ea20000000800 */
[C---:B---3--:R-:W-:Y:S01]  /*ab50*/  F2FP.BF16.F32.PACK_AB R158, R24.reuse, R43 ;  /* 0x0000002b189e723e */ /* 0x048fe200000010ff */
[----:B------:R-:W-:-:S04]  /*ab60*/  FADD.FTZ R24, R24, R21 ;  /* 0x0000001518187221 */ /* 0x000fc80000010000 */
[----:B------:R0:W-:Y:S02]  /*ab70*/  STSM.16.M88.4 [R201], R156 ;  /* 0x0000009cc9007844 */ /* 0x0001e40000000200 */
[----:B------:R-:W-:Y:S08]  /*ab80*/  MUFU.EX2 R47, R47 ;  /* 0x0000002f002f7308 */ /* 0x000ff00000000800 */
[----:B-1----:R-:W1:Y:S01]  /*ab90*/  MUFU.EX2 R0, R49 ;  /* 0x0000003100007308 */ /* 0x002e620000000800 */
[----:B--2---:R-:W-:Y:S01]  /*aba0*/  F2FP.BF16.F32.PACK_AB R161, R38, R79 ;  /* 0x0000004f26a1723e */ /* 0x004fe200000010ff */
[----:B------:R-:W-:-:S04]  /*abb0*/  FADD.FTZ R79, R79, R36 ;  /* 0x000000244f4f7221 */ /* 0x000fc80000010000 */
[----:B------:R-:W-:Y:S02]  /*abc0*/  FADD.FTZ R38, R38, R79 ;  /* 0x0000004f26267221 */ /* 0x000fe40000010000 */
[----:B------:R-:W2:Y:S08]  /*abd0*/  MUFU.EX2 R81, R81 ;  /* 0x0000005100517308 */ /* 0x000eb00000000800 */
[----:B------:R-:W3:Y:S01]  /*abe0*/  MUFU.EX2 R3, R3 ;  /* 0x0000000300037308 */ /* 0x000ee20000000800 */
[----:B-1----:R-:W-:Y:S01]  /*abf0*/  F2FP.BF16.F32.PACK_AB R160, R0, R47 ;  /* 0x0000002f00a0723e */ /* 0x002fe200000010ff */
[----:B------:R-:W-:-:S04]  /*ac00*/  FADD.FTZ R47, R47, R24 ;  /* 0x000000182f2f7221 */ /* 0x000fc80000010000 */
[----:B------:R-:W-:Y:S02]  /*ac10*/  FADD.FTZ R0, R0, R47 ;  /* 0x0000002f00007221 */ /* 0x000fe40000010000 */
[----:B------:R-:W1:Y:S01]  /*ac20*/  MUFU.EX2 R20, R20 ;  /* 0x0000001400147308 */ /* 0x000e620000000800 */
[----:B--2---:R-:W-:Y:S01]  /*ac30*/  F2FP.BF16.F32.PACK_AB R163, R40, R81 ;  /* 0x0000005128a3723e */ /* 0x004fe200000010ff */
[----:B------:R-:W-:Y:S01]  /*ac40*/  FADD.FTZ R81, R81, R38 ;  /* 0x0000002651517221 */ /* 0x000fe20000010000 */
[----:B---3--:R-:W-:Y:S01]  /*ac50*/  FADD.FTZ R21, R3, R0 ;  /* 0x0000000003157221 */ /* 0x008fe20000010000 */
[----:B-1----:R-:W-:Y:S02]  /*ac60*/  F2FP.BF16.F32.PACK_AB R162, R20, R3 ;  /* 0x0000000314a2723e */ /* 0x002fe400000010ff */
[----:B------:R-:W-:Y:S01]  /*ac70*/  FADD.FTZ R3, R40, R81 ;  /* 0x0000005128037221 */ /* 0x000fe20000010000 */
[----:B------:R-:W-:Y:S02]  /*ac80*/  FADD.FTZ R0, R20, R21 ;  /* 0x0000001514007221 */ /* 0x000fe40000010000 */
[----:B------:R0:W-:Y:S01]  /*ac90*/  STSM.16.M88.4 [R200], R160 ;  /* 0x000000a0c8007844 */ /* 0x0001e20000000200 */
[----:B------:R-:W-:Y:S05]  /*aca0*/  @!P0 BRA `(.L_x_4816) ;  /* 0x0000000000048947 */ /* 0x000fea0003800000 */
[----:B------:R-:W-:Y:S01]  /*acb0*/  BPT.TRAP 0x1 ;  /* 0x000000040000795c */ /* 0x000fe20000300000 */
.L_x_4816:
[----:B------:R1:W2:Y:S01]  /*acc0*/  SYNCS.PHASECHK.TRANS64.TRYWAIT P2, [R168+URZ+0x28c50], R57 ;  /* 0x028c5039a80075a7 */ /* 0x0002a2000804017f */
[----:B------:R-:W-:Y:S05]  /*acd0*/  @!P0 BRA `(.L_x_4817) ;  /* 0x0000000000048947 */ /* 0x000fea0003800000 */
[----:B------:R-:W-:Y:S01]  /*ace0*/  BPT.TRAP 0x1 ;  /* 0x000000040000795c */ /* 0x000fe20000300000 */
.L_x_4817:
[----:B------:R-:W-:Y:S01]  /*acf0*/  ULDC UR36, c[0x0][0x988] ;  /* 0x0002620000247ab9 */ /* 0x000fe20000000800 */
[----:B------:R-:W-:Y:S01]  /*ad00*/  ULDC UR37, c[0x0][0x988] ;  /* 0x0002620000257ab9 */ /* 0x000fe20000000800 */
[----:B------:R-:W-:Y:S01]  /*ad10*/  BSSY B0, `(.L_x_4818) ;  /* 0x0000006000007945 */ /* 0x000fe20003800000 */
[----:B------:R-:W-:Y:S02]  /*ad20*/  IMAD R20, R18, 0x1000, R191 ;  /* 0x0000100012147824 */ /* 0x000fe400078e02bf */
[----:B------:R-:W-:Y:S01]  /*ad30*/  IMAD.MOV.U32 R21, RZ, RZ, 0x40000040 ;  /* 0x40000040ff157424 */ /* 0x000fe200078e00ff */
[----:B--2---:R-:W-:Y:S06]  /*ad40*/  @P2 BRA `(.L_x_4819) ;  /* 0x0000000000082947 */ /* 0x004fec0003800000 */
[----:B------:R-:W2:Y:S02]  /*ad50*/  SYNCS.PHASECHK.TRANS64.TRYWAIT P2, [R168+URZ+0x28c50], R57 ;  /* 0x028c5039a80075a7 */ /* 0x000ea4000804017f */
[----:B--2---:R-:W-:Y:S05]  /*ad60*/  @!P2 BRA `(.L_x_4820) ;  /* 0x000001100048a947 */ /* 0x004fea0003800000 */
.L_x_4819:
[----:B------:R-:W-:Y:S05]  /*ad70*/  BSYNC B0 ;  /* 0x0000000000007941 */ /* 0x000fea0003800000 */
.L_x_4818:
[----:B------:R-:W-:Y:S01]  /*ad80*/  R2UR UR6, R20 ;  /* 0x00000000140672ca */ /* 0x000fe200000e0000 */
[----:B-12---:R-:W-:Y:S01]  /*ad90*/  WARPGROUP.ARRIVE ;  /* 0x00000000000079c5 */ /* 0x006fe20000000000 */
[----:B------:R-:W-:Y:S01]  /*ada0*/  R2UR UR7, R21 ;  /* 0x00000000150772ca */ /* 0x000fe200000e0000 */
[----:B------:R-:W-:Y:S01]  /*adb0*/  IMAD.MOV.U32 R21, RZ, RZ, 0x40000040 ;  /* 0x40000040ff157424 */ /* 0x000fe200078e00ff */
[----:B------:R-:W-:Y:S01]  /*adc0*/  ISETP.NE.AND P2, PT, R231, 0x1, PT ;  /* 0x00000001e700780c */ /* 0x000fe20003f45270 */
[----:B------:R-:W-:Y:S01]  /*add0*/  VIADD R215, R181, 0xfffffffe ;  /* 0xfffffffeb5d77836 */ /* 0x000fe20000000000 */
[----:B------:R-:W-:Y:S01]  /*ade0*/  BSSY B0, `(.L_x_4821) ;  /* 0x0000239000007945 */ /* 0x000fe20003800000 */
[----:B------:R-:W-:-:S05]  /*adf0*/  @!P1 VIADD R168, R168, 0x28c60 ;  /* 0x00028c60a8a89836 */ /* 0x000fca0000000000 */
[----:B------:R-:W-:-:S03]  /*ae00*/  @!P1 PRMT R168, RZ, 0x654, R168 ;  /* 0x00000654ffa89816 */ /* 0x000fc600000000a8 */
[----:B------:R-:W-:Y:S03]  /*ae10*/  HGMMA.64x256x16.F32.BF16 R24, R164, gdesc[UR4].tnspB, RZ, !UPT, gsb0 ;  /* 0x43e00004a4187df0 */ /* 0x000fe6000c0018ff */
[----:B------:R-:W-:Y:S02]  /*ae20*/  WARPGROUP.DEPBAR.LE gsb0, 0x0 ;  /* 0x00008000000079c5 */ /* 0x000fe40000010000 */
[----:B0-----:R-:W-:Y:S01]  /*ae30*/  VIADD R164, R20, 0x80 ;  /* 0x0000008014a47836 */ /* 0x001fe20000000000 */
        /* <DEDUP_REMOVED lines=12> */
[----:B------:R-:W-:Y:S01]  /*af00*/  R2UR UR7, R153 ;  /* 0x00000000990772ca */ /* 0x000fe200000e0000 */
[----:B------:R-:W0:-:S15]  /*af10*/  @P2 LDC R152, c[0x0][0x450] ;  /* 0x00011400ff982b82 */ /* 0x000e1e0000000800 */
[----:B------:R-:W-:Y:S01]  /*af20*/  HGMMA.64x256x16.F32.BF16 R24, R156, gdesc[UR4].tnspB, R24, gsb0 ;  /* 0x43e000049c187df0 */ /* 0x000fe20008001818 */
[----:B------:R-:W-:Y:S01]  /*af30*/  R2UR UR6, R20 ;  /* 0x00000000140672ca */ /* 0x000fe200000e0000 */
[----:B------:R-:W-:Y:S01]  /*af40*/  IMAD.MOV.U32 R20, RZ, RZ, R196 ;  /* 0x000000ffff147224 */ /* 0x000fe200078e00c4 */
[----:B------:R-:W-:Y:S02]  /*af50*/  R2UR UR7, R21 ;  /* 0x00000000150772ca */ /* 0x000fe400000e0000 */
[----:B------:R-:W1:Y:S02]  /*af60*/  @P2 LDC R21, c[0x0][0x44c] ;  /* 0x00011300ff152b82 */ /* 0x000e640000000800 */
[----:B-1----:R-:W-:-:S05]  /*af70*/  @P2 IMAD.HI.U32 R21, R196, R21, RZ ;  /* 0x00000015c4152227 */ /* 0x002fca00078e00ff */
[----:B0-----:R-:W-:-:S04]  /*af80*/  @P2 SHF.R.U32.HI R20, RZ, R152, R21 ;  /* 0x00000098ff142219 */ /* 0x001fc80000011615 */
[----:B------:R-:W-:-:S04]  /*af90*/  IADD3 R20, R20, R195, -R194 ;  /* 0x000000c314147210 */ /* 0x000fc80007ffe8c2 */
[----:B------:R-:W-:-:S04]  /*afa0*/  SHF.R.S32.HI R21, RZ, 0x1f, R20 ;  /* 0x0000001fff157819 */ /* 0x000fc80000011414 */
[----:B------:R-:W-:-:S04]  /*afb0*/  LEA.HI R21, R21, R20, RZ, 0x6 ;  /* 0x0000001415157211 */ /* 0x000fc800078f30ff */
[----:B------:R-:W-:-:S04]  /*afc0*/  SHF.R.S32.HI R21, RZ, 0x6, R21 ;  /* 0x00000006ff157819 */ /* 0x000fc80000011415 */
[----:B------:R-:W-:-:S04]  /*afd0*/  VIMNMX R214, RZ, R21, !PT ;  /* 0x00000015ffd67248 */ /* 0x000fc80007fe0100 */
[----:B------:R-:W-:Y:S01]  /*afe0*/  ISETP.GE.AND P2, PT, R215, R214, PT ;  /* 0x000000d6d700720c */ /* 0x000fe20003f46270 */
[----:B------:R-:W-:Y:S02]  /*aff0*/  WARPGROUP.DEPBAR.LE gsb0, 0x0 ;  /* 0x00008000000079c5 */ /* 0x000fe40000010000 */
[----:B------:R-:W-:-:S06]  /*b000*/  WARPGROUP.ARRIVE ;  /* 0x00000000000079c5 */ /* 0x000fcc0000000000 */
        /* <DEDUP_REMOVED lines=12> */
[----:B------:R-:W-:Y:S01]  /*b0d0*/  BSSY B1, `(.L_x_4822) ;  /* 0x0000209000017945 */ /* 0x000fe20003800000 */
[----:B------:R-:W-:Y:S02]  /*b0e0*/  IMAD.MOV.U32 R225, RZ, RZ, R13 ;  /* 0x000000ffffe17224 */ /* 0x000fe400078e000d */
[----:B------:R-:W-:Y:S02]  /*b0f0*/  IMAD.MOV.U32 R21, RZ, RZ, R15 ;  /* 0x000000ffff157224 */ /* 0x000fe400078e000f */
[----:B------:R-:W-:-:S07]  /*b100*/  IMAD.MOV.U32 R224, RZ, RZ, R18 ;  /* 0x000000ffffe07224 */ /* 0x000fce00078e0012 */
.L_x_4833:
[----:B------:R-:W-:-:S05]  /*b110*/  VIADD R18, R224, 0x1 ;  /* 0x00000001e0127836 */ /* 0x000fca0000000000 */
[----:B------:R-:W-:-:S04]  /*b120*/  ISETP.NE.AND P2, PT, R18, 0x2, PT ;  /* 0x000000021200780c */ /* 0x000fc80003f45270 */
[----:B------:R-:W-:Y:S02]  /*b130*/  SEL R12, RZ, 0x1, P2 ;  /* 0x00000001ff0c7807 */ /* 0x000fe40001000000 */
[----:B------:R-:W-:Y:S02]  /*b140*/  SEL R18, R18, RZ, P2 ;  /* 0x000000ff12127207 */ /* 0x000fe40001000000 */
[----:B------:R-:W-:Y:S01]  /*b150*/  LOP3.LUT R19, R19, R12, RZ, 0x3c, !PT ;  /* 0x0000000c13137212 */ /* 0x000fe200078e3cff */
[----:B-1----:R-:W-:Y:S06]  /*b160*/  @!P0 BRA `(.L_x_4823) ;  /* 0x0000000000048947 */ /* 0x002fec0003800000 */
[----:B------:R-:W-:Y:S01]  /*b170*/  BPT.TRAP 0x1 ;  /* 0x000000040000795c */ /* 0x000fe20000300000 */
.L_x_4823:
[----:B------:R-:W-:Y:S01]  /*b180*/  IMAD R216, R18, 0x8, R2 ;  /* 0x0000000812d87824 */ /* 0x000fe200078e0202 */
[----:B------:R-:W-:-:S04]  /*b190*/  SHF.L.U32 R20, R19, 0x1f, RZ ;  /* 0x0000001f13147819 */ /* 0x000fc800000006ff */
[----:B------:R1:W2:Y:S01]  /*b1a0*/  SYNCS.PHASECHK.TRANS64.TRYWAIT P2, [R216+URZ+0x28c30], R20 ;  /* 0x028c3014d80075a7 */ /* 0x0002a2000804017f */
[----:B------:R-:W-:Y:S05]  /*b1b0*/  @!P0 BRA `(.L_x_4824) ;  /* 0x0000000000048947 */ /* 0x000fea0003800000 */
[----:B------:R-:W-:Y:S01]  /*b1c0*/  BPT.TRAP 0x1 ;  /* 0x000000040000795c */ /* 0x000fe20000300000 */
.L_x_4824:
[----:B------:R-:W-:Y:S01]  /*b1d0*/  ISETP.NE.AND P3, PT, R231, 0x1, PT ;  /* 0x00000001e700780c */ /* 0x000fe20003f65270 */
[----:B------:R-:W-:Y:S01]  /*b1e0*/  IMAD.IADD R15, R203, 0x1, R196 ;  /* 0x00000001cb0f7824 */ /* 0x000fe200078e02c4 */
[----:B------:R-:W-:Y:S11]  /*b1f0*/  BSSY B2, `(.L_x_4825) ;  /* 0x0000008000027945 */ /* 0x000ff60003800000 */
[----:B------:R-:W3:Y:S08]  /*b200*/  @P3 LDC R12, c[0x0][0x44c] ;  /* 0x00011300ff0c3b82 */ /* 0x000ef00000000800 */
[----:B------:R-:W4:Y:S01]  /*b210*/  @P3 LDC R13, c[0x0][0x450] ;  /* 0x00011400ff0d3b82 */ /* 0x000f220000000800 */
[----:B---3--:R-:W-:-:S05]  /*b220*/  @P3 IMAD.HI.U32 R12, R15, R12, RZ ;  /* 0x0000000c0f0c3227 */ /* 0x008fca00078e00ff */
[----:B----4-:R-:W-:Y:S01]  /*b230*/  @P3 SHF.R.U32.HI R15, RZ, R13, R12 ;  /* 0x0000000dff0f3219 */ /* 0x010fe2000001160c */
[----:B--2---:R-:W-:Y:S06]  /*b240*/  @P2 BRA `(.L_x_4826) ;  /* 0x0000000000082947 */ /* 0x004fec0003800000 */
[----:B------:R-:W2:Y:S02]  /*b250*/  SYNCS.PHASECHK.TRANS64.TRYWAIT P2, [R216+URZ+0x28c30], R20 ;  /* 0x028c3014d80075a7 */ /* 0x000ea4000804017f */
[----:B--2---:R-:W-:Y:S05]  /*b260*/  @!P2 BRA `(.L_x_4827) ;  /* 0x0000010c001ca947 */ /* 0x004fea0003800000 */
.L_x_4826:
[----:B------:R-:W-:Y:S05]  /*b270*/  BSYNC B2 ;  /* 0x0000000000027941 */ /* 0x000fea0003800000 */
.L_x_4825:
[----:B------:R-:W3:Y:S01]  /*b280*/  SHFL.IDX PT, R156, R15, RZ, 0x1c1f ;  /* 0x001c1fff0f9c7589 */ /* 0x000ee200000e0000 */
[----:B------:R-:W-:-:S03]  /*b290*/  IMAD.MOV.U32 R12, RZ, RZ, -0x40 ;  /* 0xffffffc0ff0c7424 */ /* 0x000fc600078e00ff */
[----:B------:R-:W4:Y:S01]  /*b2a0*/  LDL.LU R231, [R1+0x8] ;  /* 0x0000080001e77983 */ /* 0x000f220000300800 */
[----:B------:R-:W-:Y:S01]  /*b2b0*/  IMAD R12, R215, R12, 0x1 ;  /* 0x00000001d70c7424 */ /* 0x000fe200078e020c */
[----:B------:R-:W-:Y:S01]  /*b2c0*/  R2UR UR4, R4 ;  /* 0x00000000040472ca */ /* 0x000fe200000e0000 */
[----:B------:R-:W-:Y:S01]  /*b2d0*/  IMAD R154, R18, 0x200, R14 ;  /* 0x00000200129a7824 */ /* 0x000fe200078e020e */
[----:B------:R-:W-:Y:S01]  /*b2e0*/  R2UR UR5, R5 ;  /* 0x00000000050572ca */ /* 0x000fe200000e0000 */
[----:B------:R-:W-:Y:S01]  /*b2f0*/  IMAD.MOV.U32 R155, RZ, RZ, 0x40000040 ;  /* 0x40000040ff9b7424 */ /* 0x000fe200078e00ff */
[----:B------:R-:W-:Y:S01]  /*b300*/  IADD3 R13, R195, R12, -R189 ;  /* 0x0000000cc30d7210 */ /* 0x000fe20007ffe8bd */
[C---:B------:R-:W-:Y:S01]  /*b310*/  VIADD R152, R154.reuse, 0x2 ;  /* 0x000000029a987836 */ /* 0x040fe20000000000 */
[C---:B------:R-:W-:Y:S01]  /*b320*/  R2UR UR6, R154.reuse ;  /* 0x000000009a0672ca */ /* 0x040fe200000e0000 */
[C---:B------:R-:W-:Y:S01]  /*b330*/  VIADD R12, R154.reuse, 0x4 ;  /* 0x000000049a0c7836 */ /* 0x040fe20000000000 */
[----:B------:R-:W-:Y:S01]  /*b340*/  R2UR UR7, R155 ;  /* 0x000000009b0772ca */ /* 0x000fe200000e0000 */
[----:B------:R-:W-:Y:S01]  /*b350*/  VIADD R154, R154, 0x6 ;  /* 0x000000069a9a7836 */ /* 0x000fe20000000000 */
[----:B------:R3:W5:Y:S01]  /*b360*/  SHFL.IDX PT, R228, R15, 0x1, 0x1c1f ;  /* 0x003c1f000fe47f89 */ /* 0x00076200000e0000 */
[----:B------:R-:W-:Y:S01]  /*b370*/  IMAD.MOV.U32 R153, RZ, RZ, 0x40000040 ;  /* 0x40000040ff997424 */ /* 0x000fe200078e00ff */
[----:B------:R-:W-:Y:S01]  /*b380*/  R2UR UR10, R152 ;  /* 0x00000000980a72ca */ /* 0x000fe200000e0000 */
[----:B------:R-:W-:Y:S01]  /*b390*/  IMAD.IADD R13, R13, 0x1, -R194 ;  /* 0x000000010d0d7824 */ /* 0x000fe200078e0ac2 */
[----:B------:R-:W-:-:S02]  /*b3a0*/  R2UR UR18, R154 ;  /* 0x000000009a1272ca */ /* 0x000fc400000e0000 */
[----:B------:R-:W-:Y:S01]  /*b3b0*/  R2UR UR11, R153 ;  /* 0x00000000990b72ca */ /* 0x000fe200000e0000 */
[----:B---3--:R-:W-:Y:S01]  /*b3c0*/  IMAD.IADD R15, R13, 0x1, R156 ;  /* 0x000000010d0f7824 */ /* 0x008fe200078e029c */
[----:B------:R-:W-:Y:S02]  /*b3d0*/  R2UR UR19, R155 ;  /* 0x000000009b1372ca */ /* 0x000fe400000e0000 */
[----:B0-----:R-:W-:Y:S01]  /*b3e0*/  WARPGROUP.ARRIVE ;  /* 0x00000000000079c5 */ /* 0x001fe20000000000 */
[----:B------:R-:W-:Y:S02]  /*b3f0*/  R2UR UR8, R10 ;  /* 0x000000000a0872ca */ /* 0x000fe400000e0000 */
[----:B------:R-:W-:Y:S02]  /*b400*/  R2UR UR9, R11 ;  /* 0x000000000b0972ca */ /* 0x000fe400000e0000 */
[----:B------:R-:W-:Y:S01]  /*b410*/  R2UR UR14, R12 ;  /* 0x000000000c0e72ca */ /* 0x000fe200000e0000 */
[----:B------:R-:W-:Y:S01]  /*b420*/  HGMMA.64x64x16.F32.BF16 R152, gdesc[UR4], RZ, !UPT, gsb0 ;  /* 0x00e00000049879f0 */ /* 0x000fe2000c0018ff */
[----:B------:R-:W-:-:S02]  /*b430*/  R2UR UR12, R8 ;  /* 0x00000000080c72ca */ /* 0x000fc400000e0000 */
[----:B------:R-:W-:Y:S02]  /*b440*/  R2UR UR13, R9 ;  /* 0x00000000090d72ca */ /* 0x000fe400000e0000 */
[----:B------:R-:W-:Y:S01]  /*b450*/  R2UR UR16, R6 ;  /* 0x00000000061072ca */ /* 0x000fe200000e0000 */
[----:B-----5:R-:W-:Y:S01]  /*b460*/  IMAD.IADD R228, R13, 0x1, R228 ;  /* 0x000000010de47824 */ /* 0x020fe200078e02e4 */
[----:B------:R-:W-:Y:S01]  /*b470*/  R2UR UR17, R7 ;  /* 0x00000000071172ca */ /* 0x000fe200000e0000 */
[----:B------:R-:W-:Y:S01]  /*b480*/  IMAD.MOV.U32 R13, RZ, RZ, 0x40000040 ;  /* 0x40000040ff0d7424 */ /* 0x000fe200078e00ff */
[----:B------:R-:W-:Y:S02]  /*b490*/  LOP3.LUT R229, R229, 0xfffffffe, RZ, 0xc0, !PT ;  /* 0xfffffffee5e57812 */ /* 0x000fe400078ec0ff */
[----:B------:R-:W-:Y:S02]  /*b4a0*/  ISETP.GT.AND P2, PT, R228, 0x29, PT ;  /* 0x00000029e400780c */ /* 0x000fe40003f44270 */
[----:B------:R-:W-:-:S02]  /*b4b0*/  R2UR UR15, R13 ;  /* 0x000000000d0f72ca */ /* 0x000fc400000e0000 */
[C---:B------:R-:W-:Y:S02]  /*b4c0*/  ISETP.GT.AND P3, PT, R228.reuse, 0x30, PT ;  /* 0x00000030e400780c */ /* 0x040fe40003f64270 */
[C---:B------:R-:W-:Y:S02]  /*b4d0*/  ISETP.GT.AND P4, PT, R228.reuse, 0x31, PT ;  /* 0x00000031e400780c */ /* 0x040fe40003f84270 */
[C---:B------:R-:W-:Y:S02]  /*b4e0*/  ISETP.GT.AND P5, PT, R228.reuse, 0x38, PT ;  /* 0x00000038e400780c */ /* 0x040fe40003fa4270 */
[----:B------:R-:W-:-:S03]  /*b4f0*/  ISETP.GT.AND P6, PT, R228, 0x39, PT ;  /* 0x00000039e400780c */ /* 0x000fc60003fc4270 */
[----:B------:R-:W-:Y:S02]  /*b500*/  @P2 LOP3.LUT R229, R229, 0x1, RZ, 0xfc, !PT ;  /* 0x00000001e5e52812 */ /* 0x000fe400078efcff */
[----:B------:R-:W-:Y:S02]  /*b510*/  ISETP.GT.AND P2, PT, R15, 0x8, PT ;  /* 0x000000080f00780c */ /* 0x000fe40003f44270 */
[----:B------:R-:W-:-:S04]  /*b520*/  LOP3.LUT R229, R229, 0xfffffffd, RZ, 0xc0, !PT ;  /* 0xfffffffde5e57812 */ /* 0x000fc800078ec0ff */
[----:B------:R-:W-:Y:S02]  /*b530*/  @P3 LOP3.LUT R229, R229, 0x2, RZ, 0xfc, !PT ;  /* 0x00000002e5e53812 */ /* 0x000fe400078efcff */
        /* <DEDUP_REMOVED lines=9> */
[----:B------:R-:W-:Y:S01]  /*b5d0*/  HGMMA.64x64x16.F32.BF16 R152, gdesc[UR16], R152, gsb0 ;  /* 0x00e00000109879f0 */ /* 0x000fe20008001898 */
[----:B----4-:R-:W-:-:S04]  /*b5e0*/  LOP3.LUT R231, R231, 0xdfffffff, RZ, 0xc0, !PT ;  /* 0xdfffffffe7e77812 */ /* 0x010fc800078ec0ff */
[----:B------:R-:W-:Y:S02]  /*b5f0*/  @P1 LOP3.LUT R231, R231, 0x20000000, RZ, 0xfc, !PT ;  /* 0x20000000e7e71812 */ /* 0x000fe400078efcff */
[----:B------:R-:W-:Y:S02]  /*b600*/  ISETP.GT.AND P1, PT, R228, 0x21, PT ;  /* 0x00000021e400780c */ /* 0x000fe40003f24270 */
[----:B------:R-:W-:-:S04]  /*b610*/  LOP3.LUT R231, R231, 0xefffffff, RZ, 0xc0, !PT ;  /* 0xefffffffe7e77812 */ /* 0x000fc800078ec0ff */
[----:B------:R-:W-:Y:S02]  /*b620*/  @P0 LOP3.LUT R231, R231, 0x10000000, RZ, 0xfc, !PT ;  /* 0x10000000e7e70812 */ /* 0x000fe400078efcff */
[----:B------:R-:W-:Y:S02]  /*b630*/  ISETP.GT.AND P0, PT, R228, 0x28, PT ;  /* 0x00000028e400780c */ /* 0x000fe40003f04270 */
[----:B------:R-:W-:-:S04]  /*b640*/  LOP3.LUT R231, R231, 0xbfffffff, RZ, 0xc0, !PT ;  /* 0xbfffffffe7e77812 */ /* 0x000fc800078ec0ff */
[----:B------:R-:W-:Y:S02]  /*b650*/  @P1 LOP3.LUT R231, R231, 0x40000000, RZ, 0xfc, !PT ;  /* 0x40000000e7e71812 */ /* 0x000fe400078efcff */
[----:B------:R-:W-:Y:S02]  /*b660*/  ISETP.GT.AND P1, PT, R15, RZ, PT ;  /* 0x000000ff0f00720c */ /* 0x000fe40003f24270 */
[----:B------:R-:W-:-:S04]  /*b670*/  LOP3.LUT R231, R231, 0x7fffffff, RZ, 0xc0, !PT ;  /* 0x7fffffffe7e77812 */ /* 0x000fc800078ec0ff */
[----:B------:R-:W-:Y:S02]  /*b680*/  @P0 LOP3.LUT R231, R231, 0x80000000, RZ, 0xfc, !PT ;  /* 0x80000000e7e70812 */ /* 0x000fe400078efcff */
[----:B------:R-:W-:-:S03]  /*b690*/  ISETP.GT.AND P0, PT, R15, 0x9, PT ;  /* 0x000000090f00780c */ /* 0x000fc60003f04270 */
[----:B------:R-:W-:Y:S01]  /*b6a0*/  STL [R1+0x8], R231 ;  /* 0x000008e701007387 */ /* 0x000fe20000100800 */
[----:B------:R-:W-:Y:S02]  /*b6b0*/  WARPGROUP.DEPBAR.LE gsb0, 0x0 ;  /* 0x00008000000079c5 */ /* 0x000fe40000010000 */
[----:B------:R-:W-:Y:S02]  /*b6c0*/  FSEL R152, R152, -INF , P1 ;  /* 0xff80000098987808 */ /* 0x000fe40000800000 */
[----:B------:R-:W-:Y:S02]  /*b6d0*/  ISETP.GT.AND P1, PT, R15, 0x10, PT ;  /* 0x000000100f00780c */ /* 0x000fe40003f24270 */
[----:B------:R-:W-:Y:S02]  /*b6e0*/  FSEL R232, R153, -INF , P3 ;  /* 0xff80000099e87808 */ /* 0x000fe40001800000 */
[----:B------:R-:W-:Y:S02]  /*b6f0*/  FSEL R160, R160, -INF , P1 ;  /* 0xff800000a0a07808 */ /* 0x000fe40000800000 */
[----:B------:R-:W-:-:S02]  /*b700*/  ISETP.GT.AND P3, PT, R15, 0x11, PT ;  /* 0x000000110f00780c */ /* 0x000fc40003f64270 */
[----:B------:R-:W-:Y:S02]  /*b710*/  ISETP.GT.AND P1, PT, R228, RZ, PT ;  /* 0x000000ffe400720c */ /* 0x000fe40003f24270 */
[----:B------:R-:W-:Y:S02]  /*b720*/  FSEL R156, R156, -INF , P2 ;  /* 0xff8000009c9c7808 */ /* 0x000fe40001000000 */
[----:B------:R-:W-:Y:S02]  /*b730*/  ISETP.GT.AND P2, PT, R15, 0x18, PT ;  /* 0x000000180f00780c */ /* 0x000fe40003f44270 */
[----:B------:R-:W-:Y:S02]  /*b740*/  FSEL R161, R161, -INF , P3 ;  /* 0xff800000a1a17808 */ /* 0x000fe40001800000 */
[----:B------:R-:W-:Y:S02]  /*b750*/  FSEL R154, R154, -INF , P1 ;  /* 0xff8000009a9a7808 */ /* 0x000fe40000800000 */
[----:B------:R-:W-:-:S02]  /*b760*/  ISETP.GT.AND P3, PT, R228, 0x1, PT ;  /* 0x00000001e400780c */ /* 0x000fc40003f64270 */
[----:B------:R-:W-:Y:S02]  /*b770*/  FSEL R157, R157, -INF , P0 ;  /* 0xff8000009d9d7808 */ /* 0x000fe40000000000 */
[----:B------:R-:W-:Y:S02]  /*b780*/  ISETP.GT.AND P0, PT, R15, 0x19, PT ;  /* 0x000000190f00780c */ /* 0x000fe40003f04270 */
        /* <DEDUP_REMOVED lines=8> */
[----:B------:R-:W-:Y:S02]  /*b810*/  ISETP.GT.AND P1, PT, R228, 0x10, PT ;  /* 0x00000010e400780c */ /* 0x000fe40003f24270 */
[----:B------:R-:W-:-:S02]  /*b820*/  FSEL R159, R159, -INF , P0 ;  /* 0xff8000009f9f7808 */ /* 0x000fc40000000000 */
[----:B------:R-:W-:Y:S02]  /*b830*/  FMNMX.FTZ R12, R158, R12, !PT ;  /* 0x0000000c9e0c7209 */ /* 0x000fe40007810000 */
[----:B------:R-:W-:Y:S02]  /*b840*/  FSEL R162, R162, -INF , P1 ;  /* 0xff800000a2a27808 */ /* 0x000fe40000800000 */
[C---:B------:R-:W-:Y:S02]  /*b850*/  ISETP.GT.AND P3, PT, R228.reuse, 0x11, PT ;  /* 0x00000011e400780c */ /* 0x040fe40003f64270 */
        /* <DEDUP_REMOVED lines=11> */
[----:B------:R-:W-:Y:S02]  /*b910*/  LOP3.LUT P1, RZ, R231, 0x40000000, RZ, 0xc0, !PT ;  /* 0x40000000e7ff7812 */ /* 0x000fe4000782c0ff */
[----:B------:R-:W-:Y:S02]  /*b920*/  FMNMX.FTZ R12, R167, R12, !PT ;  /* 0x0000000ca70c7209 */ /* 0x000fe40007810000 */
[----:B------:R-:W-:Y:S02]  /*b930*/  LOP3.LUT P0, RZ, R231, 0x80000000, RZ, 0xc0, !PT ;  /* 0x80000000e7ff7812 */ /* 0x000fe4000780c0ff */
[----:B------:R-:W-:-:S02]  /*b940*/  FSEL R171, R171, -INF , P1 ;  /* 0xff800000abab7808 */ /* 0x000fc40000800000 */
[----:B------:R-:W-:Y:S02]  /*b950*/  FMNMX.FTZ R12, R170, R12, !PT ;  /* 0x0000000caa0c7209 */ /* 0x000fe40007810000 */
[----:B------:R-:W-:Y:S02]  /*b960*/  LOP3.LUT P2, RZ, R229, 0x1, RZ, 0xc0, !PT ;  /* 0x00000001e5ff7812 */ /* 0x000fe4000784c0ff */
[----:B------:R-:W-:Y:S02]  /*b970*/  FSEL R174, R174, -INF , P0 ;  /* 0xff800000aeae7808 */ /* 0x000fe40000000000 */
[----:B------:R-:W-:Y:S02]  /*b980*/  FMNMX.FTZ R12, R171, R12, !PT ;  /* 0x0000000cab0c7209 */ /* 0x000fe40007810000 */
[----:B------:R-:W-:Y:S02]  /*b990*/  LOP3.LUT P3, RZ, R229, 0x2, RZ, 0xc0, !PT ;  /* 0x00000002e5ff7812 */ /* 0x000fe4000786c0ff */
[----:B------:R-:W-:-:S02]  /*b9a0*/  FSEL R175, R175, -INF , P2 ;  /* 0xff800000afaf7808 */ /* 0x000fc40001000000 */
[----:B------:R-:W-:Y:S02]  /*b9b0*/  FMNMX.FTZ R12, R174, R12, !PT ;  /* 0x0000000cae0c7209 */ /* 0x000fe40007810000 */
[----:B------:R-:W-:Y:S02]  /*b9c0*/  FSEL R178, R178, -INF , P3 ;  /* 0xff800000b2b27808 */ /* 0x000fe40001800000 */
[----:B------:R-:W-:Y:S02]  /*b9d0*/  FMNMX.FTZ R12, R175, R12, !PT ;  /* 0x0000000caf0c7209 */ /* 0x000fe40007810000 */
[----:B------:R-:W-:Y:S02]  /*b9e0*/  FSEL R179, R179, -INF , P4 ;  /* 0xff800000b3b37808 */ /* 0x000fe40002000000 */
[----:B------:R-:W-:Y:S02]  /*b9f0*/  FMNMX.FTZ R12, R178, R12, !PT ;  /* 0x0000000cb20c7209 */ /* 0x000fe40007810000 */
[----:B------:R-:W-:-:S02]  /*ba00*/  FSEL R182, R182, -INF , P5 ;  /* 0xff800000b6b67808 */ /* 0x000fc40002800000 */
[----:B------:R-:W-:Y:S02]  /*ba10*/  FMNMX.FTZ R12, R179, R12, !PT ;  /* 0x0000000cb30c7209 */ /* 0x000fe40007810000 */
[----:B------:R-:W-:Y:S02]  /*ba20*/  FSEL R183, R183, -INF , P6 ;  /* 0xff800000b7b77808 */ /* 0x000fe40003000000 */
[----:B------:R-:W-:Y:S02]  /*ba30*/  FMNMX.FTZ R12, R182, R12, !PT ;  /* 0x0000000cb60c7209 */ /* 0x000fe40007810000 */
[----:B------:R-:W-:Y:S02]  /*ba40*/  LOP3.LUT P1, RZ, R231, 0x20000000, RZ, 0xc0, !PT ;  /* 0x20000000e7ff7812 */ /* 0x000fe4000782c0ff */
[----:B------:R-:W-:Y:S02]  /*ba50*/  FMNMX.FTZ R12, R183, R12, !PT ;  /* 0x0000000cb70c7209 */ /* 0x000fe40007810000 */
[----:B------:R-:W-:-:S02]  /*ba60*/  ISETP.GT.AND P6, PT, R15, 0x20, PT ;  /* 0x000000200f00780c */ /* 0x000fc40003fc4270 */
[C---:B------:R-:W-:Y:S01]  /*ba70*/  ISETP.GT.AND P5, PT, R15.reuse, 0x21, PT ;  /* 0x000000210f00780c */ /* 0x040fe20003fa4270 */
[----:B------:R-:W0:Y:S01]  /*ba80*/  SHFL.BFLY PT, R13, R12, 0x2, 0x1f ;  /* 0x0c401f000c0d7f89 */ /* 0x000e2200000e0000 */
[----:B------:R-:W-:Y:S02]  /*ba90*/  FSEL R168, R168, -INF , P6 ;  /* 0xff800000a8a87808 */ /* 0x000fe40003000000 */
[----:B------:R-:W-:Y:S02]  /*baa0*/  ISETP.GT.AND P4, PT, R15, 0x28, PT ;  /* 0x000000280f00780c */ /* 0x000fe40003f84270 */
[----:B------:R-:W-:Y:S02]  /*bab0*/  FSEL R169, R169, -INF , P5 ;  /* 0xff800000a9a97808 */ /* 0x000fe40002800000 */
[----:B------:R-:W-:Y:S02]  /*bac0*/  ISETP.GT.AND P3, PT, R15, 0x29, PT ;  /* 0x000000290f00780c */ /* 0x000fe40003f64270 */
[----:B------:R-:W-:-:S02]  /*bad0*/  FSEL R172, R172, -INF , P4 ;  /* 0xff800000acac7808 */ /* 0x000fc40002000000 */
[----:B------:R-:W-:Y:S02]  /*bae0*/  FSEL R173, R173, -INF , P3 ;  /* 0xff800000adad7808 */ /* 0x000fe40001800000 */
[C---:B------:R-:W-:Y:S02]  /*baf0*/  ISETP.GT.AND P4, PT, R15.reuse, 0x30, PT ;  /* 0x000000300f00780c */ /* 0x040fe40003f84270 */
[C---:B------:R-:W-:Y:S02]  /*bb00*/  ISETP.GT.AND P3, PT, R15.reuse, 0x31, PT ;  /* 0x000000310f00780c */ /* 0x040fe40003f64270 */
[----:B------:R-:W-:Y:S02]  /*bb10*/  FSEL R176, R176, -INF , P4 ;  /* 0xff800000b0b07808 */ /* 0x000fe40002000000 */
[----:B------:R-:W-:Y:S02]  /*bb20*/  ISETP.GT.AND P4, PT, R15, 0x38, PT ;  /* 0x000000380f00780c */ /* 0x000fe40003f84270 */
[----:B------:R-:W-:-:S02]  /*bb30*/  FSEL R177, R177, -INF , P3 ;  /* 0xff800000b1b17808 */ /* 0x000fc40001800000 */
[----:B------:R-:W-:Y:S02]  /*bb40*/  ISETP.GT.AND P3, PT, R15, 0x39, PT ;  /* 0x000000390f00780c */ /* 0x000fe40003f64270 */
[----:B0-----:R-:W-:Y:S02]  /*bb50*/  FMNMX.FTZ R13, R12, R13, !PT ;  /* 0x0000000d0c0d7209 */ /* 0x001fe40007810000 */
[----:B------:R-:W-:Y:S02]  /*bb60*/  FSEL R180, R180, -INF , P4 ;  /* 0xff800000b4b47808 */ /* 0x000fe40002000000 */
[----:B------:R-:W-:Y:S01]  /*bb70*/  FSEL R181, R181, -INF , P3 ;  /* 0xff800000b5b57808 */ /* 0x000fe20001800000 */
[----:B------:R-:W0:Y:S01]  /*bb80*/  SHFL.BFLY PT, R12, R13, 0x1, 0x1f ;  /* 0x0c201f000d0c7f89 */ /* 0x000e2200000e0000 */
[----:B------:R-:W-:Y:S02]  /*bb90*/  LOP3.LUT P0, RZ, R231, 0x10000000, RZ, 0xc0, !PT ;  /* 0x10000000e7ff7812 */ /* 0x000fe4000780c0ff */
[----:B------:R-:W3:Y:S01]  /*bba0*/  LDC R231, c[0x0][0x448] ;  /* 0x00011200ffe77b82 */ /* 0x000ee20000000800 */
[----:B0-----:R-:W-:-:S04]  /*bbb0*/  FMNMX.FTZ R13, R13, R12, !PT ;  /* 0x0000000c0d0d7209 */ /* 0x001fc80007810000 */
[----:B------:R-:W-:-:S04]  /*bbc0*/  FSETP.NEU.FTZ.AND P2, PT, R13, -INF , PT ;  /* 0xff8000000d00780b */ /* 0x000fc80003f5d000 */
[----:B------:R-:W-:-:S05]  /*bbd0*/  FSEL R12, R13, RZ, P2 ;  /* 0x000000ff0d0c7208 */ /* 0x000fca0001000000 */
[----:B------:R-:W-:Y:S01]  /*bbe0*/  FADD.FTZ R225, -R12, R225 ;  /* 0x000000e10ce17221 */ /* 0x000fe20000010100 */
[----:B------:R-:W-:-:S04]  /*bbf0*/  IMAD.U32 R12, RZ, RZ, UR37 ;  /* 0x00000025ff0c7e24 */ /* 0x000fc8000f8e00ff */
[----:B------:R-:W-:-:S05]  /*bc00*/  FMUL.FTZ R153, R13, R12 ;  /* 0x0000000c0d997220 */ /* 0x000fca0000410000 */
[----:B------:R-:W-:-:S05]  /*bc10*/  FSEL R153, R153, RZ, P2 ;  /* 0x000000ff99997208 */ /* 0x000fca0001000000 */
        /* <DEDUP_REMOVED lines=16> */
[----:B------:R-:W-:Y:S01]  /*bd20*/  FMUL.FTZ R170, R225, R12 ;  /* 0x0000000ce1aa7220 */ /* 0x000fe20000410000 */
[----:B------:R0:W-:Y:S08]  /*bd30*/  MUFU.EX2 R153, R154 ;  /* 0x0000009a00997308 */ /* 0x0001f00000000800 */
[----:B------:R-:W4:Y:S01]  /*bd40*/  MUFU.EX2 R170, R170 ;  /* 0x000000aa00aa7308 */ /* 0x000f220000000800 */
[----:B0-----:R-:W-:-:S05]  /*bd50*/  @!P1 VIADD R154, R216, 0x28c40 ;  /* 0x00028c40d89a9836 */ /* 0x001fca0000000000 */
[----:B------:R-:W-:Y:S02]  /*bd60*/  @!P1 PRMT R154, RZ, 0x654, R154 ;  /* 0x00000654ff9a9816 */ /* 0x000fe4000000009a */
[----:B------:R-:W0:Y:S02]  /*bd70*/  MUFU.EX2 R155, R155 ;  /* 0x0000009b009b7308 */ /* 0x000e240000000800 */
[----:B------:R5:W-:Y:S06]  /*bd80*/  @!P1 SYNCS.ARRIVE.TRANS64.RED.A1T0 RZ, [R154+URZ], RZ ;  /* 0x000000ff9aff99a7 */ /* 0x000bec000810043f */
[----:B------:R-:W-:Y:S01]  /*bd90*/  MUFU.EX2 R159, R159 ;  /* 0x0000009f009f7308 */ /* 0x000fe20000000800 */
[----:B----4-:R-:W-:Y:S01]  /*bda0*/  FFMA.FTZ R3, R170, R3, R153 ;  /* 0x00000003aa037223 */ /* 0x010fe20000010099 */
[----:B-----5:R-:W-:Y:S01]  /*bdb0*/  FMNMX.FTZ R154, R152, R21, !PT ;  /* 0x00000015989a7209 */ /* 0x020fe20007810000 */
[-C--:B------:R-:W-:Y:S01]  /*bdc0*/  FMUL.FTZ R26, R26, R170.reuse ;  /* 0x000000aa1a1a7220 */ /* 0x080fe20000410000 */
[-C--:B------:R-:W-:Y:S01]  /*bdd0*/  FMUL.FTZ R27, R27, R170.reuse ;  /* 0x000000aa1b1b7220 */ /* 0x080fe20000410000 */
[----:B------:R-:W-:Y:S01]  /*bde0*/  FMUL.FTZ R30, R30, R170 ;  /* 0x000000aa1e1e7220 */ /* 0x000fe20000410000 */
[----:B------:R-:W-:Y:S01]  /*bdf0*/  FMNMX.FTZ R154, R232, R154, !PT ;  /* 0x0000009ae89a7209 */ /* 0x000fe20007810000 */
[----:B------:R-:W-:Y:S01]  /*be00*/  FMUL.FTZ R31, R31, R170 ;  /* 0x000000aa1f1f7220 */ /* 0x000fe20000410000 */
[----:B------:R-:W-:Y:S01]  /*be10*/  MUFU.EX2 R162, R162 ;  /* 0x000000a200a27308 */ /* 0x000fe20000000800 */
[C---:B0-----:R-:W-:Y:S01]  /*be20*/  FADD.FTZ R3, R155.reuse, R3 ;  /* 0x000000039b037221 */ /* 0x041fe20000010000 */
[----:B------:R-:W-:Y:S01]  /*be30*/  FMNMX.FTZ R154, R156, R154, !PT ;  /* 0x0000009a9c9a7209 */ /* 0x000fe20007810000 */
[-C--:B------:R-:W-:Y:S01]  /*be40*/  FMUL.FTZ R34, R34, R170.reuse ;  /* 0x000000aa22227220 */ /* 0x080fe20000410000 */
[----:B------:R-:W-:Y:S01]  /*be50*/  F2FP.BF16.F32.PACK_AB R153, R155, R153 ;  /* 0x000000999b99723e */ /* 0x000fe200000010ff */
[----:B------:R-:W-:Y:S01]  /*be60*/  FMUL.FTZ R35, R35, R170 ;  /* 0x000000aa23237220 */ /* 0x000fe20000410000 */
[----:B------:R-:W-:Y:S01]  /*be70*/  FMNMX.FTZ R154, R157, R154, !PT ;  /* 0x0000009a9d9a7209 */ /* 0x000fe20007810000 */
[-C--:B------:R-:W-:Y:S01]  /*be80*/  FMUL.FTZ R38, R38, R170.reuse ;  /* 0x000000aa26267220 */ /* 0x080fe20000410000 */
[----:B------:R-:W0:Y:S01]  /*be90*/  MUFU.EX2 R155, R158 ;  /* 0x0000009e009b7308 */ /* 0x000e220000000800 */
[----:B------:R-:W-:Y:S01]  /*bea0*/  FMUL.FTZ R39, R39, R170 ;  /* 0x000000aa27277220 */ /* 0x000fe20000410000 */
[----:B------:R-:W-:Y:S01]  /*beb0*/  FMNMX.FTZ R154, R160, R154, !PT ;  /* 0x0000009aa09a7209 */ /* 0x000fe20007810000 */
[-C--:B------:R-:W-:Y:S01]  /*bec0*/  FMUL.FTZ R42, R42, R170.reuse ;  /* 0x000000aa2a2a7220 */ /* 0x080fe20000410000 */
[-C--:B------:R-:W-:Y:S01]  /*bed0*/  FMUL.FTZ R43, R43, R170.reuse ;  /* 0x000000aa2b2b7220 */ /* 0x080fe20000410000 */
[----:B------:R-:W-:Y:S01]  /*bee0*/  FMUL.FTZ R46, R46, R170 ;  /* 0x000000aa2e2e7220 */ /* 0x000fe20000410000 */
[----:B------:R-:W-:Y:S01]  /*bef0*/  FMNMX.FTZ R154, R161, R154, !PT ;  /* 0x0000009aa19a7209 */ /* 0x000fe20007810000 */
[-C--:B------:R-:W-:Y:S01]  /*bf00*/  FMUL.FTZ R47, R47, R170.reuse ;  /* 0x000000aa2f2f7220 */ /* 0x080fe20000410000 */
[----:B------:R-:W-:Y:S01]  /*bf10*/  MUFU.EX2 R167, R167 ;  /* 0x000000a700a77308 */ /* 0x000fe20000000800 */
[----:B------:R-:W-:Y:S01]  /*bf20*/  FMUL.FTZ R50, R50, R170 ;  /* 0x000000aa32327220 */ /* 0x000fe20000410000 */
[----:B------:R-:W-:Y:S01]  /*bf30*/  FMNMX.FTZ R154, R164, R154, !PT ;  /* 0x0000009aa49a7209 */ /* 0x000fe20007810000 */
[-C--:B------:R-:W-:Y:S01]  /*bf40*/  FMUL.FTZ R51, R51, R170.reuse ;  /* 0x000000aa33337220 */ /* 0x080fe20000410000 */
[-C--:B------:R-:W-:Y:S01]  /*bf50*/  FMUL.FTZ R54, R54, R170.reuse ;  /* 0x000000aa36367220 */ /* 0x080fe20000410000 */
[----:B------:R-:W-:Y:S01]  /*bf60*/  FMUL.FTZ R55, R55, R170 ;  /* 0x000000aa37377220 */ /* 0x000fe20000410000 */
[----:B------:R-:W-:Y:S01]  /*bf70*/  FMNMX.FTZ R154, R165, R154, !PT ;  /* 0x0000009aa59a7209 */ /* 0x000fe20007810000 */
[----:B------:R-:W-:Y:S01]  /*bf80*/  FMUL.FTZ R58, R58, R170 ;  /* 0x000000aa3a3a7220 */ /* 0x000fe20000410000 */
[----:B------:R-:W-:Y:S01]  /*bf90*/  MUFU.EX2 R228, R228 ;  /* 0x000000e400e47308 */ /* 0x000fe20000000800 */
[----:B0-----:R-:W-:Y:S01]  /*bfa0*/  FADD.FTZ R3, R155, R3 ;  /* 0x000000039b037221 */ /* 0x001fe20000010000 */
[----:B------:R-:W-:Y:S01]  /*bfb0*/  FMNMX.FTZ R154, R168, R154, !PT ;  /* 0x0000009aa89a7209 */ /* 0x000fe20007810000 */
[----:B------:R-:W-:Y:S01]  /*bfc0*/  FMUL.FTZ R59, R59, R170 ;  /* 0x000000aa3b3b7220 */ /* 0x000fe20000410000 */
[C---:B------:R-:W-:Y:S01]  /*bfd0*/  F2FP.BF16.F32.PACK_AB R155, R159.reuse, R155 ;  /* 0x0000009b9f9b723e */ /* 0x040fe200000010ff */
[----:B------:R-:W-:Y:S01]  /*bfe0*/  FADD.FTZ R3, R159, R3 ;  /* 0x000000039f037221 */ /* 0x000fe20000010000 */
[----:B------:R-:W-:Y:S01]  /*bff0*/  FMNMX.FTZ R154, R169, R154, !PT ;  /* 0x0000009aa99a7209 */ /* 0x000fe20007810000 */
[----:B------:R-:W-:Y:S01]  /*c000*/  FMUL.FTZ R62, R62, R170 ;  /* 0x000000aa3e3e7220 */ /* 0x000fe20000410000 */
[----:B------:R-:W-:Y:S01]  /*c010*/  MUFU.EX2 R159, R166 ;  /* 0x000000a6009f7308 */ /* 0x000fe20000000800 */
[----:B------:R-:W-:Y:S01]  /*c020*/  FADD.FTZ R3, R162, R3 ;  /* 0x00000003a2037221 */ /* 0x000fe20000010000 */
        /* <DEDUP_REMOVED lines=19> */
[-C--:B------:R-:W-:Y:S01]  /*c160*/  FMUL.FTZ R87, R87, R170.reuse ;  /* 0x000000aa57577220 */ /* 0x080fe20000410000 */
[----:B------:R-:W-:Y:S01]  /*c170*/  FMNMX.FTZ R15, R181, R15, !PT ;  /* 0x0000000fb50f7209 */ /* 0x000fe20007810000 */
        /* <DEDUP_REMOVED lines=29> */
[-C--:B------:R-:W-:Y:S01]  /*c350*/  FMUL.FTZ R138, R138, R170.reuse ;  /* 0x000000aa8a8a7220 */ /* 0x080fe20000410000 */
[----:B------:R-:W0:Y:S01]  /*c360*/  MUFU.EX2 R154, R163 ;  /* 0x000000a3009a7308 */ /* 0x000e220000000800 */
[-C--:B------:R-:W-:Y:S01]  /*c370*/  FMUL.FTZ R139, R139, R170.reuse ;  /* 0x000000aa8b8b7220 */ /* 0x080fe20000410000 */
[-C--:B------:R-:W-:Y:S01]  /*c380*/  FMUL.FTZ R142, R142, R170.reuse ;  /* 0x000000aa8e8e7220 */ /* 0x080fe20000410000 */
[----:B------:R-:W4:Y:S01]  /*c390*/  SHFL.BFLY PT, R158, R15, 0x1, 0x1f ;  /* 0x0c201f000f9e7f89 */ /* 0x000f2200000e0000 */
[-C--:B------:R-:W-:Y:S01]  /*c3a0*/  FMUL.FTZ R143, R143, R170.reuse ;  /* 0x000000aa8f8f7220 */ /* 0x080fe20000410000 */
[-C--:B------:R-:W-:Y:S01]  /*c3b0*/  FMUL.FTZ R146, R146, R170.reuse ;  /* 0x000000aa92927220 */ /* 0x080fe20000410000 */
[-C--:B------:R-:W-:Y:S01]  /*c3c0*/  FMUL.FTZ R147, R147, R170.reuse ;  /* 0x000000aa93937220 */ /* 0x080fe20000410000 */
[-C--:B------:R-:W-:Y:S01]  /*c3d0*/  FMUL.FTZ R150, R150, R170.reuse ;  /* 0x000000aa96967220 */ /* 0x080fe20000410000 */
[----:B------:R-:W-:Y:S01]  /*c3e0*/  MUFU.EX2 R163, R174 ;  /* 0x000000ae00a37308 */ /* 0x000fe20000000800 */
[----:B------:R-:W-:Y:S01]  /*c3f0*/  FMUL.FTZ R151, R151, R170 ;  /* 0x000000aa97977220 */ /* 0x000fe20000410000 */
[----:B0-----:R-:W-:-:S04]  /*c400*/  FADD.FTZ R3, R154, R3 ;  /* 0x000000039a037221 */ /* 0x001fc80000010000 */
[----:B------:R-:W-:Y:S01]  /*c410*/  FADD.FTZ R3, R159, R3 ;  /* 0x000000039f037221 */ /* 0x000fe20000010000 */
[----:B------:R-:W-:Y:S02]  /*c420*/  F2FP.BF16.F32.PACK_AB R159, R167, R159 ;  /* 0x0000009fa79f723e */ /* 0x000fe400000010ff */
[----:B----4-:R-:W-:Y:S01]  /*c430*/  FMNMX.FTZ R15, R15, R158, !PT ;  /* 0x0000009e0f0f7209 */ /* 0x010fe20007810000 */
[----:B------:R-:W-:-:S03]  /*c440*/  IMAD.MOV R158, RZ, RZ, -R197 ;  /* 0x000000ffff9e7224 */ /* 0x000fc600078e0ac5 */
[----:B------:R-:W-:Y:S02]  /*c450*/  FSETP.NEU.FTZ.AND P3, PT, R15, -INF , PT ;  /* 0xff8000000f00780b */ /* 0x000fe40003f7d000 */
[----:B------:R-:W-:Y:S02]  /*c460*/  ISETP.NE.AND P2, PT, R189, R158, PT ;  /* 0x0000009ebd00720c */ /* 0x000fe40003f45270 */
[----:B------:R-:W-:-:S05]  /*c470*/  FSEL R158, R15, RZ, P3 ;  /* 0x000000ff0f9e7208 */ /* 0x000fca0001800000 */
[----:B------:R-:W-:-:S04]  /*c480*/  FADD.FTZ R158, -R158, R21 ;  /* 0x000000159e9e7221 */ /* 0x000fc80000010100 */
[----:B------:R-:W-:Y:S02]  /*c490*/  FMUL.FTZ R21, R158, R12 ;  /* 0x0000000c9e157220 */ /* 0x000fe40000410000 */
[----:B------:R-:W-:-:S04]  /*c4a0*/  @!P2 IMAD R158, R224, 0x40, R190 ;  /* 0x00000040e09ea824 */ /* 0x000fc800078e02be */
[----:B------:R-:W0:Y:S01]  /*c4b0*/  MUFU.EX2 R21, R21 ;  /* 0x0000001500157308 */ /* 0x000e220000000800 */
[----:B------:R-:W-:-:S05]  /*c4c0*/  @!P2 IMAD R158, R158, 0x4, R2 ;  /* 0x000000049e9ea824 */ /* 0x000fca00078e0202 */
[----:B------:R-:W-:Y:S04]  /*c4d0*/  @!P2 STS [R158+0x28820], R170 ;  /* 0x028820aa9e00a388 */ /* 0x000fe80000000800 */
[----:B0-----:R0:W-:Y:S01]  /*c4e0*/  @!P2 STS [R158+0x28800], R21 ;  /* 0x028800159e00a388 */ /* 0x0011e20000000800 */
        /* <DEDUP_REMOVED lines=14> */
[----:B------:R-:W-:Y:S01]  /*c5d0*/  FSEL R158, R158, RZ, P3 ;  /* 0x000000ff9e9e7208 */ /* 0x000fe20001800000 */
[-C--:B------:R-:W-:Y:S01]  /*c5e0*/  FMUL.FTZ R49, R49, R21.reuse ;  /* 0x0000001531317220 */ /* 0x080fe20000410000 */
        /* <DEDUP_REMOVED lines=17> */
[----:B------:R-:W4:Y:S01]  /*c700*/  MUFU.EX2 R232, R232 ;  /* 0x000000e800e87308 */ /* 0x000f220000000800 */
[-CC-:B------:R-:W-:Y:S01]  /*c710*/  FFMA.FTZ R177, R177, R12.reuse, -R158.reuse ;  /* 0x0000000cb1b17223 */ /* 0x180fe2000001089e */
[-CC-:B------:R-:W-:Y:S01]  /*c720*/  FFMA.FTZ R180, R180, R12.reuse, -R158.reuse ;  /* 0x0000000cb4b47223 */ /* 0x180fe2000001089e */
[----:B------:R-:W-:Y:S01]  /*c730*/  FFMA.FTZ R181, R181, R12, -R158 ;  /* 0x0000000cb5b57223 */ /* 0x000fe2000001089e */
[-C--:B------:R-:W-:Y:S01]  /*c740*/  FMUL.FTZ R57, R57, R21.reuse ;  /* 0x0000001539397220 */ /* 0x080fe20000410000 */
[-C--:B------:R-:W-:Y:S01]  /*c750*/  FMUL.FTZ R60, R60, R21.reuse ;  /* 0x000000153c3c7220 */ /* 0x080fe20000410000 */
[-C--:B------:R-:W-:Y:S01]  /*c760*/  FMUL.FTZ R61, R61, R21.reuse ;  /* 0x000000153d3d7220 */ /* 0x080fe20000410000 */
[-C--:B------:R-:W-:Y:S01]  /*c770*/  FMUL.FTZ R64, R64, R21.reuse ;  /* 0x0000001540407220 */ /* 0x080fe20000410000 */
[----:B------:R-:W5:Y:S01]  /*c780*/  MUFU.EX2 R156, R156 ;  /* 0x0000009c009c7308 */ /* 0x000f620000000800 */
        /* <DEDUP_REMOVED lines=17> */
[----:B0-----:R-:W-:Y:S01]  /*c8a0*/  FFMA.FTZ R154, R21, R0, R152 ;  /* 0x00000000159a7223 */ /* 0x001fe20000010098 */
[----:B------:R-:W-:Y:S01]  /*c8b0*/  FADD.FTZ R0, R167, R3 ;  /* 0x00000003a7007221 */ /* 0x000fe20000010000 */
[C---:B----4-:R-:W-:Y:S01]  /*c8c0*/  F2FP.BF16.F32.PACK_AB R152, R232.reuse, R152 ;  /* 0x00000098e898723e */ /* 0x050fe200000010ff */
[-C--:B------:R-:W-:Y:S01]  /*c8d0*/  FMUL.FTZ R93, R93, R21.reuse ;  /* 0x000000155d5d7220 */ /* 0x080fe20000410000 */
[----:B------:R-:W-:Y:S01]  /*c8e0*/  FADD.FTZ R154, R232, R154 ;  /* 0x0000009ae89a7221 */ /* 0x000fe20000010000 */
[-C--:B------:R-:W-:Y:S01]  /*c8f0*/  FMUL.FTZ R96, R96, R21.reuse ;  /* 0x0000001560607220 */ /* 0x080fe20000410000 */
[----:B------:R-:W0:Y:S01]  /*c900*/  MUFU.EX2 R161, R161 ;  /* 0x000000a100a17308 */ /* 0x000e220000000800 */
[-C--:B------:R-:W-:Y:S01]  /*c910*/  FMUL.FTZ R97, R97, R21.reuse ;  /* 0x0000001561617220 */ /* 0x080fe20000410000 */
[----:B-----5:R-:W-:Y:S01]  /*c920*/  FADD.FTZ R154, R156, R154 ;  /* 0x0000009a9c9a7221 */ /* 0x020fe20000010000 */
[-C--:B------:R-:W-:Y:S01]  /*c930*/  FMUL.FTZ R100, R100, R21.reuse ;  /* 0x0000001564647220 */ /* 0x080fe20000410000 */
[-C--:B------:R-:W-:Y:S01]  /*c940*/  FMUL.FTZ R101, R101, R21.reuse ;  /* 0x0000001565657220 */ /* 0x080fe20000410000 */
[-C--:B------:R-:W-:Y:S01]  /*c950*/  FMUL.FTZ R104, R104, R21.reuse ;  /* 0x0000001568687220 */ /* 0x080fe20000410000 */
[----:B--2---:R-:W-:Y:S01]  /*c960*/  FADD.FTZ R154, R158, R154 ;  /* 0x0000009a9e9a7221 */ /* 0x004fe20000010000 */
[-C--:B------:R-:W-:Y:S01]  /*c970*/  FMUL.FTZ R105, R105, R21.reuse ;  /* 0x0000001569697220 */ /* 0x080fe20000410000 */
[----:B------:R-:W1:Y:S01]  /*c980*/  MUFU.EX2 R164, R164 ;  /* 0x000000a400a47308 */ /* 0x000e620000000800 */
[-C--:B------:R-:W-:Y:S01]  /*c990*/  FMUL.FTZ R108, R108, R21.reuse ;  /* 0x000000156c6c7220 */ /* 0x080fe20000410000 */
[----:B---3--:R-:W-:Y:S01]  /*c9a0*/  FADD.FTZ R3, R160, R154 ;  /* 0x0000009aa0037221 */ /* 0x008fe20000010000 */
[----:B------:R-:W-:Y:S01]  /*c9b0*/  F2FP.BF16.F32.PACK_AB R154, R158, R156 ;  /* 0x0000009c9e9a723e */ /* 0x000fe200000010ff */
[----:B------:R-:W-:Y:S01]  /*c9c0*/  BAR.SYNC.DEFER_BLOCKING 0xf, 0x100 ;  /* 0x03c4000000007b1d */ /* 0x000fe20000010000 */
[-C--:B------:R-:W-:Y:S01]  /*c9d0*/  FMUL.FTZ R109, R109, R21.reuse ;  /* 0x000000156d6d7220 */ /* 0x080fe20000410000 */
[-C--:B------:R-:W-:Y:S01]  /*c9e0*/  FMUL.FTZ R112, R112, R21.reuse ;  /* 0x0000001570707220 */ /* 0x080fe20000410000 */
[-C--:B------:R-:W-:Y:S01]  /*c9f0*/  FMUL.FTZ R113, R113, R21.reuse ;  /* 0x0000001571717220 */ /* 0x080fe20000410000 */
[-C--:B------:R-:W-:Y:S01]  /*ca00*/  FMUL.FTZ R116, R116, R21.reuse ;  /* 0x0000001574747220 */ /* 0x080fe20000410000 */
[C---:B0-----:R-:W-:Y:S01]  /*ca10*/  FADD.FTZ R3, R161.reuse, R3 ;  /* 0x00000003a1037221 */ /* 0x041fe20000010000 */
[----:B------:R-:W0:Y:S01]  /*ca20*/  MUFU.EX2 R165, R165 ;  /* 0x000000a500a57308 */ /* 0x000e220000000800 */
[----:B------:R-:W-:Y:S01]  /*ca30*/  F2FP.BF16.F32.PACK_AB R156, R161, R160 ;  /* 0x000000a0a19c723e */ /* 0x000fe200000010ff */
[-C--:B------:R-:W-:Y:S01]  /*ca40*/  FMUL.FTZ R117, R117, R21.reuse ;  /* 0x0000001575757220 */ /* 0x080fe20000410000 */
[----:B------:R-:W-:Y:S01]  /*ca50*/  F2FP.BF16.F32.PACK_AB R161, R171, R228 ;  /* 0x000000e4aba1723e */ /* 0x000fe200000010ff */
[-C--:B------:R-:W-:Y:S01]  /*ca60*/  FMUL.FTZ R120, R120, R21.reuse ;  /* 0x0000001578787220 */ /* 0x080fe20000410000 */
[-C--:B------:R-:W-:Y:S01]  /*ca70*/  FMUL.FTZ R121, R121, R21.reuse ;  /* 0x0000001579797220 */ /* 0x080fe20000410000 */
[-C--:B------:R-:W-:Y:S01]  /*ca80*/  FMUL.FTZ R124, R124, R21.reuse ;  /* 0x000000157c7c7220 */ /* 0x080fe20000410000 */
[----:B-1----:R-:W-:Y:S01]  /*ca90*/  FADD.FTZ R3, R164, R3 ;  /* 0x00000003a4037221 */ /* 0x002fe20000010000 */
        /* <DEDUP_REMOVED lines=11> */
[----:B------:R-:W-:Y:S01]  /*cb50*/  FADD.FTZ R164, R228, R0 ;  /* 0x00000000e4a47221 */ /* 0x000fe20000010000 */
[----:B------:R0:W-:Y:S01]  /*cb60*/  STSM.16.M88.4 [R198+0x26800], R152 ;  /* 0x02680098c6007844 */ /* 0x0001e20000000200 */
[-C--:B------:R-:W-:Y:S01]  /*cb70*/  FMUL.FTZ R140, R140, R21.reuse ;  /* 0x000000158c8c7220 */ /* 0x080fe20000410000 */
[----:B------:R-:W-:Y:S01]  /*cb80*/  FMUL.FTZ R141, R141, R21 ;  /* 0x000000158d8d7220 */ /* 0x000fe20000410000 */
[----:B------:R-:W-:Y:S01]  /*cb90*/  FADD.FTZ R164, R171, R164 ;  /* 0x000000a4aba47221 */ /* 0x000fe20000010000 */
[----:B------:R-:W3:Y:S01]  /*cba0*/  MUFU.EX2 R162, R172 ;  /* 0x000000ac00a27308 */ /* 0x000ee20000000800 */
[----:B-1----:R-:W-:Y:S01]  /*cbb0*/  FADD.FTZ R160, R168, R3 ;  /* 0x00000003a8a07221 */ /* 0x002fe20000010000 */
[----:B------:R0:W-:Y:S01]  /*cbc0*/  STSM.16.M88.4 [R199], R156 ;  /* 0x0000009cc7007844 */ /* 0x0001e20000000200 */
[----:B------:R-:W-:Y:S01]  /*cbd0*/  FADD.FTZ R164, R163, R164 ;  /* 0x000000a4a3a47221 */ /* 0x000fe20000010000 */
[----:B------:R-:W-:Y:S01]  /*cbe0*/  F2FP.BF16.F32.PACK_AB R163, R175, R163 ;  /* 0x000000a3afa3723e */ /* 0x000fe200000010ff */
[-C--:B------:R-:W-:Y:S01]  /*cbf0*/  FMUL.FTZ R144, R144, R21.reuse ;  /* 0x0000001590907220 */ /* 0x080fe20000410000 */
[-C--:B------:R-:W-:Y:S01]  /*cc00*/  FMUL.FTZ R145, R145, R21.reuse ;  /* 0x0000001591917220 */ /* 0x080fe20000410000 */
[----:B------:R-:W-:Y:S01]  /*cc10*/  FADD.FTZ R165, R175, R164 ;  /* 0x000000a4afa57221 */ /* 0x000fe20000010000 */
[----:B------:R-:W1:Y:S01]  /*cc20*/  MUFU.EX2 R173, R173 ;  /* 0x000000ad00ad7308 */ /* 0x000e620000000800 */
[C---:B--2---:R-:W-:Y:S01]  /*cc30*/  FADD.FTZ R0, R169.reuse, R160 ;  /* 0x000000a0a9007221 */ /* 0x044fe20000010000 */
[----:B------:R-:W-:Y:S01]  /*cc40*/  F2FP.BF16.F32.PACK_AB R160, R169, R168 ;  /* 0x000000a8a9a0723e */ /* 0x000fe200000010ff */
[----:B------:R-:W-:Y:S01]  /*cc50*/  FADD.FTZ R168, R178, R165 ;  /* 0x000000a5b2a87221 */ /* 0x000fe20000010000 */
[----:B------:R-:W-:Y:S01]  /*cc60*/  F2FP.BF16.F32.PACK_AB R165, R179, R178 ;  /* 0x000000b2b3a5723e */ /* 0x000fe200000010ff */
[-C--:B------:R-:W-:Y:S01]  /*cc70*/  FMUL.FTZ R148, R148, R21.reuse ;  /* 0x0000001594947220 */ /* 0x080fe20000410000 */
[----:B------:R-:W-:Y:S01]  /*cc80*/  FMUL.FTZ R149, R149, R21 ;  /* 0x0000001595957220 */ /* 0x000fe20000410000 */
[----:B------:R-:W-:Y:S01]  /*cc90*/  FADD.FTZ R169, R179, R168 ;  /* 0x000000a8b3a97221 */ /* 0x000fe20000010000 */
[----:B------:R-:W2:Y:S01]  /*cca0*/  MUFU.EX2 R176, R176 ;  /* 0x000000b000b07308 */ /* 0x000ea20000000800 */
[----:B---3--:R-:W-:-:S02]  /*ccb0*/  FADD.FTZ R0, R162, R0 ;  /* 0x00000000a2007221 */ /* 0x008fc40000010000 */
[----:B------:R-:W-:-:S05]  /*ccc0*/  FADD.FTZ R168, R182, R169 ;  /* 0x000000a9b6a87221 */ /* 0x000fca0000010000 */
[----:B------:R-:W3:Y:S01]  /*ccd0*/  MUFU.EX2 R177, R177 ;  /* 0x000000b100b17308 */ /* 0x000ee20000000800 */
[C---:B-1----:R-:W-:Y:S01]  /*cce0*/  FADD.FTZ R3, R173.reuse, R0 ;  /* 0x00000000ad037221 */ /* 0x042fe20000010000 */
[----:B------:R-:W-:-:S05]  /*ccf0*/  F2FP.BF16.F32.PACK_AB R162, R173, R162 ;  /* 0x000000a2ada2723e */ /* 0x000fca00000010ff */
[----:B------:R0:W-:Y:S01]  /*cd00*/  STSM.16.M88.4 [R201], R160 ;  /* 0x000000a0c9007844 */ /* 0x0001e20000000200 */
[----:B------:R-:W1:Y:S01]  /*cd10*/  MUFU.EX2 R166, R180 ;  /* 0x000000b400a67308 */ /* 0x000e620000000800 */
[----:B--2---:R-:W-:-:S07]  /*cd20*/  FADD.FTZ R0, R176, R3 ;  /* 0x00000003b0007221 */ /* 0x004fce0000010000 */
[----:B------:R-:W2:Y:S01]  /*cd30*/  MUFU.EX2 R167, R183 ;  /* 0x000000b700a77308 */ /* 0x000ea20000000800 */
[C---:B---3--:R-:W-:Y:S01]  /*cd40*/  FADD.FTZ R3, R177.reuse, R0 ;  /* 0x00000000b1037221 */ /* 0x048fe20000010000 */
[----:B------:R-:W-:-:S06]  /*cd50*/  F2FP.BF16.F32.PACK_AB R164, R177, R176 ;  /* 0x000000b0b1a4723e */ /* 0x000fcc00000010ff */
[----:B------:R-:W3:Y:S01]  /*cd60*/  MUFU.EX2 R181, R181 ;  /* 0x000000b500b57308 */ /* 0x000ee20000000800 */
[----:B-1----:R-:W-:Y:S01]  /*cd70*/  FADD.FTZ R0, R166, R3 ;  /* 0x00000003a6007221 */ /* 0x002fe20000010000 */
[C---:B--2---:R-:W-:Y:S01]  /*cd80*/  FADD.FTZ R3, R167.reuse, R168 ;  /* 0x000000a8a7037221 */ /* 0x044fe20000010000 */
[----:B------:R-:W-:Y:S02]  /*cd90*/  F2FP.BF16.F32.PACK_AB R167, R167, R182 ;  /* 0x000000b6a7a7723e */ /* 0x000fe400000010ff */
[C---:B---3--:R-:W-:Y:S01]  /*cda0*/  F2FP.BF16.F32.PACK_AB R166, R181.reuse, R166 ;  /* 0x000000a6b5a6723e */ /* 0x048fe200000010ff */
[----:B------:R-:W-:-:S04]  /*cdb0*/  FADD.FTZ R0, R181, R0 ;  /* 0x00000000b5007221 */ /* 0x000fc80000010000 */
[----:B------:R0:W-:Y:S01]  /*cdc0*/  STSM.16.M88.4 [R200], R164 ;  /* 0x000000a4c8007844 */ /* 0x0001e20000000200 */
[----:B------:R-:W-:Y:S05]  /*cdd0*/  @!P0 BRA `(.L_x_4828) ;  /* 0x0000000000048947 */ /* 0x000fea0003800000 */
[----:B------:R-:W-:Y:S01]  /*cde0*/  BPT.TRAP 0x1 ;  /* 0x000000040000795c */ /* 0x000fe20000300000 */
.L_x_4828:
[----:B------:R1:W2:Y:S01]  /*cdf0*/  SYNCS.PHASECHK.TRANS64.TRYWAIT P2, [R216+URZ+0x28c50], R20 ;  /* 0x028c5014d80075a7 */ /* 0x0002a2000804017f */
[----:B------:R-:W-:Y:S05]  /*ce00*/  @!P0 BRA `(.L_x_4829) ;  /* 0x0000000000048947 */ /* 0x000fea0003800000 */
[----:B------:R-:W-:Y:S01]  /*ce10*/  BPT.TRAP 0x1 ;  /* 0x000000040000795c */ /* 0x000fe20000300000 */
.L_x_4829:
[----:B------:R-:W-:Y:S04]  /*ce20*/  BSSY B2, `(.L_x_4830) ;  /* 0x0000004000027945 */ /* 0x000fe80003800000 */
[----:B--2---:R-:W-:Y:S05]  /*ce30*/  @P2 BRA `(.L_x_4831) ;  /* 0x0000000000082947 */ /* 0x004fea0003800000 */
[----:B------:R-:W2:Y:S02]  /*ce40*/  SYNCS.PHASECHK.TRANS64.TRYWAIT P2, [R216+URZ+0x28c50], R20 ;  /* 0x028c5014d80075a7 */ /* 0x000ea4000804017f */
[----:B--2---:R-:W-:Y:S05]  /*ce50*/  @!P2 BRA `(.L_x_4832) ;  /* 0x000000f00034a947 */ /* 0x004fea0003800000 */
.L_x_4831:
[----:B------:R-:W-:Y:S05]  /*ce60*/  BSYNC B2 ;  /* 0x0000000000027941 */ /* 0x000fea0003800000 */
.L_x_4830:
[----:B-12---:R-:W-:Y:S01]  /*ce70*/  IMAD R20, R18, 0x1000, R191 ;  /* 0x0000100012147824 */ /* 0x006fe200078e02bf */
[----:B------:R-:W-:Y:S01]  /*ce80*/  WARPGROUP.ARRIVE ;  /* 0x00000000000079c5 */ /* 0x000fe20000000000 */
[----:B------:R-:W-:Y:S01]  /*ce90*/  IMAD.MOV.U32 R21, RZ, RZ, 0x40000040 ;  /* 0x40000040ff157424 */ /* 0x000fe200078e00ff */
[C---:B------:R-:W-:Y:S01]  /*cea0*/  ISETP.GT.AND P2, PT, R215.reuse, R214, PT ;  /* 0x000000d6d700720c */ /* 0x040fe20003f44270 */
[----:B------:R-:W-:Y:S01]  /*ceb0*/  @!P1 VIADD R216, R216, 0x28c60 ;  /* 0x00028c60d8d89836 */ /* 0x000fe20000000000 */
[----:B------:R-:W-:Y:S01]  /*cec0*/  R2UR UR6, R20 ;  /* 0x00000000140672ca */ /* 0x000fe200000e0000 */
[----:B------:R-:W-:Y:S01]  /*ced0*/  VIADD R215, R215, 0xffffffff ;  /* 0xffffffffd7d77836 */ /* 0x000fe20000000000 */
[----:B------:R-:W-:Y:S01]  /*cee0*/  R2UR UR7, R21 ;  /* 0x00000000150772ca */ /* 0x000fe200000e0000 */
[----:B------:R-:W-:Y:S01]  /*cef0*/  IMAD.MOV.U32 R21, RZ, RZ, 0x40000040 ;  /* 0x40000040ff157424 */ /* 0x000fe200078e00ff */
[----:B------:R-:W-:Y:S01]  /*cf00*/  @!P1 PRMT R216, RZ, 0x654, R216 ;  /* 0x00000654ffd89816 */ /* 0x000fe200000000d8 */
[----:B------:R-:W-:-:S02]  /*cf10*/  IMAD.MOV.U32 R225, RZ, RZ, R13 ;  /* 0x000000ffffe17224 */ /* 0x000fc400078e000d */
[----:B------:R-:W-:-:S08]  /*cf20*/  IMAD.MOV.U32 R224, RZ, RZ, R18 ;  /* 0x000000ffffe07224 */ /* 0x000fd000078e0012 */
[----:B------:R-:W-:Y:S03]  /*cf30*/  HGMMA.64x256x16.F32.BF16 R24, R152, gdesc[UR4].tnspB, R24, gsb0 ;  /* 0x43e0000498187df0 */ /* 0x000fe60008001818 */
[----:B------:R-:W-:Y:S02]  /*cf40*/  WARPGROUP.DEPBAR.LE gsb0, 0x0 ;  /* 0x00008000000079c5 */ /* 0x000fe40000010000 */
[----:B0-----:R-:W-:Y:S01]  /*cf50*/  VIADD R152, R20, 0x80 ;  /* 0x0000008014987836 */ /* 0x001fe20000000000 */
        /* <DEDUP_REMOVED lines=33> */
.L_x_4822:
[----:B------:R-:W-:Y:S05]  /*d170*/  BSYNC B0 ;  /* 0x0000000000007941 */ /* 0x000fea0003800000 */
.L_x_4821:
[----:B------:R-:W-:Y:S01]  /*d180*/  ISETP.GE.AND P2, PT, R215, RZ, PT ;  /* 0x000000ffd700720c */ /* 0x000fe20003f46270 */
[----:B------:R-:W-:-:S12]  /*d190*/  BSSY B0, `(.L_x_4834) ;  /* 0x00001a2000007945 */ /* 0x000fd80003800000 */
[----:B------:R-:W-:Y:S05]  /*d1a0*/  @!P2 BRA `(.L_x_4835) ;  /* 0x000000180080a947 */ /* 0x000fea0003800000 */
[----:B------:R-:W-:Y:S02]  /*d1b0*/  IMAD.MOV.U32 R21, RZ, RZ, R13 ;  /* 0x000000ffff157224 */ /* 0x000fe400078e000d */
[----:B------:R-:W-:Y:S02]  /*d1c0*/  IMAD.MOV.U32 R214, RZ, RZ, R15 ;  /* 0x000000ffffd67224 */ /* 0x000fe400078e000f */
[----:B------:R-:W-:-:S07]  /*d1d0*/  IMAD.MOV.U32 R195, RZ, RZ, R18 ;  /* 0x000000ffffc37224 */ /* 0x000fce00078e0012 */
.L_x_4846:
[----:B------:R-:W-:-:S05]  /*d1e0*/  VIADD R18, R195, 0x1 ;  /* 0x00000001c3127836 */ /* 0x000fca0000000000 */
[----:B------:R-:W-:-:S04]  /*d1f0*/  ISETP.NE.AND P2, PT, R18, 0x2, PT ;  /* 0x000000021200780c */ /* 0x000fc80003f45270 */
[----:B------:R-:W-:Y:S02]  /*d200*/  SEL R12, RZ, 0x1, P2 ;  /* 0x00000001ff0c7807 */ /* 0x000fe40001000000 */
[----:B------:R-:W-:Y:S02]  /*d210*/  SEL R18, R18, RZ, P2 ;  /* 0x000000ff12127207 */ /* 0x000fe40001000000 */
[----:B------:R-:W-:Y:S01]  /*d220*/  LOP3.LUT R19, R19, R12, RZ, 0x3c, !PT ;  /* 0x0000000c13137212 */ /* 0x000fe200078e3cff */
[----:B--2---:R-:W-:Y:S06]  /*d230*/  @!P0 BRA `(.L_x_4836) ;  /* 0x0000000000048947 */ /* 0x004fec0003800000 */
[----:B------:R-:W-:Y:S01]  /*d240*/  BPT.TRAP 0x1 ;  /* 0x000000040000795c */ /* 0x000fe20000300000 */
.L_x_4836:
[----:B------:R-:W-:Y:S01]  /*d250*/  IMAD R194, R18, 0x8, R2 ;  /* 0x0000000812c27824 */ /* 0x000fe200078e0202 */
[----:B------:R-:W-:-:S04]  /*d260*/  SHF.L.U32 R20, R19, 0x1f, RZ ;  /* 0x0000001f13147819 */ /* 0x000fc800000006ff */
[----:B------:R2:W3:Y:S01]  /*d270*/  SYNCS.PHASECHK.TRANS64.TRYWAIT P2, [R194+URZ+0x28c30], R20 ;  /* 0x028c3014c20075a7 */ /* 0x0004e2000804017f */
[----:B------:R-:W-:Y:S05]  /*d280*/  @!P0 BRA `(.L_x_4837) ;  /* 0x0000000000048947 */ /* 0x000fea0003800000 */
[----:B------:R-:W-:Y:S01]  /*d290*/  BPT.TRAP 0x1 ;  /* 0x000000040000795c */ /* 0x000fe20000300000 */
.L_x_4837:
[----:B------:R-:W-:Y:S01]  /*d2a0*/  BSSY B1, `(.L_x_4838) ;  /* 0x0000006000017945 */ /* 0x000fe20003800000 */
[----:B------:R-:W-:Y:S02]  /*d2b0*/  IMAD R154, R18, 0x200, R14 ;  /* 0x00000200129a7824 */ /* 0x000fe400078e020e */
[----:B------:R-:W-:Y:S01]  /*d2c0*/  IMAD.MOV.U32 R155, RZ, RZ, 0x40000040 ;  /* 0x40000040ff9b7424 */ /* 0x000fe200078e00ff */
[----:B---3--:R-:W-:Y:S06]  /*d2d0*/  @P2 BRA `(.L_x_4839) ;  /* 0x0000000000082947 */ /* 0x008fec0003800000 */
[----:B------:R-:W3:Y:S02]  /*d2e0*/  SYNCS.PHASECHK.TRANS64.TRYWAIT P2, [R194+URZ+0x28c30], R20 ;  /* 0x028c3014c20075a7 */ /* 0x000ee4000804017f */
[----:B---3--:R-:W-:Y:S05]  /*d2f0*/  @!P2 BRA `(.L_x_4840) ;  /* 0x000000ec0020a947 */ /* 0x008fea0003800000 */
.L_x_4839:
[----:B------:R-:W-:Y:S05]  /*d300*/  BSYNC B1 ;  /* 0x0000000000017941 */ /* 0x000fea0003800000 */
.L_x_4838:
        /* <DEDUP_REMOVED lines=14> */
[----:B0-----:R-:W-:Y:S01]  /*d3f0*/  WARPGROUP.ARRIVE ;  /* 0x00000000000079c5 */ /* 0x001fe20000000000 */
[----:B------:R-:W-:Y:S02]  /*d400*/  R2UR UR8, R10 ;  /* 0x000000000a0872ca */ /* 0x000fe400000e0000 */
[----:B------:R-:W-:Y:S02]  /*d410*/  R2UR UR9, R11 ;  /* 0x000000000b0972ca */ /* 0x000fe400000e0000 */
[----:B------:R-:W-:Y:S01]  /*d420*/  R2UR UR14, R12 ;  /* 0x000000000c0e72ca */ /* 0x000fe200000e0000 */
[----:B------:R-:W-:Y:S01]  /*d430*/  HGMMA.64x64x16.F32.BF16 R152, gdesc[UR4], RZ, !UPT, gsb0 ;  /* 0x00e00000049879f0 */ /* 0x000fe2000c0018ff */
[----:B------:R-:W-:Y:S02]  /*d440*/  R2UR UR15, R13 ;  /* 0x000000000d0f72ca */ /* 0x000fe400000e0000 */
        /* <DEDUP_REMOVED lines=31> */
[----:B0-----:R-:W-:Y:S01]  /*d640*/  FMNMX.FTZ R13, R12, R13, !PT ;  /* 0x0000000d0c0d7209 */ /* 0x001fe20007810000 */
[----:B------:R-:W-:-:S04]  /*d650*/  IMAD.U32 R12, RZ, RZ, UR36 ;  /* 0x00000024ff0c7e24 */ /* 0x000fc8000f8e00ff */
[----:B------:R-:W0:Y:S02]  /*d660*/  SHFL.BFLY PT, R15, R13, 0x1, 0x1f ;  /* 0x0c201f000d0f7f89 */ /* 0x000e2400000e0000 */
[----:B0-----:R-:W-:-:S05]  /*d670*/  FMNMX.FTZ R15, R13, R15, !PT ;  /* 0x0000000f0d0f7209 */ /* 0x001fca0007810000 */
        /* <DEDUP_REMOVED lines=23> */
[----:B------:R-:W4:Y:S01]  /*d7f0*/  MUFU.EX2 R214, R214 ;  /* 0x000000d600d67308 */ /* 0x000f220000000800 */
[----:B0-----:R-:W-:-:S07]  /*d800*/  IMAD.MOV R13, RZ, RZ, -R197 ;  /* 0x000000ffff0d7224 */ /* 0x001fce00078e0ac5 */
[----:B------:R-:W0:Y:S01]  /*d810*/  MUFU.EX2 R153, R153 ;  /* 0x0000009900997308 */ /* 0x000e220000000800 */
[----:B------:R-:W-:Y:S02]  /*d820*/  ISETP.NE.AND P2, PT, R189, R13, PT ;  /* 0x0000000dbd00720c */ /* 0x000fe40003f45270 */
[----:B------:R-:W-:-:S05]  /*d830*/  FMNMX.FTZ R13, R154, R21, !PT ;  /* 0x000000159a0d7209 */ /* 0x000fca0007810000 */
[----:B------:R-:W5:Y:S01]  /*d840*/  MUFU.EX2 R156, R156 ;  /* 0x0000009c009c7308 */ /* 0x000f620000000800 */
[----:B----4-:R-:W-:Y:S01]  /*d850*/  FFMA.FTZ R0, R214, R0, R152 ;  /* 0x00000000d6007223 */ /* 0x010fe20000010098 */
[----:B------:R-:W-:Y:S01]  /*d860*/  FMNMX.FTZ R13, R155, R13, !PT ;  /* 0x0000000d9b0d7209 */ /* 0x000fe20007810000 */
[-C--:B------:R-:W-:Y:S01]  /*d870*/  FMUL.FTZ R24, R24, R214.reuse ;  /* 0x000000d618187220 */ /* 0x080fe20000410000 */
[-C--:B------:R-:W-:Y:S01]  /*d880*/  FMUL.FTZ R25, R25, R214.reuse ;  /* 0x000000d619197220 */ /* 0x080fe20000410000 */
[-C--:B------:R-:W-:Y:S01]  /*d890*/  FMUL.FTZ R28, R28, R214.reuse ;  /* 0x000000d61c1c7220 */ /* 0x080fe20000410000 */
[----:B------:R-:W-:Y:S01]  /*d8a0*/  FMNMX.FTZ R13, R158, R13, !PT ;  /* 0x0000000d9e0d7209 */ /* 0x000fe20007810000 */
[-C--:B------:R-:W-:Y:S01]  /*d8b0*/  FMUL.FTZ R29, R29, R214.reuse ;  /* 0x000000d61d1d7220 */ /* 0x080fe20000410000 */
[----:B------:R-:W4:Y:S01]  /*d8c0*/  MUFU.EX2 R157, R157 ;  /* 0x0000009d009d7308 */ /* 0x000f220000000800 */
[----:B0-----:R-:W-:Y:S01]  /*d8d0*/  FADD.FTZ R0, R153, R0 ;  /* 0x0000000099007221 */ /* 0x001fe20000010000 */
[----:B------:R-:W-:Y:S01]  /*d8e0*/  FMNMX.FTZ R13, R159, R13, !PT ;  /* 0x0000000d9f0d7209 */ /* 0x000fe20007810000 */
[----:B------:R-:W-:Y:S01]  /*d8f0*/  FMUL.FTZ R32, R32, R214 ;  /* 0x000000d620207220 */ /* 0x000fe20000410000 */
[----:B------:R-:W-:Y:S01]  /*d900*/  F2FP.BF16.F32.PACK_AB R152, R153, R152 ;  /* 0x000000989998723e */ /* 0x000fe200000010ff */
[----:B------:R-:W-:Y:S01]  /*d910*/  @!P2 IMAD R153, R195, 0x40, R190 ;  /* 0x00000040c399a824 */ /* 0x000fe200078e02be */
[----:B------:R-:W-:Y:S01]  /*d920*/  FMNMX.FTZ R13, R162, R13, !PT ;  /* 0x0000000da20d7209 */ /* 0x000fe20007810000 */
[----:B------:R-:W-:Y:S01]  /*d930*/  FMUL.FTZ R33, R33, R214 ;  /* 0x000000d621217220 */ /* 0x000fe20000410000 */
[----:B------:R-:W0:Y:S01]  /*d940*/  MUFU.EX2 R160, R160 ;  /* 0x000000a000a07308 */ /* 0x000e220000000800 */
[----:B-----5:R-:W-:Y:S01]  /*d950*/  FADD.FTZ R0, R156, R0 ;  /* 0x000000009c007221 */ /* 0x020fe20000010000 */
[----:B------:R-:W-:Y:S01]  /*d960*/  FMNMX.FTZ R13, R163, R13, !PT ;  /* 0x0000000da30d7209 */ /* 0x000fe20007810000 */
[----:B------:R-:W-:-:S02]  /*d970*/  @!P2 IMAD R153, R153, 0x4, R2 ;  /* 0x000000049999a824 */ /* 0x000fc400078e0202 */
[-C--:B------:R-:W-:Y:S01]  /*d980*/  FMUL.FTZ R36, R36, R214.reuse ;  /* 0x000000d624247220 */ /* 0x080fe20000410000 */
[-C--:B------:R-:W-:Y:S01]  /*d990*/  FMUL.FTZ R37, R37, R214.reuse ;  /* 0x000000d625257220 */ /* 0x080fe20000410000 */
[----:B------:R-:W-:Y:S01]  /*d9a0*/  FMNMX.FTZ R13, R166, R13, !PT ;  /* 0x0000000da60d7209 */ /* 0x000fe20007810000 */
[-C--:B------:R-:W-:Y:S01]  /*d9b0*/  FMUL.FTZ R40, R40, R214.reuse ;  /* 0x000000d628287220 */ /* 0x080fe20000410000 */
[----:B------:R-:W5:Y:S01]  /*d9c0*/  MUFU.EX2 R161, R161 ;  /* 0x000000a100a17308 */ /* 0x000f620000000800 */
[----:B----4-:R-:W-:Y:S01]  /*d9d0*/  FADD.FTZ R0, R157, R0 ;  /* 0x000000009d007221 */ /* 0x010fe20000010000 */
[----:B------:R-:W-:Y:S01]  /*d9e0*/  FMNMX.FTZ R13, R167, R13, !PT ;  /* 0x0000000da70d7209 */ /* 0x000fe20007810000 */
[----:B------:R-:W-:Y:S01]  /*d9f0*/  @!P2 STS [R153+0x28800], R214 ;  /* 0x028800d69900a388 */ /* 0x000fe20000000800 */
[-C--:B------:R-:W-:Y:S01]  /*da00*/  FMUL.FTZ R41, R41, R214.reuse ;  /* 0x000000d629297220 */ /* 0x080fe20000410000 */
[-C--:B------:R-:W-:Y:S01]  /*da10*/  FMUL.FTZ R44, R44, R214.reuse ;  /* 0x000000d62c2c7220 */ /* 0x080fe20000410000 */
[----:B------:R-:W-:Y:S01]  /*da20*/  FMNMX.FTZ R13, R170, R13, !PT ;  /* 0x0000000daa0d7209 */ /* 0x000fe20007810000 */
[-C--:B------:R-:W-:Y:S01]  /*da30*/  FMUL.FTZ R45, R45, R214.reuse ;  /* 0x000000d62d2d7220 */ /* 0x080fe20000410000 */
[----:B------:R-:W4:Y:S01]  /*da40*/  MUFU.EX2 R164, R164 ;  /* 0x000000a400a47308 */ /* 0x000f220000000800 */
[----:B0-----:R-:W-:Y:S01]  /*da50*/  FADD.FTZ R0, R160, R0 ;  /* 0x00000000a0007221 */ /* 0x001fe20000010000 */
[----:B------:R-:W-:Y:S01]  /*da60*/  FMNMX.FTZ R13, R171, R13, !PT ;  /* 0x0000000dab0d7209 */ /* 0x000fe20007810000 */
[-C--:B------:R-:W-:Y:S01]  /*da70*/  FMUL.FTZ R48, R48, R214.reuse ;  /* 0x000000d630307220 */ /* 0x080fe20000410000 */
[-C--:B------:R-:W-:Y:S01]  /*da80*/  FMUL.FTZ R49, R49, R214.reuse ;  /* 0x000000d631317220 */ /* 0x080fe20000410000 */
[-C--:B------:R-:W-:Y:S01]  /*da90*/  FMUL.FTZ R52, R52, R214.reuse ;  /* 0x000000d634347220 */ /* 0x080fe20000410000 */
[----:B------:R-:W-:Y:S01]  /*daa0*/  FMNMX.FTZ R13, R174, R13, !PT ;  /* 0x0000000dae0d7209 */ /* 0x000fe20007810000 */
[-C--:B------:R-:W-:Y:S01]  /*dab0*/  FMUL.FTZ R53, R53, R214.reuse ;  /* 0x000000d635357220 */ /* 0x080fe20000410000 */
[----:B------:R-:W-:Y:S01]  /*dac0*/  MUFU.EX2 R165, R165 ;  /* 0x000000a500a57308 */ /* 0x000fe20000000800 */
[----:B-----5:R-:W-:Y:S01]  /*dad0*/  FADD.FTZ R0, R161, R0 ;  /* 0x00000000a1007221 */ /* 0x020fe20000010000 */
[----:B------:R-:W-:Y:S01]  /*dae0*/  FMNMX.FTZ R13, R175, R13, !PT ;  /* 0x0000000daf0d7209 */ /* 0x000fe20007810000 */
[-C--:B------:R-:W-:Y:S01]  /*daf0*/  FMUL.FTZ R56, R56, R214.reuse ;  /* 0x000000d638387220 */ /* 0x080fe20000410000 */
[-C--:B------:R-:W-:Y:S01]  /*db00*/  FMUL.FTZ R57, R57, R214.reuse ;  /* 0x000000d639397220 */ /* 0x080fe20000410000 */
[-C--:B------:R-:W-:Y:S01]  /*db10*/  FMUL.FTZ R60, R60, R214.reuse ;  /* 0x000000d63c3c7220 */ /* 0x080fe20000410000 */
[----:B------:R-:W-:Y:S01]  /*db20*/  FMNMX.FTZ R13, R178, R13, !PT ;  /* 0x0000000db20d7209 */ /* 0x000fe20007810000 */
[-C--:B------:R-:W-:Y:S01]  /*db30*/  FMUL.FTZ R61, R61, R214.reuse ;  /* 0x000000d63d3d7220 */ /* 0x080fe20000410000 */
[----:B------:R-:W-:Y:S01]  /*db40*/  MUFU.EX2 R168, R168 ;  /* 0x000000a800a87308 */ /* 0x000fe20000000800 */
[----:B----4-:R-:W-:Y:S01]  /*db50*/  FADD.FTZ R0, R164, R0 ;  /* 0x00000000a4007221 */ /* 0x010fe20000010000 */
        /* <DEDUP_REMOVED lines=8> */
[----:B------:R-:W-:Y:S01]  /*dbe0*/  FMNMX.FTZ R13, R183, R13, !PT ;  /* 0x0000000db70d7209 */ /* 0x000fe20007810000 */
        /* <DEDUP_REMOVED lines=33> */
[----:B------:R-:W0:Y:S01]  /*de00*/  SHFL.BFLY PT, R195, R13, 0x1, 0x1f ;  /* 0x0c201f000dc37f89 */ /* 0x000e2200000e0000 */
        /* <DEDUP_REMOVED lines=13> */
[----:B0-----:R-:W-:-:S05]  /*dee0*/  FMNMX.FTZ R13, R13, R195, !PT ;  /* 0x000000c30d0d7209 */ /* 0x001fca0007810000 */
[----:B------:R-:W-:-:S04]  /*def0*/  FADD.FTZ R21, -R13, R21 ;  /* 0x000000150d157221 */ /* 0x000fc80000010100 */
[----:B------:R-:W-:-:S06]  /*df00*/  FMUL.FTZ R21, R21, R12 ;  /* 0x0000000c15157220 */ /* 0x000fcc0000410000 */
[----:B------:R-:W0:Y:S02]  /*df10*/  MUFU.EX2 R21, R21 ;  /* 0x0000001500157308 */ /* 0x000e240000000800 */
        /* <DEDUP_REMOVED lines=48> */
[----:B------:R-:W-:Y:S01]  /*e220*/  FADD.FTZ R157, R165, R0 ;  /* 0x00000000a59d7221 */ /* 0x000fe20000010000 */
        /* <DEDUP_REMOVED lines=16> */
[----:B----4-:R-:W-:Y:S01]  /*e330*/  FFMA.FTZ R0, R21, R3, R153 ;  /* 0x0000000315007223 */ /* 0x010fe20000010099 */
[----:B------:R-:W-:Y:S01]  /*e340*/  F2FP.BF16.F32.PACK_AB R153, R155, R153 ;  /* 0x000000999b99723e */ /* 0x000fe200000010ff */
[-C--:B------:R-:W-:Y:S01]  /*e350*/  FMUL.FTZ R91, R91, R21.reuse ;  /* 0x000000155b5b7220 */ /* 0x080fe20000410000 */
[----:B------:R-:W-:Y:S01]  /*e360*/  FADD.FTZ R164, R176, R157 ;  /* 0x0000009db0a47221 */ /* 0x000fe20000010000 */
[----:B------:R-:W-:Y:S01]  /*e370*/  FADD.FTZ R0, R155, R0 ;  /* 0x000000009b007221 */ /* 0x000fe20000010000 */
[----:B------:R0:W4:Y:S01]  /*e380*/  MUFU.EX2 R214, R162 ;  /* 0x000000a200d67308 */ /* 0x0001220000000800 */
[-C--:B------:R-:W-:Y:S01]  /*e390*/  FMUL.FTZ R94, R94, R21.reuse ;  /* 0x000000155e5e7220 */ /* 0x080fe20000410000 */
[----:B------:R-:W-:Y:S01]  /*e3a0*/  FADD.FTZ R3, R177, R164 ;  /* 0x000000a4b1037221 */ /* 0x000fe20000010000 */
[----:B-----5:R-:W-:Y:S01]  /*e3b0*/  FADD.FTZ R0, R181, R0 ;  /* 0x00000000b5007221 */ /* 0x020fe20000010000 */
[----:B------:R-:W-:Y:S01]  /*e3c0*/  F2FP.BF16.F32.PACK_AB R164, R177, R176 ;  /* 0x000000b0b1a4723e */ /* 0x000fe200000010ff */
[-C--:B------:R-:W-:Y:S01]  /*e3d0*/  FMUL.FTZ R95, R95, R21.reuse ;  /* 0x000000155f5f7220 */ /* 0x080fe20000410000 */
[----:B------:R-:W-:Y:S01]  /*e3e0*/  FADD.FTZ R157, R180, R3 ;  /* 0x00000003b49d7221 */ /* 0x000fe20000010000 */
[----:B------:R-:W-:Y:S01]  /*e3f0*/  FMUL.FTZ R98, R98, R21 ;  /* 0x0000001562627220 */ /* 0x000fe20000410000 */
[----:B------:R-:W5:Y:S01]  /*e400*/  MUFU.EX2 R163, R163 ;  /* 0x000000a300a37308 */ /* 0x000f620000000800 */
[C---:B-1----:R-:W-:Y:S01]  /*e410*/  FADD.FTZ R3, R159.reuse, R0 ;  /* 0x000000009f037221 */ /* 0x042fe20000010000 */
[C---:B------:R-:W-:Y:S01]  /*e420*/  FADD.FTZ R0, R166.reuse, R157 ;  /* 0x0000009da6007221 */ /* 0x040fe20000010000 */
[----:B------:R-:W-:Y:S01]  /*e430*/  F2FP.BF16.F32.PACK_AB R155, R159, R181 ;  /* 0x000000b59f9b723e */ /* 0x000fe200000010ff */
[----:B------:R-:W-:Y:S01]  /*e440*/  BAR.SYNC.DEFER_BLOCKING 0xf, 0x100 ;  /* 0x03c4000000007b1d */ /* 0x000fe20000010000 */
[----:B0-----:R-:W-:Y:S01]  /*e450*/  F2FP.BF16.F32.PACK_AB R162, R173, R172 ;  /* 0x000000acada2723e */ /* 0x001fe200000010ff */
[-C--:B------:R-:W-:Y:S01]  /*e460*/  FMUL.FTZ R99, R99, R21.reuse ;  /* 0x0000001563637220 */ /* 0x080fe20000410000 */
[----:B------:R-:W-:Y:S01]  /*e470*/  F2FP.BF16.F32.PACK_AB R166, R166, R180 ;  /* 0x000000b4a6a6723e */ /* 0x000fe200000010ff */
[-C--:B------:R-:W-:Y:S01]  /*e480*/  FMUL.FTZ R102, R102, R21.reuse ;  /* 0x0000001566667220 */ /* 0x080fe20000410000 */
[----:B----4-:R-:W-:Y:S01]  /*e490*/  FADD.FTZ R168, R214, R3 ;  /* 0x00000003d6a87221 */ /* 0x010fe20000010000 */
[----:B------:R-:W0:Y:S01]  /*e4a0*/  MUFU.EX2 R195, R195 ;  /* 0x000000c300c37308 */ /* 0x000e220000000800 */
[-C--:B------:R-:W-:Y:S01]  /*e4b0*/  FMUL.FTZ R103, R103, R21.reuse ;  /* 0x0000001567677220 */ /* 0x080fe20000410000 */
[-C--:B------:R-:W-:Y:S01]  /*e4c0*/  FMUL.FTZ R106, R106, R21.reuse ;  /* 0x000000156a6a7220 */ /* 0x080fe20000410000 */
[-C--:B------:R-:W-:Y:S01]  /*e4d0*/  FMUL.FTZ R107, R107, R21.reuse ;  /* 0x000000156b6b7220 */ /* 0x080fe20000410000 */
[-C--:B------:R-:W-:Y:S01]  /*e4e0*/  FMUL.FTZ R110, R110, R21.reuse ;  /* 0x000000156e6e7220 */ /* 0x080fe20000410000 */
[-C--:B------:R-:W-:Y:S01]  /*e4f0*/  FMUL.FTZ R111, R111, R21.reuse ;  /* 0x000000156f6f7220 */ /* 0x080fe20000410000 */
[-C--:B------:R-:W-:Y:S01]  /*e500*/  FMUL.FTZ R114, R114, R21.reuse ;  /* 0x0000001572727220 */ /* 0x080fe20000410000 */
[C---:B-----5:R-:W-:Y:S01]  /*e510*/  FADD.FTZ R168, R163.reuse, R168 ;  /* 0x000000a8a3a87221 */ /* 0x060fe20000010000 */
        /* <DEDUP_REMOVED lines=17> */
[----:B0-----:R-:W-:Y:S01]  /*e630*/  FADD.FTZ R170, R195, R168 ;  /* 0x000000a8c3aa7221 */ /* 0x001fe20000010000 */
[----:B-1----:R-:W-:Y:S01]  /*e640*/  F2FP.BF16.F32.PACK_AB R159, R167, R195 ;  /* 0x000000c3a79f723e */ /* 0x002fe200000010ff */
[-C--:B------:R-:W-:Y:S01]  /*e650*/  FMUL.FTZ R139, R139, R21.reuse ;  /* 0x000000158b8b7220 */ /* 0x080fe20000410000 */
[-C--:B------:R-:W-:Y:S01]  /*e660*/  FMUL.FTZ R142, R142, R21.reuse ;  /* 0x000000158e8e7220 */ /* 0x080fe20000410000 */
[----:B------:R-:W-:Y:S01]  /*e670*/  FADD.FTZ R170, R167, R170 ;  /* 0x000000aaa7aa7221 */ /* 0x000fe20000010000 */
[-C--:B------:R-:W-:Y:S01]  /*e680*/  FMUL.FTZ R143, R143, R21.reuse ;  /* 0x000000158f8f7220 */ /* 0x080fe20000410000 */
[----:B------:R2:W-:Y:S01]  /*e690*/  STSM.16.M88.4 [R199], R156 ;  /* 0x0000009cc7007844 */ /* 0x0005e20000000200 */
[----:B------:R-:W0:Y:S01]  /*e6a0*/  MUFU.EX2 R174, R174 ;  /* 0x000000ae00ae7308 */ /* 0x000e220000000800 */
[----:B----4-:R-:W-:Y:S01]  /*e6b0*/  FADD.FTZ R170, R161, R170 ;  /* 0x000000aaa1aa7221 */ /* 0x010fe20000010000 */
[-C--:B------:R-:W-:Y:S01]  /*e6c0*/  FMUL.FTZ R146, R146, R21.reuse ;  /* 0x0000001592927220 */ /* 0x080fe20000410000 */
[-C--:B------:R-:W-:Y:S01]  /*e6d0*/  FMUL.FTZ R147, R147, R21.reuse ;  /* 0x0000001593937220 */ /* 0x080fe20000410000 */
[-C--:B------:R-:W-:Y:S01]  /*e6e0*/  FMUL.FTZ R150, R150, R21.reuse ;  /* 0x0000001596967220 */ /* 0x080fe20000410000 */
[----:B------:R-:W-:-:S03]  /*e6f0*/  FMUL.FTZ R151, R151, R21 ;  /* 0x0000001597977220 */ /* 0x000fc60000410000 */
[----:B------:R-:W1:Y:S01]  /*e700*/  MUFU.EX2 R175, R175 ;  /* 0x000000af00af7308 */ /* 0x000e620000000800 */
[C---:B-----5:R-:W-:Y:S01]  /*e710*/  FADD.FTZ R3, R171.reuse, R170 ;  /* 0x000000aaab037221 */ /* 0x060fe20000010000 */
[----:B------:R-:W-:-:S06]  /*e720*/  F2FP.BF16.F32.PACK_AB R161, R171, R161 ;  /* 0x000000a1aba1723e */ /* 0x000fcc00000010ff */
[----:B------:R-:W4:Y:S01]  /*e730*/  MUFU.EX2 R165, R178 ;  /* 0x000000b200a57308 */ /* 0x000f220000000800 */
[----:B0-----:R-:W-:-:S07]  /*e740*/  FADD.FTZ R170, R174, R3 ;  /* 0x00000003aeaa7221 */ /* 0x001fce0000010000 */
[----:B------:R-:W0:Y:S01]  /*e750*/  MUFU.EX2 R168, R179 ;  /* 0x000000b300a87308 */ /* 0x000e220000000800 */
[C---:B-1----:R-:W-:Y:S01]  /*e760*/  FADD.FTZ R170, R175.reuse, R170 ;  /* 0x000000aaafaa7221 */ /* 0x042fe20000010000 */
[----:B------:R-:W-:-:S05]  /*e770*/  F2FP.BF16.F32.PACK_AB R163, R175, R174 ;  /* 0x000000aeafa3723e */ /* 0x000fca00000010ff */
[----:B------:R2:W-:Y:S01]  /*e780*/  STSM.16.M88.4 [R201], R160 ;  /* 0x000000a0c9007844 */ /* 0x0005e20000000200 */
[----:B------:R-:W1:Y:S01]  /*e790*/  MUFU.EX2 R182, R182 ;  /* 0x000000b600b67308 */ /* 0x000e620000000800 */
[----:B----4-:R-:W-:-:S07]  /*e7a0*/  FADD.FTZ R3, R165, R170 ;  /* 0x000000aaa5037221 */ /* 0x010fce0000010000 */
[----:B------:R-:W4:Y:S01]  /*e7b0*/  MUFU.EX2 R183, R183 ;  /* 0x000000b700b77308 */ /* 0x000f220000000800 */
[C---:B0-----:R-:W-:Y:S01]  /*e7c0*/  FADD.FTZ R3, R168.reuse, R3 ;  /* 0x00000003a8037221 */ /* 0x041fe20000010000 */
[----:B------:R-:W-:-:S03]  /*e7d0*/  F2FP.BF16.F32.PACK_AB R165, R168, R165 ;  /* 0x000000a5a8a5723e */ /* 0x000fc600000010ff */
[----:B-1----:R-:W-:Y:S01]  /*e7e0*/  FADD.FTZ R170, R182, R3 ;  /* 0x00000003b6aa7221 */ /* 0x002fe20000010000 */
[----:B----4-:R-:W-:-:S03]  /*e7f0*/  F2FP.BF16.F32.PACK_AB R167, R183, R182 ;  /* 0x000000b6b7a7723e */ /* 0x010fc600000010ff */
[----:B------:R-:W-:Y:S02]  /*e800*/  FADD.FTZ R3, R183, R170 ;  /* 0x000000aab7037221 */ /* 0x000fe40000010000 */
[----:B------:R2:W-:Y:S01]  /*e810*/  STSM.16.M88.4 [R200], R164 ;  /* 0x000000a4c8007844 */ /* 0x0005e20000000200 */
[----:B------:R-:W-:Y:S05]  /*e820*/  @!P0 BRA `(.L_x_4841) ;  /* 0x0000000000048947 */ /* 0x000fea0003800000 */
[----:B------:R-:W-:Y:S01]  /*e830*/  BPT.TRAP 0x1 ;  /* 0x000000040000795c */ /* 0x000fe20000300000 */
.L_x_4841:
[----:B------:R0:W1:Y:S01]  /*e840*/  SYNCS.PHASECHK.TRANS64.TRYWAIT P2, [R194+URZ+0x28c50], R20 ;  /* 0x028c5014c20075a7 */ /* 0x000062000804017f */
[----:B------:R-:W-:Y:S05]  /*e850*/  @!P0 BRA `(.L_x_4842) ;  /* 0x0000000000048947 */ /* 0x000fea0003800000 */
[----:B------:R-:W-:Y:S01]  /*e860*/  BPT.TRAP 0x1 ;  /* 0x000000040000795c */ /* 0x000fe20000300000 */
.L_x_4842:
[----:B------:R-:W-:Y:S04]  /*e870*/  BSSY B1, `(.L_x_4843) ;  /* 0x0000004000017945 */ /* 0x000fe80003800000 */
[----:B-1----:R-:W-:Y:S05]  /*e880*/  @P2 BRA `(.L_x_4844) ;  /* 0x0000000000082947 */ /* 0x002fea0003800000 */
[----:B------:R-:W1:Y:S02]  /*e890*/  SYNCS.PHASECHK.TRANS64.TRYWAIT P2, [R194+URZ+0x28c50], R20 ;  /* 0x028c5014c20075a7 */ /* 0x000e64000804017f */
[----:B-1----:R-:W-:Y:S05]  /*e8a0*/  @!P2 BRA `(.L_x_4845) ;  /* 0x000000d400c8a947 */ /* 0x002fea0003800000 */
.L_x_4844:
[----:B------:R-:W-:Y:S05]  /*e8b0*/  BSYNC B1 ;  /* 0x0000000000017941 */ /* 0x000fea0003800000 */
.L_x_4843:
[----:B0123--:R-:W-:Y:S01]  /*e8c0*/  IMAD R20, R18, 0x1000, R191 ;  /* 0x0000100012147824 */ /* 0x00ffe200078e02bf */
[----:B------:R-:W-:Y:S01]  /*e8d0*/  WARPGROUP.ARRIVE ;  /* 0x00000000000079c5 */ /* 0x000fe20000000000 */
[----:B------:R-:W-:Y:S01]  /*e8e0*/  IMAD.MOV.U32 R21, RZ, RZ, 0x40000040 ;  /* 0x40000040ff157424 */ /* 0x000fe200078e00ff */
[C---:B------:R-:W-:Y:S01]  /*e8f0*/  ISETP.GT.AND P2, PT, R215.reuse, RZ, PT ;  /* 0x000000ffd700720c */ /* 0x040fe20003f44270 */
        /* <DEDUP_REMOVED lines=43> */
.L_x_4835:
[----:B------:R-:W-:Y:S05]  /*ebb0*/  BSYNC B0 ;  /* 0x0000000000007941 */ /* 0x000fea0003800000 */
.L_x_4834:
[----:B------:R-:W3:Y:S01]  /*ebc0*/  SHFL.BFLY PT, R5, R0, 0x2, 0x1f ;  /* 0x0c401f0000057f89 */ /* 0x000ee200000e0000 */
[----:B------:R-:W-:Y:S02]  /*ebd0*/  VIADD R14, R18, 0x1 ;  /* 0x00000001120e7836 */ /* 0x000fe40000000000 */
[----:B------:R-:W-:Y:S01]  /*ebe0*/  IMAD.MOV.U32 R20, RZ, RZ, -0x800000 ;  /* 0xff800000ff147424 */ /* 0x000fe200078e00ff */
[----:B------:R-:W4:Y:S01]  /*ebf0*/  SHFL.BFLY PT, R6, R3, 0x2, 0x1f ;  /* 0x0c401f0003067f89 */ /* 0x000f2200000e0000 */
[----:B------:R-:W-:Y:S01]  /*ec00*/  VIADD R213, R213, 0x1 ;  /* 0x00000001d5d57836 */ /* 0x000fe20000000000 */
[----:B------:R-:W-:Y:S08]  /*ec10*/  BAR.ARV 0x8, 0x100 ;  /* 0x0204000000007b1d */ /* 0x000ff00000002000 */
[----:B------:R-:W-:Y:S01]  /*ec20*/  BAR.SYNC.DEFER_BLOCKING 0xf, 0x100 ;  /* 0x03c4000000007b1d */ /* 0x000fe20000010000 */
[----:B------:R-:W-:Y:S01]  /*ec30*/  ISETP.NE.AND P1, PT, R14, 0x2, PT ;  /* 0x000000020e00780c */ /* 0x000fe20003f25270 */
[----:B---3--:R-:W-:Y:S01]  /*ec40*/  FADD.FTZ R5, R5, R0 ;  /* 0x0000000005057221 */ /* 0x008fe20000010000 */
[----:B----4-:R-:W-:-:S04]  /*ec50*/  FADD.FTZ R6, R6, R3 ;  /* 0x0000000306067221 */ /* 0x010fc80000010000 */
[----:B------:R-:W3:Y:S01]  /*ec60*/  SHFL.BFLY PT, R4, R5, 0x1, 0x1f ;  /* 0x0c201f0005047f89 */ /* 0x000ee200000e0000 */
[----:B------:R-:W-:-:S03]  /*ec70*/  IMAD.MOV.U32 R3, RZ, RZ, RZ ;  /* 0x000000ffff037224 */ /* 0x000fc600078e00ff */
[----:B------:R-:W4:Y:S01]  /*ec80*/  SHFL.BFLY PT, R7, R6, 0x1, 0x1f ;  /* 0x0c201f0006077f89 */ /* 0x000f2200000e0000 */
[----:B---3--:R-:W-:Y:S01]  /*ec90*/  FADD.FTZ R8, R5, R4 ;  /* 0x0000000405087221 */ /* 0x008fe20000010000 */
[----:B------:R-:W-:Y:S02]  /*eca0*/  IMAD.MOV R4, RZ, RZ, -R197 ;  /* 0x000000ffff047224 */ /* 0x000fe400078e0ac5 */
[----:B----4-:R-:W-:Y:S02]  /*ecb0*/  FADD.FTZ R0, R6, R7 ;  /* 0x0000000706007221 */ /* 0x010fe40000010000 */
[----:B------:R-:W-:Y:S02]  /*ecc0*/  FSETP.NE.FTZ.AND P2, PT, R8, RZ, PT ;  /* 0x000000ff0800720b */ /* 0x000fe40003f55000 */
[----:B------:R-:W-:Y:S01]  /*ecd0*/  ISETP.NE.AND P0, PT, R189, R4, PT ;  /* 0x00000004bd00720c */ /* 0x000fe20003f05270 */
[----:B------:R-:W-:Y:S01]  /*ece0*/  IMAD.MOV.U32 R4, RZ, RZ, RZ ;  /* 0x000000ffff047224 */ /* 0x000fe200078e00ff */
[----:B------:R-:W-:-:S02]  /*ecf0*/  FSETP.NE.FTZ.AND P3, PT, R0, RZ, PT ;  /* 0x000000ff0000720b */ /* 0x000fc40003f75000 */
[----:B------:R-:W-:-:S04]  /*ed00*/  SEL R6, RZ, 0x1, P1 ;  /* 0x00000001ff067807 */ /* 0x000fc80000800000 */
[----:B------:R-:W-:-:S03]  /*ed10*/  LOP3.LUT R19, R19, R6, RZ, 0x3c, !PT ;  /* 0x0000000613137212 */ /* 0x000fc600078e3cff */
[----:B------:R-:W3:Y:S02]  /*ed20*/  @P2 MUFU.RCP R3, R8 ;  /* 0x0000000800032308 */ /* 0x000ee40000001000 */
[----:B------:R-:W-:-:S04]  /*ed30*/  @!P0 IMAD R5, R18, 0x40, R190 ;  /* 0x0000004012058824 */ /* 0x000fc800078e02be */
[----:B------:R-:W-:Y:S02]  /*ed40*/  @!P0 IMAD R5, R5, 0x4, R2 ;  /* 0x0000000405058824 */ /* 0x000fe400078e0202 */
[C---:B------:R-:W-:Y:S01]  /*ed50*/  @P2 FMUL.FTZ R2, R12.reuse, 0.69314718246459960938 ;  /* 0x3f3172180c022820 */ /* 0x040fe20000410000 */
[----:B------:R-:W4:Y:S01]  /*ed60*/  @P3 MUFU.RCP R4, R0 ;  /* 0x0000000000043308 */ /* 0x000f220000001000 */
[----:B------:R-:W-:-:S07]  /*ed70*/  @P3 FMUL.FTZ R12, R12, 0.69314718246459960938 ;  /* 0x3f3172180c0c3820 */ /* 0x000fce0000410000 */
[----:B------:R-:W5:Y:S01]  /*ed80*/  @P2 MUFU.LG2 R18, R8 ;  /* 0x0000000800122308 */ /* 0x000f620000000c00 */
[-C--:B---3--:R-:W-:Y:S01]  /*ed90*/  FMUL.FTZ R180, R24, R3.reuse ;  /* 0x0000000318b47220 */ /* 0x088fe20000410000 */
[----:B------:R3:W-:Y:S01]  /*eda0*/  @!P0 STS [R5+0x28800], R3 ;  /* 0x0288000305008388 */ /* 0x0007e20000000800 */
[-C--:B------:R-:W-:Y:S01]  /*edb0*/  FMUL.FTZ R178, R25, R3.reuse ;  /* 0x0000000319b27220 */ /* 0x080fe20000410000 */
[-C--:B------:R-:W-:Y:S01]  /*edc0*/  FMUL.FTZ R179, R28, R3.reuse ;  /* 0x000000031cb37220 */ /* 0x080fe20000410000 */
[-C--:B------:R-:W-:Y:S01]  /*edd0*/  FMUL.FTZ R177, R32, R3.reuse ;  /* 0x0000000320b17220 */ /* 0x080fe20000410000 */
[-C--:B------:R-:W-:Y:S01]  /*ede0*/  FMUL.FTZ R176, R36, R3.reuse ;  /* 0x0000000324b07220 */ /* 0x080fe20000410000 */
[-C--:B------:R-:W-:Y:S01]  /*edf0*/  FMUL.FTZ R175, R40, R3.reuse ;  /* 0x0000000328af7220 */ /* 0x080fe20000410000 */
[----:B------:R0:W1:Y:S01]  /*ee00*/  @P3 MUFU.LG2 R24, R0 ;  /* 0x0000000000183308 */ /* 0x0000620000000c00 */
[----:B----4-:R4:W-:Y:S01]  /*ee10*/  @!P0 STS [R5+0x28820], R4 ;  /* 0x0288200405008388 */ /* 0x0109e20000000800 */
        /* <DEDUP_REMOVED lines=8> */
[----:B-----5:R-:W-:Y:S01]  /*eea0*/  @P2 FMUL.FTZ R25, R18, 0.69314718246459960938 ;  /* 0x3f31721812192820 */ /* 0x020fe20000410000 */
        /* <DEDUP_REMOVED lines=53> */
[----:B------:R-:W-:Y:S01]  /*f200*/  FMUL.FTZ R11, R62, R4 ;  /* 0x000000043e0b7220 */ /* 0x000fe20000410000 */
[----:B---3--:R-:W-:-:S02]  /*f210*/  IMAD.MOV.U32 R3, RZ, RZ, -0x800000 ;  /* 0xff800000ff037424 */ /* 0x008fc400078e00ff */
[-C--:B------:R-:W-:Y:S01]  /*f220*/  FMUL.FTZ R58, R107, R4.reuse ;  /* 0x000000046b3a7220 */ /* 0x080fe20000410000 */
[-C--:B------:R-:W-:Y:S01]  /*f230*/  FMUL.FTZ R62, R115, R4.reuse ;  /* 0x00000004733e7220 */ /* 0x080fe20000410000 */
[----:B------:R-:W-:Y:S01]  /*f240*/  PLOP3.LUT P0, PT, PT, PT, PT, 0x8, 0x0 ;  /* 0x000000000000781c */ /* 0x000fe20003f0e170 */
[-C--:B----4-:R-:W-:Y:S01]  /*f250*/  FMUL.FTZ R5, R26, R4.reuse ;  /* 0x000000041a057220 */ /* 0x090fe20000410000 */
        /* <DEDUP_REMOVED lines=60> */
[----:B------:R-:W-:Y:S01]  /*f620*/  SEL R18, R14, RZ, P1 ;  /* 0x000000ff0e127207 */ /* 0x000fe20000800000 */
[----:B------:R-:W-:Y:S06]  /*f630*/  BAR.ARV 0xe, 0x100 ;  /* 0x0384000000007b1d */ /* 0x000fec0000002000 */
.L_x_4764:
[----:B------:R-:W-:Y:S05]  /*f640*/  BSYNC B7 ;  /* 0x0000000000077941 */ /* 0x000fea0003800000 */
.L_x_4762:
[----:B------:R-:W0:Y:S08]  /*f650*/  S2UR UR5, SR_CgaCtaId ;  /* 0x00000000000579c3 */ /* 0x000e300000008800 */
[----:B------:R-:W-:Y:S06]  /*f660*/  BAR.SYNC.DEFER_BLOCKING 0x5, 0x180 ;  /* 0x0146000000007b1d */ /* 0x000fec0000010000 */
[----:B------:R-:W-:Y:S01]  /*f670*/  UMOV UR4, 0x400 ;  /* 0x0000040000047882 */ /* 0x000fe20000000000 */
[----:B------:R-:W-:Y:S01]  /*f680*/  BSSY B0, `(.L_x_4847) ;  /* 0x00002e1000007945 */ /* 0x000fe20003800000 */
[----:B0-----:R-:W-:-:S06]  /*f690*/  ULEA UR4, UR5, UR4, 0x18 ;  /* 0x0000000405047291 */ /* 0x001fcc000f8ec03f */
[----:B------:R-:W-:-:S05]  /*f6a0*/  IMAD.U32 R2, RZ, RZ, UR4 ;  /* 0x00000004ff027e24 */ /* 0x000fca000f8e00ff */
[----:B------:R0:W1:Y:S01]  /*f6b0*/  LDS.128 R24, [R2+0x28cd0] ;  /* 0x028cd00002187984 */ /* 0x0000620000000c00 */
[----:B------:R-:W-:Y:S06]  /*f6c0*/  BAR.ARV 0x4, 0x180 ;  /* 0x0106000000007b1d */ /* 0x000fec0000002000 */
[----:B------:R-:W-:Y:S05]  /*f6d0*/  @P0 BRA `(.L_x_4848) ;  /* 0x0000002000000947 */ /* 0x000fea0003800000 */
[----:B---3--:R-:W3:Y:S01]  /*f6e0*/  S2R R13, SR_SWINHI ;  /* 0x00000000000d7919 */ /* 0x008ee20000002f00 */
        /* <DEDUP_REMOVED lines=18> */
[----:B---3--:R-:W-:-:S02]  /*f810*/  MOV R45, R13 ;  /* 0x0000000d002d7202 */ /* 0x008fc40000000f00 */
[----:B------:R-:W-:Y:S02]  /*f820*/  F2FP.BF16.F32.PACK_AB R41, R21, R41 ;  /* 0x000000291529723e */ /* 0x000fe400000010ff */
[----:B------:R-:W-:Y:S01]  /*f830*/  F2FP.BF16.F32.PACK_AB R42, R101, R100 ;  /* 0x00000064652a723e */ /* 0x000fe200000010ff */
[----:B------:R-:W-:Y:S01]  /*f840*/  IMAD.WIDE R14, R234, 0x2, R44 ;  /* 0x00000002ea0e7825 */ /* 0x000fe200078e022c */
[----:B------:R-:W-:Y:S02]  /*f850*/  F2FP.BF16.F32.PACK_AB R43, R103, R102 ;  /* 0x00000066672b723e */ /* 0x000fe400000010ff */
[----:B------:R-:W-:Y:S02]  /*f860*/  F2FP.BF16.F32.PACK_AB R105, R58, R106 ;  /* 0x0000006a3a69723e */ /* 0x000fe400000010ff */
[C---:B------:R-:W-:Y:S02]  /*f870*/  IADD3 R49, P1, R14.reuse, 0x20, RZ ;  /* 0x000000200e317810 */ /* 0x040fe40007f3e0ff */
[----:B------:R-:W-:-:S02]  /*f880*/  IADD3 R53, P0, R14, 0x40, RZ ;  /* 0x000000400e357810 */ /* 0x000fc40007f1e0ff */
[----:B------:R-:W-:Y:S02]  /*f890*/  IADD3 R57, P4, R14, 0x60, RZ ;  /* 0x000000600e397810 */ /* 0x000fe40007f9e0ff */
[----:B------:R-:W-:Y:S02]  /*f8a0*/  LOP3.LUT R48, R49, 0x380, RZ, 0xc0, !PT ;  /* 0x0000038031307812 */ /* 0x000fe400078ec0ff */
[----:B------:R-:W-:Y:S02]  /*f8b0*/  LOP3.LUT R52, R53, 0x380, RZ, 0xc0, !PT ;  /* 0x0000038035347812 */ /* 0x000fe400078ec0ff */
[----:B------:R-:W-:Y:S02]  /*f8c0*/  LOP3.LUT R56, R57, 0x380, RZ, 0xc0, !PT ;  /* 0x0000038039387812 */ /* 0x000fe400078ec0ff */
        /* <DEDUP_REMOVED lines=13> */
[C---:B------:R-:W-:Y:S02]  /*f9a0*/  IADD3 R77, P1, R14.reuse, 0x4000, RZ ;  /* 0x000040000e4d7810 */ /* 0x040fe40007f3e0ff */
[C---:B------:R-:W-:Y:S02]  /*f9b0*/  IADD3 R13, P0, R14.reuse, 0x4020, RZ ;  /* 0x000040200e0d7810 */ /* 0x040fe40007f1e0ff */
[----:B------:R-:W-:Y:S02]  /*f9c0*/  IADD3 R81, P4, R14, 0x4040, RZ ;  /* 0x000040400e517810 */ /* 0x000fe40007f9e0ff */
[----:B------:R-:W-:Y:S01]  /*f9d0*/  LOP3.LUT R60, R61, 0x380, RZ, 0xc0, !PT ;  /* 0x000003803d3c7812 */ /* 0x000fe200078ec0ff */
[----:B------:R-:W-:Y:S01]  /*f9e0*/  IMAD.X R31, RZ, RZ, R15, P0 ;  /* 0x000000ffff1f7224 */ /* 0x000fe200000e060f */
[----:B------:R-:W-:-:S02]  /*f9f0*/  LOP3.LUT R64, R65, 0x380, RZ, 0xc0, !PT ;  /* 0x0000038041407812 */ /* 0x000fc400078ec0ff */
[----:B------:R-:W-:Y:S02]  /*fa00*/  LOP3.LUT R68, R69, 0x380, RZ, 0xc0, !PT ;  /* 0x0000038045447812 */ /* 0x000fe400078ec0ff */
[----:B------:R-:W-:Y:S02]  /*fa10*/  LOP3.LUT R72, R73, 0x380, RZ, 0xc0, !PT ;  /* 0x0000038049487812 */ /* 0x000fe400078ec0ff */
[----:B------:R-:W-:Y:S02]  /*fa20*/  LOP3.LUT R76, R77, 0x380, RZ, 0xc0, !PT ;  /* 0x000003804d4c7812 */ /* 0x000fe400078ec0ff */
[----:B-----5:R-:W-:Y:S02]  /*fa30*/  LOP3.LUT R30, R13, 0x380, RZ, 0xc0, !PT ;  /* 0x000003800d1e7812 */ /* 0x020fe400078ec0ff */
[----:B------:R-:W-:Y:S02]  /*fa40*/  LOP3.LUT R80, R81, 0x380, RZ, 0xc0, !PT ;  /* 0x0000038051507812 */ /* 0x000fe400078ec0ff */
[----:B------:R-:W-:-:S02]  /*fa50*/  SHF.R.U64 R60, R60, 0x3, RZ ;  /* 0x000000033c3c7819 */ /* 0x000fc400000012ff */
[----:B------:R-:W-:Y:S02]  /*fa60*/  SHF.R.U64 R64, R64, 0x3, RZ ;  /* 0x0000000340407819 */ /* 0x000fe400000012ff */
        /* <DEDUP_REMOVED lines=16> */
[----:B------:R-:W-:Y:S02]  /*fb70*/  LOP3.LUT R30, R30, R13, RZ, 0x3c, !PT ;  /* 0x0000000d1e1e7212 */ /* 0x000fe400078e3cff */
[----:B------:R-:W-:Y:S02]  /*fb80*/  LOP3.LUT R80, R80, R81, RZ, 0x3c, !PT ;  /* 0x0000005150507212 */ /* 0x000fe400078e3cff */
[C---:B------:R-:W-:Y:S02]  /*fb90*/  IADD3 R85, P3, R14.reuse, 0x4060, RZ ;  /* 0x000040600e557810 */ /* 0x040fe40007f7e0ff */
[C---:B------:R-:W-:Y:S02]  /*fba0*/  IADD3 R89, P6, R14.reuse, 0x6000, RZ ;  /* 0x000060000e597810 */ /* 0x040fe40007fde0ff */
[C---:B------:R-:W-:Y:S02]  /*fbb0*/  IADD3 R93, P5, R14.reuse, 0x6020, RZ ;  /* 0x000060200e5d7810 */ /* 0x040fe40007fbe0ff */
[----:B------:R-:W-:-:S02]  /*fbc0*/  IADD3 R13, P2, R14, 0x6040, RZ ;  /* 0x000060400e0d7810 */ /* 0x000fc40007f5e0ff */
[----:B------:R-:W-:Y:S02]  /*fbd0*/  IADD3 R81, P1, R14, 0x6060, RZ ;  /* 0x000060600e517810 */ /* 0x000fe40007f3e0ff */
[----:B------:R-:W-:Y:S02]  /*fbe0*/  SHF.R.U64 R99, R99, 0x3, RZ ;  /* 0x0000000363637819 */ /* 0x000fe400000012ff */
[----:B------:R-:W-:Y:S02]  /*fbf0*/  LOP3.LUT R84, R85, 0x380, RZ, 0xc0, !PT ;  /* 0x0000038055547812 */ /* 0x000fe400078ec0ff */
[----:B------:R-:W-:Y:S02]  /*fc00*/  LOP3.LUT R88, R89, 0x380, RZ, 0xc0, !PT ;  /* 0x0000038059587812 */ /* 0x000fe400078ec0ff */
[----:B------:R-:W-:Y:S02]  /*fc10*/  LOP3.LUT R92, R93, 0x380, RZ, 0xc0, !PT ;  /* 0x000003805d5c7812 */ /* 0x000fe400078ec0ff */
[----:B------:R-:W-:-:S02]  /*fc20*/  LOP3.LUT R12, R13, 0x380, RZ, 0xc0, !PT ;  /* 0x000003800d0c7812 */ /* 0x000fc400078ec0ff */
[----:B------:R-:W-:Y:S02]  /*fc30*/  LOP3.LUT R4, R81, 0x380, RZ, 0xc0, !PT ;  /* 0x0000038051047812 */ /* 0x000fe400078ec0ff */
[----:B------:R-:W-:Y:S01]  /*fc40*/  LOP3.LUT R98, R99, R14, RZ, 0x3c, !PT ;  /* 0x0000000e63627212 */ /* 0x000fe200078e3cff */
[----:B------:R-:W-:Y:S01]  /*fc50*/  IMAD.MOV.U32 R99, RZ, RZ, R15 ;  /* 0x000000ffff637224 */ /* 0x000fe200078e000f */
        /* <DEDUP_REMOVED lines=15> */
[----:B------:R-:W-:Y:S01]  /*fd50*/  MOV R98, R98 ;  /* 0x0000006200627202 */ /* 0x000fe20000000f00 */
[----:B------:R-:W-:Y:S01]  /*fd60*/  IMAD.X R15, RZ, RZ, R15, P1 ;  /* 0x000000ffff0f7224 */ /* 0x000fe200008e060f */
[----:B------:R-:W-:Y:S01]  /*fd70*/  F2FP.BF16.F32.PACK_AB R4, R178, R180 ;  /* 0x000000b4b204723e */ /* 0x000fe200000010ff */
[----:B------:R-:W-:Y:S01]  /*fd80*/  BAR.SYNC.DEFER_BLOCKING 0x1, 0x100 ;  /* 0x0044000000007b1d */ /* 0x000fe20000010000 */
[----:B------:R-:W-:-:S02]  /*fd90*/  MOV R0, R30 ;  /* 0x0000001e00007202 */ /* 0x000fc40000000f00 */
[----:B------:R-:W-:Y:S02]  /*fda0*/  MOV R48, R48 ;  /* 0x0000003000307202 */ /* 0x000fe40000000f00 */
[----:B------:R-:W-:Y:S02]  /*fdb0*/  F2FP.BF16.F32.PACK_AB R30, R174, R176 ;  /* 0x000000b0ae1e723e */ /* 0x000fe400000010ff */
[----:B------:R-:W-:Y:S02]  /*fdc0*/  F2FP.BF16.F32.PACK_AB R31, R39, R38 ;  /* 0x00000026271f723e */ /* 0x000fe400000010ff */
[----:B------:R-:W-:Y:S02]  /*fdd0*/  MOV R52, R52 ;  /* 0x0000003400347202 */ /* 0x000fe40000000f00 */
[----:B------:R-:W-:Y:S02]  /*fde0*/  MOV R56, R56 ;  /* 0x0000003800387202 */ /* 0x000fe40000000f00 */
[----:B------:R-:W-:-:S02]  /*fdf0*/  MOV R60, R60 ;  /* 0x0000003c003c7202 */ /* 0x000fc40000000f00 */
[----:B-1----:R-:W-:Y:S02]  /*fe00*/  MOV R24, R12 ;  /* 0x0000000c00187202 */ /* 0x002fe40000000f00 */
[----:B------:R-:W-:Y:S02]  /*fe10*/  MOV R46, R14 ;  /* 0x0000000e002e7202 */ /* 0x000fe40000000f00 */
[----:B------:R-:W-:Y:S02]  /*fe20*/  MOV R64, R64 ;  /* 0x0000004000407202 */ /* 0x000fe40000000f00 */
[----:B------:R-:W-:Y:S02]  /*fe30*/  F2FP.BF16.F32.PACK_AB R12, R163, R165 ;  /* 0x000000a5a30c723e */ /* 0x000fe400000010ff */
[----:B------:R-:W-:Y:S01]  /*fe40*/  F2FP.BF16.F32.PACK_AB R13, R67, R66 ;  /* 0x00000042430d723e */ /* 0x000fe200000010ff */
[----:B------:R1:W-:Y:S01]  /*fe50*/  STSM.16.M88.4 [R98], R4 ;  /* 0x0000000462007844 */ /* 0x0003e20000000200 */
[----:B------:R-:W-:-:S02]  /*fe60*/  F2FP.BF16.F32.PACK_AB R14, R161, R164 ;  /* 0x000000a4a10e723e */ /* 0x000fc400000010ff */
[----:B------:R-:W-:Y:S01]  /*fe70*/  F2FP.BF16.F32.PACK_AB R15, R71, R70 ;  /* 0x00000046470f723e */ /* 0x000fe200000010ff */
[----:B------:R3:W-:Y:S01]  /*fe80*/  STSM.16.M88.4 [R48], R28 ;  /* 0x0000001c30007844 */ /* 0x0007e20000000200 */
[----:B------:R-:W-:Y:S02]  /*fe90*/  MOV R68, R68 ;  /* 0x0000004400447202 */ /* 0x000fe40000000f00 */
[----:B------:R-:W-:Y:S01]  /*fea0*/  MOV R72, R72 ;  /* 0x0000004800487202 */ /* 0x000fe20000000f00 */
[----:B------:R4:W-:Y:S01]  /*feb0*/  STSM.16.M88.4 [R52], R32 ;  /* 0x0000002034007844 */ /* 0x0009e20000000200 */
[----:B------:R-:W-:Y:S02]  /*fec0*/  MOV R76, R76 ;  /* 0x0000004c004c7202 */ /* 0x000fe40000000f00 */
[----:B------:R-:W-:Y:S02]  /*fed0*/  F2FP.BF16.F32.PACK_AB R38, R40, R152 ;  /* 0x000000982826723e */ /* 0x000fe400000010ff */
[----:B------:R-:W-:-:S02]  /*fee0*/  F2FP.BF16.F32.PACK_AB R39, R95, R94 ;  /* 0x0000005e5f27723e */ /* 0x000fc400000010ff */
[----:B------:R-:W-:Y:S02]  /*fef0*/  F2FP.BF16.F32.PACK_AB R40, R97, R96 ;  /* 0x000000606128723e */ /* 0x000fe400000010ff */
[----:B-1----:R-:W-:Y:S02]  /*ff00*/  F2FP.BF16.F32.PACK_AB R4, R169, R172 ;  /* 0x000000aca904723e */ /* 0x002fe400000010ff */
[----:B------:R-:W-:Y:S02]  /*ff10*/  F2FP.BF16.F32.PACK_AB R5, R51, R50 ;  /* 0x000000323305723e */ /* 0x000fe400000010ff */
[----:B------:R-:W-:Y:S02]  /*ff20*/  F2FP.BF16.F32.PACK_AB R6, R167, R170 ;  /* 0x000000aaa706723e */ /* 0x000fe400000010ff */
[----:B------:R-:W-:Y:S02]  /*ff30*/  F2FP.BF16.F32.PACK_AB R7, R55, R54 ;  /* 0x000000363707723e */ /* 0x000fe400000010ff */
[----:B---3--:R-:W-:-:S02]  /*ff40*/  F2FP.BF16.F32.PACK_AB R28, R159, R162 ;  /* 0x000000a29f1c723e */ /* 0x008fc400000010ff */
[----:B------:R-:W-:Y:S01]  /*ff50*/  F2FP.BF16.F32.PACK_AB R29, R75, R74 ;  /* 0x0000004a4b1d723e */ /* 0x000fe200000010ff */
[----:B------:R-:W-:Y:S01]  /*ff60*/  STSM.16.M88.4 [R56], R4 ;  /* 0x0000000438007844 */ /* 0x000fe20000000200 */
[----:B------:R-:W-:Y:S02]  /*ff70*/  F2FP.BF16.F32.PACK_AB R30, R157, R160 ;  /* 0x000000a09d1e723e */ /* 0x000fe400000010ff */
[----:B------:R-:W-:Y:S01]  /*ff80*/  F2FP.BF16.F32.PACK_AB R31, R79, R78 ;  /* 0x0000004e4f1f723e */ /* 0x000fe200000010ff */
[----:B------:R-:W-:Y:S01]  /*ff90*/  STSM.16.M88.4 [R60], R8 ;  /* 0x000000083c007844 */ /* 0x000fe20000000200 */
[----:B----4-:R-:W-:Y:S02]  /*ffa0*/  F2FP.BF16.F32.PACK_AB R32, R155, R158 ;  /* 0x0000009e9b20723e */ /* 0x010fe400000010ff */
[----:B------:R-:W-:Y:S01]  /*ffb0*/  F2FP.BF16.F32.PACK_AB R33, R83, R82 ;  /* 0x000000525321723e */ /* 0x000fe200000010ff */
[----:B------:R-:W-:Y:S01]  /*ffc0*/  STSM.16.M88.4 [R64], R12 ;  /* 0x0000000c40007844 */ /* 0x000fe20000000200 */
[----:B------:R-:W-:-:S02]  /*ffd0*/  F2FP.BF16.F32.PACK_AB R34, R153, R156 ;  /* 0x0000009c9922723e */ /* 0x000fc400000010ff */
[----:B------:R-:W-:Y:S01]  /*ffe0*/  F2FP.BF16.F32.PACK_AB R35, R87, R86 ;  /* 0x000000565723723e */ /* 0x000fe200000010ff */
[----:B------:R-:W-:Y:S01]  /*fff0*/  STSM.16.M88.4 [R68], R28 ;  /* 0x0000001c44007844 */ /* 0x000fe20000000200 */
[----:B------:R-:W-:Y:S02]  /*10000*/  F2FP.BF16.F32.PACK_AB R112, R113, R112 ;  /* 0x000000707170723e */ /* 0x000fe400000010ff */
[----:B------:R-:W-:Y:S01]  /*10010*/  MOV R80, R80 ;  /* 0x0000005000507202 */ /* 0x000fe20000000f00 */
[----:B------:R-:W-:Y:S01]  /*10020*/  STSM.16.M88.4 [R72], R32 ;  /* 0x0000002048007844 */ /* 0x000fe20000000200 */
[----:B------:R-:W-:Y:S02]  /*10030*/  F2FP.BF16.F32.PACK_AB R106, R109, R108 ;  /* 0x0000006c6d6a723e */ /* 0x000fe400000010ff */
[----:B------:R-:W-:Y:S01]  /*10040*/  F2FP.BF16.F32.PACK_AB R107, R111, R107 ;  /* 0x0000006b6f6b723e */ /* 0x000fe200000010ff */
[----:B------:R-:W-:Y:S01]  /*10050*/  STSM.16.M88.4 [R76], R36 ;  /* 0x000000244c007844 */ /* 0x000fe20000000200 */
[----:B------:R-:W-:-:S02]  /*10060*/  F2FP.BF16.F32.PACK_AB R113, R62, R114 ;  /* 0x000000723e71723e */ /* 0x000fc400000010ff */
[----:B------:R-:W-:Y:S01]  /*10070*/  F2FP.BF16.F32.PACK_AB R120, R121, R120 ;  /* 0x000000787978723e */ /* 0x000fe200000010ff */
[----:B------:R-:W-:Y:S01]  /*10080*/  STSM.16.M88.4 [R0], R40 ;  /* 0x0000002800007844 */ /* 0x000fe20000000200 */
[----:B------:R-:W-:Y:S02]  /*10090*/  MOV R84, R84 ;  /* 0x0000005400547202 */ /* 0x000fe40000000f00 */
[----:B------:R-:W-:Y:S01]  /*100a0*/  F2FP.BF16.F32.PACK_AB R114, R117, R116 ;  /* 0x000000747572723e */ /* 0x000fe200000010ff */
[----:B------:R1:W-:Y:S01]  /*100b0*/  STSM.16.M88.4 [R80], R104 ;  /* 0x0000006850007844 */ /* 0x0003e20000000200 */
[----:B------:R-:W-:Y:S02]  /*100c0*/  F2FP.BF16.F32.PACK_AB R115, R119, R115 ;  /* 0x000000737773723e */ /* 0x000fe400000010ff */
[----:B------:R-:W-:Y:S02]  /*100d0*/  F2FP.BF16.F32.PACK_AB R121, R123, R122 ;  /* 0x0000007a7b79723e */ /* 0x000fe400000010ff */
[----:B------:R-:W-:Y:S01]  /*100e0*/  F2FP.BF16.F32.PACK_AB R128, R129, R128 ;  /* 0x000000808180723e */ /* 0x000fe200000010ff */
[----:B------:R3:W-:Y:S01]  /*100f0*/  STSM.16.M88.4 [R84], R112 ;  /* 0x0000007054007844 */ /* 0x0007e20000000200 */
[----:B------:R-:W-:-:S02]  /*10100*/  MOV R88, R88 ;  /* 0x0000005800587202 */ /* 0x000fc40000000f00 */
[----:B------:R-:W-:Y:S02]  /*10110*/  F2FP.BF16.F32.PACK_AB R122, R125, R124 ;  /* 0x0000007c7d7a723e */ /* 0x000fe400000010ff */
[----:B------:R-:W-:Y:S02]  /*10120*/  F2FP.BF16.F32.PACK_AB R123, R127, R126 ;  /* 0x0000007e7f7b723e */ /* 0x000fe400000010ff */
[----:B------:R-:W-:Y:S02]  /*10130*/  F2FP.BF16.F32.PACK_AB R129, R131, R130 ;  /* 0x000000828381723e */ /* 0x000fe400000010ff */
[----:B------:R-:W-:Y:S01]  /*10140*/  F2FP.BF16.F32.PACK_AB R136, R137, R136 ;  /* 0x000000888988723e */ /* 0x000fe200000010ff */
[----:B------:R3:W-:Y:S01]  /*10150*/  STSM.16.M88.4 [R88], R120 ;  /* 0x0000007858007844 */ /* 0x0007e20000000200 */
[----:B------:R-:W-:Y:S01]  /*10160*/  ISETP.NE.U32.AND P0, PT, RZ, UR4, PT ;  /* 0x00000004ff007c0c */ /* 0x000fe2000bf05070 */
[----:B-1----:R-:W-:Y:S01]  /*10170*/  IMAD.MOV.U32 R80, RZ, RZ, RZ ;  /* 0x000000ffff507224 */ /* 0x002fe200078e00ff */
[----:B------:R-:W-:-:S02]  /*10180*/  IADD3 R6, P1, R205, UR4, RZ ;  /* 0x00000004cd067c10 */ /* 0x000fc4000ff3e0ff */
[----:B------:R-:W-:Y:S02]  /*10190*/  MOV R92, R92 ;  /* 0x0000005c005c7202 */ /* 0x000fe40000000f00 */
[----:B------:R-:W-:Y:S02]  /*101a0*/  F2FP.BF16.F32.PACK_AB R130, R133, R132 ;  /* 0x000000848582723e */ /* 0x000fe400000010ff */
[----:B------:R-:W-:Y:S02]  /*101b0*/  F2FP.BF16.F32.PACK_AB R131, R135, R134 ;  /* 0x000000868783723e */ /* 0x000fe400000010ff */
[----:B------:R-:W-:Y:S02]  /*101c0*/  F2FP.BF16.F32.PACK_AB R137, R139, R138 ;  /* 0x0000008a8b89723e */ /* 0x000fe400000010ff */
[----:B------:R-:W-:Y:S01]  /*101d0*/  F2FP.BF16.F32.PACK_AB R144, R145, R144 ;  /* 0x000000909190723e */ /* 0x000fe200000010ff */
[----:B------:R3:W-:Y:S01]  /*101e0*/  STSM.16.M88.4 [R92], R128 ;  /* 0x000000805c007844 */ /* 0x0007e20000000200 */
[----:B------:R-:W-:-:S02]  /*101f0*/  F2FP.BF16.F32.PACK_AB R138, R141, R140 ;  /* 0x0000008c8d8a723e */ /* 0x000fc400000010ff */
[----:B------:R-:W-:Y:S02]  /*10200*/  F2FP.BF16.F32.PACK_AB R139, R143, R142 ;  /* 0x0000008e8f8b723e */ /* 0x000fe400000010ff */
[----:B------:R-:W-:Y:S02]  /*10210*/  F2FP.BF16.F32.PACK_AB R145, R147, R146 ;  /* 0x000000929391723e */ /* 0x000fe400000010ff */
[----:B------:R-:W-:Y:S01]  /*10220*/  F2FP.BF16.F32.PACK_AB R146, R149, R148 ;  /* 0x000000949592723e */ /* 0x000fe200000010ff */
[----:B------:R3:W-:Y:S01]  /*10230*/  STSM.16.M88.4 [R24], R136 ;  /* 0x0000008818007844 */ /* 0x0007e20000000200 */
        /* <DEDUP_REMOVED lines=10> */
[----:B------:R-:W-:Y:S01]  /*102e0*/  IMAD.U32 R0, RZ, RZ, UR4 ;  /* 0x00000004ff007e24 */ /* 0x000fe2000f8e00ff */
        /* <DEDUP_REMOVED lines=50> */
[----:B---3--:R-:W-:Y:S06]  /*10610*/  @P6 BRA `(.L_x_4849) ;  /* 0x0000000000106947 */ /* 0x008fec0003800000 */
[----:B------:R-:W-:Y:S05]  /*10620*/  @!P0 BRA `(.L_x_4849) ;  /* 0x00000000000c8947 */ /* 0x000fea0003800000 */
[----:B------:R-:W3:Y:S04]  /*10630*/  LDG.E R11, desc[UR40][R6.64] ;  /* 0x00000028060b7981 */ /* 0x000ee8000c1e1900 */
[----:B-----5:R-:W3:Y:S02]  /*10640*/  LDG.E R0, desc[UR40][R6.64+0x4] ;  /* 0x0000042806007981 */ /* 0x020ee4000c1e1900 */
[----:B---3--:R-:W-:-:S07]  /*10650*/  IMAD.IADD R0, R0, 0x1, -R11 ;  /* 0x0000000100007824 */ /* 0x008fce00078e0a0b */
.L_x_4849:
        /* <DEDUP_REMOVED lines=26> */
[----:B------:R-:W-:-:S02]  /*10800*/  LOP3.LUT R6, R15, R4, RZ, 0x3c, !PT ;  /* 0x000000040f067212 */ /* 0x000fc400078e3cff */
[----:B------:R-:W-:Y:S01]  /*10810*/  SHF.R.U64 R4, R7, 0x3, RZ ;  /* 0x0000000307047819 */ /* 0x000fe200000012ff */
[--C-:B------:R-:W-:Y:S01]  /*10820*/  IMAD.MOV.U32 R7, RZ, RZ, R5.reuse ;  /* 0x000000ffff077224 */ /* 0x100fe200078e0005 */
        /* <DEDUP_REMOVED lines=14> */
[----:B------:R-:W1:Y:S01]  /*10910*/  LDC R31, c[0x0][0xbe8] ;  /* 0x0002fa00ff1f7b82 */ /* 0x000e620000000800 */
[--C-:B------:R-:W-:Y:S01]  /*10920*/  IMAD.IADD R35, R203, 0x1, R196.reuse ;  /* 0x00000001cb237824 */ /* 0x100fe200078e02c4 */
[----:B------:R-:W-:Y:S01]  /*10930*/  ULDC.64 UR4, c[0x0][0xb90] ;  /* 0x0002e40000047ab9 */ /* 0x000fe20000000a00 */
[----:B------:R-:W-:Y:S02]  /*10940*/  IMAD.IADD R30, R190, 0x1, R196 ;  /* 0x00000001be1e7824 */ /* 0x000fe400078e02c4 */
[----:B------:R-:W-:Y:S02]  /*10950*/  IMAD R11, R82, UR4, RZ ;  /* 0x00000004520b7c24 */ /* 0x000fe4000f8e02ff */
[----:B------:R-:W-:-:S04]  /*10960*/  IMAD.WIDE.U32 R4, R204, UR4, R80 ;  /* 0x00000004cc047c25 */ /* 0x000fc8000f8e0050 */
[----:B------:R-:W-:Y:S01]  /*10970*/  IMAD R15, R204, UR5, R11 ;  /* 0x00000005cc0f7c24 */ /* 0x000fe2000f8e020b */
[----:B------:R-:W-:Y:S01]  /*10980*/  ULDC.64 UR4, c[0x0][0xb98] ;  /* 0x0002e60000047ab9 */ /* 0x000fe20000000a00 */
[----:B------:R-:W-:Y:S02]  /*10990*/  IMAD.MOV.U32 R11, RZ, RZ, R35 ;  /* 0x000000ffff0b7224 */ /* 0x000fe400078e0023 */
[----:B------:R-:W-:Y:S02]  /*109a0*/  IMAD.IADD R5, R5, 0x1, R15 ;  /* 0x0000000105057824 */ /* 0x000fe400078e020f */
[----:B------:R-:W-:Y:S01]  /*109b0*/  IMAD.WIDE.U32 R4, R207, UR4, R4 ;  /* 0x00000004cf047c25 */ /* 0x000fe2000f8e0004 */
[----:B-1----:R-:W-:-:S13]  /*109c0*/  ISETP.NE.AND P0, PT, R31, 0x1, PT ;  /* 0x000000011f00780c */ /* 0x002fda0003f05270 */
[----:B------:R-:W1:Y:S08]  /*109d0*/  @P0 LDC R10, c[0x0][0xbec] ;  /* 0x0002fb00ff0a0b82 */ /* 0x000e700000000800 */
[----:B------:R-:W3:Y:S01]  /*109e0*/  @P0 LDC R21, c[0x0][0xbf0] ;  /* 0x0002fc00ff150b82 */ /* 0x000ee20000000800 */
[----:B-1----:R-:W-:-:S05]  /*109f0*/  @P0 IMAD.HI.U32 R10, R35, R10, RZ ;  /* 0x0000000a230a0227 */ /* 0x002fca00078e00ff */
        /* <DEDUP_REMOVED lines=26> */
[----:B------:R-:W3:Y:S06]  /*10ba0*/  SHFL.IDX PT, R11, R21, 0x1, 0x1c1f ;  /* 0x003c1f00150b7f89 */ /* 0x000eec00000e0000 */
[----:B-1----:R1:W-:Y:S04]  /*10bb0*/  @!P1 ST.E desc[UR40][R4.64], R20 ;  /* 0x0000001404009985 */ /* 0x0023e8000c101928 */
[----:B---3--:R1:W-:Y:S02]  /*10bc0*/  @!P0 ST.E desc[UR40][R10.64], R3 ;  /* 0x000000030a008985 */ /* 0x0083e4000c101928 */
.L_x_4850:
[----:B------:R-:W3:Y:S01]  /*10bd0*/  LDC R85, c[0x0][0xbe8] ;  /* 0x0002fa00ff557b82 */ /* 0x000ee20000000800 */
[----:B------:R-:W-:Y:S01]  /*10be0*/  ULDC.64 UR4, c[0x0][0xaa0] ;  /* 0x0002a80000047ab9 */ /* 0x000fe20000000a00 */
[----:B-1----:R-:W5:Y:S01]  /*10bf0*/  LD.E.128 R4, desc[UR40][R6.64] ;  /* 0x0000002806047980 */ /* 0x002f62000c101d00 */
[----:B------:R-:W-:-:S03]  /*10c00*/  IMAD R3, R81, UR4, RZ ;  /* 0x0000000451037c24 */ /* 0x000fc6000f8e02ff */
[----:B------:R-:W5:Y:S01]  /*10c10*/  LD.E.128 R8, desc[UR40][R8.64] ;  /* 0x0000002808087980 */ /* 0x000f62000c101d00 */
[C---:B------:R-:W-:Y:S01]  /*10c20*/  IMAD R3, R80.reuse, UR5, R3 ;  /* 0x0000000550037c24 */ /* 0x040fe2000f8e0203 */
[----:B------:R-:W1:Y:S01]  /*10c30*/  LDC R88, c[0x0][0xac8] ;  /* 0x0002b200ff587b82 */ /* 0x000e620000000800 */
[----:B------:R-:W-:Y:S01]  /*10c40*/  IMAD.WIDE.U32 R80, R80, UR4, RZ ;  /* 0x0000000450507c25 */ /* 0x000fe2000f8e00ff */
        /* <DEDUP_REMOVED lines=24> */
[-C--:B-1----:R-:W-:Y:S01]  /*10dd0*/  ISETP.GE.AND P0, PT, R212, R88.reuse, PT ;  /* 0x00000058d400720c */ /* 0x082fe20003f06270 */
        /* <DEDUP_REMOVED lines=8> */
[----:B------:R-:W-:Y:S01]  /*10e60*/  IMAD.SHL.U32 R83, R80, 0x2, RZ ;  /* 0x0000000250537824 */ /* 0x000fe200078e00ff */
[----:B----4-:R-:W-:Y:S01]  /*10e70*/  @P1 SHF.R.U32.HI R3, RZ, R87, R24 ;  /* 0x00000057ff031219 */ /* 0x010fe20000011618 */
        /* <DEDUP_REMOVED lines=51> */
[----:B-1----:R1:W3:Y:S01]  /*111b0*/  SHFL.IDX PT, R80, R89, RZ, 0x181f ;  /* 0x00181fff59507589 */ /* 0x0022e200000e0000 */
        /* <DEDUP_REMOVED lines=10> */
[----:B------:R-:W-:Y:S01]  /*11260*/  SHF.R.S32.HI R96, RZ, 0x1f, R212 ;  /* 0x0000001fff607819 */ /* 0x000fe200000114d4 */
[----:B------:R-:W-:Y:S06]  /*11270*/  @P1 BRA `(.L_x_4852) ;  /* 0x00000000007c1947 */ /* 0x000fec0003800000 */
[-C--:B------:R-:W-:Y:S02]  /*11280*/  ISETP.GE.AND P1, PT, R212, R88.reuse, PT ;  /* 0x00000058d400720c */ /* 0x080fe40003f26270 */
[-C--:B------:R-:W-:Y:S02]  /*11290*/  ISETP.GE.AND P0, PT, R193, R88.reuse, PT ;  /* 0x00000058c100720c */ /* 0x080fe40003f06270 */
[-C--:B------:R-:W-:Y:S02]  /*112a0*/  ISETP.GE.AND P5, PT, R211, R88.reuse, PT ;  /* 0x00000058d300720c */ /* 0x080fe40003fa6270 */
[----:B------:R-:W-:-:S07]  /*112b0*/  ISETP.GE.AND P3, PT, R210, R88, PT ;  /* 0x00000058d200720c */ /* 0x000fce0003f66270 */
[C---:B---3--:R-:W-:Y:S02]  /*112c0*/  @!P1 LEA R82, P2, R212.reuse, R80, 0x1 ;  /* 0x00000050d4529211 */ /* 0x048fe400078408ff */
[----:B----4-:R-:W-:Y:S02]  /*112d0*/  @!P0 IMAD.WIDE R20, R193, 0x2, R80 ;  /* 0x00000002c1148825 */ /* 0x010fe400078e0250 */
        /* <DEDUP_REMOVED lines=12> */
[----:B---3--:R-:W-:-:S03]  /*113a0*/  @!P2 LEA R4, P5, R209, R80, 0x1 ;  /* 0x00000050d104a211 */ /* 0x008fc600078a08ff */
[----:B------:R0:W-:Y:S01]  /*113b0*/  @!P3 ST.E.128 desc[UR40][R86.64], R40 ;  /* 0x000000285600b985 */ /* 0x0001e2000c101d28 */
[-C--:B------:R-:W-:Y:S02]  /*113c0*/  @!P1 LEA R6, P6, R208, R80.reuse, 0x1 ;  /* 0x00000050d0069211 */ /* 0x080fe400078c08ff */
[-C--:B----4-:R-:W-:Y:S02]  /*113d0*/  @P0 LEA R12, P3, R222, R80.reuse, 0x1 ;  /* 0x00000050de0c0211 */ /* 0x090fe400078608ff */
        /* <DEDUP_REMOVED lines=9> */
.L_x_4852:
[----:B------:R-:W-:Y:S05]  /*11470*/  BSYNC B1 ;  /* 0x0000000000017941 */ /* 0x000fea0003800000 */
.L_x_4851:
[----:B-1----:R-:W-:Y:S01]  /*11480*/  VIADD R0, R196, 0x20 ;  /* 0x00000020c4007836 */ /* 0x002fe20000000000 */
[----:B0----5:R0:W1:Y:S04]  /*11490*/  SHFL.IDX PT, R7, R90, 0x1, 0x181f ;  /* 0x00381f005a077f89 */ /* 0x02106800000e0000 */
[----:B------:R-:W-:Y:S01]  /*114a0*/  ISETP.GE.AND P0, PT, R0, R91, PT ;  /* 0x0000005b0000720c */ /* 0x000fe20003f06270 */
[----:B------:R0:W0:-:S12]  /*114b0*/  SHFL.IDX PT, R6, R89, 0x1, 0x181f ;  /* 0x00381f0059067f89 */ /* 0x00001800000e0000 */
[----:B------:R-:W-:Y:S05]  /*114c0*/  @P0 BRA `(.L_x_4853) ;  /* 0x0000000c00f00947 */ /* 0x000fea0003800000 */
[-C--:B------:R-:W-:Y:S02]  /*114d0*/  ISETP.GE.AND P5, PT, R212, R88.reuse, PT ;  /* 0x00000058d400720c */ /* 0x080fe40003fa6270 */
[-C--:B------:R-:W-:Y:S02]  /*114e0*/  ISETP.GE.AND P6, PT, R193, R88.reuse, PT ;  /* 0x00000058c100720c */ /* 0x080fe40003fc6270 */
[-C--:B------:R-:W-:Y:S02]  /*114f0*/  ISETP.GE.AND P3, PT, R211, R88.reuse, PT ;  /* 0x00000058d300720c */ /* 0x080fe40003f66270 */
[-C--:B------:R-:W-:Y:S02]  /*11500*/  ISETP.GE.AND P2, PT, R210, R88.reuse, PT ;  /* 0x00000058d200720c */ /* 0x080fe40003f46270 */
[-C--:B------:R-:W-:Y:S02]  /*11510*/  ISETP.GE.AND P1, PT, R209, R88.reuse, PT ;  /* 0x00000058d100720c */ /* 0x080fe40003f26270 */
[----:B------:R-:W-:-:S03]  /*11520*/  ISETP.GE.AND P0, PT, R208, R88, PT ;  /* 0x00000058d000720c */ /* 0x000fc60003f06270 */
[CC--:B0-----:R-:W-:Y:S02]  /*11530*/  @!P5 LEA R12, P4, R212.reuse, R6.reuse, 0x1 ;  /* 0x00000006d40cd211 */ /* 0x0c1fe400078808ff */
[----:B-1----:R-:W-:Y:S02]  /*11540*/  @!P6 IMAD.WIDE R4, R193, 0x2, R6 ;  /* 0x00000002c104e825 */ /* 0x002fe400078e0206 */
        /* <DEDUP_REMOVED lines=25> */
.L_x_4848:
[----:B------:R-:W-:Y:S01]  /*116e0*/  ULDC.64 UR4, c[0x0][0xc00] ;  /* 0x0003000000047ab9 */ /* 0x000fe20000000a00 */
[----:B------:R-:W-:Y:S01]  /*116f0*/  IMAD.MOV.U32 R3, RZ, RZ, RZ ;  /* 0x000000ffff037224 */ /* 0x000fe200078e00ff */
[----:B------:R-:W-:Y:S01]  /*11700*/  ISETP.NE.U32.AND P0, PT, RZ, UR4, PT ;  /* 0x00000004ff007c0c */ /* 0x000fe2000bf05070 */
[----:B------:R-:W4:Y:S01]  /*11710*/  S2R R8, SR_TID.X ;  /* 0x0000000000087919 */ /* 0x000f220000002100 */
[----:B------:R-:W-:Y:S01]  /*11720*/  IADD3 R4, P1, R205, UR4, RZ ;  /* 0x00000004cd047c10 */ /* 0x000fe2000ff3e0ff */
[----:B------:R-:W0:Y:S01]  /*11730*/  LDC R21, c[0x0][0xbe8] ;  /* 0x0002fa00ff157b82 */ /* 0x000e220000000800 */
        /* <DEDUP_REMOVED lines=9> */
[----:B------:R-:W-:Y:S01]  /*117d0*/  @P1 IADD3.X R7, R206, UR5, RZ, P2, !PT ;  /* 0x00000005ce071c10 */ /* 0x000fe200097fe4ff */
[----:B----4-:R-:W-:-:S04]  /*117e0*/  VIADD R8, R8, 0xffffff80 ;  /* 0xffffff8008087836 */ /* 0x010fc80000000000 */
[----:B------:R4:W5:Y:S01]  /*117f0*/  @P1 LDG.E R0, desc[UR40][R6.64] ;  /* 0x0000002806001981 */ /* 0x000962000c1e1900 */
[----:B------:R-:W-:Y:S01]  /*11800*/  ISETP.GE.AND P2, PT, R8, 0x40, PT ;  /* 0x000000400800780c */ /* 0x000fe20003f46270 */
[----:B------:R-:W-:-:S12]  /*11810*/  @P1 BRA `(.L_x_4854) ;  /* 0x0000000000101947 */ /* 0x000fd80003800000 */
[----:B------:R-:W-:Y:S05]  /*11820*/  @!P0 BRA `(.L_x_4854) ;  /* 0x00000000000c8947 */ /* 0x000fea0003800000 */
[----:B----4-:R-:W4:Y:S04]  /*11830*/  LDG.E R7, desc[UR40][R4.64] ;  /* 0x0000002804077981 */ /* 0x010f28000c1e1900 */
[----:B-----5:R-:W4:Y:S02]  /*11840*/  LDG.E R0, desc[UR40][R4.64+0x4] ;  /* 0x0000042804007981 */ /* 0x020f24000c1e1900 */
[----:B----4-:R-:W-:-:S07]  /*11850*/  IMAD.IADD R0, R0, 0x1, -R7 ;  /* 0x0000000100007824 */ /* 0x010fce00078e0a07 */
.L_x_4854:
[----:B------:R-:W-:Y:S01]  /*11860*/  BSSY B1, `(.L_x_4855) ;  /* 0x000002d000017945 */ /* 0x000fe20003800000 */
[----:B---3--:R-:W-:Y:S02]  /*11870*/  SHF.R.S32.HI R12, RZ, 0x1f, R204 ;  /* 0x0000001fff0c7819 */ /* 0x008fe400000114cc */
[----:B------:R-:W-:Y:S02]  /*11880*/  SEL R207, R207, RZ, !P0 ;  /* 0x000000ffcfcf7207 */ /* 0x000fe40004000000 */
[----:B------:R-:W-:Y:S02]  /*11890*/  SEL R219, R219, RZ, !P0 ;  /* 0x000000ffdbdb7207 */ /* 0x000fe40004000000 */
[----:B-----5:R-:W-:Y:S01]  /*118a0*/  SHF.R.S32.HI R10, RZ, 0x1f, R3 ;  /* 0x0000001fff0a7819 */ /* 0x020fe20000011403 */
[----:B------:R-:W-:Y:S06]  /*118b0*/  @P2 BRA `(.L_x_4856) ;  /* 0x00000000009c2947 */ /* 0x000fec0003800000 */
[----:B0-----:R-:W0:Y:S01]  /*118c0*/  S2R R5, SR_TID.X ;  /* 0x0000000000057919 */ /* 0x001e220000002100 */
[----:B------:R-:W3:Y:S02]  /*118d0*/  LDC R11, c[0x0][0xbe8] ;  /* 0x0002fa00ff0b7b82 */ /* 0x000ee40000000800 */
[----:B---3--:R-:W-:Y:S01]  /*118e0*/  IMAD R4, R0, R11, RZ ;  /* 0x0000000b00047224 */ /* 0x008fe200078e02ff */
        /* <DEDUP_REMOVED lines=8> */
[----:B----4-:R-:W-:Y:S02]  /*11970*/  IMAD.MOV.U32 R7, RZ, RZ, R8 ;  /* 0x000000ffff077224 */ /* 0x010fe400078e0008 */
        /* <DEDUP_REMOVED lines=27> */
.L_x_4856:
[----:B------:R-:W-:Y:S05]  /*11b30*/  BSYNC B1 ;  /* 0x0000000000017941 */ /* 0x000fea0003800000 */
.L_x_4855:
[----:B0-----:R-:W-:Y:S01]  /*11b40*/  ISETP.NE.AND P0, PT, R21, 0x1, PT ;  /* 0x000000011500780c */ /* 0x001fe20003f05270 */
[----:B-1----:R-:W0:Y:S01]  /*11b50*/  LDC R24, c[0x0][0xac8] ;  /* 0x0002b200ff187b82 */ /* 0x002e220000000800 */
[----:B------:R-:W-:Y:S01]  /*11b60*/  ULDC.64 UR4, c[0x0][0xaa0] ;  /* 0x0002a80000047ab9 */ /* 0x000fe20000000a00 */
[----:B---34-:R-:W-:Y:S01]  /*11b70*/  IMAD R7, R217, 0x20, R218 ;  /* 0x00000020d9077824 */ /* 0x018fe200078e02da */
        /* <DEDUP_REMOVED lines=8> */
[----:B------:R-:W1:Y:S01]  /*11c00*/  @P0 LDC R9, c[0x0][0xbec] ;  /* 0x0002fb00ff090b82 */ /* 0x000e620000000800 */
[----:B------:R-:W-:Y:S01]  /*11c10*/  IMAD.IADD R8, R196, 0x1, R7 ;  /* 0x00000001c4087824 */ /* 0x000fe200078e0207 */
[----:B------:R-:W-:Y:S01]  /*11c20*/  SHF.R.S32.HI R33, RZ, 0x1f, R211 ;  /* 0x0000001fff217819 */ /* 0x000fe200000114d3 */
[----:B------:R-:W-:Y:S01]  /*11c30*/  IMAD.IADD R5, R5, 0x1, R3 ;  /* 0x0000000105057824 */ /* 0x000fe200078e0203 */
[----:B------:R-:W-:Y:S01]  /*11c40*/  SHF.R.S32.HI R34, RZ, 0x1f, R212 ;  /* 0x0000001fff227819 */ /* 0x000fe200000114d4 */
[----:B------:R-:W-:-:S02]  /*11c50*/  IMAD R3, R12, UR4, RZ ;  /* 0x000000040c037c24 */ /* 0x000fc4000f8e02ff */
[C---:B------:R-:W-:Y:S01]  /*11c60*/  IMAD.WIDE.U32 R4, R204.reuse, UR4, R4 ;  /* 0x00000004cc047c25 */ /* 0x040fe2000f8e0004 */
[----:B------:R-:W3:Y:S03]  /*11c70*/  @P0 LDC R11, c[0x0][0xbf0] ;  /* 0x0002fc00ff0b0b82 */ /* 0x000ee60000000800 */
[----:B------:R-:W-:Y:S01]  /*11c80*/  IMAD R3, R204, UR5, R3 ;  /* 0x00000005cc037c24 */ /* 0x000fe2000f8e0203 */
[-C--:B0-----:R-:W-:Y:S01]  /*11c90*/  ISETP.GE.AND P1, PT, R212, R24.reuse, PT ;  /* 0x00000018d400720c */ /* 0x081fe20003f26270 */
        /* <DEDUP_REMOVED lines=11> */
[----:B-1----:R-:W-:-:S04]  /*11d50*/  @P0 IMAD.HI.U32 R6, R8, R9, RZ ;  /* 0x0000000908060227 */ /* 0x002fc800078e00ff */
[----:B------:R-:W-:Y:S02]  /*11d60*/  IMAD.SHL.U32 R10, R10, 0x2, RZ ;  /* 0x000000020a0a7824 */ /* 0x000fe400078e00ff */
[----:B------:R-:W-:Y:S02]  /*11d70*/  IMAD.IADD R5, R5, 0x1, R3 ;  /* 0x0000000105057824 */ /* 0x000fe400078e0203 */
[----:B------:R-:W-:Y:S01]  /*11d80*/  IMAD.MOV.U32 R3, RZ, RZ, R8 ;  /* 0x000000ffff037224 */ /* 0x000fe200078e0008 */
[----:B---3--:R-:W-:Y:S01]  /*11d90*/  @P0 SHF.R.U32.HI R3, RZ, R11, R6 ;  /* 0x0000000bff030219 */ /* 0x008fe20000011606 */
[----:B------:R-:W-:Y:S01]  /*11da0*/  IMAD R29, R0, R21, RZ ;  /* 0x00000015001d7224 */ /* 0x000fe200078e02ff */
[----:B------:R-:W-:Y:S01]  /*11db0*/  LOP3.LUT R9, R10, 0x2, R7, 0xe2, !PT ;  /* 0x000000020a097812 */ /* 0x000fe200078ee207 */
[----:B------:R-:W-:Y:S01]  /*11dc0*/  IMAD.IADD R196, R218, 0x1, R196 ;  /* 0x00000001dac47824 */ /* 0x000fe200078e02c4 */
        /* <DEDUP_REMOVED lines=36> */
[----:B------:R0:W1:Y:S03]  /*12010*/  SHFL.IDX PT, R6, R20, RZ, 0x181f ;  /* 0x00181fff14067589 */ /* 0x00006600000e0000 */
[----:B------:R-:W-:Y:S01]  /*12020*/  LOP3.LUT R28, R21, R0, RZ, 0xfc, !PT ;  /* 0x00000000151c7212 */ /* 0x000fe200078efcff */
[----:B------:R0:W3:Y:S01]  /*12030*/  SHFL.IDX PT, R7, R3, RZ, 0x181f ;  /* 0x00181fff03077589 */ /* 0x0000e200000e0000 */
[----:B------:R-:W-:Y:S05]  /*12040*/  @P0 BRA `(.L_x_4858) ;  /* 0x00000000007c0947 */ /* 0x000fea0003800000 */
[-C--:B------:R-:W-:Y:S02]  /*12050*/  ISETP.GE.AND P2, PT, R212, R24.reuse, PT ;  /* 0x00000018d400720c */ /* 0x080fe40003f46270 */
[-C--:B------:R-:W-:Y:S02]  /*12060*/  ISETP.GE.AND P1, PT, R193, R24.reuse, PT ;  /* 0x00000018c100720c */ /* 0x080fe40003f26270 */
[-C--:B------:R-:W-:Y:S02]  /*12070*/  ISETP.GE.AND P5, PT, R211, R24.reuse, PT ;  /* 0x00000018d300720c */ /* 0x080fe40003fa6270 */
[----:B------:R-:W-:-:S07]  /*12080*/  ISETP.GE.AND P3, PT, R210, R24, PT ;  /* 0x00000018d200720c */ /* 0x000fce0003f66270 */
[CC--:B-1----:R-:W-:Y:S02]  /*12090*/  @!P2 LEA R8, P0, R212.reuse, R6.reuse, 0x1 ;  /* 0x00000006d408a211 */ /* 0x0c2fe400078008ff */
        /* <DEDUP_REMOVED lines=26> */
.L_x_4858:
[----:B------:R-:W-:Y:S05]  /*12240*/  BSYNC B1 ;  /* 0x0000000000017941 */ /* 0x000fea0003800000 */
.L_x_4857:
[----:B------:R-:W-:Y:S01]  /*12250*/  VIADD R0, R196, 0x20 ;  /* 0x00000020c4007836 */ /* 0x000fe20000000000 */
[----:B---34-:R3:W4:Y:S04]  /*12260*/  SHFL.IDX PT, R7, R3, 0x1, 0x181f ;  /* 0x00381f0003077f89 */ /* 0x01872800000e0000 */
[----:B------:R-:W-:Y:S01]  /*12270*/  ISETP.GE.AND P0, PT, R0, R29, PT ;  /* 0x0000001d0000720c */ /* 0x000fe20003f06270 */
[----:B-1----:R3:W1:-:S12]  /*12280*/  SHFL.IDX PT, R6, R20, 0x1, 0x181f ;  /* 0x00381f0014067f89 */ /* 0x00265800000e0000 */
[----:B---3--:R-:W-:Y:S05]  /*12290*/  @P0 BRA `(.L_x_4853) ;  /* 0x00000000007c0947 */ /* 0x008fea0003800000 */
[-C--:B------:R-:W-:Y:S02]  /*122a0*/  ISETP.GE.AND P6, PT, R193, R24.reuse, PT ;  /* 0x00000018c100720c */ /* 0x080fe40003fc6270 */
[-C--:B------:R-:W-:Y:S02]  /*122b0*/  ISETP.GE.AND P5, PT, R212, R24.reuse, PT ;  /* 0x00000018d400720c */ /* 0x080fe40003fa6270 */
[-C--:B------:R-:W-:Y:S02]  /*122c0*/  ISETP.GE.AND P4, PT, R211, R24.reuse, PT ;  /* 0x00000018d300720c */ /* 0x080fe40003f86270 */
[-C--:B------:R-:W-:Y:S02]  /*122d0*/  ISETP.GE.AND P3, PT, R210, R24.reuse, PT ;  /* 0x00000018d200720c */ /* 0x080fe40003f66270 */
[-C--:B------:R-:W-:Y:S02]  /*122e0*/  ISETP.GE.AND P2, PT, R209, R24.reuse, PT ;  /* 0x00000018d100720c */ /* 0x080fe40003f46270 */
[----:B------:R-:W-:-:S03]  /*122f0*/  ISETP.GE.AND P1, PT, R208, R24, PT ;  /* 0x00000018d000720c */ /* 0x000fc60003f26270 */
[----:B-1--4-:R-:W-:Y:S02]  /*12300*/  @!P6 IMAD.WIDE R4, R193, 0x2, R6 ;  /* 0x00000002c104e825 */ /* 0x012fe400078e0206 */
        /* <DEDUP_REMOVED lines=24> */
.L_x_4853:
[----:B------:R-:W-:Y:S05]  /*12490*/  BSYNC B0 ;  /* 0x0000000000007941 */ /* 0x000fea0003800000 */
.L_x_4847:
[----:B------:R-:W-:Y:S02]  /*124a0*/  ULDC UR4, c[0x0][0xc3c] ;  /* 0x00030f0000047ab9 */ /* 0x000fe40000000800 */
[----:B------:R-:W-:-:S13]  /*124b0*/  ISETP.GE.AND P0, PT, R27, UR4, PT ;  /* 0x000000041b007c0c */ /* 0x000fda000bf06270 */
[----:B------:R-:W-:Y:S05]  /*124c0*/  @!P0 BRA `(.L_x_4859) ;  /* 0xfffffeec00488947 */ /* 0x000fea000383ffff */
[----:B------:R-:W-:Y:S05]  /*124d0*/  BRA `(.L_x_4721) ;  /* 0x0000008c00e07947 */ /* 0x000fea0003800000 */
.L_x_4719:
        /* <DEDUP_REMOVED lines=18> */
.L_x_4860:
        /* <DEDUP_REMOVED lines=41> */
.L_x_4866:
        /* <DEDUP_REMOVED lines=12> */
.L_x_4865:
[----:B------:R-:W-:Y:S05]  /*12950*/  BSYNC B0 ;  /* 0x0000000000007941 */ /* 0x000fea0003800000 */
.L_x_4864:
        /* <DEDUP_REMOVED lines=21> */
.L_x_4862:
        /* <DEDUP_REMOVED lines=20> */
.L_x_4867:
        /* <DEDUP_REMOVED lines=56> */
.L_x_4863:
[----:B------:R-:W-:Y:S02]  /*12f70*/  IMAD.MOV.U32 R17, RZ, RZ, RZ ;  /* 0x000000ffff117224 */ /* 0x000fe400078e00ff */
[----:B------:R-:W-:Y:S02]  /*12f80*/  IMAD.U32 R16, RZ, RZ, UR6 ;  /* 0x00000006ff107e24 */ /* 0x000fe4000f8e00ff */
[----:B------:R-:W-:-:S07]  /*12f90*/  IMAD.MOV.U32 R18, RZ, RZ, RZ ;  /* 0x000000ffff127224 */ /* 0x000fce00078e00ff */
.L_x_4868:
[----:B------:R-:W-:-:S13]  /*12fa0*/  ISETP.NE.AND P0, PT, R0, RZ, PT ;  /* 0x000000ff0000720c */ /* 0x000fda0003f05270 */
[----:B------:R-:W1:Y:S01]  /*12fb0*/  @!P0 S2R R3, SR_CgaCtaId ;  /* 0x0000000000038919 */ /* 0x000e620000008800 */
[----:B------:R-:W-:-:S04]  /*12fc0*/  @!P0 MOV R0, 0x400 ;  /* 0x0000040000008802 */ /* 0x000fc80000000f00 */
[----:B-1----:R-:W-:-:S05]  /*12fd0*/  @!P0 LEA R0, R3, R0, 0x18 ;  /* 0x0000000003008211 */ /* 0x002fca00078ec0ff */
[----:B------:R1:W-:Y:S01]  /*12fe0*/  @!P0 STS.128 [R0+0x28cd0], R16 ;  /* 0x028cd01000008388 */ /* 0x0003e20000000c00 */
[----:B------:R-:W-:Y:S06]  /*12ff0*/  BAR.ARV 0x5, 0x180 ;  /* 0x0146000000007b1d */ /* 0x000fec0000002000 */
.L_x_4861:
        /* <DEDUP_REMOVED lines=25> */
[----:B------:R0:W-:Y:S04]  /*13190*/  STL [R1+0x4], R3 ;  /* 0x0000040301007387 */ /* 0x0001e80000100800 */
[----:B------:R0:W-:Y:S04]  /*131a0*/  STL [R1+0x54], R2 ;  /* 0x0000540201007387 */ /* 0x0001e80000100800 */
[----:B------:R0:W-:Y:S04]  /*131b0*/  STL [R1+0x3c], RZ ;  /* 0x00003cff01007387 */ /* 0x0001e80000100800 */
[----:B------:R0:W-:Y:S04]  /*131c0*/  STL [R1+0x18], R0 ;  /* 0x0000180001007387 */ /* 0x0001e80000100800 */
[----:B------:R0:W-:Y:S04]  /*131d0*/  STL [R1+0x10], RZ ;  /* 0x000010ff01007387 */ /* 0x0001e80000100800 */
[----:B------:R0:W-:Y:S04]  /*131e0*/  STL [R1+0xc], RZ ;  /* 0x00000cff01007387 */ /* 0x0001e80000100800 */
[----:B------:R0:W-:Y:S02]  /*131f0*/  STL [R1+0x1c], R0 ;  /* 0x00001c0001007387 */ /* 0x0001e40000100800 */
.L_x_5033:
[----:B01----:R-:W0:Y:S02]  /*13200*/  LDC.64 R2, c[0x0][0xc88] ;  /* 0x00032200ff027b82 */ /* 0x003e240000000a00 */
[----:B0-----:R-:W-:-:S05]  /*13210*/  IMAD.WIDE R2, R19, 0x4, R2 ;  /* 0x0000000413027825 */ /* 0x001fca00078e0202 */
[----:B--2---:R0:W2:Y:S01]  /*13220*/  LDG.E R13, desc[UR40][R2.64] ;  /* 0x00000028020d7981 */ /* 0x0040a2000c1e1900 */
[----:B------:R-:W-:Y:S05]  /*13230*/  YIELD ;  /* 0x0000000000007946 */ /* 0x000fea0003800000 */
[----:B------:R-:W-:Y:S01]  /*13240*/  ULDC.64 UR4, c[0x0][0xa28] ;  /* 0x00028a0000047ab9 */ /* 0x000fe20000000a00 */
[----:B------:R-:W-:Y:S01]  /*13250*/  IMAD.MOV.U32 R10, RZ, RZ, RZ ;  /* 0x000000ffff0a7224 */ /* 0x000fe200078e00ff */
[----:B------:R-:W-:Y:S01]  /*13260*/  ISETP.NE.U32.AND P0, PT, RZ, UR4, PT ;  /* 0x00000004ff007c0c */ /* 0x000fe2000bf05070 */
[----:B------:R-:W-:Y:S01]  /*13270*/  ULDC.64 UR10, c[0x0][0xa18] ;  /* 0x00028600000a7ab9 */ /* 0x000fe20000000a00 */
[----:B0-----:R-:W-:Y:S01]  /*13280*/  CS2R R2, SRZ ;  /* 0x0000000000027805 */ /* 0x001fe2000001ff00 */
        /* <DEDUP_REMOVED lines=17> */
[C---:B------:R-:W-:Y:S02]  /*133a0*/  IADD3 R8, P5, R0.reuse, UR6, RZ ;  /* 0x0000000600087c10 */ /* 0x040fe4000ffbe0ff */
[----:B------:R-:W-:Y:S01]  /*133b0*/  ISETP.NE.AND.EX P3, PT, RZ, UR11, PT, P3 ;  /* 0x0000000bff007c0c */ /* 0x000fe2000bf65330 */
[----:B------:R-:W-:Y:S01]  /*133c0*/  STL [R1+0x20], R15 ;  /* 0x0000200f01007387 */ /* 0x000fe20000100800 */
[----:B------:R-:W-:Y:S02]  /*133d0*/  ISETP.NE.U32.AND P0, PT, RZ, UR6, PT ;  /* 0x00000006ff007c0c */ /* 0x000fe4000bf05070 */
[----:B-1----:R-:W-:-:S02]  /*133e0*/  IADD3 R4, P4, R0, UR4, RZ ;  /* 0x0000000400047c10 */ /* 0x002fc4000ff9e0ff */
[----:B------:R-:W-:Y:S02]  /*133f0*/  ISETP.NE.U32.AND P1, PT, RZ, UR8, PT ;  /* 0x00000008ff007c0c */ /* 0x000fe4000bf25070 */
[C---:B------:R-:W-:Y:S02]  /*13400*/  IADD3.X R5, R15.reuse, UR5, RZ, P4, !PT ;  /* 0x000000050f057c10 */ /* 0x040fe4000a7fe4ff */
[----:B0-----:R-:W-:Y:S01]  /*13410*/  IADD3 R6, P4, R0, UR8, RZ ;  /* 0x0000000800067c10 */ /* 0x001fe2000ff9e0ff */
[----:B------:R-:W-:Y:S01]  /*13420*/  ULDC UR4, c[0x0][0x288] ;  /* 0x0000a20000047ab9 */ /* 0x000fe20000000800 */
[----:B------:R-:W-:Y:S01]  /*13430*/  ISETP.NE.AND.EX P0, PT, RZ, UR7, PT, P0 ;  /* 0x00000007ff007c0c */ /* 0x000fe2000bf05300 */
[----:B------:R-:W2:Y:S01]  /*13440*/  @P2 LDG.E R10, desc[UR40][R4.64] ;  /* 0x00000028040a2981 */ /* 0x000ea2000c1e1900 */
[----:B------:R-:W-:Y:S02]  /*13450*/  IADD3.X R7, R15, UR9, RZ, P4, !PT ;  /* 0x000000090f077c10 */ /* 0x000fe4000a7fe4ff */
[----:B------:R-:W-:-:S02]  /*13460*/  ISETP.NE.AND.EX P1, PT, RZ, UR9, PT, P1 ;  /* 0x00000009ff007c0c */ /* 0x000fc4000bf25310 */
[----:B------:R-:W-:-:S07]  /*13470*/  IADD3.X R9, R15, UR7, RZ, P5, !PT ;  /* 0x000000070f097c10 */ /* 0x000fce000affe4ff */
[----:B------:R0:W5:Y:S04]  /*13480*/  @P0 LDG.E R12, desc[UR40][R8.64] ;  /* 0x00000028080c0981 */ /* 0x000168000c1e1900 */
[----:B------:R0:W5:Y:S04]  /*13490*/  @P1 LDG.E R3, desc[UR40][R6.64] ;  /* 0x0000002806031981 */ /* 0x000168000c1e1900 */
[----:B--2---:R1:W-:Y:S02]  /*134a0*/  STL [R1+0x34], R10 ;  /* 0x0000340a01007387 */ /* 0x0043e40000100800 */
[----:B-1----:R-:W-:Y:S01]  /*134b0*/  @P3 IADD3 R10, P4, R0, UR10, RZ ;  /* 0x0000000a000a3c10 */ /* 0x002fe2000ff9e0ff */
[----:B------:R-:W-:Y:S01]  /*134c0*/  IMAD.U32 R0, RZ, RZ, UR4 ;  /* 0x00000004ff007e24 */ /* 0x000fe2000f8e00ff */
[----:B------:R-:W-:-:S02]  /*134d0*/  ULDC.64 UR4, c[0x0][0x418] ;  /* 0x0001060000047ab9 */ /* 0x000fc40000000a00 */
[----:B------:R-:W-:-:S05]  /*134e0*/  @P3 IADD3.X R11, R15, UR11, RZ, P4, !PT ;  /* 0x0000000b0f0b3c10 */ /* 0x000fca000a7fe4ff */
[----:B------:R-:W2:Y:S01]  /*134f0*/  @P3 LDG.E R0, desc[UR40][R10.64] ;  /* 0x000000280a003981 */ /* 0x000ea2000c1e1900 */
[----:B------:R-:W-:-:S03]  /*13500*/  UISETP.NE.U32.AND UP0, UPT, UR4, URZ, UPT ;  /* 0x0000003f0400728c */ /* 0x000fc6000bf05070 */
[----:B------:R-:W-:Y:S01]  /*13510*/  ULDC UR4, c[0x0][0x424] ;  /* 0x0001090000047ab9 */ /* 0x000fe20000000800 */
[----:B------:R-:W-:-:S03]  /*13520*/  UISETP.NE.AND.EX UP0, UPT, UR5, URZ, UPT, UP0 ;  /* 0x0000003f0500728c */ /* 0x000fc6000bf05300 */
[----:B------:R-:W-:Y:S01]  /*13530*/  ULDC UR5, c[0x0][0x2f0] ;  /* 0x0000bc0000057ab9 */ /* 0x000fe20000000800 */
[----:B------:R-:W-:Y:S01]  /*13540*/  USEL UR4, UR4, 0x1, UP0 ;  /* 0x0000000104047887 */ /* 0x000fe20008000000 */
[----:B--2---:R1:W-:Y:S04]  /*13550*/  STL [R1+0x38], R0 ;  /* 0x0000380001007387 */ /* 0x0043e80000100800 */
[----:B------:R0:W5:Y:S01]  /*13560*/  LDL R14, [R1+0x38] ;  /* 0x00003800010e7983 */ /* 0x0001620000100800 */
[----:B------:R-:W-:-:S03]  /*13570*/  UIMAD UR4, UR4, UR5, URZ ;  /* 0x00000005040472a4 */ /* 0x000fc6000f8e023f */
[----:B------:R-:W-:Y:S02]  /*13580*/  ULDC UR5, c[0x0][0x348] ;  /* 0x0000d20000057ab9 */ /* 0x000fe40000000800 */
[----:B-1----:R-:W-:Y:S02]  /*13590*/  IMAD.U32 R0, RZ, RZ, UR5 ;  /* 0x00000005ff007e24 */ /* 0x002fe4000f8e00ff */
[----:B------:R-:W-:Y:S01]  /*135a0*/  IMAD.U32 R10, RZ, RZ, UR4 ;  /* 0x00000004ff0a7e24 */ /* 0x000fe2000f8e00ff */
[----:B0-----:R-:W-:Y:S06]  /*135b0*/  @P3 BRA `(.L_x_4870) ;  /* 0x0000000000143947 */ /* 0x001fec0003800000 */
[----:B------:R-:W-:Y:S05]  /*135c0*/  @!P2 BRA `(.L_x_4870) ;  /* 0x000000000010a947 */ /* 0x000fea0003800000 */
[----:B------:R-:W2:Y:S04]  /*135d0*/  LDG.E R11, desc[UR40][R4.64] ;  /* 0x00000028040b7981 */ /* 0x000ea8000c1e1900 */
[----:B------:R-:W2:Y:S02]  /*135e0*/  LDG.E R4, desc[UR40][R4.64+0x4] ;  /* 0x0000042804047981 */ /* 0x000ea4000c1e1900 */
[----:B--2--5:R-:W-:-:S05]  /*135f0*/  IMAD.IADD R14, R4, 0x1, -R11 ;  /* 0x00000001040e7824 */ /* 0x024fca00078e0a0b */
[----:B------:R0:W-:Y:S02]  /*13600*/  STL [R1+0x38], R14 ;  /* 0x0000380e01007387 */ /* 0x0001e40000100800 */
.L_x_4870:
[----:B-----5:R-:W-:Y:S01]  /*13610*/  IMAD.IADD R4, R12, 0x1, R2 ;  /* 0x000000010c047824 */ /* 0x020fe200078e0202 */
[----:B------:R-:W-:Y:S01]  /*13620*/  ULDC.64 UR4, c[0x0][0xa20] ;  /* 0x0002880000047ab9 */ /* 0x000fe20000000a00 */
[----:B------:R1:W-:Y:S01]  /*13630*/  STL [R1+0x14], R13 ;  /* 0x0000140d01007387 */ /* 0x0003e20000100800 */
[----:B------:R-:W-:-:S03]  /*13640*/  ISETP.NE.U32.AND P2, PT, RZ, UR4, PT ;  /* 0x00000004ff007c0c */ /* 0x000fc6000bf45070 */
[----:B------:R1:W-:Y:S01]  /*13650*/  STL [R1+0x24], R4 ;  /* 0x0000240401007387 */ /* 0x0003e20000100800 */
[----:B------:R-:W-:-:S13]  /*13660*/  ISETP.NE.AND.EX P2, PT, RZ, UR5, PT, P2 ;  /* 0x00000005ff007c0c */ /* 0x000fda000bf45320 */
[----:B-1----:R-:W-:Y:S05]  /*13670*/  @!P2 BRA `(.L_x_4871) ;  /* 0x000000000014a947 */ /* 0x002fea0003800000 */
[----:B------:R-:W2:Y:S02]  /*13680*/  LDL R4, [R1] ;  /* 0x0000000001047983 */ /* 0x000ea40000100800 */
[----:B--2---:R-:W-:-:S04]  /*13690*/  IADD3 R10, P0, R4, UR4, RZ ;  /* 0x00000004040a7c10 */ /* 0x004fc8000ff1e0ff */
[----:B------:R-:W-:-:S05]  /*136a0*/  IADD3.X R11, R15, UR5, RZ, P0, !PT ;  /* 0x000000050f0b7c10 */ /* 0x000fca00087fe4ff */
[----:B------:R1:W5:Y:S01]  /*136b0*/  LDG.E R10, desc[UR40][R10.64] ;  /* 0x000000280a0a7981 */ /* 0x000362000c1e1900 */
[----:B------:R-:W-:Y:S05]  /*136c0*/  BRA `(.L_x_4872) ;  /* 0x0000000000107947 */ /* 0x000fea0003800000 */
.L_x_4871:
[----:B------:R-:W-:Y:S05]  /*136d0*/  @!P0 BRA `(.L_x_4872) ;  /* 0x00000000000c8947 */ /* 0x000fea0003800000 */
[----:B------:R-:W2:Y:S04]  /*136e0*/  LDG.E R10, desc[UR40][R8.64] ;  /* 0x00000028080a7981 */ /* 0x000ea8000c1e1900 */
[----:B------:R-:W2:Y:S02]  /*136f0*/  LDG.E R8, desc[UR40][R8.64+0x4] ;  /* 0x0000042808087981 */ /* 0x000ea4000c1e1900 */
[----:B--2---:R-:W-:-:S07]  /*13700*/  IMAD.IADD R10, R8, 0x1, -R10 ;  /* 0x00000001080a7824 */ /* 0x004fce00078e0a0a */
.L_x_4872:
[----:B-----5:R-:W-:Y:S01]  /*13710*/  IMAD.IADD R10, R10, 0x1, -R2 ;  /* 0x000000010a0a7824 */ /* 0x020fe200078e0a02 */
[----:B------:R-:W2:Y:S01]  /*13720*/  LDC R4, c[0x0][0x448] ;  /* 0x00011200ff047b82 */ /* 0x000ea20000000800 */
[----:B------:R-:W3:Y:S04]  /*13730*/  @P1 LDG.E R2, desc[UR40][R6.64] ;  /* 0x0000002806021981 */ /* 0x000ee8000c1e1900 */
[----:B------:R-:W3:Y:S01]  /*13740*/  @P1 LDG.E R6, desc[UR40][R6.64+0x4] ;  /* 0x0000042806061981 */ /* 0x000ee2000c1e1900 */
[----:B------:R-:W-:Y:S01]  /*13750*/  BSSY B0, `(.L_x_4873) ;  /* 0x00001d2000007945 */ /* 0x000fe20003800000 */
[----:B--2---:R-:W-:-:S13]  /*13760*/  ISETP.NE.AND P0, PT, R4, 0x1, PT ;  /* 0x000000010400780c */ /* 0x004fda0003f05270 */
[----:B------:R-:W2:Y:S01]  /*13770*/  @P0 LDC R5, c[0x0][0x44c] ;  /* 0x00011300ff050b82 */ /* 0x000ea20000000800 */
[----:B---3--:R-:W-:-:S07]  /*13780*/  @P1 IMAD.IADD R0, R6, 0x1, -R2 ;  /* 0x0000000106001824 */ /* 0x008fce00078e0a02 */
[----:B------:R-:W3:Y:S01]  /*13790*/  @P0 LDC R6, c[0x0][0x450] ;  /* 0x00011400ff060b82 */ /* 0x000ee20000000800 */
[----:B------:R-:W-:-:S04]  /*137a0*/  IMAD.SHL.U32 R2, R17, 0x40, RZ ;  /* 0x0000004011027824 */ /* 0x000fc800078e00ff */
[----:B------:R-:W-:-:S04]  /*137b0*/  VIADD R2, R2, 0x3f ;  /* 0x0000003f02027836 */ /* 0x000fc80000000000 */
[----:B--2---:R-:W-:-:S04]  /*137c0*/  @P0 IMAD.HI.U32 R5, R2, R5, RZ ;  /* 0x0000000502050227 */ /* 0x004fc800078e00ff */
[----:B------:R-:W-:Y:S02]  /*137d0*/  IMAD.MOV.U32 R4, RZ, RZ, R2 ;  /* 0x000000ffff047224 */ /* 0x000fe400078e0002 */
[----:B------:R-:W-:-:S05]  /*137e0*/  IMAD.IADD R2, R10, 0x1, R0 ;  /* 0x000000010a027824 */ /* 0x000fca00078e0200 */
[C---:B------:R-:W-:Y:S02]  /*137f0*/  IADD3 R21, R2.reuse, 0x40, -R14 ;  /* 0x0000004002157810 */ /* 0x040fe40007ffe80e */
[----:B---3--:R-:W-:Y:S01]  /*13800*/  @P0 SHF.R.U32.HI R4, RZ, R6, R5 ;  /* 0x00000006ff040219 */ /* 0x008fe20000011605 */
[----:B------:R-:W-:-:S04]  /*13810*/  VIADD R5, R2, 0x3f ;  /* 0x0000003f02057836 */ /* 0x000fc80000000000 */
[----:B------:R-:W-:Y:S01]  /*13820*/  IMAD.IADD R2, R21, 0x1, R4 ;  /* 0x0000000115027824 */ /* 0x000fe200078e0204 */
[----:B------:R-:W-:-:S04]  /*13830*/  SHF.R.S32.HI R4, RZ, 0x1f, R5 ;  /* 0x0000001fff047819 */ /* 0x000fc80000011405 */
[----:B------:R-:W-:Y:S02]  /*13840*/  LEA.HI R20, R4, R5, RZ, 0x6 ;  /* 0x0000000504147211 */ /* 0x000fe400078f30ff */
[----:B------:R-:W-:Y:S02]  /*13850*/  SHF.R.S32.HI R4, RZ, 0x1f, R2 ;  /* 0x0000001fff047819 */ /* 0x000fe40000011402 */
[----:B------:R-:W-:Y:S02]  /*13860*/  SHF.R.S32.HI R20, RZ, 0x6, R20 ;  /* 0x00000006ff147819 */ /* 0x000fe40000011414 */
[----:B------:R-:W-:-:S04]  /*13870*/  LEA.HI R2, R4, R2, RZ, 0x6 ;  /* 0x0000000204027211 */ /* 0x000fc800078f30ff */
[----:B------:R-:W-:-:S04]  /*13880*/  SHF.R.S32.HI R2, RZ, 0x6, R2 ;  /* 0x00000006ff027819 */ /* 0x000fc80000011402 */
[----:B------:R-:W-:-:S05]  /*13890*/  VIMNMX R2, R20, R2, PT ;  /* 0x0000000214027248 */ /* 0x000fca0003fe0100 */
[--C-:B------:R-:W-:Y:S02]  /*138a0*/  IMAD R2, R2, 0x40, -R10.reuse ;  /* 0x0000004002027824 */ /* 0x100fe400078e0a0a */
[----:B------:R-:W-:-:S03]  /*138b0*/  IMAD.MOV R10, RZ, RZ, -R10 ;  /* 0x000000ffff0a7224 */ /* 0x000fc600078e0a0a */
[----:B------:R-:W-:Y:S02]  /*138c0*/  VIMNMX R0, R2, R0, PT ;  /* 0x0000000002007248 */ /* 0x000fe40003fe0100 */
[----:B------:R-:W-:-:S04]  /*138d0*/  VIMNMX R2, RZ, R10, !PT ;  /* 0x0000000aff027248 */ /* 0x000fc80007fe0100 */
        /* <DEDUP_REMOVED lines=13> */
[----:B------:R-:W2:Y:S02]  /*139b0*/  S2R R4, SR_TID.X ;  /* 0x0000000000047919 */ /* 0x000ea40000002100 */
[----:B--2---:R-:W-:-:S04]  /*139c0*/  SHF.R.U32.HI R4, RZ, 0x5, R4 ;  /* 0x00000005ff047819 */ /* 0x004fc80000011604 */
[----:B------:R-:W-:-:S05]  /*139d0*/  LOP3.LUT R4, R4, 0x3, RZ, 0xc0, !PT ;  /* 0x0000000304047812 */ /* 0x000fca00078ec0ff */
[----:B0-----:R0:W2:Y:S02]  /*139e0*/  SHFL.IDX PT, R14, R4, RZ, 0x1f ;  /* 0x00001fff040e7589 */ /* 0x0010a400000e0000 */
.L_x_5077:
[----:B--2---:R-:W-:Y:S02]  /*139f0*/  ISETP.NE.AND P0, PT, R14, RZ, PT ;  /* 0x000000ff0e00720c */ /* 0x004fe40003f05270 */
[----:B------:R-:W-:-:S11]  /*13a00*/  PLOP3.LUT P6, PT, PT, PT, PT, 0x8, 0x0 ;  /* 0x000000000000781c */ /* 0x000fd60003fce170 */
[----:B------:R-:W-:Y:S05]  /*13a10*/  @P0 BRA `(.L_x_4876) ;  /* 0x00000000000c0947 */ /* 0x000fea0003800000 */
[----:B------:R-:W-:-:S03]  /*13a20*/  UMOV UR4, 0xffffffff ;  /* 0xffffffff00047882 */ /* 0x000fc60000000000 */
[----:B------:R-:W-:Y:S05]  /*13a30*/  BRA.DIV UR4, `(.L_x_4877) ;  /* 0x0000008604ac7947 */ /* 0x000fea000b800000 */
[----:B------:R-:W-:-:S13]  /*13a40*/  ELECT P6, URZ, PT ;  /* 0x00000000003f782f */ /* 0x000fda00038c0000 */
.L_x_4876:
        /* <DEDUP_REMOVED lines=10> */
.L_x_5080:
[----:B------:R-:W-:Y:S05]  /*13af0*/  BSYNC B1 ;  /* 0x0000000000017941 */ /* 0x000fea0003800000 */
.L_x_4878:
[----:B------:R-:W-:Y:S04]  /*13b00*/  BSSY B1, `(.L_x_4880) ;  /* 0x00000be000017945 */ /* 0x000fe80003800000 */
[----:B------:R-:W-:Y:S05]  /*13b10*/  @!P6 BRA `(.L_x_4881) ;  /* 0x0000000800f0e947 */ /* 0x000fea0003800000 */
[----:B------:R-:W2:Y:S04]  /*13b20*/  LDL R9, [R1+0x4] ;  /* 0x0000040001097983 */ /* 0x000ea80000100800 */
        /* <DEDUP_REMOVED lines=10> */
.L_x_5081:
[----:B------:R-:W-:Y:S05]  /*13bd0*/  BSYNC B2 ;  /* 0x0000000000027941 */ /* 0x000fea0003800000 */
.L_x_4882:
        /* <DEDUP_REMOVED lines=9> */
.L_x_4885:
[----:B------:R-:W-:Y:S05]  /*13c70*/  BSYNC B2 ;  /* 0x0000000000027941 */ /* 0x000fea0003800000 */
.L_x_4884:
        /* <DEDUP_REMOVED lines=14> */
.L_x_4886:
        /* <DEDUP_REMOVED lines=13> */
.L_x_5082:
[----:B------:R-:W-:Y:S05]  /*13e30*/  BSYNC B2 ;  /* 0x0000000000027941 */ /* 0x000fea0003800000 */
.L_x_4887:
[----:B------:R-:W-:Y:S01]  /*13e40*/  BSSY B2, `(.L_x_4889) ;  /* 0x000000b000027945 */ /* 0x000fe20003800000 */
[----:B------:R-:W-:Y:S02]  /*13e50*/  IMAD.MOV.U32 R10, RZ, RZ, 0x0 ;  /* 0x00000000ff0a7424 */ /* 0x000fe400078e00ff */
[----:B-1----:R-:W-:Y:S01]  /*13e60*/  IMAD.MOV.U32 R11, RZ, RZ, 0x12f00000 ;  /* 0x12f00000ff0b7424 */ /* 0x002fe200078e00ff */
[----:B------:R-:W-:Y:S06]  /*13e70*/  @P1 BRA `(.L_x_4890) ;  /* 0x00000000001c1947 */ /* 0x000fec0003800000 */
[----:B------:R-:W1:Y:S01]  /*13e80*/  S2R R7, SR_TID.X ;  /* 0x0000000000077919 */ /* 0x000e620000002100 */
[----:B------:R-:W-:-:S04]  /*13e90*/  IMAD.MOV.U32 R6, RZ, RZ, 0x10000 ;  /* 0x00010000ff067424 */ /* 0x000fc800078e00ff */
[----:B------:R3:W-:Y:S01]  /*13ea0*/  SYNCS.ARRIVE.TRANS64 RZ, [R5+URZ+0x28cb0], R6 ;  /* 0x028cb00605ff79a7 */ /* 0x0007e2000800003f */
[----:B-1----:R-:W-:-:S04]  /*13eb0*/  LOP3.LUT R7, R7, 0x1f, RZ, 0xc0, !PT ;  /* 0x0000001f07077812 */ /* 0x002fc800078ec0ff */
[----:B------:R-:W-:-:S13]  /*13ec0*/  ISETP.NE.AND P0, PT, R7, RZ, PT ;  /* 0x000000ff0700720c */ /* 0x000fda0003f05270 */
[----:B---3--:R-:W-:Y:S05]  /*13ed0*/  @!P0 BRA `(.L_x_4890) ;  /* 0x0000000000048947 */ /* 0x008fea0003800000 */
[----:B------:R-:W-:Y:S01]  /*13ee0*/  BPT.TRAP 0x1 ;  /* 0x000000040000795c */ /* 0x000fe20000300000 */
.L_x_4890:
[----:B------:R-:W-:Y:S05]  /*13ef0*/  BSYNC B2 ;  /* 0x0000000000027941 */ /* 0x000fea0003800000 */
.L_x_4889:
[----:B------:R-:W3:Y:S04]  /*13f00*/  LDL R7, [R1+0x4] ;  /* 0x0000040001077983 */ /* 0x000ee80000100800 */
[----:B------:R-:W3:Y:S01]  /*13f10*/  LDL R6, [R1+0x10] ;  /* 0x0000100001067983 */ /* 0x000ee20000100800 */
[----:B------:R-:W-:Y:S01]  /*13f20*/  R2UR UR10, R12 ;  /* 0x000000000c0a72ca */ /* 0x000fe200000e0000 */
[----:B------:R-:W-:Y:S01]  /*13f30*/  UIADD3 UR4, UP0, UR38, 0x670, URZ ;  /* 0x0000067026047890 */ /* 0x000fe2000ff1e03f */
[----:B------:R-:W-:Y:S01]  /*13f40*/  R2UR UR6, R10 ;  /* 0x000000000a0672ca */ /* 0x000fe200000e0000 */
[----:B0-2---:R-:W-:Y:S01]  /*13f50*/  VIADD R5, R5, 0x28cb0 ;  /* 0x00028cb005057836 */ /* 0x005fe20000000000 */
[----:B------:R-:W-:Y:S01]  /*13f60*/  R2UR UR7, R11 ;  /* 0x000000000b0772ca */ /* 0x000fe200000e0000 */
[----:B------:R-:W-:Y:S01]  /*13f70*/  UIADD3.X UR5, URZ, UR39, URZ, UP0, !UPT ;  /* 0x000000273f057290 */ /* 0x000fe200087fe43f */
[----:B------:R-:W-:Y:S01]  /*13f80*/  PLOP3.LUT P0, PT, PT, PT, PT, 0x80, 0x0 ;  /* 0x000000000000781c */ /* 0x000fe20003f0f070 */
[----:B---3--:R-:W-:-:S04]  /*13f90*/  IMAD R6, R6, 0x10000, R7 ;  /* 0x0001000006067824 */ /* 0x008fc800078e0207 */
[----:B------:R-:W-:-:S08]  /*13fa0*/  VIADD R7, R6, 0x400 ;  /* 0x0000040006077836 */ /* 0x000fd00000000000 */
.L_x_4891:
        /* <DEDUP_REMOVED lines=15> */
.L_x_4892:
        /* <DEDUP_REMOVED lines=15> */
.L_x_4893:
        /* <DEDUP_REMOVED lines=15> */
.L_x_4894:
        /* <DEDUP_REMOVED lines=15> */
.L_x_4895:
        /* <DEDUP_REMOVED lines=15> */
.L_x_4896:
        /* <DEDUP_REMOVED lines=15> */
.L_x_4897:
        /* <DEDUP_REMOVED lines=15> */
.L_x_4898:
        /* <DEDUP_REMOVED lines=10> */
.L_x_4881:
[----:B------:R-:W-:Y:S05]  /*146e0*/  BSYNC B1 ;  /* 0x0000000000017941 */ /* 0x000fea0003800000 */
.L_x_4880:
        /* <DEDUP_REMOVED lines=13> */
.L_x_4918:
[----:B------:R-:W-:Y:S05]  /*147c0*/  YIELD ;  /* 0x0000000000007946 */ /* 0x000fea0003800000 */
[----:B------:R-:W-:Y:S04]  /*147d0*/  BSSY B1, `(.L_x_4899) ;  /* 0x00000bd000017945 */ /* 0x000fe80003800000 */
[----:B---3--:R-:W-:Y:S05]  /*147e0*/  @!P6 BRA `(.L_x_4900) ;  /* 0x0000000800ece947 */ /* 0x008fea0003800000 */
[----:B------:R-:W3:Y:S04]  /*147f0*/  LDL R8, [R1+0x4] ;  /* 0x0000040001087983 */ /* 0x000ee80000100800 */
[----:B--2---:R-:W3:Y:S04]  /*14800*/  LDL R5, [R1+0x10] ;  /* 0x0000100001057983 */ /* 0x004ee80000100800 */
[----:B------:R-:W2:Y:S01]  /*14810*/  LDL R6, [R1+0x1c] ;  /* 0x00001c0001067983 */ /* 0x000ea20000100800 */
[----:B------:R-:W-:Y:S01]  /*14820*/  BSSY B2, `(.L_x_4901) ;  /* 0x0000008000027945 */ /* 0x000fe20003800000 */
[----:B------:R-:W0:Y:S02]  /*14830*/  S2R R7, SR_TID.X ;  /* 0x0000000000077919 */ /* 0x000e240000002100 */
[----:B0-----:R-:W-:-:S04]  /*14840*/  LOP3.LUT R7, R7, 0x7f, RZ, 0xc0, !PT ;  /* 0x0000007f07077812 */ /* 0x001fc800078ec0ff */
[----:B------:R-:W-:Y:S01]  /*14850*/  ISETP.NE.AND P2, PT, R7, RZ, PT ;  /* 0x000000ff0700720c */ /* 0x000fe20003f45270 */
[----:B---3--:R-:W-:Y:S01]  /*14860*/  IMAD R5, R5, 0x8, R8 ;  /* 0x0000000805057824 */ /* 0x008fe200078e0208 */
[----:B--2---:R-:W-:-:S04]  /*14870*/  SHF.L.U32 R6, R6, 0x1f, RZ ;  /* 0x0000001f06067819 */ /* 0x004fc800000006ff */
[----:B------:R-:W0:Y:S02]  /*14880*/  SYNCS.PHASECHK.TRANS64.TRYWAIT P1, [R5+URZ+0x28ca0], R6 ;  /* 0x028ca006050075a7 */ /* 0x000e24000802017f */
[----:B0-----:R-:W-:Y:S05]  /*14890*/  @!P1 BRA `(.L_x_4902) ;  /* 0x0000007800749947 */ /* 0x001fea0003800000 */
.L_x_5083:
[----:B------:R-:W-:Y:S05]  /*148a0*/  BSYNC B2 ;  /* 0x0000000000027941 */ /* 0x000fea0003800000 */
.L_x_4901:
        /* <DEDUP_REMOVED lines=9> */
.L_x_4904:
[----:B------:R-:W-:Y:S05]  /*14940*/  BSYNC B2 ;  /* 0x0000000000027941 */ /* 0x000fea0003800000 */
.L_x_4903:
        /* <DEDUP_REMOVED lines=13> */
.L_x_4905:
        /* <DEDUP_REMOVED lines=13> */
.L_x_5084:
[----:B------:R-:W-:Y:S05]  /*14af0*/  BSYNC B2 ;  /* 0x0000000000027941 */ /* 0x000fea0003800000 */
.L_x_4906:
[----:B------:R-:W-:Y:S01]  /*14b00*/  BSSY B2, `(.L_x_4908) ;  /* 0x000000b000027945 */ /* 0x000fe20003800000 */
[----:B------:R-:W-:Y:S02]  /*14b10*/  IMAD.MOV.U32 R10, RZ, RZ, 0x0 ;  /* 0x00000000ff0a7424 */ /* 0x000fe400078e00ff */
[----:B-1----:R-:W-:Y:S01]  /*14b20*/  IMAD.MOV.U32 R11, RZ, RZ, 0x12f00000 ;  /* 0x12f00000ff0b7424 */ /* 0x002fe200078e00ff */
[----:B------:R-:W-:Y:S06]  /*14b30*/  @P2 BRA `(.L_x_4909) ;  /* 0x00000000001c2947 */ /* 0x000fec0003800000 */
[----:B------:R-:W1:Y:S01]  /*14b40*/  S2R R7, SR_TID.X ;  /* 0x0000000000077919 */ /* 0x000e620000002100 */
[----:B0-2---:R-:W-:-:S04]  /*14b50*/  IMAD.MOV.U32 R6, RZ, RZ, 0x10000 ;  /* 0x00010000ff067424 */ /* 0x005fc800078e00ff */
[----:B------:R3:W-:Y:S01]  /*14b60*/  SYNCS.ARRIVE.TRANS64 RZ, [R5+URZ+0x28cb0], R6 ;  /* 0x028cb00605ff79a7 */ /* 0x0007e2000800003f */
[----:B-1----:R-:W-:-:S04]  /*14b70*/  LOP3.LUT R7, R7, 0x1f, RZ, 0xc0, !PT ;  /* 0x0000001f07077812 */ /* 0x002fc800078ec0ff */
[----:B------:R-:W-:-:S13]  /*14b80*/  ISETP.NE.AND P1, PT, R7, RZ, PT ;  /* 0x000000ff0700720c */ /* 0x000fda0003f25270 */
[----:B---3--:R-:W-:Y:S05]  /*14b90*/  @!P1 BRA `(.L_x_4909) ;  /* 0x0000000000049947 */ /* 0x008fea0003800000 */
[----:B------:R-:W-:Y:S01]  /*14ba0*/  BPT.TRAP 0x1 ;  /* 0x000000040000795c */ /* 0x000fe20000300000 */
.L_x_4909:
[----:B------:R-:W-:Y:S05]  /*14bb0*/  BSYNC B2 ;  /* 0x0000000000027941 */ /* 0x000fea0003800000 */
.L_x_4908:
[----:B------:R-:W3:Y:S04]  /*14bc0*/  LDL R7, [R1+0x4] ;  /* 0x0000040001077983 */ /* 0x000ee80000100800 */
[----:B0-2---:R-:W3:Y:S01]  /*14bd0*/  LDL R6, [R1+0x10] ;  /* 0x0000100001067983 */ /* 0x005ee20000100800 */
        /* <DEDUP_REMOVED lines=9> */
.L_x_4910:
        /* <DEDUP_REMOVED lines=15> */
.L_x_4911:
        /* <DEDUP_REMOVED lines=15> */
.L_x_4912:
        /* <DEDUP_REMOVED lines=15> */
.L_x_4913:
        /* <DEDUP_REMOVED lines=15> */
.L_x_4914:
        /* <DEDUP_REMOVED lines=15> */
.L_x_4915:
        /* <DEDUP_REMOVED lines=15> */
.L_x_4916:
        /* <DEDUP_REMOVED lines=15> */
.L_x_4917:
        /* <DEDUP_REMOVED lines=10> */
.L_x_4900:
[----:B------:R-:W-:Y:S05]  /*153a0*/  BSYNC B1 ;  /* 0x0000000000017941 */ /* 0x000fea0003800000 */
.L_x_4899:
[----:B------:R-:W3:Y:S04]  /*153b0*/  LDL.LU R9, [R1+0x10] ;  /* 0x0000100001097983 */ /* 0x000ee80000300800 */
[----:B--2---:R-:W2:Y:S01]  /*153c0*/  LDL.LU R7, [R1+0x1c] ;  /* 0x00001c0001077983 */ /* 0x004ea20000300800 */
[C---:B------:R-:W-:Y:S01]  /*153d0*/  ISETP.GT.AND P2, PT, R4.reuse, R2, PT ;  /* 0x000000020400720c */ /* 0x040fe20003f44270 */
[----:B------:R-:W-:Y:S02]  /*153e0*/  VIADD R4, R4, 0xffffffff ;  /* 0xffffffff04047836 */ /* 0x000fe40000000000 */
[----:B---3--:R-:W-:-:S05]  /*153f0*/  VIADD R5, R9, 0x1 ;  /* 0x0000000109057836 */ /* 0x008fca0000000000 */
[----:B------:R-:W-:-:S04]  /*15400*/  ISETP.NE.AND P1, PT, R5, 0x2, PT ;  /* 0x000000020500780c */ /* 0x000fc80003f25270 */
[----:B------:R-:W-:Y:S02]  /*15410*/  SEL R6, RZ, 0x1, P1 ;  /* 0x00000001ff067807 */ /* 0x000fe40000800000 */
[----:B------:R-:W-:Y:S02]  /*15420*/  SEL R5, R5, RZ, P1 ;  /* 0x000000ff05057207 */ /* 0x000fe40000800000 */
[----:B--2---:R-:W-:-:S05]  /*15430*/  LOP3.LUT R7, R7, R6, RZ, 0x3c, !PT ;  /* 0x0000000607077212 */ /* 0x004fca00078e3cff */
[----:B------:R3:W-:Y:S04]  /*15440*/  STL [R1+0x1c], R7 ;  /* 0x00001c0701007387 */ /* 0x0007e80000100800 */
[----:B------:R3:W-:Y:S01]  /*15450*/  STL [R1+0x10], R5 ;  /* 0x0000100501007387 */ /* 0x0007e20000100800 */
[----:B------:R-:W-:Y:S05]  /*15460*/  @P2 BRA `(.L_x_4918) ;  /* 0xfffffff000d42947 */ /* 0x000fea000383ffff */
.L_x_4874:
[----:B------:R-:W-:Y:S05]  /*15470*/  BSYNC B0 ;  /* 0x0000000000007941 */ /* 0x000fea0003800000 */
.L_x_4873:
[----:B------:R-:W4:Y:S01]  /*15480*/  LDC R0, c[0x0][0x448] ;  /* 0x00011200ff007b82 */ /* 0x000f220000000800 */
[----:B------:R-:W-:Y:S05]  /*15490*/  @!P0 WARPSYNC.ALL ;  /* 0x0000000000008948 */ /* 0x000fea0003800000 */
[----:B------:R-:W-:Y:S02]  /*154a0*/  BSSY B7, `(.L_x_4919) ;  /* 0x00004fa000077945 */ /* 0x000fe40003800000 */
[----:B------:R-:W-:Y:S01]  /*154b0*/  @!P0 BAR.SYNC.DEFER_BLOCKING 0xc, 0x180 ;  /* 0x0306000000008b1d */ /* 0x000fe20000010000 */
[----:B----4-:R-:W-:Y:S02]  /*154c0*/  ISETP.NE.AND P1, PT, R0, 0x1, PT ;  /* 0x000000010000780c */ /* 0x010fe40003f25270 */
[----:B------:R-:W-:-:S11]  /*154d0*/  LEA R0, R17, 0x3f, 0x6 ;  /* 0x0000003f11007811 */ /* 0x000fd600078e30ff */
[----:B------:R-:W4:Y:S08]  /*154e0*/  @P1 LDC R2, c[0x0][0x44c] ;  /* 0x00011300ff021b82 */ /* 0x000f300000000800 */
[----:B------:R-:W5:Y:S01]  /*154f0*/  @P1 LDC R3, c[0x0][0x450] ;  /* 0x00011400ff031b82 */ /* 0x000f620000000800 */
[----:B----4-:R-:W-:-:S05]  /*15500*/  @P1 IMAD.HI.U32 R2, R0, R2, RZ ;  /* 0x0000000200021227 */ /* 0x010fca00078e00ff */
[----:B-----5:R-:W-:-:S05]  /*15510*/  @P1 SHF.R.U32.HI R0, RZ, R3, R2 ;  /* 0x00000003ff001219 */ /* 0x020fca0000011602 */
[----:B------:R-:W-:-:S05]  /*15520*/  IMAD.IADD R0, R21, 0x1, R0 ;  /* 0x0000000115007824 */ /* 0x000fca00078e0200 */
[----:B------:R-:W-:-:S04]  /*15530*/  SHF.R.S32.HI R2, RZ, 0x1f, R0 ;  /* 0x0000001fff027819 */ /* 0x000fc80000011400 */
[----:B------:R-:W-:-:S04]  /*15540*/  LEA.HI R0, R2, R0, RZ, 0x6 ;  /* 0x0000000002007211 */ /* 0x000fc800078f30ff */
[----:B------:R-:W-:-:S04]  /*15550*/  SHF.R.S32.HI R0, RZ, 0x6, R0 ;  /* 0x00000006ff007819 */ /* 0x000fc80000011400 */
[----:B------:R-:W-:-:S04]  /*15560*/  VIMNMX R4, R20, R0, PT ;  /* 0x0000000014047248 */ /* 0x000fc80003fe0100 */
[----:B------:R-:W-:Y:S01]  /*15570*/  ISETP.GT.AND P0, PT, R4, RZ, PT ;  /* 0x000000ff0400720c */ /* 0x000fe20003f04270 */
[----:B------:R4:W-:-:S12]  /*15580*/  STL [R1+0x30], R4 ;  /* 0x0000300401007387 */ /* 0x0009d80000100800 */
[----:B----4-:R-:W-:Y:S05]  /*15590*/  @P0 BRA `(.L_x_4920) ;  /* 0x0000000000440947 */ /* 0x010fea0003800000 */
[----:B--23--:R-:W2:Y:S02]  /*155a0*/  S2R R5, SR_TID.X ;  /* 0x0000000000057919 */ /* 0x00cea40000002100 */
[----:B--2---:R-:W-:-:S04]  /*155b0*/  LOP3.LUT R5, R5, 0x7f, RZ, 0xc0, !PT ;  /* 0x0000007f05057812 */ /* 0x004fc800078ec0ff */
[----:B------:R-:W-:-:S13]  /*155c0*/  ISETP.NE.AND P0, PT, R5, RZ, PT ;  /* 0x000000ff0500720c */ /* 0x000fda0003f05270 */
[----:B------:R-:W-:Y:S05]  /*155d0*/  @P0 BRA `(.L_x_4921) ;  /* 0x0000004c00980947 */ /* 0x000fea0003800000 */
[----:B------:R-:W2:Y:S01]  /*155e0*/  S2R R3, SR_LANEID ;  /* 0x0000000000037919 */ /* 0x000ea20000000000 */
[----:B------:R-:W-:Y:S02]  /*155f0*/  VOTEU.ANY UR4, UPT, PT ;  /* 0x0000000000047886 */ /* 0x000fe400038e0100 */
[----:B------:R-:W2:Y:S08]  /*15600*/  FLO.U32 R0, UR4 ;  /* 0x0000000400007d00 */ /* 0x000eb000080e0000 */
[----:B------:R-:W3:Y:S01]  /*15610*/  POPC R5, UR4 ;  /* 0x0000000400057d09 */ /* 0x000ee20008000000 */
[----:B--2---:R-:W-:-:S02]  /*15620*/  ISETP.EQ.U32.AND P0, PT, R0, R3, PT ;  /* 0x000000030000720c */ /* 0x004fc40003f02070 */
[----:B------:R-:W3:Y:S11]  /*15630*/  LDC.64 R2, c[0x0][0xc60] ;  /* 0x00031800ff027b82 */ /* 0x000ef60000000a00 */
[----:B---3--:R-:W2:Y:S01]  /*15640*/  @P0 ATOMG.E.ADD.STRONG.GPU PT, R3, desc[UR40][R2.64], R5 ;  /* 0x00000005020309a8 */ /* 0x008ea200081ee1e8 */
[----:B------:R-:W3:Y:S02]  /*15650*/  S2R R4, SR_LTMASK ;  /* 0x0000000000047919 */ /* 0x000ee40000003900 */
[----:B---3--:R-:W-:-:S04]  /*15660*/  LOP3.LUT R4, R4, UR4, RZ, 0xc0, !PT ;  /* 0x0000000404047c12 */ /* 0x008fc8000f8ec0ff */
[----:B------:R-:W3:Y:S01]  /*15670*/  POPC R7, R4 ;  /* 0x0000000400077309 */ /* 0x000ee20000000000 */
[----:B--2---:R-:W3:Y:S02]  /*15680*/  SHFL.IDX PT, R0, R3, R0, 0x1f ;  /* 0x00001f0003007589 */ /* 0x004ee400000e0000 */
[----:B---3--:R-:W-:Y:S01]  /*15690*/  IADD3 R16, R0, UR36, R7 ;  /* 0x0000002400107c10 */ /* 0x008fe2000fffe007 */
[----:B------:R-:W-:Y:S06]  /*156a0*/  BRA `(.L_x_4921) ;  /* 0x0000004c00647947 */ /* 0x000fec0003800000 */
.L_x_4920:
[----:B------:R-:W4:Y:S01]  /*156b0*/  LDL R0, [R1+0x4] ;  /* 0x0000040001007983 */ /* 0x000f220000100800 */
[----:B------:R-:W-:Y:S01]  /*156c0*/  BSSY B6, `(.L_x_4922) ;  /* 0x0000014000067945 */ /* 0x000fe20003800000 */
[----:B----4-:R-:W-:-:S05]  /*156d0*/  VIADD R0, R0, 0x22400 ;  /* 0x0002240000007836 */ /* 0x010fca0000000000 */
[----:B------:R-:W-:-:S13]  /*156e0*/  LOP3.LUT P0, RZ, R0, 0x3ff, RZ, 0xc0, !PT ;  /* 0x000003ff00ff7812 */ /* 0x000fda000780c0ff */
[----:B------:R-:W-:Y:S05]  /*156f0*/  @!P0 BRA `(.L_x_4923) ;  /* 0x0000000000408947 */ /* 0x000fea0003800000 */
[----:B------:R-:W-:Y:S01]  /*15700*/  MOV R2, 0x0 ;  /* 0x0000000000027802 */ /* 0x000fe20000000f00 */
[----:B------:R-:W-:Y:S01]  /*15710*/  ULDC.64 UR6, c[0x4][0x90] ;  /* 0x0100240000067ab9 */ /* 0x000fe20000000a00 */
[----:B------:R-:W-:Y:S01]  /*15720*/  ULDC.64 UR8, c[0x4][0x98] ;  /* 0x0100260000087ab9 */ /* 0x000fe20000000a00 */
[----:B------:R-:W-:Y:S01]  /*15730*/  ULDC.64 UR4, c[0x4][0x8] ;  /* 0x0100020000047ab9 */ /* 0x000fe20000000a00 */
[----:B------:R-:W-:Y:S02]  /*15740*/  IMAD.U32 R4, RZ, RZ, UR6 ;  /* 0x00000006ff047e24 */ /* 0x000fe4000f8e00ff */
[----:B------:R-:W4:Y:S01]  /*15750*/  LDC.64 R2, c[0x4][R2] ;  /* 0x0100000002027b82 */ /* 0x000f220000000a00 */
[----:B--23--:R-:W-:Y:S02]  /*15760*/  IMAD.U32 R5, RZ, RZ, UR7 ;  /* 0x00000007ff057e24 */ /* 0x00cfe4000f8e00ff */
[----:B------:R-:W-:Y:S02]  /*15770*/  IMAD.U32 R6, RZ, RZ, UR8 ;  /* 0x00000008ff067e24 */ /* 0x000fe4000f8e00ff */
[----:B------:R-:W-:-:S02]  /*15780*/  IMAD.U32 R7, RZ, RZ, UR9 ;  /* 0x00000009ff077e24 */ /* 0x000fc4000f8e00ff */
[----:B------:R-:W-:Y:S02]  /*15790*/  IMAD.U32 R10, RZ, RZ, UR4 ;  /* 0x00000004ff0a7e24 */ /* 0x000fe4000f8e00ff */
[----:B-1----:R-:W-:Y:S02]  /*157a0*/  IMAD.U32 R11, RZ, RZ, UR5 ;  /* 0x00000005ff0b7e24 */ /* 0x002fe4000f8e00ff */
[----:B------:R-:W-:Y:S02]  /*157b0*/  IMAD.MOV.U32 R8, RZ, RZ, 0x70 ;  /* 0x00000070ff087424 */ /* 0x000fe400078e00ff */
[----:B------:R-:W-:Y:S02]  /*157c0*/  IMAD.MOV.U32 R12, RZ, RZ, 0x1 ;  /* 0x00000001ff0c7424 */ /* 0x000fe400078e00ff */
[----:B------:R-:W-:-:S07]  /*157d0*/  IMAD.MOV.U32 R13, RZ, RZ, RZ ;  /* 0x000000ffff0d7224 */ /* 0x000fce00078e00ff */
[----:B------:R-:W-:-:S07]  /*157e0*/  LEPC R20, `(.L_x_4923) ;  /* 0x000000001014794e */ /* 0x000fce0000000000 */
[----:B0---4-:R-:W-:Y:S05]  /*157f0*/  CALL.ABS.NOINC R2 ;  /* 0x0000000002007343 */ /* 0x011fea0003c00000 */
.L_x_4923:
[----:B------:R-:W-:Y:S05]  /*15800*/  BSYNC B6 ;  /* 0x0000000000067941 */ /* 0x000fea0003800000 */
.L_x_4922:
        /* <DEDUP_REMOVED lines=9> */
[----:B------:R4:W0:Y:S01]  /*158a0*/  LDC.64 R2, c[0x4][R0] ;  /* 0x0100000000027b82 */ /* 0x0008220000000a00 */
[----:B------:R-:W-:Y:S02]  /*158b0*/  IMAD.U32 R4, RZ, RZ, UR6 ;  /* 0x00000006ff047e24 */ /* 0x000fe4000f8e00ff */
[----:B--23--:R-:W-:Y:S02]  /*158c0*/  IMAD.U32 R5, RZ, RZ, UR7 ;  /* 0x00000007ff057e24 */ /* 0x00cfe4000f8e00ff */
[----:B------:R-:W-:Y:S02]  /*158d0*/  IMAD.U32 R6, RZ, RZ, UR8 ;  /* 0x00000008ff067e24 */ /* 0x000fe4000f8e00ff */
[----:B------:R-:W-:-:S02]  /*158e0*/  IMAD.U32 R7, RZ, RZ, UR9 ;  /* 0x00000009ff077e24 */ /* 0x000fc4000f8e00ff */
[----:B------:R-:W-:Y:S02]  /*158f0*/  IMAD.U32 R10, RZ, RZ, UR4 ;  /* 0x00000004ff0a7e24 */ /* 0x000fe4000f8e00ff */
[----:B-1----:R-:W-:Y:S02]  /*15900*/  IMAD.U32 R11, RZ, RZ, UR5 ;  /* 0x00000005ff0b7e24 */ /* 0x002fe4000f8e00ff */
[----:B------:R-:W-:Y:S02]  /*15910*/  IMAD.MOV.U32 R8, RZ, RZ, 0x70 ;  /* 0x00000070ff087424 */ /* 0x000fe400078e00ff */
[----:B------:R-:W-:Y:S02]  /*15920*/  IMAD.MOV.U32 R12, RZ, RZ, 0x1 ;  /* 0x00000001ff0c7424 */ /* 0x000fe400078e00ff */
[----:B----4-:R-:W-:-:S07]  /*15930*/  IMAD.MOV.U32 R13, RZ, RZ, RZ ;  /* 0x000000ffff0d7224 */ /* 0x010fce00078e00ff */
[----:B------:R-:W-:-:S07]  /*15940*/  LEPC R20, `(.L_x_4926) ;  /* 0x000000001014794e */ /* 0x000fce0000000000 */
[----:B0-----:R-:W-:Y:S05]  /*15950*/  CALL.ABS.NOINC R2 ;  /* 0x0000000002007343 */ /* 0x001fea0003c00000 */
.L_x_4926:
        /* <DEDUP_REMOVED lines=16> */
.L_x_4925:
[----:B------:R-:W-:Y:S05]  /*15a60*/  BSYNC B6 ;  /* 0x0000000000067941 */ /* 0x000fea0003800000 */
.L_x_4924:
[----:B------:R-:W4:Y:S01]  /*15a70*/  LDL.LU R2, [R1] ;  /* 0x0000000001027983 */ /* 0x000f220000300800 */
[----:B------:R-:W-:-:S03]  /*15a80*/  ULDC.64 UR4, c[0x0][0x9f8] ;  /* 0x00027e0000047ab9 */ /* 0x000fc60000000a00 */
[----:B------:R-:W5:Y:S04]  /*15a90*/  LDL.LU R4, [R1+0x20] ;  /* 0x0000200001047983 */ /* 0x000f680000300800 */
[----:B--23--:R-:W2:Y:S01]  /*15aa0*/  LDL R7, [R1+0x14] ;  /* 0x0000140001077983 */ /* 0x00cea20000100800 */
[----:B------:R-:W-:-:S03]  /*15ab0*/  ISETP.NE.U32.AND P0, PT, RZ, UR4, PT ;  /* 0x00000004ff007c0c */ /* 0x000fc6000bf05070 */
[----:B------:R-:W3:Y:S01]  /*15ac0*/  LDL R0, [R1+0x30] ;  /* 0x0000300001007983 */ /* 0x000ee20000100800 */
[----:B------:R-:W-:-:S13]  /*15ad0*/  ISETP.NE.AND.EX P0, PT, RZ, UR5, PT, P0 ;  /* 0x00000005ff007c0c */ /* 0x000fda000bf05300 */
[----:B----4-:R-:W-:-:S04]  /*15ae0*/  @P0 IADD3 R2, P1, R2, UR4, RZ ;  /* 0x0000000402020c10 */ /* 0x010fc8000ff3e0ff */
[----:B-----5:R-:W-:Y:S01]  /*15af0*/  @P0 IADD3.X R3, R4, UR5, RZ, P1, !PT ;  /* 0x0000000504030c10 */ /* 0x020fe20008ffe4ff */
[----:B------:R-:W-:-:S04]  /*15b00*/  ULDC.64 UR4, c[0x0][0xa08] ;  /* 0x0002820000047ab9 */ /* 0x000fc80000000a00 */
[----:B--2---:R2:W4:Y:S02]  /*15b10*/  @P0 LDG.E R7, desc[UR40][R2.64] ;  /* 0x0000002802070981 */ /* 0x004524000c1e1900 */
[----:B--2---:R-:W2:Y:S01]  /*15b20*/  LDC.64 R2, c[0x0][0x418] ;  /* 0x00010600ff027b82 */ /* 0x004ea20000000a00 */
[----:B---3--:R-:W-:Y:S01]  /*15b30*/  VIADD R4, R0, 0xffffffff ;  /* 0xffffffff00047836 */ /* 0x008fe20000000000 */
[----:B----4-:R-:W-:Y:S01]  /*15b40*/  SHF.R.S32.HI R8, RZ, 0x1f, R7 ;  /* 0x0000001fff087819 */ /* 0x010fe20000011407 */
        /* <DEDUP_REMOVED lines=10> */
[----:B0-----:R0:W2:Y:S02]  /*15bf0*/  SHFL.IDX PT, R14, R5, RZ, 0x1f ;  /* 0x00001fff050e7589 */ /* 0x0010a400000e0000 */
.L_x_5087:
[----:B0-----:R-:W3:Y:S01]  /*15c00*/  LDL.LU R5, [R1+0x8] ;  /* 0x0000080001057983 */ /* 0x001ee20000300800 */
[----:B------:R-:W-:Y:S02]  /*15c10*/  PLOP3.LUT P1, PT, PT, PT, PT, 0x8, 0x0 ;  /* 0x000000000000781c */ /* 0x000fe40003f2e170 */
[----:B--2---:R-:W-:Y:S01]  /*15c20*/  ISETP.NE.AND P0, PT, R14, RZ, PT ;  /* 0x000000ff0e00720c */ /* 0x004fe20003f05270 */
[----:B------:R0:W-:Y:S04]  /*15c30*/  STL [R1], R0 ;  /* 0x0000000001007387 */ /* 0x0001e80000100800 */
[----:B------:R0:W-:Y:S01]  /*15c40*/  STL [R1+0x2c], R4 ;  /* 0x00002c0401007387 */ /* 0x0001e20000100800 */
[----:B---3--:R-:W-:-:S05]  /*15c50*/  LOP3.LUT R5, R5, 0xfffffffe, RZ, 0xc0, !PT ;  /* 0xfffffffe05057812 */ /* 0x008fca00078ec0ff */
[----:B------:R-:W-:-:S05]  /*15c60*/  @P1 LOP3.LUT R5, R5, 0x1, RZ, 0xfc, !PT ;  /* 0x0000000105051812 */ /* 0x000fca00078efcff */
[----:B------:R0:W-:Y:S01]  /*15c70*/  STL [R1+0x8], R5 ;  /* 0x0000080501007387 */ /* 0x0001e20000100800 */
[----:B------:R-:W-:Y:S05]  /*15c80*/  @P0 BRA `(.L_x_4928) ;  /* 0x0000000400240947 */ /* 0x000fea0003800000 */
[----:B------:R-:W-:-:S03]  /*15c90*/  UMOV UR4, 0xffffffff ;  /* 0xffffffff00047882 */ /* 0x000fc60000000000 */
[----:B------:R-:W-:Y:S05]  /*15ca0*/  BRA.DIV UR4, `(.L_x_4929) ;  /* 0x0000006604cc7947 */ /* 0x000fea000b800000 */
[----:B------:R-:W-:-:S13]  /*15cb0*/  ELECT P6, URZ, PT ;  /* 0x00000000003f782f */ /* 0x000fda00038c0000 */
.L_x_5090:
[----:B------:R-:W-:Y:S05]  /*15cc0*/  @!P6 BRA `(.L_x_4928) ;  /* 0x000000040014e947 */ /* 0x000fea0003800000 */
[----:B------:R-:W-:-:S04]  /*15cd0*/  ISETP.NE.U32.AND P0, PT, R2, RZ, PT ;  /* 0x000000ff0200720c */ /* 0x000fc80003f05070 */
[----:B------:R-:W-:-:S13]  /*15ce0*/  ISETP.NE.AND.EX P0, PT, R3, RZ, PT, P0 ;  /* 0x000000ff0300720c */ /* 0x000fda0003f05300 */
[----:B------:R-:W-:Y:S05]  /*15cf0*/  @!P0 BRA `(.L_x_4930) ;  /* 0x0000000000548947 */ /* 0x000fea0003800000 */
[----:B------:R-:W2:Y:S01]  /*15d00*/  LDC R6, c[0x0][0x43c] ;  /* 0x00010f00ff067b82 */ /* 0x000ea20000000800 */
[----:B------:R-:W-:Y:S01]  /*15d10*/  IMAD.MOV.U32 R9, RZ, RZ, R4 ;  /* 0x000000ffff097224 */ /* 0x000fe200078e0004 */
[----:B------:R-:W-:-:S03]  /*15d20*/  ULDC.64 UR4, c[0x0][0x428] ;  /* 0x00010a0000047ab9 */ /* 0x000fc60000000a00 */
[----:B0-----:R-:W-:Y:S01]  /*15d30*/  IMAD.MOV.U32 R0, RZ, RZ, R9 ;  /* 0x000000ffff007224 */ /* 0x001fe200078e0009 */
[----:B--2---:R-:W-:-:S13]  /*15d40*/  ISETP.NE.AND P0, PT, R6, 0x1, PT ;  /* 0x000000010600780c */ /* 0x004fda0003f05270 */
        /* <DEDUP_REMOVED lines=14> */
[----:B------:R-:W3:Y:S04]  /*15e30*/  LDG.E R0, desc[UR40][R2.64] ;  /* 0x0000002802007981 */ /* 0x000ee8000c1e1900 */
[----:B---3--:R2:W-:Y:S02]  /*15e40*/  STL [R1], R0 ;  /* 0x0000000001007387 */ /* 0x0085e40000100800 */
.L_x_4930:
[----:B------:R-:W3:Y:S04]  /*15e50*/  LDL R7, [R1+0x4] ;  /* 0x0000040001077983 */ /* 0x000ee80000100800 */
[----:B0-2---:R-:W3:Y:S04]  /*15e60*/  LDL R0, [R1+0xc] ;  /* 0x00000c0001007983 */ /* 0x005ee80000100800 */
[----:B------:R-:W2:Y:S01]  /*15e70*/  LDL R2, [R1+0x18] ;  /* 0x0000180001027983 */ /* 0x000ea20000100800 */
[----:B---3--:R-:W-:Y:S01]  /*15e80*/  IMAD R0, R0, 0x8, R7 ;  /* 0x0000000800007824 */ /* 0x008fe200078e0207 */
[----:B--2---:R-:W-:-:S04]  /*15e90*/  SHF.L.U32 R2, R2, 0x1f, RZ ;  /* 0x0000001f02027819 */ /* 0x004fc800000006ff */
[----:B------:R-:W0:Y:S02]  /*15ea0*/  SYNCS.PHASECHK.TRANS64.TRYWAIT P0, [R0+URZ+0x28c40], R2 ;  /* 0x028c4002000075a7 */ /* 0x000e24000800017f */
[----:B0-----:R-:W-:Y:S05]  /*15eb0*/  @!P0 BRA `(.L_x_4931) ;  /* 0x0000006400688947 */ /* 0x001fea0003800000 */
.L_x_5091:
        /* <DEDUP_REMOVED lines=11> */
.L_x_4932:
        /* <DEDUP_REMOVED lines=27> */
.L_x_4928:
[----:B--2---:R-:W2:Y:S04]  /*16120*/  LDL R2, [R1+0x4] ;  /* 0x0000040001027983 */ /* 0x004ea80000100800 */
[----:B------:R-:W3:Y:S04]  /*16130*/  LDL.LU R3, [R1+0x34] ;  /* 0x0000340001037983 */ /* 0x000ee80000300800 */
[----:B0-----:R-:W4:Y:S04]  /*16140*/  LDL.LU R5, [R1+0x28] ;  /* 0x0000280001057983 */ /* 0x001f280000300800 */
[----:B------:R-:W5:Y:S01]  /*16150*/  LDL.LU R4, [R1+0x40] ;  /* 0x0000400001047983 */ /* 0x000f620000300800 */
        /* <DEDUP_REMOVED lines=18> */
[----:B0-----:R-:W-:Y:S01]  /*16280*/  IMAD.IADD R2, R3, 0x1, R0 ;  /* 0x0000000103027824 */ /* 0x001fe200078e0200 */
        /* <DEDUP_REMOVED lines=19> */
[----:B0-----:R-:W-:Y:S05]  /*163c0*/  CALL.ABS.NOINC R2 ;  /* 0x0000000002007343 */ /* 0x001fea0003c00000 */
.L_x_4934:
[----:B------:R-:W-:Y:S05]  /*163d0*/  BSYNC B6 ;  /* 0x0000000000067941 */ /* 0x000fea0003800000 */
.L_x_4933:
[----:B------:R-:W3:Y:S01]  /*163e0*/  LDL.LU R6, [R1+0x34] ;  /* 0x0000340001067983 */ /* 0x000ee20000300800 */
[----:B------:R-:W-:Y:S01]  /*163f0*/  ULDC.64 UR4, c[0x0][0x2d8] ;  /* 0x0000b60000047ab9 */ /* 0x000fe20000000a00 */
[----:B------:R-:W0:Y:S01]  /*16400*/  LDC R7, c[0x0][0x448] ;  /* 0x00011200ff077b82 */ /* 0x000e220000000800 */
[----:B------:R-:W-:Y:S01]  /*16410*/  ULDC UR6, c[0x0][0x2b8] ;  /* 0x0000ae0000067ab9 */ /* 0x000fe20000000800 */
[----:B--2---:R-:W3:Y:S04]  /*16420*/  LDL.LU.64 R2, [R1+0x48] ;  /* 0x0000480001027983 */ /* 0x004ee80000300a00 */
[----:B------:R-:W2:Y:S04]  /*16430*/  LDL.LU R0, [R1+0x40] ;  /* 0x0000400001007983 */ /* 0x000ea80000300800 */
[----:B------:R-:W4:Y:S04]  /*16440*/  LDL.LU R4, [R1+0x50] ;  /* 0x0000500001047983 */ /* 0x000f280000300800 */
[----:B------:R-:W4:Y:S04]  /*16450*/  LDL.LU R5, [R1+0x28] ;  /* 0x0000280001057983 */ /* 0x000f280000300800 */
[----:B------:R0:W5:Y:S02]  /*16460*/  LDL R9, [R1+0x54] ;  /* 0x0000540001097983 */ /* 0x0001640000100800 */
[----:B0-----:R-:W-:Y:S01]  /*16470*/  ISETP.NE.AND P0, PT, R7, 0x1, PT ;  /* 0x000000010700780c */ /* 0x001fe20003f05270 */
[----:B------:R-:W0:Y:S01]  /*16480*/  S2R R10, SR_TID.X ;  /* 0x00000000000a7919 */ /* 0x000e220000002100 */
[----:B------:R-:W1:Y:S01]  /*16490*/  S2R R8, SR_TID.X ;  /* 0x0000000000087919 */ /* 0x000e620000002100 */
[----:B0-----:R-:W-:-:S05]  /*164a0*/  IMAD.SHL.U32 R10, R10, 0x8, RZ ;  /* 0x000000080a0a7824 */ /* 0x001fca00078e00ff */
[----:B------:R-:W-:Y:S02]  /*164b0*/  LOP3.LUT R10, R10, 0x38, RZ, 0xc0, !PT ;  /* 0x000000380a0a7812 */ /* 0x000fe400078ec0ff */
[----:B-1----:R-:W-:-:S04]  /*164c0*/  LOP3.LUT R8, R8, 0x7f, RZ, 0xc0, !PT ;  /* 0x0000007f08087812 */ /* 0x002fc800078ec0ff */
[----:B------:R-:W-:Y:S01]  /*164d0*/  SHF.R.U32.HI R8, RZ, 0x3, R8 ;  /* 0x00000003ff087819 */ /* 0x000fe20000011608 */
[----:B---3--:R-:W-:Y:S02]  /*164e0*/  IMAD.MOV.U32 R3, RZ, RZ, R6 ;  /* 0x000000ffff037224 */ /* 0x008fe400078e0006 */
[----:B------:R-:W0:Y:S01]  /*164f0*/  @P0 LDC R6, c[0x0][0x450] ;  /* 0x00011400ff060b82 */ /* 0x000e220000000800 */
[----:B--2---:R-:W-:Y:S02]  /*16500*/  IMAD R0, R0, UR4, RZ ;  /* 0x0000000400007c24 */ /* 0x004fe4000f8e02ff */
[----:B------:R-:W-:-:S04]  /*16510*/  IMAD.WIDE.U32 R2, R18, UR4, R2 ;  /* 0x0000000412027c25 */ /* 0x000fc8000f8e0002 */
[----:B------:R-:W-:Y:S01]  /*16520*/  IMAD R0, R18, UR5, R0 ;  /* 0x0000000512007c24 */ /* 0x000fe2000f8e0200 */
[----:B------:R-:W-:-:S03]  /*16530*/  ULDC.64 UR4, c[0x0][0x2e0] ;  /* 0x0000b80000047ab9 */ /* 0x000fc60000000a00 */
[----:B------:R-:W-:Y:S02]  /*16540*/  IMAD.IADD R3, R3, 0x1, R0 ;  /* 0x0000000103037824 */ /* 0x000fe400078e0200 */
[----:B----4-:R-:W-:Y:S02]  /*16550*/  IMAD R0, R4, UR4, RZ ;  /* 0x0000000404007c24 */ /* 0x010fe4000f8e02ff */
[----:B------:R-:W1:Y:S01]  /*16560*/  S2R R4, SR_TID.X ;  /* 0x0000000000047919 */ /* 0x000e620000002100 */
[----:B------:R-:W-:-:S04]  /*16570*/  IMAD.WIDE.U32 R2, R5, UR4, R2 ;  /* 0x0000000405027c25 */ /* 0x000fc8000f8e0002 */
[----:B------:R-:W-:Y:S01]  /*16580*/  IMAD R0, R5, UR5, R0 ;  /* 0x0000000505007c24 */ /* 0x000fe2000f8e0200 */
[----:B------:R-:W-:-:S03]  /*16590*/  ULDC.64 UR4, c[0x0][0x2d0] ;  /* 0x0000b40000047ab9 */ /* 0x000fc60000000a00 */
[----:B------:R-:W-:Y:S01]  /*165a0*/  IMAD.IADD R3, R3, 0x1, R0 ;  /* 0x0000000103037824 */ /* 0x000fe200078e0200 */
[----:B-1----:R-:W-:-:S04]  /*165b0*/  LOP3.LUT R4, R4, 0x7f, RZ, 0xc0, !PT ;  /* 0x0000007f04047812 */ /* 0x002fc800078ec0ff */
[----:B------:R-:W-:Y:S02]  /*165c0*/  SHF.R.U32.HI R5, RZ, 0x3, R4 ;  /* 0x00000003ff057819 */ /* 0x000fe40000011604 */
[----:B------:R-:W1:Y:S02]  /*165d0*/  S2R R4, SR_TID.X ;  /* 0x0000000000047919 */ /* 0x000e640000002100 */
[----:B-1----:R-:W-:-:S05]  /*165e0*/  IMAD.SHL.U32 R4, R4, 0x10, RZ ;  /* 0x0000001004047824 */ /* 0x002fca00078e00ff */
[----:B------:R-:W-:Y:S02]  /*165f0*/  LOP3.LUT R4, R5, 0x70, R4, 0xf8, !PT ;  /* 0x0000007005047812 */ /* 0x000fe400078ef804 */
[----:B------:R-:W1:Y:S03]  /*16600*/  @P0 LDC R5, c[0x0][0x44c] ;  /* 0x00011300ff050b82 */ /* 0x000e660000000800 */
[----:B------:R-:W-:-:S04]  /*16610*/  IMAD R0, R17, 0x40, R4 ;  /* 0x0000004011007824 */ /* 0x000fc800078e0204 */
[----:B------:R-:W-:Y:S02]  /*16620*/  IMAD.MOV.U32 R4, RZ, RZ, R0 ;  /* 0x000000ffff047224 */ /* 0x000fe400078e0000 */
[----:B-1----:R-:W-:-:S05]  /*16630*/  @P0 IMAD.HI.U32 R5, R0, R5, RZ ;  /* 0x0000000500050227 */ /* 0x002fca00078e00ff */
[----:B0-----:R-:W-:-:S05]  /*16640*/  @P0 SHF.R.U32.HI R4, RZ, R6, R5 ;  /* 0x00000006ff040219 */ /* 0x001fca0000011605 */
        /* <DEDUP_REMOVED lines=18> */
[----:B------:R-:W-:Y:S09]  /*16770*/  BRA.DIV UR4, `(.L_x_4935) ;  /* 0x0000005e044c7947 */ /* 0x000ff2000b800000 */
        /* <DEDUP_REMOVED lines=34> */
.L_x_5100:
        /* <DEDUP_REMOVED lines=11> */
.L_x_4936:
        /* <DEDUP_REMOVED lines=19> */
.L_x_5101:
[----:B------:R-:W-:Y:S05]  /*16b80*/  BSYNC B0 ;  /* 0x0000000000007941 */ /* 0x000fea0003800000 */
.L_x_4937:
[----:B0-----:R-:W2:Y:S01]  /*16b90*/  LDL R2, [R1+0x8] ;  /* 0x0000080001027983 */ /* 0x001ea20000100800 */
[----:B------:R-:W-:Y:S01]  /*16ba0*/  BSSY B0, `(.L_x_4939) ;  /* 0x00000a2000007945 */ /* 0x000fe20003800000 */
[----:B--2---:R-:W-:-:S13]  /*16bb0*/  LOP3.LUT P0, RZ, R2, 0x1, RZ, 0xc0, !PT ;  /* 0x0000000102ff7812 */ /* 0x004fda000780c0ff */
[----:B------:R-:W-:Y:S05]  /*16bc0*/  @!P0 BRA `(.L_x_4940) ;  /* 0x00000008007c8947 */ /* 0x000fea0003800000 */
[----:B------:R-:W2:Y:S04]  /*16bd0*/  LDL R5, [R1+0x4] ;  /* 0x0000040001057983 */ /* 0x000ea80000100800 */
        /* <DEDUP_REMOVED lines=10> */
.L_x_5102:
[----:B------:R-:W-:Y:S05]  /*16c80*/  BSYNC B1 ;  /* 0x0000000000017941 */ /* 0x000fea0003800000 */
.L_x_4941:
        /* <DEDUP_REMOVED lines=9> */
.L_x_4944:
[----:B------:R-:W-:Y:S05]  /*16d20*/  BSYNC B1 ;  /* 0x0000000000017941 */ /* 0x000fea0003800000 */
.L_x_4943:
        /* <DEDUP_REMOVED lines=14> */
.L_x_4945:
        /* <DEDUP_REMOVED lines=16> */
.L_x_4946:
        /* <DEDUP_REMOVED lines=16> */
.L_x_4947:
        /* <DEDUP_REMOVED lines=16> */
.L_x_4948:
        /* <DEDUP_REMOVED lines=16> */
.L_x_4949:
        /* <DEDUP_REMOVED lines=16> */
.L_x_4950:
        /* <DEDUP_REMOVED lines=16> */
.L_x_4951:
        /* <DEDUP_REMOVED lines=16> */
.L_x_4952:
        /* <DEDUP_REMOVED lines=11> */
.L_x_4940:
[----:B------:R-:W-:Y:S05]  /*175c0*/  BSYNC B0 ;  /* 0x0000000000007941 */ /* 0x000fea0003800000 */
.L_x_4939:
        /* <DEDUP_REMOVED lines=14> */
[----:B--2---:R-:W-:Y:S01]  /*176b0*/  LOP3.LUT P2, RZ, R6, 0x1, RZ, 0xc0, !PT ;  /* 0x0000000106ff7812 */ /* 0x004fe2000784c0ff */
        /* <DEDUP_REMOVED lines=33> */
.L_x_4959:
[----:B-1----:R-:W2:Y:S01]  /*178d0*/  LDL R2, [R1+0x4] ;  /* 0x0000040001027983 */ /* 0x002ea20000100800 */
[----:B------:R-:W-:Y:S01]  /*178e0*/  BSSY B3, `(.L_x_4960) ;  /* 0x0000008000037945 */ /* 0x000fe20003800000 */
[----:B------:R-:W1:Y:S02]  /*178f0*/  S2R R5, SR_TID.X ;  /* 0x0000000000057919 */ /* 0x000e640000002100 */
[----:B-1----:R-:W-:-:S04]  /*17900*/  LOP3.LUT R5, R5, 0x7f, RZ, 0xc0, !PT ;  /* 0x0000007f05057812 */ /* 0x002fc800078ec0ff */
[----:B------:R-:W-:Y:S01]  /*17910*/  ISETP.NE.AND P1, PT, R5, RZ, PT ;  /* 0x000000ff0500720c */ /* 0x000fe20003f25270 */
[----:B--2---:R-:W-:Y:S01]  /*17920*/  IMAD R3, R9, 0x8, R2 ;  /* 0x0000000809037824 */ /* 0x004fe200078e0202 */
[----:B------:R-:W-:-:S04]  /*17930*/  SHF.L.U32 R2, R8, 0x1f, RZ ;  /* 0x0000001f08027819 */ /* 0x000fc800000006ff */
[----:B------:R-:W1:Y:S02]  /*17940*/  SYNCS.PHASECHK.TRANS64.TRYWAIT P0, [R3+URZ+0x28c40], R2 ;  /* 0x028c4002030075a7 */ /* 0x000e64000800017f */
[----:B-1----:R-:W-:Y:S05]  /*17950*/  @!P0 BRA `(.L_x_4961) ;  /* 0x0000005000488947 */ /* 0x002fea0003800000 */
.L_x_5103:
[----:B------:R-:W-:Y:S05]  /*17960*/  BSYNC B3 ;  /* 0x0000000000037941 */ /* 0x000fea0003800000 */
.L_x_4960:
        /* <DEDUP_REMOVED lines=9> */
.L_x_4963:
[----:B------:R-:W-:Y:S05]  /*17a00*/  BSYNC B3 ;  /* 0x0000000000037941 */ /* 0x000fea0003800000 */
.L_x_4962:
        /* <DEDUP_REMOVED lines=14> */
.L_x_4964:
        /* <DEDUP_REMOVED lines=14> */
.L_x_5104:
[----:B------:R-:W-:Y:S05]  /*17bd0*/  BSYNC B3 ;  /* 0x0000000000037941 */ /* 0x000fea0003800000 */
.L_x_4965:
        /* <DEDUP_REMOVED lines=11> */
.L_x_4968:
[----:B------:R-:W-:Y:S05]  /*17c90*/  BSYNC B3 ;  /* 0x0000000000037941 */ /* 0x000fea0003800000 */
.L_x_4967:
        /* <DEDUP_REMOVED lines=11> */
.L_x_4969:
        /* <DEDUP_REMOVED lines=16> */
.L_x_4970:
        /* <DEDUP_REMOVED lines=16> */
.L_x_4971:
        /* <DEDUP_REMOVED lines=16> */
.L_x_4972:
        /* <DEDUP_REMOVED lines=16> */
.L_x_4973:
        /* <DEDUP_REMOVED lines=16> */
.L_x_4974:
        /* <DEDUP_REMOVED lines=16> */
.L_x_4975:
        /* <DEDUP_REMOVED lines=16> */
.L_x_4976:
        /* <DEDUP_REMOVED lines=11> */
.L_x_4958:
[----:B------:R-:W-:Y:S05]  /*18500*/  BSYNC B1 ;  /* 0x0000000000017941 */ /* 0x000fea0003800000 */
.L_x_4957:
[----:B------:R-:W2:Y:S02]  /*18510*/  LDL.LU R5, [R1+0x30] ;  /* 0x0000300001057983 */ /* 0x000ea40000300800 */
[----:B--2---:R-:W-:-:S07]  /*18520*/  VIADD R0, R5, 0xfffffffd ;  /* 0xfffffffd05007836 */ /* 0x004fce0000000000 */
.L_x_4956:
[----:B------:R-:W-:Y:S05]  /*18530*/  BSYNC B2 ;  /* 0x0000000000027941 */ /* 0x000fea0003800000 */
.L_x_4955:
[----:B------:R-:W-:-:S13]  /*18540*/  ISETP.NE.AND P0, PT, R4, RZ, PT ;  /* 0x000000ff0400720c */ /* 0x000fda0003f05270 */
[----:B------:R-:W-:Y:S05]  /*18550*/  @!P0 BRA `(.L_x_4954) ;  /* 0x0000001c00488947 */ /* 0x000fea0003800000 */
.L_x_5017:
[----:B------:R-:W2:Y:S04]  /*18560*/  LDL R4, [R1+0x8] ;  /* 0x0000080001047983 */ /* 0x000ea80000100800 */
[----:B------:R-:W3:Y:S04]  /*18570*/  LDL.LU R3, [R1+0xc] ;  /* 0x00000c0001037983 */ /* 0x000ee80000300800 */
[----:B------:R-:W4:Y:S01]  /*18580*/  LDL.LU R2, [R1+0x18] ;  /* 0x0000180001027983 */ /* 0x000f220000300800 */
[----:B------:R-:W-:Y:S05]  /*18590*/  YIELD ;  /* 0x0000000000007946 */ /* 0x000fea0003800000 */
[----:B------:R-:W-:Y:S01]  /*185a0*/  BSSY B1, `(.L_x_4977) ;  /* 0x00000e2000017945 */ /* 0x000fe20003800000 */
[----:B--2---:R-:W-:Y:S01]  /*185b0*/  LOP3.LUT P1, RZ, R4, 0x1, RZ, 0xc0, !PT ;  /* 0x0000000104ff7812 */ /* 0x004fe2000782c0ff */
[----:B---3--:R-:W-:-:S05]  /*185c0*/  VIADD R7, R3, 0x1 ;  /* 0x0000000103077836 */ /* 0x008fca0000000000 */
[----:B------:R-:W-:-:S04]  /*185d0*/  ISETP.NE.AND P0, PT, R7, 0x2, PT ;  /* 0x000000020700780c */ /* 0x000fc80003f05270 */
[----:B------:R-:W-:Y:S02]  /*185e0*/  SEL R6, RZ, 0x1, P0 ;  /* 0x00000001ff067807 */ /* 0x000fe40000000000 */
        /* <DEDUP_REMOVED lines=28> */
.L_x_4979:
[----:B0-----:R-:W2:Y:S01]  /*187b0*/  LDL R2, [R1+0x4] ;  /* 0x0000040001027983 */ /* 0x001ea20000100800 */
[----:B------:R-:W-:Y:S01]  /*187c0*/  BSSY B2, `(.L_x_4980) ;  /* 0x0000008000027945 */ /* 0x000fe20003800000 */
[----:B------:R-:W0:Y:S02]  /*187d0*/  S2R R3, SR_TID.X ;  /* 0x0000000000037919 */ /* 0x000e240000002100 */
[----:B0-----:R-:W-:-:S04]  /*187e0*/  LOP3.LUT R3, R3, 0x7f, RZ, 0xc0, !PT ;  /* 0x0000007f03037812 */ /* 0x001fc800078ec0ff */
[----:B------:R-:W-:Y:S01]  /*187f0*/  ISETP.NE.AND P1, PT, R3, RZ, PT ;  /* 0x000000ff0300720c */ /* 0x000fe20003f25270 */
[----:B--2---:R-:W-:Y:S01]  /*18800*/  IMAD R4, R7, 0x8, R2 ;  /* 0x0000000807047824 */ /* 0x004fe200078e0202 */
[----:B------:R-:W-:-:S04]  /*18810*/  SHF.L.U32 R2, R6, 0x1f, RZ ;  /* 0x0000001f06027819 */ /* 0x000fc800000006ff */
[----:B------:R-:W0:Y:S02]  /*18820*/  SYNCS.PHASECHK.TRANS64.TRYWAIT P0, [R4+URZ+0x28c40], R2 ;  /* 0x028c4002040075a7 */ /* 0x000e24000800017f */
[----:B0-----:R-:W-:Y:S05]  /*18830*/  @!P0 BRA `(.L_x_4981) ;  /* 0x0000004000b88947 */ /* 0x001fea0003800000 */
.L_x_5105:
[----:B------:R-:W-:Y:S05]  /*18840*/  BSYNC B2 ;  /* 0x0000000000027941 */ /* 0x000fea0003800000 */
.L_x_4980:
        /* <DEDUP_REMOVED lines=9> */
.L_x_4983:
[----:B------:R-:W-:Y:S05]  /*188e0*/  BSYNC B2 ;  /* 0x0000000000027941 */ /* 0x000fea0003800000 */
.L_x_4982:
        /* <DEDUP_REMOVED lines=13> */
.L_x_4984:
        /* <DEDUP_REMOVED lines=14> */
.L_x_5106:
[----:B------:R-:W-:Y:S05]  /*18aa0*/  BSYNC B2 ;  /* 0x0000000000027941 */ /* 0x000fea0003800000 */
.L_x_4985:
        /* <DEDUP_REMOVED lines=11> */
.L_x_4988:
[----:B------:R-:W-:Y:S05]  /*18b60*/  BSYNC B2 ;  /* 0x0000000000027941 */ /* 0x000fea0003800000 */
.L_x_4987:
        /* <DEDUP_REMOVED lines=10> */
.L_x_4989:
        /* <DEDUP_REMOVED lines=16> */
.L_x_4990:
        /* <DEDUP_REMOVED lines=16> */
.L_x_4991:
        /* <DEDUP_REMOVED lines=16> */
.L_x_4992:
        /* <DEDUP_REMOVED lines=16> */
.L_x_4993:
        /* <DEDUP_REMOVED lines=16> */
.L_x_4994:
        /* <DEDUP_REMOVED lines=16> */
.L_x_4995:
        /* <DEDUP_REMOVED lines=16> */
.L_x_4996:
        /* <DEDUP_REMOVED lines=11> */
.L_x_4978:
[----:B------:R-:W-:Y:S05]  /*193c0*/  BSYNC B1 ;  /* 0x0000000000017941 */ /* 0x000fea0003800000 */
.L_x_4977:
[----:B------:R-:W2:Y:S01]  /*193d0*/  LDL R2, [R1+0x8] ;  /* 0x0000080001027983 */ /* 0x000ea20000100800 */
[----:B------:R-:W-:Y:S01]  /*193e0*/  VIADD R7, R7, 0x1 ;  /* 0x0000000107077836 */ /* 0x000fe20000000000 */
[----:B------:R-:W-:Y:S04]  /*193f0*/  BSSY B1, `(.L_x_4997) ;  /* 0x00000e5000017945 */ /* 0x000fe80003800000 */
[----:B------:R-:W-:-:S04]  /*19400*/  ISETP.NE.AND P0, PT, R7, 0x2, PT ;  /* 0x000000020700780c */ /* 0x000fc80003f05270 */
[----:B0-----:R-:W-:Y:S02]  /*19410*/  SEL R9, R7, RZ, P0 ;  /* 0x000000ff07097207 */ /* 0x001fe40000000000 */
        /* <DEDUP_REMOVED lines=31> */
.L_x_4999:
        /* <DEDUP_REMOVED lines=9> */
.L_x_5107:
[----:B------:R-:W-:Y:S05]  /*196a0*/  BSYNC B2 ;  /* 0x0000000000027941 */ /* 0x000fea0003800000 */
.L_x_5000:
        /* <DEDUP_REMOVED lines=9> */
.L_x_5003:
[----:B------:R-:W-:Y:S05]  /*19740*/  BSYNC B2 ;  /* 0x0000000000027941 */ /* 0x000fea0003800000 */
.L_x_5002:
        /* <DEDUP_REMOVED lines=14> */
.L_x_5004:
        /* <DEDUP_REMOVED lines=14> */
.L_x_5108:
[----:B------:R-:W-:Y:S05]  /*19910*/  BSYNC B2 ;  /* 0x0000000000027941 */ /* 0x000fea0003800000 */
.L_x_5005:
        /* <DEDUP_REMOVED lines=11> */
.L_x_5008:
[----:B------:R-:W-:Y:S05]  /*199d0*/  BSYNC B2 ;  /* 0x0000000000027941 */ /* 0x000fea0003800000 */
.L_x_5007:
        /* <DEDUP_REMOVED lines=11> */
.L_x_5009:
        /* <DEDUP_REMOVED lines=16> */
.L_x_5010:
        /* <DEDUP_REMOVED lines=16> */
.L_x_5011:
        /* <DEDUP_REMOVED lines=16> */
.L_x_5012:
        /* <DEDUP_REMOVED lines=16> */
.L_x_5013:
        /* <DEDUP_REMOVED lines=16> */
.L_x_5014:
        /* <DEDUP_REMOVED lines=16> */
.L_x_5015:
        /* <DEDUP_REMOVED lines=16> */
.L_x_5016:
        /* <DEDUP_REMOVED lines=11> */
.L_x_4998:
[----:B------:R-:W-:Y:S05]  /*1a240*/  BSYNC B1 ;  /* 0x0000000000017941 */ /* 0x000fea0003800000 */
.L_x_4997:
[C---:B------:R-:W-:Y:S01]  /*1a250*/  ISETP.GT.AND P0, PT, R0.reuse, 0x1, PT ;  /* 0x000000010000780c */ /* 0x040fe20003f04270 */
[----:B------:R-:W-:-:S12]  /*1a260*/  VIADD R0, R0, 0xfffffffe ;  /* 0xfffffffe00007836 */ /* 0x000fd80000000000 */
[----:B------:R-:W-:Y:S05]  /*1a270*/  @P0 BRA `(.L_x_5017) ;  /* 0xffffffe000b80947 */ /* 0x000fea000383ffff */
.L_x_4954:
[----:B------:R-:W-:Y:S05]  /*1a280*/  BSYNC B0 ;  /* 0x0000000000007941 */ /* 0x000fea0003800000 */
.L_x_4953:
        /* <DEDUP_REMOVED lines=23> */
[----:B-1----:R-:W-:-:S07]  /*1a400*/  IADD3 R16, R4, UR36, R7 ;  /* 0x0000002404107c10 */ /* 0x002fce000fffe007 */
.L_x_5019:
[----:B------:R-:W-:Y:S05]  /*1a410*/  BSYNC B0 ;  /* 0x0000000000007941 */ /* 0x000fea0003800000 */
.L_x_5018:
[----:B------:R-:W-:-:S05]  /*1a420*/  SEL R0, R0, RZ, P0 ;  /* 0x000000ff00007207 */ /* 0x000fca0000000000 */
[----:B------:R2:W-:Y:S02]  /*1a430*/  STL [R1+0xc], R0 ;  /* 0x00000c0001007387 */ /* 0x0005e40000100800 */
.L_x_4921:
[----:B------:R-:W-:Y:S05]  /*1a440*/  BSYNC B7 ;  /* 0x0000000000077941 */ /* 0x000fea0003800000 */
.L_x_4919:
        /* <DEDUP_REMOVED lines=13> */
.L_x_5020:
        /* <DEDUP_REMOVED lines=13> */
[----:B------:R-:W-:Y:S01]  /*1a5f0*/  SHFL.IDX PT, R4, R16, 0x1, 0x1f ;  /* 0x00201f0010047f89 */ /* 0x000fe200000e0000 */
[C---:B------:R-:W-:Y:S02]  /*1a600*/  ISETP.GE.U32.AND P4, PT, R7.reuse, 0x8, PT ;  /* 0x000000080700780c */ /* 0x040fe40003f86070 */
[C---:B------:R-:W-:Y:S01]  /*1a610*/  ISETP.GE.U32.AND P5, PT, R7.reuse, 0x10, PT ;  /* 0x000000100700780c */ /* 0x040fe20003fa6070 */
[----:B-1----:R-:W-:Y:S02]  /*1a620*/  IMAD.MOV.U32 R2, RZ, RZ, RZ ;  /* 0x000000ffff027224 */ /* 0x002fe400078e00ff */
[----:B--2---:R-:W-:Y:S01]  /*1a630*/  @!P1 IMAD.MOV.U32 R2, RZ, RZ, R3 ;  /* 0x000000ffff029224 */ /* 0x004fe200078e0003 */
[----:B------:R-:W-:-:S04]  /*1a640*/  ISETP.NE.AND P1, PT, R7, RZ, PT ;  /* 0x000000ff0700720c */ /* 0x000fc80003f25270 */
[----:B0-----:R-:W0:Y:S02]  /*1a650*/  SHFL.UP PT, R14, R2, 0x1, RZ ;  /* 0x04200000020e7989 */ /* 0x001e2400000e00ff */
        /* <DEDUP_REMOVED lines=16> */
.L_x_5118:
[----:B------:R-:W-:Y:S02]  /*1a760*/  ULDC UR4, c[0x0][0xc38] ;  /* 0x00030e0000047ab9 */ /* 0x000fe40000000800 */
[----:B------:R-:W-:-:S04]  /*1a770*/  IMAD.U32 R5, RZ, RZ, UR4 ;  /* 0x00000004ff057e24 */ /* 0x000fc8000f8e00ff */
[----:B0-2---:R-:W-:-:S04]  /*1a780*/  IMAD R16, R16, R5, RZ ;  /* 0x0000000510107224 */ /* 0x005fc800078e02ff */
[----:B------:R-:W-:-:S05]  /*1a790*/  IMAD.IADD R4, R4, 0x1, R16 ;  /* 0x0000000104047824 */ /* 0x000fca00078e0210 */
[----:B-1----:R-:W-:-:S13]  /*1a7a0*/  ISETP.GT.AND P6, PT, R4, R0, PT ;  /* 0x000000000400720c */ /* 0x002fda0003fc4270 */
[----:B------:R-:W-:Y:S05]  /*1a7b0*/  @P6 BRA `(.L_x_5023) ;  /* 0x00000000009c6947 */ /* 0x000fea0003800000 */
.L_x_5028:
        /* <DEDUP_REMOVED lines=14> */
.L_x_5026:
[----:B------:R-:W-:Y:S05]  /*1a8a0*/  BSYNC B0 ;  /* 0x0000000000007941 */ /* 0x000fea0003800000 */
.L_x_5025:
        /* <DEDUP_REMOVED lines=18> */
.L_x_5126:
[----:B------:R-:W-:Y:S02]  /*1a9d0*/  ULDC UR4, c[0x0][0xc38] ;  /* 0x00030e0000047ab9 */ /* 0x000fe40000000800 */
[----:B------:R-:W-:-:S04]  /*1a9e0*/  IMAD.U32 R5, RZ, RZ, UR4 ;  /* 0x00000004ff057e24 */ /* 0x000fc8000f8e00ff */
[----:B-1----:R-:W-:-:S04]  /*1a9f0*/  IMAD R16, R16, R5, RZ ;  /* 0x0000000510107224 */ /* 0x002fc800078e02ff */
[----:B------:R-:W-:-:S05]  /*1aa00*/  IMAD.IADD R4, R16, 0x1, R4 ;  /* 0x0000000110047824 */ /* 0x000fca00078e0204 */
[----:B------:R-:W-:-:S13]  /*1aa10*/  ISETP.GT.AND P6, PT, R4, R0, PT ;  /* 0x000000000400720c */ /* 0x000fda0003fc4270 */
[----:B------:R-:W-:Y:S05]  /*1aa20*/  @!P6 BRA `(.L_x_5028) ;  /* 0xfffffffc0064e947 */ /* 0x000fea000383ffff */
.L_x_5023:
        /* <DEDUP_REMOVED lines=8> */
.L_x_5130:
[----:B------:R-:W-:Y:S01]  /*1aab0*/  ISETP.NE.AND P0, PT, R4, RZ, PT ;  /* 0x000000ff0400720c */ /* 0x000fe20003f05270 */
[----:B------:R-:W-:-:S12]  /*1aac0*/  IMAD.MOV.U32 R4, RZ, RZ, RZ ;  /* 0x000000ffff047224 */ /* 0x000fd800078e00ff */
[----:B------:R-:W-:Y:S05]  /*1aad0*/  @!P0 BRA `(.L_x_5030) ;  /* 0x0000000000148947 */ /* 0x000fea0003800000 */
[----:B------:R-:W-:Y:S01]  /*1aae0*/  UMOV UR4, 0xffffffff ;  /* 0xffffffff00047882 */ /* 0x000fe20000000000 */
[----:B------:R-:W-:Y:S02]  /*1aaf0*/  VIADD R12, R6, 0xffffffff ;  /* 0xffffffff060c7836 */ /* 0x000fe40000000000 */
[----:B------:R-:W-:Y:S05]  /*1ab00*/  BRA.DIV UR4, `(.L_x_5031) ;  /* 0x0000002a04987947 */ /* 0x000fea000b800000 */
[----:B0-----:R0:W3:Y:S02]  /*1ab10*/  SHFL.IDX PT, R3, R3, R12, 0x1f ;  /* 0x00001f0c03037589 */ /* 0x0010e400000e0000 */
.L_x_5133:
[----:B---3--:R-:W-:-:S07]  /*1ab20*/  IMAD.MOV.U32 R4, RZ, RZ, R3 ;  /* 0x000000ffff047224 */ /* 0x008fce00078e0003 */
.L_x_5030:
[----:B01----:R-:W0:Y:S01]  /*1ab30*/  LDC.64 R2, c[0x0][0xc90] ;  /* 0x00032400ff027b82 */ /* 0x003e220000000a00 */
[----:B------:R-:W-:-:S04]  /*1ab40*/  IMAD.IADD R19, R6, 0x1, R19 ;  /* 0x0000000106137824 */ /* 0x000fc800078e0213 */
[----:B0-----:R-:W-:-:S05]  /*1ab50*/  IMAD.WIDE R2, R19, 0x4, R2 ;  /* 0x0000000413027825 */ /* 0x001fca00078e0202 */
[----:B------:R-:W2:Y:S01]  /*1ab60*/  LDG.E R7, desc[UR40][R2.64] ;  /* 0x0000002802077981 */ /* 0x000ea2000c1e1900 */
[----:B------:R-:W-:-:S04]  /*1ab70*/  IMAD R16, R4, R5, R16 ;  /* 0x0000000504107224 */ /* 0x000fc800078e0210 */
        /* <DEDUP_REMOVED lines=61> */
.L_x_5024:
[----:B------:R-:W-:Y:S01]  /*1af50*/  UMOV UR4, URZ ;  /* 0x0000003f00047c82 */ /* 0x000fe20008000000 */
[----:B------:R-:W-:Y:S01]  /*1af60*/  UMOV UR5, URZ ;  /* 0x0000003f00057c82 */ /* 0x000fe20008000000 */
[----:B------:R-:W-:Y:S01]  /*1af70*/  ULDC UR6, c[0x0][0xc3c] ;  /* 0x00030f0000067ab9 */ /* 0x000fe20000000800 */
[----:B------:R-:W-:Y:S02]  /*1af80*/  IMAD.MOV.U32 R16, RZ, RZ, R0 ;  /* 0x000000ffff107224 */ /* 0x000fe400078e0000 */
[----:B------:R-:W-:Y:S02]  /*1af90*/  IMAD.U32 R17, RZ, RZ, UR4 ;  /* 0x00000004ff117e24 */ /* 0x000fe4000f8e00ff */
[----:B------:R-:W-:Y:S02]  /*1afa0*/  IMAD.U32 R18, RZ, RZ, UR5 ;  /* 0x00000005ff127e24 */ /* 0x000fe4000f8e00ff */
[----:B------:R-:W-:-:S07]  /*1afb0*/  IMAD.U32 R19, RZ, RZ, UR6 ;  /* 0x00000006ff137e24 */ /* 0x000fce000f8e00ff */
.L_x_5032:
        /* <DEDUP_REMOVED lines=12> */
.L_x_5021:
[----:B------:R-:W-:Y:S02]  /*1b080*/  ULDC UR4, c[0x0][0xc3c] ;  /* 0x00030f0000047ab9 */ /* 0x000fe40000000800 */
[----:B---3--:R-:W-:-:S13]  /*1b090*/  ISETP.GE.AND P0, PT, R19, UR4, PT ;  /* 0x0000000413007c0c */ /* 0x008fda000bf06270 */
[----:B------:R-:W-:Y:S05]  /*1b0a0*/  @!P0 BRA `(.L_x_5033) ;  /* 0xffffff8000548947 */ /* 0x000fea000383ffff */
[----:B------:R-:W-:Y:S05]  /*1b0b0*/  BSYNC B8 ;  /* 0x0000000000087941 */ /* 0x000fea0003800000 */
.L_x_4869:
        /* <DEDUP_REMOVED lines=12> */
.L_x_5134:
[----:B------:R-:W-:Y:S05]  /*1b180*/  BSYNC B0 ;  /* 0x0000000000007941 */ /* 0x000fea0003800000 */
.L_x_5034:
[----:B------:R-:W-:-:S03]  /*1b190*/  UMOV UR4, 0xffffffff ;  /* 0xffffffff00047882 */ /* 0x000fc60000000000 */
[----:B------:R-:W-:Y:S05]  /*1b1a0*/  BRA.DIV UR4, `(.L_x_5036) ;  /* 0x00000026042c7947 */ /* 0x000fea000b800000 */
[----:B------:R-:W1:Y:S02]  /*1b1b0*/  S2R R2, SR_TID.X ;  /* 0x0000000000027919 */ /* 0x000e640000002100 */
[----:B-1----:R-:W-:-:S04]  /*1b1c0*/  SHF.R.U32.HI R2, RZ, 0x5, R2 ;  /* 0x00000005ff027819 */ /* 0x002fc80000011602 */
[----:B------:R-:W-:-:S05]  /*1b1d0*/  LOP3.LUT R2, R2, 0x3, RZ, 0xc0, !PT ;  /* 0x0000000302027812 */ /* 0x000fca00078ec0ff */
[----:B------:R1:W2:Y:S02]  /*1b1e0*/  SHFL.IDX PT, R14, R2, RZ, 0x1f ;  /* 0x00001fff020e7589 */ /* 0x0002a400000e0000 */
.L_x_5137:
[----:B--2---:R-:W-:-:S13]  /*1b1f0*/  ISETP.NE.AND P0, PT, R14, RZ, PT ;  /* 0x000000ff0e00720c */ /* 0x004fda0003f05270 */
[----:B------:R-:W-:Y:S05]  /*1b200*/  @P0 BRA `(.L_x_4721) ;  /* 0x0000000000940947 */ /* 0x000fea0003800000 */
[----:B------:R-:W-:-:S03]  /*1b210*/  UMOV UR4, 0xffffffff ;  /* 0xffffffff00047882 */ /* 0x000fc60000000000 */
[----:B------:R-:W-:Y:S05]  /*1b220*/  BRA.DIV UR4, `(.L_x_5037) ;  /* 0x0000002604407947 */ /* 0x000fea000b800000 */
[----:B------:R-:W-:-:S13]  /*1b230*/  ELECT P6, URZ, PT ;  /* 0x00000000003f782f */ /* 0x000fda00038c0000 */
.L_x_5140:
[----:B------:R-:W-:Y:S05]  /*1b240*/  @!P6 BRA `(.L_x_4721) ;  /* 0x000000000084e947 */ /* 0x000fea0003800000 */
[----:B-1----:R-:W2:Y:S02]  /*1b250*/  LDL.LU R2, [R1+0x58] ;  /* 0x0000580001027983 */ /* 0x002ea40000300800 */
[----:B--2---:R-:W-:-:S04]  /*1b260*/  LOP3.LUT R2, R2, 0x2, RZ, 0xfc, !PT ;  /* 0x0000000202027812 */ /* 0x004fc800078efcff */
[----:B------:R-:W-:-:S13]  /*1b270*/  ISETP.NE.AND P2, PT, R2, 0x3, PT ;  /* 0x000000030200780c */ /* 0x000fda0003f45270 */
[----:B------:R-:W-:Y:S05]  /*1b280*/  @!P2 BRA `(.L_x_5038) ;  /* 0x000000000004a947 */ /* 0x000fea0003800000 */
[----:B------:R-:W-:Y:S01]  /*1b290*/  BPT.TRAP 0x1 ;  /* 0x000000040000795c */ /* 0x000fe20000300000 */
.L_x_5038:
        /* <DEDUP_REMOVED lines=14> */
.L_x_5141:
[----:B------:R-:W1:Y:S02]  /*1b380*/  SYNCS.PHASECHK.TRANS64.TRYWAIT P0, [R7+URZ], R2 ;  /* 0x00000002070075a7 */ /* 0x000e64000800017f */
[----:B-1----:R-:W-:Y:S05]  /*1b390*/  @!P0 BRA `(.L_x_5040) ;  /* 0x0000002400188947 */ /* 0x002fea0003800000 */
.L_x_5142:
[----:B------:R-:W-:Y:S05]  /*1b3a0*/  @!P2 BRA `(.L_x_5041) ;  /* 0x000000000004a947 */ /* 0x000fea0003800000 */
[----:B------:R-:W-:Y:S01]  /*1b3b0*/  BPT.TRAP 0x1 ;  /* 0x000000040000795c */ /* 0x000fe20000300000 */
.L_x_5041:
[----:B------:R-:W2:Y:S01]  /*1b3c0*/  LDL.LU R4, [R1+0xc] ;  /* 0x00000c0001047983 */ /* 0x000ea20000300800 */
[----:B------:R-:W-:-:S04]  /*1b3d0*/  VIADD R0, R0, 0x28c60 ;  /* 0x00028c6000007836 */ /* 0x000fc80000000000 */
[----:B--2---:R-:W-:-:S04]  /*1b3e0*/  IMAD R4, R4, 0x8, R0 ;  /* 0x0000000804047824 */ /* 0x004fc800078e0200 */
[----:B------:R-:W2:Y:S02]  /*1b3f0*/  SYNCS.PHASECHK.TRANS64.TRYWAIT P0, [R4+URZ], R5 ;  /* 0x00000005040075a7 */ /* 0x000ea4000800017f */
[----:B--2---:R-:W-:Y:S05]  /*1b400*/  @!P0 BRA `(.L_x_5042) ;  /* 0x0000002400108947 */ /* 0x004fea0003800000 */
.L_x_5143:
[----:B------:R-:W-:-:S07]  /*1b410*/  IMAD R3, R3, 0x8, R0 ;  /* 0x0000000803037824 */ /* 0x000fce00078e0200 */
.L_x_5043:
[----:B---3--:R3:W4:Y:S02]  /*1b420*/  SYNCS.PHASECHK.TRANS64.TRYWAIT P0, [R3+URZ], R2 ;  /* 0x00000002030075a7 */ /* 0x008724000800017f */
[----:B----4-:R-:W-:Y:S05]  /*1b430*/  @!P0 NANOSLEEP.SYNCS 0x989680 ;  /* 0x009896800000895d */ /* 0x010fea0003900000 */
[----:B------:R-:W4:Y:S02]  /*1b440*/  @!P0 SYNCS.PHASECHK.TRANS64 P0, [R3+URZ], R2 ;  /* 0x00000002030085a7 */ /* 0x000f24000800007f */
[----:B----4-:R-:W-:Y:S05]  /*1b450*/  @!P0 BRA `(.L_x_5043) ;  /* 0xfffffffc00f08947 */ /* 0x010fea000383ffff */
.L_x_4721:
[----:B------:R-:W-:Y:S05]  /*1b460*/  BSYNC B9 ;  /* 0x0000000000097941 */ /* 0x000fea0003800000 */
.L_x_4718:
[----:B------:R-:W-:Y:S05]  /*1b470*/  EXIT ;  /* 0x000000000000794d */ /* 0x000fea0003800000 */
.L_x_4737:
[----:B0-----:R0:W1:Y:S02]  /*1b480*/  SYNCS.PHASECHK.TRANS64.TRYWAIT P5, [R68+URZ+0x28c90], R73 ;  /* 0x028c9049440075a7 */ /* 0x00106400080a017f */
[----:B-1----:R-:W-:Y:S05]  /*1b490*/  @!P5 NANOSLEEP.SYNCS 0x989680 ;  /* 0x009896800000d95d */ /* 0x002fea0003900000 */
[----:B------:R-:W1:Y:S02]  /*1b4a0*/  @!P5 SYNCS.PHASECHK.TRANS64 P5, [R68+URZ+0x28c90], R73 ;  /* 0x028c90494400d5a7 */ /* 0x000e6400080a007f */
[----:B-1----:R-:W-:Y:S05]  /*1b4b0*/  @!P5 BRA `(.L_x_4737) ;  /* 0xfffffffc00f0d947 */ /* 0x002fea000383ffff */
[----:B------:R-:W-:Y:S05]  /*1b4c0*/  BRA `(.L_x_5044) ;  /* 0xfffffe7000a47947 */ /* 0x000fea000383ffff */
.L_x_4747:
[----:B0-----:R0:W1:Y:S02]  /*1b4d0*/  SYNCS.PHASECHK.TRANS64.TRYWAIT P5, [R68+URZ+0x28c90], R73 ;  /* 0x028c9049440075a7 */ /* 0x00106400080a017f */
[----:B-1----:R-:W-:Y:S05]  /*1b4e0*/  @!P5 NANOSLEEP.SYNCS 0x989680 ;  /* 0x009896800000d95d */ /* 0x002fea0003900000 */
[----:B------:R-:W1:Y:S02]  /*1b4f0*/  @!P5 SYNCS.PHASECHK.TRANS64 P5, [R68+URZ+0x28c90], R73 ;  /* 0x028c90494400d5a7 */ /* 0x000e6400080a007f */
[----:B-1----:R-:W-:Y:S05]  /*1b500*/  @!P5 BRA `(.L_x_4747) ;  /* 0xfffffffc00f0d947 */ /* 0x002fea000383ffff */
[----:B------:R-:W-:Y:S05]  /*1b510*/  BRA `(.L_x_5045) ;  /* 0xfffffe7c00147947 */ /* 0x000fea000383ffff */
.L_x_4752:
[----:B0-----:R0:W1:Y:S02]  /*1b520*/  SYNCS.PHASECHK.TRANS64.TRYWAIT P5, [R68+URZ+0x28c90], R73 ;  /* 0x028c9049440075a7 */ /* 0x00106400080a017f */
[----:B-1----:R-:W-:Y:S05]  /*1b530*/  @!P5 NANOSLEEP.SYNCS 0x989680 ;  /* 0x009896800000d95d */ /* 0x002fea0003900000 */
[----:B------:R-:W1:Y:S02]  /*1b540*/  @!P5 SYNCS.PHASECHK.TRANS64 P5, [R68+URZ+0x28c90], R73 ;  /* 0x028c90494400d5a7 */ /* 0x000e6400080a007f */
[----:B-1----:R-:W-:Y:S05]  /*1b550*/  @!P5 BRA `(.L_x_4752) ;  /* 0xfffffffc00f0d947 */ /* 0x002fea000383ffff */
[----:B------:R-:W-:Y:S05]  /*1b560*/  BRA `(.L_x_5046) ;  /* 0xfffffe8400487947 */ /* 0x000fea000383ffff */
.L_x_4756:
[----:B------:R0:W0:Y:S02]  /*1b570*/  SYNCS.PHASECHK.TRANS64.TRYWAIT P5, [R68+URZ+0x28cb0], R73 ;  /* 0x028cb049440075a7 */ /* 0x00002400080a017f */
[----:B0-----:R-:W-:Y:S05]  /*1b580*/  @!P5 NANOSLEEP.SYNCS 0x989680 ;  /* 0x009896800000d95d */ /* 0x001fea0003900000 */
[----:B------:R-:W0:Y:S02]  /*1b590*/  @!P5 SYNCS.PHASECHK.TRANS64 P5, [R68+URZ+0x28cb0], R73 ;  /* 0x028cb0494400d5a7 */ /* 0x000e2400080a007f */
[----:B0-----:R-:W-:Y:S05]  /*1b5a0*/  @!P5 BRA `(.L_x_4756) ;  /* 0xfffffffc00f0d947 */ /* 0x001fea000383ffff */
[----:B------:R-:W-:Y:S05]  /*1b5b0*/  BRA `(.L_x_5047) ;  /* 0xfffffe8400c47947 */ /* 0x000fea000383ffff */
.L_x_4767:
[----:B0-----:R0:W1:Y:S02]  /*1b5c0*/  SYNCS.PHASECHK.TRANS64.TRYWAIT P1, [R20+URZ+0x28c50], R3 ;  /* 0x028c5003140075a7 */ /* 0x001064000802017f */
[----:B-1----:R-:W-:Y:S05]  /*1b5d0*/  @!P1 NANOSLEEP.SYNCS 0x989680 ;  /* 0x009896800000995d */ /* 0x002fea0003900000 */
[----:B------:R-:W1:Y:S02]  /*1b5e0*/  @!P1 SYNCS.PHASECHK.TRANS64 P1, [R20+URZ+0x28c50], R3 ;  /* 0x028c5003140095a7 */ /* 0x000e64000802007f */
[----:B-1----:R-:W-:Y:S05]  /*1b5f0*/  @!P1 BRA `(.L_x_4767) ;  /* 0xfffffffc00f09947 */ /* 0x002fea000383ffff */
[----:B------:R-:W-:Y:S05]  /*1b600*/  BRA `(.L_x_5048) ;  /* 0xfffffe9400187947 */ /* 0x000fea000383ffff */
.L_x_4774:
[----:B-1----:R1:W2:Y:S02]  /*1b610*/  SYNCS.PHASECHK.TRANS64.TRYWAIT P2, [R3+URZ+0x28c50], R4 ;  /* 0x028c5004030075a7 */ /* 0x0022a4000804017f */
[----:B--2---:R-:W-:Y:S05]  /*1b620*/  @!P2 NANOSLEEP.SYNCS 0x989680 ;  /* 0x009896800000a95d */ /* 0x004fea0003900000 */
[----:B------:R-:W2:Y:S02]  /*1b630*/  @!P2 SYNCS.PHASECHK.TRANS64 P2, [R3+URZ+0x28c50], R4 ;  /* 0x028c50040300a5a7 */ /* 0x000ea4000804007f */
[----:B--2---:R-:W-:Y:S05]  /*1b640*/  @!P2 BRA `(.L_x_4774) ;  /* 0xfffffffc00f0a947 */ /* 0x004fea000383ffff */
[----:B------:R-:W-:Y:S05]  /*1b650*/  BRA `(.L_x_4773) ;  /* 0xfffffea000407947 */ /* 0x000fea000383ffff */
.L_x_4787:
[----:B------:R-:W-:Y:S01]  /*1b660*/  BSSY B1, `(.L_x_5049) ;  /* 0x0000008000017945 */ /* 0x000fe20003800000 */
[----:B---3--:R-:W-:Y:S02]  /*1b670*/  IMAD.MOV.U32 R13, RZ, RZ, R6 ;  /* 0x000000ffff0d7224 */ /* 0x008fe400078e0006 */
[----:B------:R-:W-:Y:S02]  /*1b680*/  IMAD.MOV.U32 R12, RZ, RZ, RZ ;  /* 0x000000ffff0c7224 */ /* 0x000fe400078e00ff */
[----:B------:R-:W-:Y:S02]  /*1b690*/  IMAD.MOV.U32 R11, RZ, RZ, 0x1c1f ;  /* 0x00001c1fff0b7424 */ /* 0x000fe400078e00ff */
[----:B------:R-:W-:-:S07]  /*1b6a0*/  IMAD.MOV.U32 R15, RZ, RZ, -0x1 ;  /* 0xffffffffff0f7424 */ /* 0x000fce00078e00ff */
[----:B------:R-:W-:Y:S05]  /*1b6b0*/  WARPSYNC.COLLECTIVE R15, `(.L_x_5050) ;  /* 0x000000000f087348 */ /* 0x000fea0003c00000 */
[----:B------:R0:W1:Y:S02]  /*1b6c0*/  SHFL.IDX P6, R14, R13, R12, R11 ;  /* 0x0000000c0d0e7389 */ /* 0x00006400000c000b */
[----:B01----:R-:W-:Y:S01]  /*1b6d0*/  ENDCOLLECTIVE ;  /* 0x000000000000791b */ /* 0x003fe20003800000 */
.L_x_5050:
[----:B------:R-:W-:Y:S05]  /*1b6e0*/  BSYNC B1 ;  /* 0x0000000000017941 */ /* 0x000fea0003800000 */
.L_x_5049:
        /* <DEDUP_REMOVED lines=8> */
.L_x_5051:
[----:B------:R-:W-:Y:S02]  /*1b770*/  IMAD.MOV.U32 R13, RZ, RZ, R8 ;  /* 0x000000ffff0d7224 */ /* 0x000fe400078e0008 */
[----:B------:R-:W-:-:S07]  /*1b780*/  IMAD.MOV.U32 R0, RZ, RZ, R14 ;  /* 0x000000ffff007224 */ /* 0x000fce00078e000e */
[----:B------:R-:W-:Y:S05]  /*1b790*/  WARPSYNC.COLLECTIVE R15, `(.L_x_5052) ;  /* 0x000000000f087348 */ /* 0x000fea0003c00000 */
[----:B------:R0:W1:Y:S02]  /*1b7a0*/  SHFL.IDX P6, R14, R13, R12, R11 ;  /* 0x0000000c0d0e7389 */ /* 0x00006400000c000b */
[----:B01----:R-:W-:Y:S01]  /*1b7b0*/  ENDCOLLECTIVE ;  /* 0x000000000000791b */ /* 0x003fe20003800000 */
.L_x_5052:
[----:B------:R-:W-:Y:S02]  /*1b7c0*/  IMAD.MOV.U32 R13, RZ, RZ, R7 ;  /* 0x000000ffff0d7224 */ /* 0x000fe400078e0007 */
[----:B------:R-:W-:-:S07]  /*1b7d0*/  IMAD.MOV.U32 R5, RZ, RZ, R14 ;  /* 0x000000ffff057224 */ /* 0x000fce00078e000e */
[----:B------:R-:W-:Y:S05]  /*1b7e0*/  WARPSYNC.COLLECTIVE R15, `(.L_x_5053) ;  /* 0x000000000f087348 */ /* 0x000fea0003c00000 */
[----:B------:R0:W1:Y:S02]  /*1b7f0*/  SHFL.IDX P6, R14, R13, R12, R11 ;  /* 0x0000000c0d0e7389 */ /* 0x00006400000c000b */
[----:B01----:R-:W-:Y:S01]  /*1b800*/  ENDCOLLECTIVE ;  /* 0x000000000000791b */ /* 0x003fe20003800000 */
.L_x_5053:
[----:B------:R-:W-:Y:S05]  /*1b810*/  BRA `(.L_x_5054) ;  /* 0xfffffeb400f07947 */ /* 0x000fea000383ffff */
.L_x_4790:
[----:B------:R-:W-:Y:S01]  /*1b820*/  BSSY B1, `(.L_x_5055) ;  /* 0x0000008000017945 */ /* 0x000fe20003800000 */
[----:B------:R-:W-:Y:S02]  /*1b830*/  IMAD.MOV.U32 R13, RZ, RZ, R6 ;  /* 0x000000ffff0d7224 */ /* 0x000fe400078e0006 */
[----:B------:R-:W-:Y:S02]  /*1b840*/  IMAD.MOV.U32 R12, RZ, RZ, 0x1 ;  /* 0x00000001ff0c7424 */ /* 0x000fe400078e00ff */
[----:B------:R-:W-:Y:S02]  /*1b850*/  IMAD.MOV.U32 R11, RZ, RZ, 0x1c1f ;  /* 0x00001c1fff0b7424 */ /* 0x000fe400078e00ff */
[----:B------:R-:W-:-:S07]  /*1b860*/  IMAD.MOV.U32 R15, RZ, RZ, -0x1 ;  /* 0xffffffffff0f7424 */ /* 0x000fce00078e00ff */
[----:B0--3--:R-:W-:Y:S05]  /*1b870*/  WARPSYNC.COLLECTIVE R15, `(.L_x_5056) ;  /* 0x000000000f087348 */ /* 0x009fea0003c00000 */
[----:B---3--:R1:W2:Y:S02]  /*1b880*/  SHFL.IDX P6, R14, R13, R12, R11 ;  /* 0x0000000c0d0e7389 */ /* 0x0082a400000c000b */
[----:B012---:R-:W-:Y:S01]  /*1b890*/  ENDCOLLECTIVE ;  /* 0x000000000000791b */ /* 0x007fe20003800000 */
.L_x_5056:
[----:B------:R-:W-:Y:S05]  /*1b8a0*/  BSYNC B1 ;  /* 0x0000000000017941 */ /* 0x000fea0003800000 */
.L_x_5055:
        /* <DEDUP_REMOVED lines=8> */
.L_x_5057:
[----:B------:R-:W-:Y:S02]  /*1b930*/  IMAD.MOV.U32 R13, RZ, RZ, R8 ;  /* 0x000000ffff0d7224 */ /* 0x000fe400078e0008 */
[----:B------:R-:W-:-:S07]  /*1b940*/  IMAD.MOV.U32 R0, RZ, RZ, R14 ;  /* 0x000000ffff007224 */ /* 0x000fce00078e000e */
[----:B------:R-:W-:Y:S05]  /*1b950*/  WARPSYNC.COLLECTIVE R15, `(.L_x_5058) ;  /* 0x000000000f087348 */ /* 0x000fea0003c00000 */
[----:B------:R0:W1:Y:S02]  /*1b960*/  SHFL.IDX P6, R14, R13, R12, R11 ;  /* 0x0000000c0d0e7389 */ /* 0x00006400000c000b */
[----:B01----:R-:W-:Y:S01]  /*1b970*/  ENDCOLLECTIVE ;  /* 0x000000000000791b */ /* 0x003fe20003800000 */
.L_x_5058:
[----:B------:R-:W-:Y:S02]  /*1b980*/  IMAD.MOV.U32 R13, RZ, RZ, R7 ;  /* 0x000000ffff0d7224 */ /* 0x000fe400078e0007 */
[----:B------:R-:W-:-:S07]  /*1b990*/  IMAD.MOV.U32 R5, RZ, RZ, R14 ;  /* 0x000000ffff057224 */ /* 0x000fce00078e000e */
[----:B------:R-:W-:Y:S05]  /*1b9a0*/  WARPSYNC.COLLECTIVE R15, `(.L_x_5059) ;  /* 0x000000000f087348 */ /* 0x000fea0003c00000 */
[----:B------:R0:W1:Y:S02]  /*1b9b0*/  SHFL.IDX P6, R14, R13, R12, R11 ;  /* 0x0000000c0d0e7389 */ /* 0x00006400000c000b */
[----:B01----:R-:W-:Y:S01]  /*1b9c0*/  ENDCOLLECTIVE ;  /* 0x000000000000791b */ /* 0x003fe20003800000 */
.L_x_5059:
[----:B------:R-:W-:Y:S05]  /*1b9d0*/  BRA `(.L_x_5060) ;  /* 0xfffffeb800487947 */ /* 0x000fea000383ffff */
.L_x_4794:
[----:B0-----:R0:W1:Y:S02]  /*1b9e0*/  SYNCS.PHASECHK.TRANS64.TRYWAIT P0, [R2+URZ+0x28c00], R35 ;  /* 0x028c0023020075a7 */ /* 0x001064000800017f */
[----:B-1----:R-:W-:Y:S05]  /*1b9f0*/  @!P0 NANOSLEEP.SYNCS 0x989680 ;  /* 0x009896800000895d */ /* 0x002fea0003900000 */
[----:B------:R-:W1:Y:S02]  /*1ba00*/  @!P0 SYNCS.PHASECHK.TRANS64 P0, [R2+URZ+0x28c00], R35 ;  /* 0x028c0023020085a7 */ /* 0x000e64000800007f */
[----:B-1----:R-:W-:Y:S05]  /*1ba10*/  @!P0 BRA `(.L_x_4794) ;  /* 0xfffffffc00f08947 */ /* 0x002fea000383ffff */
[----:B------:R-:W-:Y:S05]  /*1ba20*/  BRA `(.L_x_5061) ;  /* 0xfffffebc00307947 */ /* 0x000fea000383ffff */
.L_x_4802:
        /* <DEDUP_REMOVED lines=8> */
.L_x_5063:
[----:B------:R-:W-:Y:S05]  /*1bab0*/  BSYNC B1 ;  /* 0x0000000000017941 */ /* 0x000fea0003800000 */
.L_x_5062:
        /* <DEDUP_REMOVED lines=8> */
.L_x_5064:
[----:B------:R-:W-:Y:S02]  /*1bb40*/  IMAD.MOV.U32 R13, RZ, RZ, R7 ;  /* 0x000000ffff0d7224 */ /* 0x000fe400078e0007 */
[----:B------:R-:W-:-:S07]  /*1bb50*/  IMAD.MOV.U32 R0, RZ, RZ, R14 ;  /* 0x000000ffff007224 */ /* 0x000fce00078e000e */
[----:B------:R-:W-:Y:S05]  /*1bb60*/  WARPSYNC.COLLECTIVE R15, `(.L_x_5065) ;  /* 0x000000000f087348 */ /* 0x000fea0003c00000 */
[----:B------:R0:W1:Y:S02]  /*1bb70*/  SHFL.IDX P6, R14, R13, R12, R11 ;  /* 0x0000000c0d0e7389 */ /* 0x00006400000c000b */
[----:B01----:R-:W-:Y:S01]  /*1bb80*/  ENDCOLLECTIVE ;  /* 0x000000000000791b */ /* 0x003fe20003800000 */
.L_x_5065:
[----:B------:R-:W-:Y:S02]  /*1bb90*/  IMAD.MOV.U32 R10, RZ, RZ, R0 ;  /* 0x000000ffff0a7224 */ /* 0x000fe400078e0000 */
[----:B------:R-:W-:Y:S02]  /*1bba0*/  IMAD.MOV.U32 R13, RZ, RZ, R9 ;  /* 0x000000ffff0d7224 */ /* 0x000fe400078e0009 */
[----:B------:R-:W-:-:S07]  /*1bbb0*/  IMAD.MOV.U32 R5, RZ, RZ, R14 ;  /* 0x000000ffff057224 */ /* 0x000fce00078e000e */
[----:B------:R-:W-:Y:S05]  /*1bbc0*/  WARPSYNC.COLLECTIVE R15, `(.L_x_5066) ;  /* 0x000000000f087348 */ /* 0x000fea0003c00000 */
[----:B------:R0:W1:Y:S02]  /*1bbd0*/  SHFL.IDX P6, R14, R13, R12, R11 ;  /* 0x0000000c0d0e7389 */ /* 0x00006400000c000b */
[----:B01----:R-:W-:Y:S01]  /*1bbe0*/  ENDCOLLECTIVE ;  /* 0x000000000000791b */ /* 0x003fe20003800000 */
.L_x_5066:
[----:B------:R-:W-:Y:S01]  /*1bbf0*/  IMAD.MOV.U32 R11, RZ, RZ, R3 ;  /* 0x000000ffff0b7224 */ /* 0x000fe200078e0003 */
[----:B------:R-:W-:Y:S06]  /*1bc00*/  BRA `(.L_x_5067) ;  /* 0xfffffec800847947 */ /* 0x000fec000383ffff */
.L_x_4805:
        /* <DEDUP_REMOVED lines=8> */
.L_x_5069:
[----:B------:R-:W-:Y:S05]  /*1bc90*/  BSYNC B1 ;  /* 0x0000000000017941 */ /* 0x000fea0003800000 */
.L_x_5068:
        /* <DEDUP_REMOVED lines=8> */
.L_x_5070:
[----:B------:R-:W-:Y:S02]  /*1bd20*/  IMAD.MOV.U32 R13, RZ, RZ, R7 ;  /* 0x000000ffff0d7224 */ /* 0x000fe400078e0007 */
[----:B------:R-:W-:-:S07]  /*1bd30*/  IMAD.MOV.U32 R0, RZ, RZ, R14 ;  /* 0x000000ffff007224 */ /* 0x000fce00078e000e */
[----:B------:R-:W-:Y:S05]  /*1bd40*/  WARPSYNC.COLLECTIVE R15, `(.L_x_5071) ;  /* 0x000000000f087348 */ /* 0x000fea0003c00000 */
[----:B------:R0:W1:Y:S02]  /*1bd50*/  SHFL.IDX P6, R14, R13, R12, R11 ;  /* 0x0000000c0d0e7389 */ /* 0x00006400000c000b */
[----:B01----:R-:W-:Y:S01]  /*1bd60*/  ENDCOLLECTIVE ;  /* 0x000000000000791b */ /* 0x003fe20003800000 */
.L_x_5071:
[----:B------:R-:W-:Y:S02]  /*1bd70*/  IMAD.MOV.U32 R13, RZ, RZ, R9 ;  /* 0x000000ffff0d7224 */ /* 0x000fe400078e0009 */
[----:B------:R-:W-:-:S07]  /*1bd80*/  IMAD.MOV.U32 R7, RZ, RZ, R14 ;  /* 0x000000ffff077224 */ /* 0x000fce00078e000e */
[----:B------:R-:W-:Y:S05]  /*1bd90*/  WARPSYNC.COLLECTIVE R15, `(.L_x_5072) ;  /* 0x000000000f087348 */ /* 0x000fea0003c00000 */
[----:B------:R0:W1:Y:S02]  /*1bda0*/  SHFL.IDX P6, R14, R13, R12, R11 ;  /* 0x0000000c0d0e7389 */ /* 0x00006400000c000b */
[----:B01----:R-:W-:Y:S01]  /*1bdb0*/  ENDCOLLECTIVE ;  /* 0x000000000000791b */ /* 0x003fe20003800000 */
.L_x_5072:
[----:B------:R-:W-:Y:S02]  /*1bdc0*/  IMAD.MOV.U32 R12, RZ, RZ, R0 ;  /* 0x000000ffff0c7224 */ /* 0x000fe400078e0000 */
[----:B------:R-:W-:Y:S01]  /*1bdd0*/  IMAD.MOV.U32 R13, RZ, RZ, R3 ;  /* 0x000000ffff0d7224 */ /* 0x000fe200078e0003 */
[----:B------:R-:W-:Y:S06]  /*1bde0*/  BRA `(.L_x_5073) ;  /* 0xfffffec800a87947 */ /* 0x000fec000383ffff */
.L_x_4809:
[----:B0-----:R0:W1:Y:S02]  /*1bdf0*/  SYNCS.PHASECHK.TRANS64.TRYWAIT P1, [R2+URZ+0x28c00], R3 ;  /* 0x028c0003020075a7 */ /* 0x001064000802017f */
[----:B-1----:R-:W-:Y:S05]  /*1be00*/  @!P1 NANOSLEEP.SYNCS 0x989680 ;  /* 0x009896800000995d */ /* 0x002fea0003900000 */
[----:B------:R-:W1:Y:S02]  /*1be10*/  @!P1 SYNCS.PHASECHK.TRANS64 P1, [R2+URZ+0x28c00], R3 ;  /* 0x028c0003020095a7 */ /* 0x000e64000802007f */
[----:B-1----:R-:W-:Y:S05]  /*1be20*/  @!P1 BRA `(.L_x_4809) ;  /* 0xfffffffc00f09947 */ /* 0x002fea000383ffff */
[----:B------:R-:W-:Y:S05]  /*1be30*/  BRA `(.L_x_5074) ;  /* 0xfffffecc00487947 */ /* 0x000fea000383ffff */
.L_x_4815:
[----:B0-----:R0:W1:Y:S02]  /*1be40*/  SYNCS.PHASECHK.TRANS64.TRYWAIT P2, [R168+URZ+0x28c30], R57 ;  /* 0x028c3039a80075a7 */ /* 0x001064000804017f */
[----:B-1----:R-:W-:Y:S05]  /*1be50*/  @!P2 NANOSLEEP.SYNCS 0x989680 ;  /* 0x009896800000a95d */ /* 0x002fea0003900000 */
[----:B------:R-:W1:Y:S02]  /*1be60*/  @!P2 SYNCS.PHASECHK.TRANS64 P2, [R168+URZ+0x28c30], R57 ;  /* 0x028c3039a800a5a7 */ /* 0x000e64000804007f */
[----:B-1----:R-:W-:Y:S05]  /*1be70*/  @!P2 BRA `(.L_x_4815) ;  /* 0xfffffffc00f0a947 */ /* 0x002fea000383ffff */
[----:B------:R-:W-:Y:S05]  /*1be80*/  BRA `(.L_x_4814) ;  /* 0xfffffed800e07947 */ /* 0x000fea000383ffff */
.L_x_4820:
[----:B--2---:R2:W3:Y:S02]  /*1be90*/  SYNCS.PHASECHK.TRANS64.TRYWAIT P2, [R168+URZ+0x28c50], R57 ;  /* 0x028c5039a80075a7 */ /* 0x0044e4000804017f */
[----:B---3--:R-:W-:Y:S05]  /*1bea0*/  @!P2 NANOSLEEP.SYNCS 0x989680 ;  /* 0x009896800000a95d */ /* 0x008fea0003900000 */
[----:B------:R-:W3:Y:S02]  /*1beb0*/  @!P2 SYNCS.PHASECHK.TRANS64 P2, [R168+URZ+0x28c50], R57 ;  /* 0x028c5039a800a5a7 */ /* 0x000ee4000804007f */
[----:B---3--:R-:W-:Y:S05]  /*1bec0*/  @!P2 BRA `(.L_x_4820) ;  /* 0xfffffffc00f0a947 */ /* 0x008fea000383ffff */
[----:B------:R-:W-:Y:S05]  /*1bed0*/  BRA `(.L_x_4819) ;  /* 0xfffffeec00a47947 */ /* 0x000fea000383ffff */
.L_x_4827:
[----:B--2---:R2:W3:Y:S02]  /*1bee0*/  SYNCS.PHASECHK.TRANS64.TRYWAIT P2, [R216+URZ+0x28c30], R20 ;  /* 0x028c3014d80075a7 */ /* 0x0044e4000804017f */
[----:B---3--:R-:W-:Y:S05]  /*1bef0*/  @!P2 NANOSLEEP.SYNCS 0x989680 ;  /* 0x009896800000a95d */ /* 0x008fea0003900000 */
[----:B------:R-:W3:Y:S02]  /*1bf00*/  @!P2 SYNCS.PHASECHK.TRANS64 P2, [R216+URZ+0x28c30], R20 ;  /* 0x028c3014d800a5a7 */ /* 0x000ee4000804007f */
[----:B---3--:R-:W-:Y:S05]  /*1bf10*/  @!P2 BRA `(.L_x_4827) ;  /* 0xfffffffc00f0a947 */ /* 0x008fea000383ffff */
[----:B------:R-:W-:Y:S05]  /*1bf20*/  BRA `(.L_x_4826) ;  /* 0xfffffef000d07947 */ /* 0x000fea000383ffff */
.L_x_4832:
[----:B--2---:R2:W3:Y:S02]  /*1bf30*/  SYNCS.PHASECHK.TRANS64.TRYWAIT P2, [R216+URZ+0x28c50], R20 ;  /* 0x028c5014d80075a7 */ /* 0x0044e4000804017f */
[----:B---3--:R-:W-:Y:S05]  /*1bf40*/  @!P2 NANOSLEEP.SYNCS 0x989680 ;  /* 0x009896800000a95d */ /* 0x008fea0003900000 */
[----:B------:R-:W3:Y:S02]  /*1bf50*/  @!P2 SYNCS.PHASECHK.TRANS64 P2, [R216+URZ+0x28c50], R20 ;  /* 0x028c5014d800a5a7 */ /* 0x000ee4000804007f */
[----:B---3--:R-:W-:Y:S05]  /*1bf60*/  @!P2 BRA `(.L_x_4832) ;  /* 0xfffffffc00f0a947 */ /* 0x008fea000383ffff */
[----:B------:R-:W-:Y:S05]  /*1bf70*/  BRA `(.L_x_4831) ;  /* 0xffffff0c00b87947 */ /* 0x000fea000383ffff */
.L_x_4840:
[----:B---3--:R3:W4:Y:S02]  /*1bf80*/  SYNCS.PHASECHK.TRANS64.TRYWAIT P2, [R194+URZ+0x28c30], R20 ;  /* 0x028c3014c20075a7 */ /* 0x008724000804017f */
[----:B----4-:R-:W-:Y:S05]  /*1bf90*/  @!P2 NANOSLEEP.SYNCS 0x989680 ;  /* 0x009896800000a95d */ /* 0x010fea0003900000 */
[----:B------:R-:W4:Y:S02]  /*1bfa0*/  @!P2 SYNCS.PHASECHK.TRANS64 P2, [R194+URZ+0x28c30], R20 ;  /* 0x028c3014c200a5a7 */ /* 0x000f24000804007f */
[----:B----4-:R-:W-:Y:S05]  /*1bfb0*/  @!P2 BRA `(.L_x_4840) ;  /* 0xfffffffc00f0a947 */ /* 0x010fea000383ffff */
[----:B------:R-:W-:Y:S05]  /*1bfc0*/  BRA `(.L_x_4839) ;  /* 0xffffff1000cc7947 */ /* 0x000fea000383ffff */
.L_x_4845:
[----:B-1----:R1:W4:Y:S02]  /*1bfd0*/  SYNCS.PHASECHK.TRANS64.TRYWAIT P2, [R194+URZ+0x28c50], R20 ;  /* 0x028c5014c20075a7 */ /* 0x002324000804017f */
[----:B----4-:R-:W-:Y:S05]  /*1bfe0*/  @!P2 NANOSLEEP.SYNCS 0x989680 ;  /* 0x009896800000a95d */ /* 0x010fea0003900000 */
[----:B------:R-:W4:Y:S02]  /*1bff0*/  @!P2 SYNCS.PHASECHK.TRANS64 P2, [R194+URZ+0x28c50], R20 ;  /* 0x028c5014c200a5a7 */ /* 0x000f24000804007f */
[----:B----4-:R-:W-:Y:S05]  /*1c000*/  @!P2 BRA `(.L_x_4845) ;  /* 0xfffffffc00f0a947 */ /* 0x010fea000383ffff */
[----:B------:R-:W-:Y:S05]  /*1c010*/  BRA `(.L_x_4844) ;  /* 0xffffff2800247947 */ /* 0x000fea000383ffff */
.L_x_4875:
[----:B------:R-:W2:Y:S01]  /*1c020*/  S2R R9, SR_TID.X ;  /* 0x0000000000097919 */ /* 0x000ea20000002100 */
[----:B------:R-:W-:Y:S01]  /*1c030*/  BSSY B1, `(.L_x_5075) ;  /* 0x000000a000017945 */ /* 0x000fe20003800000 */
[----:B------:R-:W-:Y:S02]  /*1c040*/  IMAD.MOV.U32 R12, RZ, RZ, RZ ;  /* 0x000000ffff0c7224 */ /* 0x000fe400078e00ff */
[----:B-1----:R-:W-:Y:S02]  /*1c050*/  IMAD.MOV.U32 R11, RZ, RZ, 0x1f ;  /* 0x0000001fff0b7424 */ /* 0x002fe400078e00ff */
[----:B------:R-:W-:Y:S01]  /*1c060*/  IMAD.MOV.U32 R15, RZ, RZ, -0x1 ;  /* 0xffffffffff0f7424 */ /* 0x000fe200078e00ff */
[----:B--2---:R-:W-:-:S04]  /*1c070*/  SHF.R.U32.HI R9, RZ, 0x5, R9 ;  /* 0x00000005ff097819 */ /* 0x004fc80000011609 */
[----:B------:R-:W-:-:S05]  /*1c080*/  LOP3.LUT R9, R9, 0x3, RZ, 0xc0, !PT ;  /* 0x0000000309097812 */ /* 0x000fca00078ec0ff */
[----:B------:R-:W-:-:S07]  /*1c090*/  IMAD.MOV.U32 R13, RZ, RZ, R9 ;  /* 0x000000ffff0d7224 */ /* 0x000fce00078e0009 */
[----:B0-----:R-:W-:Y:S05]  /*1c0a0*/  WARPSYNC.COLLECTIVE R15, `(.L_x_5076) ;  /* 0x000000000f087348 */ /* 0x001fea0003c00000 */
[----:B0-----:R0:W1:Y:S02]  /*1c0b0*/  SHFL.IDX P6, R14, R13, R12, R11 ;  /* 0x0000000c0d0e7389 */ /* 0x00106400000c000b */
[----:B01----:R-:W-:Y:S01]  /*1c0c0*/  ENDCOLLECTIVE ;  /* 0x000000000000791b */ /* 0x003fe20003800000 */
.L_x_5076:
[----:B------:R-:W-:Y:S05]  /*1c0d0*/  BSYNC B1 ;  /* 0x0000000000017941 */ /* 0x000fea0003800000 */
.L_x_5075:
[----:B------:R-:W-:Y:S05]  /*1c0e0*/  BRA `(.L_x_5077) ;  /* 0xffffff7800407947 */ /* 0x000fea000383ffff */
.L_x_4877:
[----:B------:R-:W-:Y:S01]  /*1c0f0*/  BSSY B1, `(.L_x_5078) ;  /* 0x0000006000017945 */ /* 0x000fe20003800000 */
[----:B------:R-:W-:-:S07]  /*1c100*/  IMAD.MOV.U32 R15, RZ, RZ, -0x1 ;  /* 0xffffffffff0f7424 */ /* 0x000fce00078e00ff */
[----:B01----:R-:W-:Y:S05]  /*1c110*/  WARPSYNC.COLLECTIVE R15, `(.L_x_5079) ;  /* 0x000000000f0c7348 */ /* 0x003fea0003c00000 */
[----:B------:R-:W-:Y:S02]  /*1c120*/  ELECT P6, UR62, PT ;  /* 0x00000000003e782f */ /* 0x000fe400038c0000 */
[----:B------:R-:W-:Y:S01]  /*1c130*/  MOV R14, UR62 ;  /* 0x0000003e000e7c02 */ /* 0x000fe20008000f00 */
[----:B01----:R-:W-:Y:S10]  /*1c140*/  ENDCOLLECTIVE ;  /* 0x000000000000791b */ /* 0x003ff40003800000 */
.L_x_5079:
[----:B------:R-:W-:Y:S05]  /*1c150*/  BSYNC B1 ;  /* 0x0000000000017941 */ /* 0x000fea0003800000 */
.L_x_5078:
[----:B------:R-:W-:Y:S05]  /*1c160*/  BRA `(.L_x_4876) ;  /* 0xffffff7800387947 */ /* 0x000fea000383ffff */
.L_x_4879:
[----:B0-----:R-:W2:Y:S02]  /*1c170*/  LDL R5, [R1+0x4] ;  /* 0x0000040001057983 */ /* 0x001ea40000100800 */
[----:B--2---:R0:W2:Y:S02]  /*1c180*/  SYNCS.PHASECHK.TRANS64.TRYWAIT P0, [R5+URZ+0x28c20], R4 ;  /* 0x028c2004050075a7 */ /* 0x0040a4000800017f */
[----:B--2---:R-:W-:Y:S05]  /*1c190*/  @!P0 NANOSLEEP.SYNCS 0x989680 ;  /* 0x009896800000895d */ /* 0x004fea0003900000 */
[----:B------:R-:W2:Y:S02]  /*1c1a0*/  @!P0 SYNCS.PHASECHK.TRANS64 P0, [R5+URZ+0x28c20], R4 ;  /* 0x028c2004050085a7 */ /* 0x000ea4000800007f */
[----:B--2---:R-:W-:Y:S05]  /*1c1b0*/  @!P0 BRA `(.L_x_4879) ;  /* 0xfffffffc00ec8947 */ /* 0x004fea000383ffff */
[----:B------:R-:W-:Y:S05]  /*1c1c0*/  BRA `(.L_x_5080) ;  /* 0xffffff7800487947 */ /* 0x000fea000383ffff */
.L_x_4883:
[----:B0-----:R0:W2:Y:S02]  /*1c1d0*/  SYNCS.PHASECHK.TRANS64.TRYWAIT P0, [R5+URZ+0x28ca0], R9 ;  /* 0x028ca009050075a7 */ /* 0x0010a4000800017f */
[----:B--2---:R-:W-:Y:S05]  /*1c1e0*/  @!P0 NANOSLEEP.SYNCS 0x989680 ;  /* 0x009896800000895d */ /* 0x004fea0003900000 */
[----:B------:R-:W2:Y:S02]  /*1c1f0*/  @!P0 SYNCS.PHASECHK.TRANS64 P0, [R5+URZ+0x28ca0], R9 ;  /* 0x028ca009050085a7 */ /* 0x000ea4000800007f */
[----:B--2---:R-:W-:Y:S05]  /*1c200*/  @!P0 BRA `(.L_x_4883) ;  /* 0xfffffffc00f08947 */ /* 0x004fea000383ffff */
[----:B------:R-:W-:Y:S05]  /*1c210*/  BRA `(.L_x_5081) ;  /* 0xffffff78006c7947 */ /* 0x000fea000383ffff */
.L_x_4888:
[----:B--2---:R2:W3:Y:S02]  /*1c220*/  SYNCS.PHASECHK.TRANS64.TRYWAIT P0, [R5+URZ+0x28cc0], R9 ;  /* 0x028cc009050075a7 */ /* 0x0044e4000800017f */
[----:B---3--:R-:W-:Y:S05]  /*1c230*/  @!P0 NANOSLEEP.SYNCS 0x989680 ;  /* 0x009896800000895d */ /* 0x008fea0003900000 */
[----:B------:R-:W3:Y:S02]  /*1c240*/  @!P0 SYNCS.PHASECHK.TRANS64 P0, [R5+URZ+0x28cc0], R9 ;  /* 0x028cc009050085a7 */ /* 0x000ee4000800007f */
[----:B---3--:R-:W-:Y:S05]  /*1c250*/  @!P0 BRA `(.L_x_4888) ;  /* 0xfffffffc00f08947 */ /* 0x008fea000383ffff */
[----:B------:R-:W-:Y:S05]  /*1c260*/  BRA `(.L_x_5082) ;  /* 0xffffff7800f07947 */ /* 0x000fea000383ffff */
.L_x_4902:
[----:B0-----:R0:W2:Y:S02]  /*1c270*/  SYNCS.PHASECHK.TRANS64.TRYWAIT P1, [R5+URZ+0x28ca0], R6 ;  /* 0x028ca006050075a7 */ /* 0x0010a4000802017f */
[----:B--2---:R-:W-:Y:S05]  /*1c280*/  @!P1 NANOSLEEP.SYNCS 0x989680 ;  /* 0x009896800000995d */ /* 0x004fea0003900000 */
[----:B------:R-:W2:Y:S02]  /*1c290*/  @!P1 SYNCS.PHASECHK.TRANS64 P1, [R5+URZ+0x28ca0], R6 ;  /* 0x028ca006050095a7 */ /* 0x000ea4000802007f */
[----:B--2---:R-:W-:Y:S05]  /*1c2a0*/  @!P1 BRA `(.L_x_4902) ;  /* 0xfffffffc00f09947 */ /* 0x004fea000383ffff */
[----:B------:R-:W-:Y:S05]  /*1c2b0*/  BRA `(.L_x_5083) ;  /* 0xffffff8400787947 */ /* 0x000fea000383ffff */
.L_x_4907:
[----:B--2---:R2:W3:Y:S02]  /*1c2c0*/  SYNCS.PHASECHK.TRANS64.TRYWAIT P1, [R5+URZ+0x28cc0], R6 ;  /* 0x028cc006050075a7 */ /* 0x0044e4000802017f */
[----:B---3--:R-:W-:Y:S05]  /*1c2d0*/  @!P1 NANOSLEEP.SYNCS 0x989680 ;  /* 0x009896800000995d */ /* 0x008fea0003900000 */
[----:B------:R-:W3:Y:S02]  /*1c2e0*/  @!P1 SYNCS.PHASECHK.TRANS64 P1, [R5+URZ+0x28cc0], R6 ;  /* 0x028cc006050095a7 */ /* 0x000ee4000802007f */
[----:B---3--:R-:W-:Y:S05]  /*1c2f0*/  @!P1 BRA `(.L_x_4907) ;  /* 0xfffffffc00f09947 */ /* 0x008fea000383ffff */
[----:B------:R-:W-:Y:S05]  /*1c300*/  BRA `(.L_x_5084) ;  /* 0xffffff8400f87947 */ /* 0x000fea000383ffff */
.L_x_4927:
        /* <DEDUP_REMOVED lines=11> */
.L_x_5086:
[----:B------:R-:W-:Y:S05]  /*1c3c0*/  BSYNC B0 ;  /* 0x0000000000007941 */ /* 0x000fea0003800000 */
.L_x_5085:
[----:B------:R-:W-:Y:S05]  /*1c3d0*/  BRA `(.L_x_5087) ;  /* 0xffffff9800087947 */ /* 0x000fea000383ffff */
.L_x_4929:
[----:B------:R-:W-:Y:S01]  /*1c3e0*/  BSSY B0, `(.L_x_5088) ;  /* 0x0000006000007945 */ /* 0x000fe20003800000 */
[----:B------:R-:W-:-:S07]  /*1c3f0*/  IMAD.MOV.U32 R15, RZ, RZ, -0x1 ;  /* 0xffffffffff0f7424 */ /* 0x000fce00078e00ff */
[----:B01----:R-:W-:Y:S05]  /*1c400*/  WARPSYNC.COLLECTIVE R15, `(.L_x_5089) ;  /* 0x000000000f0c7348 */ /* 0x003fea0003c00000 */
[----:B------:R-:W-:Y:S02]  /*1c410*/  ELECT P6, UR62, PT ;  /* 0x00000000003e782f */ /* 0x000fe400038c0000 */
[----:B------:R-:W-:Y:S01]  /*1c420*/  MOV R14, UR62 ;  /* 0x0000003e000e7c02 */ /* 0x000fe20008000f00 */
[----:B01----:R-:W-:Y:S10]  /*1c430*/  ENDCOLLECTIVE ;  /* 0x000000000000791b */ /* 0x003ff40003800000 */
.L_x_5089:
[----:B------:R-:W-:Y:S05]  /*1c440*/  BSYNC B0 ;  /* 0x0000000000007941 */ /* 0x000fea0003800000 */
.L_x_5088:
[----:B------:R-:W-:Y:S05]  /*1c450*/  BRA `(.L_x_5090) ;  /* 0xffffff9800187947 */ /* 0x000fea000383ffff */
.L_x_4931:
[----:B0-----:R0:W2:Y:S02]  /*1c460*/  SYNCS.PHASECHK.TRANS64.TRYWAIT P0, [R0+URZ+0x28c40], R2 ;  /* 0x028c4002000075a7 */ /* 0x0010a4000800017f */
[----:B--2---:R-:W-:Y:S05]  /*1c470*/  @!P0 NANOSLEEP.SYNCS 0x989680 ;  /* 0x009896800000895d */ /* 0x004fea0003900000 */
[----:B------:R-:W2:Y:S02]  /*1c480*/  @!P0 SYNCS.PHASECHK.TRANS64 P0, [R0+URZ+0x28c40], R2 ;  /* 0x028c4002000085a7 */ /* 0x000ea4000800007f */
[----:B--2---:R-:W-:Y:S05]  /*1c490*/  @!P0 BRA `(.L_x_4931) ;  /* 0xfffffffc00f08947 */ /* 0x004fea000383ffff */
[----:B------:R-:W-:Y:S05]  /*1c4a0*/  BRA `(.L_x_5091) ;  /* 0xffffff9800847947 */ /* 0x000fea000383ffff */
.L_x_4935:
        /* <DEDUP_REMOVED lines=12> */
.L_x_5092:
[----:B------:R-:W-:Y:S02]  /*1c570*/  IMAD.MOV.U32 R13, RZ, RZ, R3 ;  /* 0x000000ffff0d7224 */ /* 0x000fe400078e0003 */
[----:B------:R-:W-:-:S07]  /*1c580*/  IMAD.MOV.U32 R4, RZ, RZ, R14 ;  /* 0x000000ffff047224 */ /* 0x000fce00078e000e */
[----:B------:R-:W-:Y:S05]  /*1c590*/  WARPSYNC.COLLECTIVE R15, `(.L_x_5093) ;  /* 0x000000000f087348 */ /* 0x000fea0003c00000 */
[----:B------:R0:W1:Y:S02]  /*1c5a0*/  SHFL.IDX P6, R14, R13, R12, R11 ;  /* 0x0000000c0d0e7389 */ /* 0x00006400000c000b */
[----:B01----:R-:W-:Y:S01]  /*1c5b0*/  ENDCOLLECTIVE ;  /* 0x000000000000791b */ /* 0x003fe20003800000 */
.L_x_5093:
[----:B------:R-:W-:Y:S02]  /*1c5c0*/  IMAD.MOV.U32 R13, RZ, RZ, R2 ;  /* 0x000000ffff0d7224 */ /* 0x000fe400078e0002 */
[----:B------:R-:W-:Y:S02]  /*1c5d0*/  IMAD.MOV.U32 R12, RZ, RZ, 0x1 ;  /* 0x00000001ff0c7424 */ /* 0x000fe400078e00ff */
[----:B------:R-:W-:-:S07]  /*1c5e0*/  IMAD.MOV.U32 R5, RZ, RZ, R14 ;  /* 0x000000ffff057224 */ /* 0x000fce00078e000e */
[----:B------:R-:W-:Y:S05]  /*1c5f0*/  WARPSYNC.COLLECTIVE R15, `(.L_x_5094) ;  /* 0x000000000f087348 */ /* 0x000fea0003c00000 */
[----:B------:R0:W1:Y:S02]  /*1c600*/  SHFL.IDX P6, R14, R13, R12, R11 ;  /* 0x0000000c0d0e7389 */ /* 0x00006400000c000b */
[----:B01----:R-:W-:Y:S01]  /*1c610*/  ENDCOLLECTIVE ;  /* 0x000000000000791b */ /* 0x003fe20003800000 */
.L_x_5094:
        /* <DEDUP_REMOVED lines=10> */
.L_x_5095:
        /* <DEDUP_REMOVED lines=11> */
.L_x_5096:
        /* <DEDUP_REMOVED lines=10> */
.L_x_5097:
        /* <DEDUP_REMOVED lines=12> */
.L_x_5098:
        /* <DEDUP_REMOVED lines=14> */
.L_x_5099:
[----:B------:R-:W-:Y:S01]  /*1c9b0*/  IMAD.MOV.U32 R3, RZ, RZ, R14 ;  /* 0x000000ffff037224 */ /* 0x000fe200078e000e */
[----:B------:R-:W-:Y:S06]  /*1c9c0*/  BRA `(.L_x_5100) ;  /* 0xffffff9c00f47947 */ /* 0x000fec000383ffff */
.L_x_4938:
[----:B0-----:R-:W2:Y:S02]  /*1c9d0*/  LDL R2, [R1+0x4] ;  /* 0x0000040001027983 */ /* 0x001ea40000100800 */
[----:B--2---:R0:W1:Y:S02]  /*1c9e0*/  SYNCS.PHASECHK.TRANS64.TRYWAIT P0, [R2+URZ+0x28c20], R0 ;  /* 0x028c2000020075a7 */ /* 0x004064000800017f */
[----:B-1----:R-:W-:Y:S05]  /*1c9f0*/  @!P0 NANOSLEEP.SYNCS 0x989680 ;  /* 0x009896800000895d */ /* 0x002fea0003900000 */
[----:B------:R-:W1:Y:S02]  /*1ca00*/  @!P0 SYNCS.PHASECHK.TRANS64 P0, [R2+URZ+0x28c20], R0 ;  /* 0x028c2000020085a7 */ /* 0x000e64000800007f */
[----:B-1----:R-:W-:Y:S05]  /*1ca10*/  @!P0 BRA `(.L_x_4938) ;  /* 0xfffffffc00ec8947 */ /* 0x002fea000383ffff */
[----:B------:R-:W-:Y:S05]  /*1ca20*/  BRA `(.L_x_5101) ;  /* 0xffffffa000547947 */ /* 0x000fea000383ffff */
.L_x_4942:
[----:B0-----:R0:W1:Y:S02]  /*1ca30*/  SYNCS.PHASECHK.TRANS64.TRYWAIT P0, [R0+URZ+0x28c60], R2 ;  /* 0x028c6002000075a7 */ /* 0x001064000800017f */
[----:B-1----:R-:W-:Y:S05]  /*1ca40*/  @!P0 NANOSLEEP.SYNCS 0x989680 ;  /* 0x009896800000895d */ /* 0x002fea0003900000 */
[----:B------:R-:W1:Y:S02]  /*1ca50*/  @!P0 SYNCS.PHASECHK.TRANS64 P0, [R0+URZ+0x28c60], R2 ;  /* 0x028c6002000085a7 */ /* 0x000e64000800007f */
[----:B-1----:R-:W-:Y:S05]  /*1ca60*/  @!P0 BRA `(.L_x_4942) ;  /* 0xfffffffc00f08947 */ /* 0x002fea000383ffff */
[----:B------:R-:W-:Y:S05]  /*1ca70*/  BRA `(.L_x_5102) ;  /* 0xffffffa000807947 */ /* 0x000fea000383ffff */
.L_x_4961:
[----:B-1----:R1:W2:Y:S02]  /*1ca80*/  SYNCS.PHASECHK.TRANS64.TRYWAIT P0, [R3+URZ+0x28c40], R2 ;  /* 0x028c4002030075a7 */ /* 0x0022a4000800017f */
[----:B--2---:R-:W-:Y:S05]  /*1ca90*/  @!P0 NANOSLEEP.SYNCS 0x989680 ;  /* 0x009896800000895d */ /* 0x004fea0003900000 */
[----:B------:R-:W2:Y:S02]  /*1caa0*/  @!P0 SYNCS.PHASECHK.TRANS64 P0, [R3+URZ+0x28c40], R2 ;  /* 0x028c4002030085a7 */ /* 0x000ea4000800007f */
[----:B--2---:R-:W-:Y:S05]  /*1cab0*/  @!P0 BRA `(.L_x_4961) ;  /* 0xfffffffc00f08947 */ /* 0x004fea000383ffff */
[----:B------:R-:W-:Y:S05]  /*1cac0*/  BRA `(.L_x_5103) ;  /* 0xffffffac00a47947 */ /* 0x000fea000383ffff */
.L_x_4966:
[----:B0-----:R0:W2:Y:S02]  /*1cad0*/  SYNCS.PHASECHK.TRANS64.TRYWAIT P0, [R3+URZ+0x28c60], R2 ;  /* 0x028c6002030075a7 */ /* 0x0010a4000800017f */
[----:B--2---:R-:W-:Y:S05]  /*1cae0*/  @!P0 NANOSLEEP.SYNCS 0x989680 ;  /* 0x009896800000895d */ /* 0x004fea0003900000 */
[----:B------:R-:W2:Y:S02]  /*1caf0*/  @!P0 SYNCS.PHASECHK.TRANS64 P0, [R3+URZ+0x28c60], R2 ;  /* 0x028c6002030085a7 */ /* 0x000ea4000800007f */
[----:B--2---:R-:W-:Y:S05]  /*1cb00*/  @!P0 BRA `(.L_x_4966) ;  /* 0xfffffffc00f08947 */ /* 0x004fea000383ffff */
[----:B------:R-:W-:Y:S05]  /*1cb10*/  BRA `(.L_x_5104) ;  /* 0xffffffb0002c7947 */ /* 0x000fea000383ffff */
.L_x_4981:
[----:B0-----:R0:W1:Y:S02]  /*1cb20*/  SYNCS.PHASECHK.TRANS64.TRYWAIT P0, [R4+URZ+0x28c40], R2 ;  /* 0x028c4002040075a7 */ /* 0x001064000800017f */
[----:B-1----:R-:W-:Y:S05]  /*1cb30*/  @!P0 NANOSLEEP.SYNCS 0x989680 ;  /* 0x009896800000895d */ /* 0x002fea0003900000 */
[----:B------:R-:W1:Y:S02]  /*1cb40*/  @!P0 SYNCS.PHASECHK.TRANS64 P0, [R4+URZ+0x28c40], R2 ;  /* 0x028c4002040085a7 */ /* 0x000e64000800007f */
[----:B-1----:R-:W-:Y:S05]  /*1cb50*/  @!P0 BRA `(.L_x_4981) ;  /* 0xfffffffc00f08947 */ /* 0x002fea000383ffff */
[----:B------:R-:W-:Y:S05]  /*1cb60*/  BRA `(.L_x_5105) ;  /* 0xffffffbc00347947 */ /* 0x000fea000383ffff */
.L_x_4986:
[----:B-1----:R1:W2:Y:S02]  /*1cb70*/  SYNCS.PHASECHK.TRANS64.TRYWAIT P0, [R4+URZ+0x28c60], R2 ;  /* 0x028c6002040075a7 */ /* 0x0022a4000800017f */
[----:B--2---:R-:W-:Y:S05]  /*1cb80*/  @!P0 NANOSLEEP.SYNCS 0x989680 ;  /* 0x009896800000895d */ /* 0x004fea0003900000 */
[----:B------:R-:W2:Y:S02]  /*1cb90*/  @!P0 SYNCS.PHASECHK.TRANS64 P0, [R4+URZ+0x28c60], R2 ;  /* 0x028c6002040085a7 */ /* 0x000ea4000800007f */
[----:B--2---:R-:W-:Y:S05]  /*1cba0*/  @!P0 BRA `(.L_x_4986) ;  /* 0xfffffffc00f08947 */ /* 0x004fea000383ffff */
[----:B------:R-:W-:Y:S05]  /*1cbb0*/  BRA `(.L_x_5106) ;  /* 0xffffffbc00b87947 */ /* 0x000fea000383ffff */
.L_x_5001:
[----:B-1----:R1:W2:Y:S02]  /*1cbc0*/  SYNCS.PHASECHK.TRANS64.TRYWAIT P0, [R4+URZ+0x28c40], R2 ;  /* 0x028c4002040075a7 */ /* 0x0022a4000800017f */
[----:B--2---:R-:W-:Y:S05]  /*1cbd0*/  @!P0 NANOSLEEP.SYNCS 0x989680 ;  /* 0x009896800000895d */ /* 0x004fea0003900000 */
[----:B------:R-:W2:Y:S02]  /*1cbe0*/  @!P0 SYNCS.PHASECHK.TRANS64 P0, [R4+URZ+0x28c40], R2 ;  /* 0x028c4002040085a7 */ /* 0x000ea4000800007f */
[----:B--2---:R-:W-:Y:S05]  /*1cbf0*/  @!P0 BRA `(.L_x_5001) ;  /* 0xfffffffc00f08947 */ /* 0x004fea000383ffff */
[----:B------:R-:W-:Y:S05]  /*1cc00*/  BRA `(.L_x_5107) ;  /* 0xffffffc800a47947 */ /* 0x000fea000383ffff */
.L_x_5006:
[----:B0-----:R0:W2:Y:S02]  /*1cc10*/  SYNCS.PHASECHK.TRANS64.TRYWAIT P0, [R4+URZ+0x28c60], R2 ;  /* 0x028c6002040075a7 */ /* 0x0010a4000800017f */
[----:B--2---:R-:W-:Y:S05]  /*1cc20*/  @!P0 NANOSLEEP.SYNCS 0x989680 ;  /* 0x009896800000895d */ /* 0x004fea0003900000 */
[----:B------:R-:W2:Y:S02]  /*1cc30*/  @!P0 SYNCS.PHASECHK.TRANS64 P0, [R4+URZ+0x28c60], R2 ;  /* 0x028c6002040085a7 */ /* 0x000ea4000800007f */
[----:B--2---:R-:W-:Y:S05]  /*1cc40*/  @!P0 BRA `(.L_x_5006) ;  /* 0xfffffffc00f08947 */ /* 0x004fea000383ffff */
[----:B------:R-:W-:Y:S05]  /*1cc50*/  BRA `(.L_x_5108) ;  /* 0xffffffcc002c7947 */ /* 0x000fea000383ffff */
.L_x_5022:
[----:B------:R-:W-:Y:S01]  /*1cc60*/  BSSY B0, `(.L_x_5109) ;  /* 0x0000008000007945 */ /* 0x000fe20003800000 */
[----:B------:R-:W-:Y:S02]  /*1cc70*/  IMAD.MOV.U32 R13, RZ, RZ, R16 ;  /* 0x000000ffff0d7224 */ /* 0x000fe400078e0010 */
[----:B------:R-:W-:Y:S02]  /*1cc80*/  IMAD.MOV.U32 R12, RZ, RZ, RZ ;  /* 0x000000ffff0c7224 */ /* 0x000fe400078e00ff */
[----:B-1----:R-:W-:Y:S02]  /*1cc90*/  IMAD.MOV.U32 R11, RZ, RZ, 0x1f ;  /* 0x0000001fff0b7424 */ /* 0x002fe400078e00ff */
[----:B------:R-:W-:-:S07]  /*1cca0*/  IMAD.MOV.U32 R15, RZ, RZ, -0x1 ;  /* 0xffffffffff0f7424 */ /* 0x000fce00078e00ff */
[----:B0----5:R-:W-:Y:S05]  /*1ccb0*/  WARPSYNC.COLLECTIVE R15, `(.L_x_5110) ;  /* 0x000000000f087348 */ /* 0x021fea0003c00000 */
[----:B0-----:R0:W1:Y:S02]  /*1ccc0*/  SHFL.IDX P6, R14, R13, R12, R11 ;  /* 0x0000000c0d0e7389 */ /* 0x00106400000c000b */
[----:B01---5:R-:W-:Y:S01]  /*1ccd0*/  ENDCOLLECTIVE ;  /* 0x000000000000791b */ /* 0x023fe20003800000 */
.L_x_5110:
[----:B------:R-:W-:Y:S05]  /*1cce0*/  BSYNC B0 ;  /* 0x0000000000007941 */ /* 0x000fea0003800000 */
.L_x_5109:
        /* <DEDUP_REMOVED lines=9> */
.L_x_5111:
        /* <DEDUP_REMOVED lines=18> */
.L_x_5112:
[----:B------:R-:W-:Y:S01]  /*1cea0*/  IMAD.MOV.U32 R12, RZ, RZ, 0x2 ;  /* 0x00000002ff0c7424 */ /* 0x000fe200078e00ff */
[----:B------:R-:W-:-:S05]  /*1ceb0*/  SEL R5, R14, RZ, P1 ;  /* 0x000000ff0e057207 */ /* 0x000fca0000800000 */
[----:B------:R-:W-:-:S04]  /*1cec0*/  IMAD.IADD R3, R2, 0x1, R5 ;  /* 0x0000000102037824 */ /* 0x000fc800078e0205 */
[----:B------:R-:W-:-:S07]  /*1ced0*/  IMAD.MOV.U32 R13, RZ, RZ, R3 ;  /* 0x000000ffff0d7224 */ /* 0x000fce00078e0003 */
[----:B------:R-:W-:Y:S05]  /*1cee0*/  WARPSYNC.COLLECTIVE R15, `(.L_x_5113) ;  /* 0x000000000f087348 */ /* 0x000fea0003c00000 */
[----:B------:R0:W1:Y:S02]  /*1cef0*/  SHFL.UP P6, R14, R13, R12, R11 ;  /* 0x0400000c0d0e7389 */ /* 0x00006400000c000b */
[----:B01----:R-:W-:Y:S01]  /*1cf00*/  ENDCOLLECTIVE ;  /* 0x000000000000791b */ /* 0x003fe20003800000 */
.L_x_5113:
        /* <DEDUP_REMOVED lines=8> */
.L_x_5114:
        /* <DEDUP_REMOVED lines=8> */
.L_x_5115:
        /* <DEDUP_REMOVED lines=8> */
.L_x_5116:
        /* <DEDUP_REMOVED lines=9> */
.L_x_5117:
[----:B------:R-:W-:Y:S01]  /*1d120*/  IMAD.MOV.U32 R16, RZ, RZ, R14 ;  /* 0x000000ffff107224 */ /* 0x000fe200078e000e */
[----:B------:R-:W-:Y:S06]  /*1d130*/  BRA `(.L_x_5118) ;  /* 0xffffffd400887947 */ /* 0x000fec000383ffff */
.L_x_5027:
        /* <DEDUP_REMOVED lines=8> */
.L_x_5120:
[----:B------:R-:W-:Y:S05]  /*1d1c0*/  BSYNC B0 ;  /* 0x0000000000007941 */ /* 0x000fea0003800000 */
.L_x_5119:
        /* <DEDUP_REMOVED lines=9> */
.L_x_5121:
[----:B------:R-:W-:Y:S01]  /*1d260*/  IMAD.MOV.U32 R12, RZ, RZ, 0x4 ;  /* 0x00000004ff0c7424 */ /* 0x000fe200078e00ff */
[----:B------:R-:W-:-:S05]  /*1d270*/  SEL R14, R14, RZ, P2 ;  /* 0x000000ff0e0e7207 */ /* 0x000fca0001000000 */
[----:B------:R-:W-:-:S04]  /*1d280*/  IMAD.IADD R3, R3, 0x1, R14 ;  /* 0x0000000103037824 */ /* 0x000fc800078e020e */
[----:B------:R-:W-:-:S07]  /*1d290*/  IMAD.MOV.U32 R13, RZ, RZ, R3 ;  /* 0x000000ffff0d7224 */ /* 0x000fce00078e0003 */
[----:B------:R-:W-:Y:S05]  /*1d2a0*/  WARPSYNC.COLLECTIVE R15, `(.L_x_5122) ;  /* 0x000000000f087348 */ /* 0x000fea0003c00000 */
[----:B------:R0:W1:Y:S02]  /*1d2b0*/  SHFL.UP P6, R14, R13, R12, R11 ;  /* 0x0400000c0d0e7389 */ /* 0x00006400000c000b */
[----:B01----:R-:W-:Y:S01]  /*1d2c0*/  ENDCOLLECTIVE ;  /* 0x000000000000791b */ /* 0x003fe20003800000 */
.L_x_5122:
[----:B------:R-:W-:Y:S01]  /*1d2d0*/  IMAD.MOV.U32 R12, RZ, RZ, 0x8 ;  /* 0x00000008ff0c7424 */ /* 0x000fe200078e00ff */
[----:B------:R-:W-:-:S05]  /*1d2e0*/  SEL R14, R14, RZ, P3 ;  /* 0x000000ff0e0e7207 */ /* 0x000fca0001800000 */
[----:B------:R-:W-:-:S04]  /*1d2f0*/  IMAD.IADD R3, R3, 0x1, R14 ;  /* 0x0000000103037824 */ /* 0x000fc800078e020e */
[----:B------:R-:W-:-:S07]  /*1d300*/  IMAD.MOV.U32 R13, RZ, RZ, R3 ;  /* 0x000000ffff0d7224 */ /* 0x000fce00078e0003 */
[----:B------:R-:W-:Y:S05]  /*1d310*/  WARPSYNC.COLLECTIVE R15, `(.L_x_5123) ;  /* 0x000000000f087348 */ /* 0x000fea0003c00000 */
[----:B------:R0:W1:Y:S02]  /*1d320*/  SHFL.UP P6, R14, R13, R12, R11 ;  /* 0x0400000c0d0e7389 */ /* 0x00006400000c000b */
[----:B01----:R-:W-:Y:S01]  /*1d330*/  ENDCOLLECTIVE ;  /* 0x000000000000791b */ /* 0x003fe20003800000 */
.L_x_5123:
[----:B------:R-:W-:Y:S01]  /*1d340*/  IMAD.MOV.U32 R12, RZ, RZ, 0x10 ;  /* 0x00000010ff0c7424 */ /* 0x000fe200078e00ff */
[----:B------:R-:W-:-:S05]  /*1d350*/  SEL R14, R14, RZ, P4 ;  /* 0x000000ff0e0e7207 */ /* 0x000fca0002000000 */
[----:B------:R-:W-:-:S04]  /*1d360*/  IMAD.IADD R3, R3, 0x1, R14 ;  /* 0x0000000103037824 */ /* 0x000fc800078e020e */
[----:B------:R-:W-:-:S07]  /*1d370*/  IMAD.MOV.U32 R13, RZ, RZ, R3 ;  /* 0x000000ffff0d7224 */ /* 0x000fce00078e0003 */
[----:B------:R-:W-:Y:S05]  /*1d380*/  WARPSYNC.COLLECTIVE R15, `(.L_x_5124) ;  /* 0x000000000f087348 */ /* 0x000fea0003c00000 */
[----:B------:R0:W1:Y:S02]  /*1d390*/  SHFL.UP P6, R14, R13, R12, R11 ;  /* 0x0400000c0d0e7389 */ /* 0x00006400000c000b */
[----:B01----:R-:W-:Y:S01]  /*1d3a0*/  ENDCOLLECTIVE ;  /* 0x000000000000791b */ /* 0x003fe20003800000 */
.L_x_5124:
        /* <DEDUP_REMOVED lines=8> */
.L_x_5125:
[----:B------:R-:W-:Y:S01]  /*1d430*/  IMAD.MOV.U32 R16, RZ, RZ, R14 ;  /* 0x000000ffff107224 */ /* 0x000fe200078e000e */
[----:B------:R-:W-:Y:S06]  /*1d440*/  BRA `(.L_x_5126) ;  /* 0xffffffd400607947 */ /* 0x000fec000383ffff */
.L_x_5029:
[----:B------:R-:W-:Y:S01]  /*1d450*/  BSSY B0, `(.L_x_5127) ;  /* 0x0000006000007945 */ /* 0x000fe20003800000 */
[----:B------:R-:W-:Y:S01]  /*1d460*/  PLOP3.LUT P6, PT, P6, PT, PT, 0x8, 0x0 ;  /* 0x000000000000781c */ /* 0x000fe200037ce170 */
[----:B------:R-:W-:-:S12]  /*1d470*/  IMAD.MOV.U32 R15, RZ, RZ, -0x1 ;  /* 0xffffffffff0f7424 */ /* 0x000fd800078e00ff */
[----:B0----5:R-:W-:Y:S05]  /*1d480*/  WARPSYNC.COLLECTIVE R15, `(.L_x_5128) ;  /* 0x000000000f087348 */ /* 0x021fea0003c00000 */
[----:B------:R-:W-:Y:S01]  /*1d490*/  VOTE.ANY R14, PT, P6 ;  /* 0x00000000000e7806 */ /* 0x000fe200030e0100 */
[----:B0----5:R-:W-:Y:S06]  /*1d4a0*/  ENDCOLLECTIVE ;  /* 0x000000000000791b */ /* 0x021fec0003800000 */
.L_x_5128:
[----:B------:R-:W-:Y:S05]  /*1d4b0*/  BSYNC B0 ;  /* 0x0000000000007941 */ /* 0x000fea0003800000 */
.L_x_5127:
        /* <DEDUP_REMOVED lines=9> */
.L_x_5129:
[----:B------:R-:W-:Y:S01]  /*1d550*/  IMAD.MOV.U32 R17, RZ, RZ, R14 ;  /* 0x000000ffff117224 */ /* 0x000fe200078e000e */
[----:B------:R-:W-:Y:S06]  /*1d560*/  BRA `(.L_x_5130) ;  /* 0xffffffd400507947 */ /* 0x000fec000383ffff */
.L_x_5031:
[----:B------:R-:W-:Y:S01]  /*1d570*/  BSSY B0, `(.L_x_5131) ;  /* 0x0000007000007945 */ /* 0x000fe20003800000 */
[----:B------:R-:W-:Y:S02]  /*1d580*/  IMAD.MOV.U32 R13, RZ, RZ, R3 ;  /* 0x000000ffff0d7224 */ /* 0x000fe400078e0003 */
[----:B------:R-:W-:Y:S02]  /*1d590*/  IMAD.MOV.U32 R11, RZ, RZ, 0x1f ;  /* 0x0000001fff0b7424 */ /* 0x000fe400078e00ff */
[----:B------:R-:W-:-:S07]  /*1d5a0*/  IMAD.MOV.U32 R15, RZ, RZ, -0x1 ;  /* 0xffffffffff0f7424 */ /* 0x000fce00078e00ff */
[----:B012--5:R-:W-:Y:S05]  /*1d5b0*/  WARPSYNC.COLLECTIVE R15, `(.L_x_5132) ;  /* 0x000000000f087348 */ /* 0x027fea0003c00000 */
[----:B------:R3:W4:Y:S02]  /*1d5c0*/  SHFL.IDX P6, R14, R13, R12, R11 ;  /* 0x0000000c0d0e7389 */ /* 0x00072400000c000b */
[----:B012345:R-:W-:Y:S01]  /*1d5d0*/  ENDCOLLECTIVE ;  /* 0x000000000000791b */ /* 0x03ffe20003800000 */
.L_x_5132:
[----:B------:R-:W-:Y:S05]  /*1d5e0*/  BSYNC B0 ;  /* 0x0000000000007941 */ /* 0x000fea0003800000 */
.L_x_5131:
[----:B------:R-:W-:Y:S01]  /*1d5f0*/  IMAD.MOV.U32 R3, RZ, RZ, R14 ;  /* 0x000000ffff037224 */ /* 0x000fe200078e000e */
[----:B------:R-:W-:Y:S06]  /*1d600*/  BRA `(.L_x_5133) ;  /* 0xffffffd400447947 */ /* 0x000fec000383ffff */
.L_x_5035:
[----:B0-----:R0:W1:Y:S02]  /*1d610*/  SYNCS.PHASECHK.TRANS64.TRYWAIT P0, [R0+URZ+0x28c20], R3 ;  /* 0x028c2003000075a7 */ /* 0x001064000800017f */
[----:B-1----:R-:W-:Y:S05]  /*1d620*/  @!P0 NANOSLEEP.SYNCS 0x989680 ;  /* 0x009896800000895d */ /* 0x002fea0003900000 */
[----:B------:R-:W1:Y:S02]  /*1d630*/  @!P0 SYNCS.PHASECHK.TRANS64 P0, [R0+URZ+0x28c20], R3 ;  /* 0x028c2003000085a7 */ /* 0x000e64000800007f */
[----:B-1----:R-:W-:Y:S05]  /*1d640*/  @!P0 BRA `(.L_x_5035) ;  /* 0xfffffffc00f08947 */ /* 0x002fea000383ffff */
[----:B------:R-:W-:Y:S05]  /*1d650*/  BRA `(.L_x_5134) ;  /* 0xffffffd800c87947 */ /* 0x000fea000383ffff */
.L_x_5036:
        /* <DEDUP_REMOVED lines=11> */
.L_x_5136:
[----:B------:R-:W-:Y:S05]  /*1d710*/  BSYNC B0 ;  /* 0x0000000000007941 */ /* 0x000fea0003800000 */
.L_x_5135:
[----:B------:R-:W-:Y:S05]  /*1d720*/  BRA `(.L_x_5137) ;  /* 0xffffffd800b07947 */ /* 0x000fea000383ffff */
.L_x_5037:
[----:B------:R-:W-:Y:S01]  /*1d730*/  BSSY B0, `(.L_x_5138) ;  /* 0x0000006000007945 */ /* 0x000fe20003800000 */
[----:B------:R-:W-:-:S07]  /*1d740*/  IMAD.MOV.U32 R15, RZ, RZ, -0x1 ;  /* 0xffffffffff0f7424 */ /* 0x000fce00078e00ff */
[----:B01---5:R-:W-:Y:S05]  /*1d750*/  WARPSYNC.COLLECTIVE R15, `(.L_x_5139) ;  /* 0x000000000f0c7348 */ /* 0x023fea0003c00000 */
[----:B------:R-:W-:Y:S02]  /*1d760*/  ELECT P6, UR62, PT ;  /* 0x00000000003e782f */ /* 0x000fe400038c0000 */
[----:B------:R-:W-:Y:S01]  /*1d770*/  MOV R14, UR62 ;  /* 0x0000003e000e7c02 */ /* 0x000fe20008000f00 */
[----:B01---5:R-:W-:Y:S10]  /*1d780*/  ENDCOLLECTIVE ;  /* 0x000000000000791b */ /* 0x023ff40003800000 */
.L_x_5139:
[----:B------:R-:W-:Y:S05]  /*1d790*/  BSYNC B0 ;  /* 0x0000000000007941 */ /* 0x000fea0003800000 */
.L_x_5138:
[----:B------:R-:W-:Y:S05]  /*1d7a0*/  BRA `(.L_x_5140) ;  /* 0xffffffd800a47947 */ /* 0x000fea000383ffff */
.L_x_5039:
[----:B0-----:R0:W1:Y:S02]  /*1d7b0*/  SYNCS.PHASECHK.TRANS64.TRYWAIT P0, [R6+URZ], R5 ;  /* 0x00000005060075a7 */ /* 0x001064000800017f */
[----:B-1----:R-:W-:Y:S05]  /*1d7c0*/  @!P0 NANOSLEEP.SYNCS 0x989680 ;  /* 0x009896800000895d */ /* 0x002fea0003900000 */
[----:B------:R-:W1:Y:S02]  /*1d7d0*/  @!P0 SYNCS.PHASECHK.TRANS64 P0, [R6+URZ], R5 ;  /* 0x00000005060085a7 */ /* 0x000e64000800007f */
[----:B-1----:R-:W-:Y:S05]  /*1d7e0*/  @!P0 BRA `(.L_x_5039) ;  /* 0xfffffffc00f08947 */ /* 0x002fea000383ffff */
[----:B------:R-:W-:Y:S05]  /*1d7f0*/  BRA `(.L_x_5141) ;  /* 0xffffffd800e07947 */ /* 0x000fea000383ffff */
.L_x_5040:
[----:B-1----:R1:W2:Y:S02]  /*1d800*/  SYNCS.PHASECHK.TRANS64.TRYWAIT P0, [R7+URZ], R2 ;  /* 0x00000002070075a7 */ /* 0x0022a4000800017f */
[----:B--2---:R-:W-:Y:S05]  /*1d810*/  @!P0 NANOSLEEP.SYNCS 0x989680 ;  /* 0x009896800000895d */ /* 0x004fea0003900000 */
[----:B------:R-:W2:Y:S02]  /*1d820*/  @!P0 SYNCS.PHASECHK.TRANS64 P0, [R7+URZ], R2 ;  /* 0x00000002070085a7 */ /* 0x000ea4000800007f */
[----:B--2---:R-:W-:Y:S05]  /*1d830*/  @!P0 BRA `(.L_x_5040) ;  /* 0xfffffffc00f08947 */ /* 0x004fea000383ffff */
[----:B------:R-:W-:Y:S05]  /*1d840*/  BRA `(.L_x_5142) ;  /* 0xffffffd800d47947 */ /* 0x000fea000383ffff */
.L_x_5042:
[----:B--2---:R2:W3:Y:S02]  /*1d850*/  SYNCS.PHASECHK.TRANS64.TRYWAIT P0, [R4+URZ], R5 ;  /* 0x00000005040075a7 */ /* 0x0044e4000800017f */
[----:B---3--:R-:W-:Y:S05]  /*1d860*/  @!P0 NANOSLEEP.SYNCS 0x989680 ;  /* 0x009896800000895d */ /* 0x008fea0003900000 */
[----:B------:R-:W3:Y:S02]  /*1d870*/  @!P0 SYNCS.PHASECHK.TRANS64 P0, [R4+URZ], R5 ;  /* 0x00000005040085a7 */ /* 0x000ee4000800007f */
[----:B---3--:R-:W-:Y:S05]  /*1d880*/  @!P0 BRA `(.L_x_5042) ;  /* 0xfffffffc00f08947 */ /* 0x008fea000383ffff */
[----:B------:R-:W-:Y:S05]  /*1d890*/  BRA `(.L_x_5143) ;  /* 0xffffffd800dc7947 */ /* 0x000fea000383ffff */
.L_x_5144:
        /* <DEDUP_REMOVED lines=14> */
.L_x_5882:


//--------------------- .text._ZN7cutlass13device_kernelIN5flash11enable_sm90INS1_16FlashAttnFwdSm90INS1_25CollectiveMainloopFwdSm90ILi2EN4cute5tupleIJNS5_1CILi1EEES8_S8_EEENS6_IJNS7_ILi64EEESA_SA_EEELi512ENS_10bfloat16_tEfNS_4arch4Sm90ELb1ELb0ELb0ELb1ELb0ELb0ELb1ELb0ELb0ELb1ELb0ELb0EEENS1_21CollectiveEpilogueFwdINS6_IJSA_NS7_ILi512EEESA_EEES9_SC_SE_Li256ELb1ELb1ELb0ELb0EEENS1_36VarlenDynamicPersistentTileSchedulerILi64ELi64ELi256ELi128ELb0ELb1ELb1ELb1ELb1ELb1EEEEEEEEEvNT_6ParamsE --------------------------
	.section	.text._ZN7cutlass13device_kernelIN5flash11enable_sm90INS1_16FlashAttnFwdSm90INS1_25CollectiveMainloopFwdSm90ILi2EN4cute5tupleIJNS5_1CILi1EEES8_S8_EEENS6_IJNS7_ILi64EEESA_SA_EEELi512ENS_10bfloat16_tEfNS_4arch4Sm90ELb1ELb0ELb0ELb1ELb0ELb0ELb1ELb0ELb0ELb1ELb0ELb0EEENS1_21CollectiveEpilogueFwdINS6_IJSA_NS7_ILi512EEESA_EEES9_SC_SE_Li256ELb1ELb1ELb0ELb0EEENS1_36VarlenDynamicPersistentTileSchedulerILi64ELi64ELi256ELi128ELb0ELb1ELb1ELb1ELb1ELb1EEEEEEEEEvNT_6ParamsE,"ax",@progbits
	.align	128
.text._ZN7cutlass13device_kernelIN5flash11enable_sm90INS1_16FlashAttnFwdSm90INS1_25CollectiveMainloopFwdSm90ILi2EN4cute5tupleIJNS5_1CILi1EEES8_S8_EEENS6_IJNS7_ILi64EEESA_SA_EEELi512ENS_10bfloat16_tEfNS_4arch4Sm90ELb1ELb0ELb0ELb1ELb0ELb0ELb1ELb0ELb0ELb1ELb0ELb0EEENS1_21CollectiveEpilogueFwdINS6_IJSA_NS7_ILi512EEESA_EEES9_SC_SE_Li256ELb1ELb1ELb0ELb0EEENS1_36VarlenDynamicPersistentTileSchedulerILi64ELi64ELi256ELi128ELb0ELb1ELb1ELb1ELb1ELb1EEEEEEEEEvNT_6ParamsE:
        .type           _ZN7cutlass13device_kernelIN5flash11enable_sm90INS1_16FlashAttnFwdSm90INS1_25CollectiveMainloopFwdSm90ILi2EN4cute5tupleIJNS5_1CILi1EEES8_S8_EEENS6_IJNS7_ILi64EEESA_SA_EEELi512ENS_10bfloat16_tEfNS_4arch4Sm90ELb1ELb0ELb0ELb1ELb0ELb0ELb1ELb0ELb0ELb1ELb0ELb0EEENS1_21CollectiveEpilogueFwdINS6_IJSA_NS7_ILi512EEESA_EEES9_SC_SE_Li256ELb1ELb1ELb0ELb0EEENS1_36VarlenDynamicPersistentTileSchedulerILi64ELi64ELi256ELi128ELb0ELb1ELb1ELb1ELb1ELb1EEEEEEEEEvNT_6ParamsE,@function
        .size           _ZN7cutlass13device_kernelIN5flash11enable_sm90INS1_16FlashAttnFwdSm90INS1_25CollectiveMainloopFwdSm90ILi2EN4cute5tupleIJNS5_1CILi1EEES8_S8_EEENS6_IJNS7_ILi64EEESA_SA_EEELi512ENS_10bfloat16_tEfNS_4arch4Sm90ELb1ELb0ELb0ELb1ELb0ELb0ELb1ELb0ELb0ELb1ELb0ELb0EEENS1_21CollectiveEpilogueFwdINS6_IJSA_NS7_ILi512EEESA_EEES9_SC_SE_Li256ELb1ELb1ELb0ELb0EEENS1_36VarlenDynamicPersistentTileSchedulerILi64ELi64ELi256ELi128ELb0ELb1ELb1ELb1ELb1ELb1EEEEEEEEEvNT_6ParamsE,(.L_x_5883 - _ZN7cutlass13device_kernelIN5flash11enable_sm90INS1_16FlashAttnFwdSm90INS1_25CollectiveMainloopFwdSm90ILi2EN4cute5tupleIJNS5_1CILi1EEES8_S8_EEENS6_IJNS7_ILi64EEESA_SA_EEELi512ENS_10bfloat16_tEfNS_4arch4Sm90ELb1ELb0ELb0ELb1ELb0ELb0ELb1ELb0ELb0ELb1ELb0ELb0EEENS1_21CollectiveEpilogueFwdINS6_IJSA_NS7_ILi512EEESA_EEES9_SC_SE_Li256ELb1ELb1ELb0ELb0EEENS1_36VarlenDynamicPersistentTileSchedulerILi64ELi64ELi256ELi128ELb0ELb1ELb1ELb1ELb1ELb1EEEEEEEEEvNT_6ParamsE)
        .other          _ZN7cutlass13device_kernelIN5flash11enable_sm90INS1_16FlashAttnFwdSm90INS1_25CollectiveMainloopFwdSm90ILi2EN4cute5tupleIJNS5_1CILi1EEES8_S8_EEENS6_IJNS7_ILi64EEESA_SA_EEELi512ENS_10bfloat16_tEfNS_4arch4Sm90ELb1ELb0ELb0ELb1ELb0ELb0ELb1ELb0ELb0ELb1ELb0ELb0EEENS1_21CollectiveEpilogueFwdINS6_IJSA_NS7_ILi512EEESA_EEES9_SC_SE_Li256ELb1ELb1ELb0ELb0EEENS1_36VarlenDynamicPersistentTileSchedulerILi64ELi64ELi256ELi128ELb0ELb1ELb1ELb1ELb1ELb1EEEEEEEEEvNT_6ParamsE,@"STO_CUDA_ENTRY STV_DEFAULT"
_ZN7cutlass13device_kernelIN5flash11enable_sm90INS1_16FlashAttnFwdSm90INS1_25CollectiveMainloopFwdSm90ILi2EN4cute5tupleIJNS5_1CILi1EEES8_S8_EEENS6_IJNS7_ILi64EEESA_SA_EEELi512ENS_10bfloat16_tEfNS_4arch4Sm90ELb1ELb0ELb0ELb1ELb0ELb0ELb1ELb0ELb0ELb1ELb0ELb0EEENS1_21CollectiveEpilogueFwdINS6_IJSA_NS7_ILi512EEESA_EEES9_SC_SE_Li256ELb1ELb1ELb0ELb0EEENS1_36VarlenDynamicPersistentTileSchedulerILi64ELi64ELi256ELi128ELb0ELb1ELb1ELb1ELb1ELb1EEEEEEEEEvNT_6ParamsE:
        /* <DEDUP_REMOVED lines=18> */
.L_x_5146:
[----:B------:R-:W-:Y:S05]  /*0120*/  BSYNC B0 ;  /* 0x0000000000007941 */ /* 0x000fea0003800000 */
.L_x_5145:
        /* <DEDUP_REMOVED lines=39> */
.L_x_5147:
        /* <DEDUP_REMOVED lines=22> */
.L_x_5148:
        /* <DEDUP_REMOVED lines=18> */
.L_x_5149:
        /* <DEDUP_REMOVED lines=22> */
.L_x_5150:
        /* <DEDUP_REMOVED lines=22> */
.L_x_5151:
[----:B------:R-:W-:Y:S01]  /*08e0*/  PLOP3.LUT P0, PT, PT, PT, UP0, 0x80, 0x0 ;  /* 0x000000000000781c */ /* 0x000fe20003f0f008 */
[----:B------:R-:W-:Y:S01]  /*08f0*/  UMOV UR36, 0x1 ;  /* 0x0000000100247882 */ /* 0x000fe20000000000 */
[----:B------:R-:W-:Y:S01]  /*0900*/  NOP ;  /* 0x0000000000007918 */ /* 0x000fe20000000000 */
[----:B------:R-:W-:Y:S01]  /*0910*/  USEL UR36, UR36, 0x2, !UP0 ;  /* 0x0000000224247887 */ /* 0x000fe2000c000000 */
[----:B------:R-:W-:Y:S01]  /*0920*/  ULDC.64 UR44, c[0x0][0x208] ;  /* 0x00008200002c7ab9 */ /* 0x000fe20000000a00 */
[----:B0123--:R-:W-:Y:S08]  /*0930*/  BAR.SYNC.DEFER_BLOCKING 0x0 ;  /* 0x0000000000007b1d */ /* 0x00fff00000010000 */
[----:B------:R-:W-:Y:S05]  /*0940*/  @!P0 BRA `(.L_x_5152) ;  /* 0x000000f400508947 */ /* 0x000fea0003800000 */
.L_x_5153:
        /* <DEDUP_REMOVED lines=9> */
[----:B0-----:R-:W-:Y:S01]  /*09e0*/  LOP3.LUT R0, R2, 0xffffff80, RZ, 0xc0, !PT ;  /* 0xffffff8002007812 */ /* 0x001fe200078ec0ff */
[----:B------:R-:W-:-:S03]  /*09f0*/  ULDC UR4, c[0x0][0xd3c] ;  /* 0x00034f0000047ab9 */ /* 0x000fc60000000800 */
[----:B------:R-:W-:-:S13]  /*0a00*/  ISETP.NE.AND P0, PT, R0, 0x80, PT ;  /* 0x000000800000780c */ /* 0x000fda0003f05270 */
[----:B------:R-:W-:Y:S06]  /*0a10*/  @!P0 BAR.ARV 0x8, 0x100 ;  /* 0x0204000000008b1d */ /* 0x000fec0000002000 */
[----:B------:R-:W-:-:S13]  /*0a20*/  ISETP.GE.U32.AND P0, PT, R2, 0x100, PT ;  /* 0x000001000200780c */ /* 0x000fda0003f06070 */
[----:B------:R-:W-:Y:S08]  /*0a30*/  @P0 BAR.ARV 0xf, 0x100 ;  /* 0x03c4000000000b1d */ /* 0x000ff00000002000 */
[----:B------:R-:W-:Y:S06]  /*0a40*/  BAR.SYNC.DEFER_BLOCKING 0x5, 0x180 ;  /* 0x0146000000007b1d */ /* 0x000fec0000010000 */
[----:B------:R-:W0:Y:S02]  /*0a50*/  LDS.128 R12, [R17+0x388d0] ;  /* 0x0388d000110c7984 */ /* 0x000e240000000c00 */
        /* <DEDUP_REMOVED lines=9> */
[----:B------:R-:W-:Y:S01]  /*0af0*/  ULOP3.LUT UR42, UR36, 0x1, URZ, 0xfc, !UPT ;  /* 0x00000001242a7892 */ /* 0x000fe2000f8efc3f */
[----:B------:R-:W-:Y:S02]  /*0b00*/  UMOV UR37, URZ ;  /* 0x0000003f00257c82 */ /* 0x000fe40008000000 */
[CC--:B------:R-:W-:Y:S02]  /*0b10*/  LEA.HI R3, R0.reuse, R203.reuse, RZ, 0x4 ;  /* 0x000000cb00037211 */ /* 0x0c0fe400078f20ff */
[----:B------:R-:W-:-:S02]  /*0b20*/  LEA.HI R198, R0, R203, RZ, 0x3 ;  /* 0x000000cb00c67211 */ /* 0x000fc400078f18ff */
[----:B------:R-:W-:Y:S02]  /*0b30*/  SHF.R.S32.HI R2, RZ, 0x4, R3 ;  /* 0x00000004ff027819 */ /* 0x000fe40000011403 */
[C---:B------:R-:W-:Y:S02]  /*0b40*/  LOP3.LUT R6, R3.reuse, 0xfffffff0, RZ, 0xc0, !PT ;  /* 0xfffffff003067812 */ /* 0x040fe400078ec0ff */
[----:B------:R-:W-:-:S03]  /*0b50*/  LEA.HI R4, R3, R2, RZ, 0x1 ;  /* 0x0000000203047211 */ /* 0x000fc600078f08ff */
[----:B------:R-:W-:Y:S01]  /*0b60*/  IMAD.IADD R6, R203, 0x1, -R6 ;  /* 0x00000001cb067824 */ /* 0x000fe200078e0a06 */
[----:B------:R-:W-:Y:S02]  /*0b70*/  LOP3.LUT R5, R4, 0x1ffffffe, RZ, 0xc0, !PT ;  /* 0x1ffffffe04057812 */ /* 0x000fe400078ec0ff */
[----:B------:R-:W-:-:S03]  /*0b80*/  LEA.HI R4, R0, R203, RZ, 0x5 ;  /* 0x000000cb00047211 */ /* 0x000fc600078f28ff */
[----:B------:R-:W-:Y:S01]  /*0b90*/  IMAD.IADD R8, R2, 0x1, -R5 ;  /* 0x0000000102087824 */ /* 0x000fe200078e0a05 */
[-C--:B------:R-:W-:Y:S02]  /*0ba0*/  LEA.HI R2, R0, R203.reuse, RZ, 0x7 ;  /* 0x000000cb00027211 */ /* 0x080fe400078f38ff */
[--C-:B------:R-:W-:Y:S01]  /*0bb0*/  SHF.R.S32.HI R10, RZ, 0x5, R4.reuse ;  /* 0x00000005ff0a7819 */ /* 0x100fe20000011404 */
[----:B------:R-:W-:Y:S01]  /*0bc0*/  IMAD.SHL.U32 R8, R8, 0x8, RZ ;  /* 0x0000000808087824 */ /* 0x000fe200078e00ff */
[----:B------:R-:W-:Y:S02]  /*0bd0*/  SHF.R.S32.HI R3, RZ, 0x1f, R4 ;  /* 0x0000001fff037819 */ /* 0x000fe40000011404 */
[----:B------:R-:W-:Y:S02]  /*0be0*/  LOP3.LUT R4, R2, 0xffffff80, RZ, 0xc0, !PT ;  /* 0xffffff8002047812 */ /* 0x000fe400078ec0ff */
[----:B------:R-:W-:Y:S02]  /*0bf0*/  LEA.HI R5, R0, R203, RZ, 0x2 ;  /* 0x000000cb00057211 */ /* 0x000fe400078f10ff */
[----:B------:R-:W-:Y:S01]  /*0c00*/  LEA.HI R3, R3, R10, RZ, 0x2 ;  /* 0x0000000a03037211 */ /* 0x000fe200078f10ff */
[----:B------:R-:W-:Y:S01]  /*0c10*/  IMAD.IADD R4, R203, 0x1, -R4 ;  /* 0x00000001cb047824 */ /* 0x000fe200078e0a04 */
[----:B------:R-:W-:-:S02]  /*0c20*/  LOP3.LUT R12, R5, 0xfffffffc, RZ, 0xc0, !PT ;  /* 0xfffffffc050c7812 */ /* 0x000fc400078ec0ff */
[----:B------:R-:W-:Y:S02]  /*0c30*/  SHF.R.S32.HI R199, RZ, 0x7, R2 ;  /* 0x00000007ffc77819 */ /* 0x000fe40000011402 */
[----:B------:R-:W-:Y:S01]  /*0c40*/  LOP3.LUT R9, R3, 0x3ffffc, RZ, 0xc0, !PT ;  /* 0x003ffffc03097812 */ /* 0x000fe200078ec0ff */
[----:B------:R-:W-:Y:S01]  /*0c50*/  IMAD.IADD R12, R203, 0x1, -R12 ;  /* 0x00000001cb0c7824 */ /* 0x000fe200078e0a0c */
[--C-:B------:R-:W-:Y:S01]  /*0c60*/  SHF.R.S32.HI R5, RZ, 0x1f, R6.reuse ;  /* 0x0000001fff057819 */ /* 0x100fe20000011406 */
[----:B------:R-:W-:Y:S01]  /*0c70*/  IMAD R14, R199, 0x100, R6 ;  /* 0x00000100c70e7824 */ /* 0x000fe200078e0206 */
[----:B------:R-:W-:Y:S01]  /*0c80*/  SHF.R.S32.HI R3, RZ, 0x1f, R4 ;  /* 0x0000001fff037819 */ /* 0x000fe20000011404 */
[----:B------:R-:W-:Y:S01]  /*0c90*/  IMAD.IADD R11, R10, 0x1, -R9 ;  /* 0x000000010a0b7824 */ /* 0x000fe200078e0a09 */
[----:B------:R-:W-:Y:S02]  /*0ca0*/  LEA.HI R7, R5, R6, RZ, 0x3 ;  /* 0x0000000605077211 */ /* 0x000fe400078f18ff */
[-C--:B------:R-:W-:Y:S01]  /*0cb0*/  LEA.HI R5, R3, R4.reuse, RZ, 0x2 ;  /* 0x0000000403057211 */ /* 0x080fe200078f10ff */
[----:B------:R-:W-:Y:S01]  /*0cc0*/  IMAD R19, R11, 0x10, R14 ;  /* 0x000000100b137824 */ /* 0x000fe200078e020e */
[C---:B------:R-:W-:Y:S01]  /*0cd0*/  LOP3.LUT R9, R7.reuse, 0xfffffff8, RZ, 0xc0, !PT ;  /* 0xfffffff807097812 */ /* 0x040fe200078ec0ff */
[----:B------:R-:W-:Y:S01]  /*0ce0*/  IMAD.SHL.U32 R7, R7, 0x40, RZ ;  /* 0x0000004007077824 */ /* 0x000fe200078e00ff */
[----:B------:R-:W-:Y:S01]  /*0cf0*/  LOP3.LUT R11, R5, 0x7ffffffc, RZ, 0xc0, !PT ;  /* 0x7ffffffc050b7812 */ /* 0x000fe200078ec0ff */
[----:B------:R-:W-:Y:S01]  /*0d00*/  IMAD.U32 R202, R19, 0x40, R8 ;  /* 0x0000004013ca7824 */ /* 0x000fe200078e0008 */
[----:B------:R-:W-:Y:S01]  /*0d10*/  LOP3.LUT R0, R198, 0xfffffff8, RZ, 0xc0, !PT ;  /* 0xfffffff8c6007812 */ /* 0x000fe200078ec0ff */
[----:B------:R-:W-:Y:S01]  /*0d20*/  IMAD.IADD R9, R6, 0x1, -R9 ;  /* 0x0000000106097824 */ /* 0x000fe200078e0a09 */
[----:B------:R-:W-:Y:S01]  /*0d30*/  LEA.HI R6, R3, R4, RZ, 0x5 ;  /* 0x0000000403067211 */ /* 0x000fe200078f28ff */
[----:B------:R-:W-:Y:S01]  /*0d40*/  IMAD.IADD R11, R4, 0x1, -R11 ;  /* 0x00000001040b7824 */ /* 0x000fe200078e0a0b */
[--C-:B------:R-:W-:Y:S01]  /*0d50*/  SHF.R.S32.HI R3, RZ, 0x2, R5.reuse ;  /* 0x00000002ff037819 */ /* 0x100fe20000011405 */
        /* <DEDUP_REMOVED lines=15> */
[----:B------:R-:W-:Y:S01]  /*0e50*/  LEA.HI R13, R12, R12, RZ, 0x1 ;  /* 0x0000000c0c0d7211 */ /* 0x000fe200078f08ff */
[C---:B------:R-:W-:Y:S01]  /*0e60*/  VIADD R193, R23.reuse, 0x100 ;  /* 0x0000010017c17836 */ /* 0x040fe20000000000 */
[----:B------:R-:W-:Y:S01]  /*0e70*/  LOP3.LUT R8, R8, R5, RZ, 0x3c, !PT ;  /* 0x0000000508087212 */ /* 0x000fe200078e3cff */
[C---:B------:R-:W-:Y:S01]  /*0e80*/  VIADD R192, R23.reuse, 0x140 ;  /* 0x0000014017c07836 */ /* 0x040fe20000000000 */
[----:B------:R-:W-:Y:S01]  /*0e90*/  LOP3.LUT R4, R4, 0xfffffff8, RZ, 0xc0, !PT ;  /* 0xfffffff804047812 */ /* 0x000fe200078ec0ff */
[----:B------:R-:W-:Y:S01]  /*0ea0*/  VIADD R201, R23, 0x180 ;  /* 0x0000018017c97836 */ /* 0x000fe20000000000 */
[----:B------:R-:W-:Y:S01]  /*0eb0*/  LEA.HI R2, R2, R199, RZ, 0x1 ;  /* 0x000000c702027211 */ /* 0x000fe200078f08ff */
[----:B------:R-:W-:Y:S01]  /*0ec0*/  IMAD.IADD R8, R7, 0x1, R8 ;  /* 0x0000000107087824 */ /* 0x000fe200078e0208 */
[----:B------:R-:W-:Y:S01]  /*0ed0*/  LOP3.LUT R13, R13, 0x1ffffffe, RZ, 0xc0, !PT ;  /* 0x1ffffffe0d0d7812 */ /* 0x000fe200078ec0ff */
[----:B------:R-:W-:Y:S01]  /*0ee0*/  IMAD.IADD R3, R3, 0x1, -R4 ;  /* 0x0000000103037824 */ /* 0x000fe200078e0a04 */
[----:B------:R-:W-:Y:S01]  /*0ef0*/  SHF.R.S32.HI R6, RZ, 0x5, R6 ;  /* 0x00000005ff067819 */ /* 0x000fe20000011406 */
[----:B------:R-:W-:Y:S01]  /*0f00*/  IMAD R185, R8, 0x2, R17 ;  /* 0x0000000208b97824 */ /* 0x000fe200078e0211 */
[----:B------:R-:W-:Y:S01]  /*0f10*/  LOP3.LUT R0, R2, 0xfffffe, RZ, 0xc0, !PT ;  /* 0x00fffffe02007812 */ /* 0x000fe200078ec0ff */
[----:B------:R-:W-:Y:S01]  /*0f20*/  VIADD R200, R23, 0x1c0 ;  /* 0x000001c017c87836 */ /* 0x000fe20000000000 */
[----:B------:R-:W-:Y:S01]  /*0f30*/  SEL R189, R189, 0xffffffc0, !P2 ;  /* 0xffffffc0bdbd7807 */ /* 0x000fe20005000000 */
        /* <DEDUP_REMOVED lines=8> */
[----:B------:R-:W-:Y:S01]  /*0fc0*/  IMAD.IADD R0, R199, 0x1, -R0 ;  /* 0x00000001c7007824 */ /* 0x000fe200078e0a00 */
[----:B------:R-:W-:Y:S01]  /*0fd0*/  SHF.R.S32.HI R207, RZ, 0x1f, R193 ;  /* 0x0000001fffcf7819 */ /* 0x000fe200000114c1 */
[C---:B------:R-:W-:Y:S01]  /*0fe0*/  @P1 VIADD R186, R190.reuse, 0xffffffe0 ;  /* 0xffffffe0beba1836 */ /* 0x040fe20000000000 */
[----:B------:R-:W-:Y:S01]  /*0ff0*/  SHF.R.S32.HI R206, RZ, 0x1f, R192 ;  /* 0x0000001fffce7819 */ /* 0x000fe200000114c0 */
[----:B------:R-:W-:Y:S01]  /*1000*/  IMAD.IADD R190, R190, 0x1, R189 ;  /* 0x00000001bebe7824 */ /* 0x000fe200078e02bd */
[----:B------:R-:W-:Y:S01]  /*1010*/  SHF.R.S32.HI R205, RZ, 0x1f, R201 ;  /* 0x0000001fffcd7819 */ /* 0x000fe200000114c9 */
[----:B------:R-:W-:Y:S01]  /*1020*/  IMAD.MOV.U32 R7, RZ, RZ, R15 ;  /* 0x000000ffff077224 */ /* 0x000fe200078e000f */
[----:B------:R-:W-:Y:S01]  /*1030*/  SHF.R.S32.HI R204, RZ, 0x1f, R200 ;  /* 0x0000001fffcc7819 */ /* 0x000fe200000114c8 */
[----:B------:R-:W-:-:S02]  /*1040*/  IMAD.MOV.U32 R2, RZ, RZ, RZ ;  /* 0x000000ffff027224 */ /* 0x000fc400078e00ff */
[----:B------:R-:W-:Y:S02]  /*1050*/  IMAD.SHL.U32 R184, R0, 0x100, RZ ;  /* 0x0000010000b87824 */ /* 0x000fe400078e00ff */
[----:B------:R-:W-:Y:S02]  /*1060*/  IMAD R191, R13, 0x8, R22 ;  /* 0x000000080dbf7824 */ /* 0x000fe400078e0216 */
[----:B------:R-:W-:-:S07]  /*1070*/  IMAD.IADD R189, R189, 0x1, R186 ;  /* 0x00000001bdbd7824 */ /* 0x000fce00078e02ba */
.L_x_5204:
[----:B012---:R-:W0:Y:S01]  /*1080*/  LDC.64 R4, c[0x0][0xd88] ;  /* 0x00036200ff047b82 */ /* 0x007e220000000a00 */
[----:B------:R-:W-:Y:S01]  /*1090*/  ULDC.64 UR8, c[0x0][0xb20] ;  /* 0x0002c80000087ab9 */ /* 0x000fe20000000a00 */
[----:B------:R-:W-:-:S06]  /*10a0*/  ULDC.64 UR10, c[0x0][0xb10] ;  /* 0x0002c400000a7ab9 */ /* 0x000fcc0000000a00 */
[----:B------:R-:W1:Y:S08]  /*10b0*/  LDC R187, c[0x0][0x288] ;  /* 0x0000a200ffbb7b82 */ /* 0x000e700000000800 */
[----:B---34-:R-:W2:Y:S01]  /*10c0*/  LDC.64 R8, c[0x0][0x418] ;  /* 0x00010600ff087b82 */ /* 0x018ea20000000a00 */
[----:B0-----:R-:W-:-:S07]  /*10d0*/  IMAD.WIDE R4, R7, 0x4, R4 ;  /* 0x0000000407047825 */ /* 0x001fce00078e0204 */
[----:B------:R-:W0:Y:S01]  /*10e0*/  LDC R0, c[0x0][0x424] ;  /* 0x00010900ff007b82 */ /* 0x000e220000000800 */
[----:B------:R-:W3:Y:S01]  /*10f0*/  LDG.E R4, desc[UR44][R4.64] ;  /* 0x0000002c04047981 */ /* 0x000ee2000c1e1900 */
[----:B------:R-:W-:Y:S01]  /*1100*/  UISETP.NE.U32.AND UP0, UPT, UR8, URZ, UPT ;  /* 0x0000003f0800728c */ /* 0x000fe2000bf05070 */
[----:B------:R-:W-:Y:S01]  /*1110*/  IMAD.MOV.U32 R3, RZ, RZ, RZ ;  /* 0x000000ffff037224 */ /* 0x000fe200078e00ff */
[----:B------:R-:W-:-:S04]  /*1120*/  UISETP.NE.U32.AND UP1, UPT, UR10, URZ, UPT ;  /* 0x0000003f0a00728c */ /* 0x000fc8000bf25070 */
[----:B------:R-:W4:Y:S01]  /*1130*/  LDC R11, c[0x0][0x2f0] ;  /* 0x0000bc00ff0b7b82 */ /* 0x000f220000000800 */
[----:B------:R-:W-:Y:S02]  /*1140*/  UISETP.NE.AND.EX UP0, UPT, UR9, URZ, UPT, UP0 ;  /* 0x0000003f0900728c */ /* 0x000fe4000bf05300 */
[----:B------:R-:W-:-:S04]  /*1150*/  UISETP.NE.AND.EX UP1, UPT, UR11, URZ, UPT, UP1 ;  /* 0x0000003f0b00728c */ /* 0x000fc8000bf25310 */
[----:B------:R-:W-:Y:S02]  /*1160*/  PLOP3.LUT P0, PT, PT, PT, UP0, 0x80, 0x0 ;  /* 0x000000000000781c */ /* 0x000fe40003f0f008 */
[----:B------:R-:W-:Y:S02]  /*1170*/  PLOP3.LUT P2, PT, PT, PT, UP1, 0x80, 0x0 ;  /* 0x000000000000781c */ /* 0x000fe40003f4f018 */
[----:B---3--:R-:W-:-:S13]  /*1180*/  R2UR UR41, R4 ;  /* 0x00000000042972ca */ /* 0x008fda00000e0000 */
        /* <DEDUP_REMOVED lines=8> */
[----:B------:R-:W-:-:S03]  /*1210*/  IMAD.U32 R6, RZ, RZ, UR10 ;  /* 0x0000000aff067e24 */ /* 0x000fc6000f8e00ff */
[----:B------:R-:W-:Y:S01]  /*1220*/  IMAD.U32 R7, RZ, RZ, UR11 ;  /* 0x0000000bff077e24 */ /* 0x000fe2000f8e00ff */
[----:B------:R3:W5:Y:S04]  /*1230*/  @P0 LDG.E R3, desc[UR44][R4.64] ;  /* 0x0000002c04030981 */ /* 0x000768000c1e1900 */
[----:B-1----:R3:W5:Y:S01]  /*1240*/  @P2 LDG.E R187, desc[UR44][R6.64] ;  /* 0x0000002c06bb2981 */ /* 0x002762000c1e1900 */
[----:B--2---:R-:W-:Y:S01]  /*1250*/  ISETP.NE.U32.AND P0, PT, R8, RZ, PT ;  /* 0x000000ff0800720c */ /* 0x004fe20003f05070 */
[----:B------:R-:W-:Y:S01]  /*1260*/  UMOV UR39, UR6 ;  /* 0x0000000600277c82 */ /* 0x000fe20008000000 */
[----:B------:R-:W-:Y:S02]  /*1270*/  ISETP.NE.U32.AND P1, PT, RZ, UR8, PT ;  /* 0x00000008ff007c0c */ /* 0x000fe4000bf25070 */
[----:B------:R-:W-:-:S02]  /*1280*/  ISETP.NE.AND.EX P0, PT, R9, RZ, PT, P0 ;  /* 0x000000ff0900720c */ /* 0x000fc40003f05300 */
[----:B------:R-:W-:Y:S02]  /*1290*/  ISETP.NE.AND.EX P1, PT, RZ, UR9, PT, P1 ;  /* 0x00000009ff007c0c */ /* 0x000fe4000bf25310 */
[----:B0-----:R-:W-:Y:S01]  /*12a0*/  SEL R0, R0, 0x1, P0 ;  /* 0x0000000100007807 */ /* 0x001fe20000000000 */
[----:B---34-:R-:W-:Y:S10]  /*12b0*/  @P2 BRA `(.L_x_5154) ;  /* 0x00000000002c2947 */ /* 0x018ff40003800000 */
        /* <DEDUP_REMOVED lines=8> */
[----:B-----5:R-:W2:Y:S04]  /*1340*/  LDG.E R187, desc[UR44][R4.64] ;  /* 0x0000002c04bb7981 */ /* 0x020ea8000c1e1900 */
[----:B------:R-:W2:Y:S02]  /*1350*/  LDG.E R6, desc[UR44][R4.64+0x4] ;  /* 0x0000042c04067981 */ /* 0x000ea4000c1e1900 */
[----:B--2---:R-:W-:-:S07]  /*1360*/  IMAD.IADD R187, R6, 0x1, -R187 ;  /* 0x0000000106bb7824 */ /* 0x004fce00078e0abb */
.L_x_5154:
[----:B------:R-:W-:Y:S01]  /*1370*/  IMAD R188, R0, R11, RZ ;  /* 0x0000000b00bc7224 */ /* 0x000fe200078e02ff */
[----:B------:R-:W-:Y:S06]  /*1380*/  @!P1 BRA `(.L_x_5155) ;  /* 0x0000000000189947 */ /* 0x000fec0003800000 */
[----:B------:R-:W-:-:S04]  /*1390*/  ULEA UR4, UP0, UR41, UR8, 0x2 ;  /* 0x0000000829047291 */ /* 0x000fc8000f80103f */
[----:B------:R-:W-:Y:S02]  /*13a0*/  ULEA.HI.X UR6, UR41, UR9, UR40, 0x2, UP0 ;  /* 0x0000000929067291 */ /* 0x000fe400080f1428 */
[----:B------:R-:W-:-:S04]  /*13b0*/  IMAD.U32 R4, RZ, RZ, UR4 ;  /* 0x00000004ff047e24 */ /* 0x000fc8000f8e00ff */
[----:B------:R-:W-:-:S05]  /*13c0*/  IMAD.U32 R5, RZ, RZ, UR6 ;  /* 0x00000006ff057e24 */ /* 0x000fca000f8e00ff */
[----:B------:R0:W5:Y:S01]  /*13d0*/  LDG.E R188, desc[UR44][R4.64] ;  /* 0x0000002c04bc7981 */ /* 0x000162000c1e1900 */
[----:B------:R-:W-:Y:S05]  /*13e0*/  BRA `(.L_x_5156) ;  /* 0x00000000002c7947 */ /* 0x000fea0003800000 */
.L_x_5155:
        /* <DEDUP_REMOVED lines=9> */
[----:B------:R-:W2:Y:S02]  /*1480*/  LDG.E R7, desc[UR44][R4.64+0x4] ;  /* 0x0000042c04077981 */ /* 0x000ea4000c1e1900 */
[----:B--2---:R-:W-:-:S07]  /*1490*/  IMAD.IADD R188, R7, 0x1, -R188 ;  /* 0x0000000107bc7824 */ /* 0x004fce00078e0abc */
.L_x_5156:
[----:B------:R-:W-:Y:S01]  /*14a0*/  UISETP.NE.AND UP0, UPT, UR43, 0x1, UPT ;  /* 0x000000012b00788c */ /* 0x000fe2000bf05270 */
[----:B-----5:R-:W-:Y:S01]  /*14b0*/  IMAD.IADD R188, R188, 0x1, -R3 ;  /* 0x00000001bcbc7824 */ /* 0x020fe200078e0a03 */
[----:B------:R-:W-:-:S03]  /*14c0*/  USHF.L.U32 UR38, UR5, 0x6, URZ ;  /* 0x0000000605267899 */ /* 0x000fc6000800063f */
[----:B------:R-:W-:Y:S01]  /*14d0*/  VIADD R0, R188, 0x3f ;  /* 0x0000003fbc007836 */ /* 0x000fe20000000000 */
[----:B------:R-:W-:-:S04]  /*14e0*/  PLOP3.LUT P0, PT, PT, PT, UP0, 0x80, 0x0 ;  /* 0x000000000000781c */ /* 0x000fc80003f0f008 */
[----:B------:R-:W-:-:S04]  /*14f0*/  SHF.R.S32.HI R3, RZ, 0x1f, R0 ;  /* 0x0000001fff037819 */ /* 0x000fc80000011400 */
[----:B------:R-:W-:-:S04]  /*1500*/  LEA.HI R3, R3, R0, RZ, 0x6 ;  /* 0x0000000003037211 */ /* 0x000fc800078f30ff */
[----:B------:R-:W-:Y:S01]  /*1510*/  SHF.R.S32.HI R168, RZ, 0x6, R3 ;  /* 0x00000006ffa87819 */ /* 0x000fe20000011403 */
[----:B------:R-:W-:Y:S06]  /*1520*/  @!P0 BRA `(.L_x_5157) ;  /* 0x0000001c003c8947 */ /* 0x000fec0003800000 */
[----:B------:R-:W1:Y:S01]  /*1530*/  LDC R0, c[0x0][0x448] ;  /* 0x00011200ff007b82 */ /* 0x000e620000000800 */
[----:B------:R-:W-:Y:S01]  /*1540*/  UIADD3 UR4, UR38, 0x3f, URZ ;  /* 0x0000003f26047890 */ /* 0x000fe2000fffe03f */
[----:B------:R-:W-:Y:S02]  /*1550*/  IADD3 R187, R188, 0x40, -R187 ;  /* 0x00000040bcbb7810 */ /* 0x000fe40007ffe8bb */
        /* <DEDUP_REMOVED lines=21> */
[----:B-1----:R-:W-:Y:S01]  /*16b0*/  ISETP.NE.AND P0, PT, R0, 0x1, PT ;  /* 0x000000010000780c */ /* 0x002fe20003f05270 */
        /* <DEDUP_REMOVED lines=12> */
[----:B------:R-:W1:Y:S01]  /*1780*/  @P0 LDC R3, c[0x0][0x44c] ;  /* 0x00011300ff030b82 */ /* 0x000e620000000800 */
[----:B------:R-:W-:Y:S01]  /*1790*/  IMAD.MOV.U32 R19, RZ, RZ, RZ ;  /* 0x000000ffff137224 */ /* 0x000fe200078e00ff */
[----:B------:R-:W-:Y:S02]  /*17a0*/  CS2R R92, SRZ ;  /* 0x00000000005c7805 */ /* 0x000fe4000001ff00 */
[----:B------:R-:W-:-:S02]  /*17b0*/  CS2R R90, SRZ ;  /* 0x00000000005a7805 */ /* 0x000fc4000001ff00 */
[----:B------:R-:W-:Y:S02]  /*17c0*/  CS2R R88, SRZ ;  /* 0x0000000000587805 */ /* 0x000fe4000001ff00 */
[----:B------:R-:W-:Y:S02]  /*17d0*/  CS2R R86, SRZ ;  /* 0x0000000000567805 */ /* 0x000fe4000001ff00 */
[----:B------:R-:W-:Y:S02]  /*17e0*/  CS2R R84, SRZ ;  /* 0x0000000000547805 */ /* 0x000fe4000001ff00 */
[----:B------:R-:W-:Y:S01]  /*17f0*/  CS2R R82, SRZ ;  /* 0x0000000000527805 */ /* 0x000fe2000001ff00 */
[----:B0-----:R-:W0:Y:S01]  /*1800*/  @P0 LDC R4, c[0x0][0x450] ;  /* 0x00011400ff040b82 */ /* 0x001e220000000800 */
        /* <DEDUP_REMOVED lines=15> */
[----:B-1----:R-:W-:Y:S01]  /*1900*/  @P0 IMAD.HI.U32 R3, R3, UR4, RZ ;  /* 0x0000000403030c27 */ /* 0x002fe2000f8e00ff */
[----:B------:R-:W-:Y:S02]  /*1910*/  CS2R R14, SRZ ;  /* 0x00000000000e7805 */ /* 0x000fe4000001ff00 */
[----:B------:R-:W-:Y:S02]  /*1920*/  CS2R R12, SRZ ;  /* 0x00000000000c7805 */ /* 0x000fe4000001ff00 */
[----:B------:R-:W-:Y:S02]  /*1930*/  CS2R R170, SRZ ;  /* 0x0000000000aa7805 */ /* 0x000fe4000001ff00 */
[----:B------:R-:W-:Y:S01]  /*1940*/  CS2R R38, SRZ ;  /* 0x0000000000267805 */ /* 0x000fe2000001ff00 */
[----:B------:R-:W-:Y:S01]  /*1950*/  IMAD.MOV.U32 R169, RZ, RZ, RZ ;  /* 0x000000ffffa97224 */ /* 0x000fe200078e00ff */
[----:B------:R-:W-:-:S02]  /*1960*/  CS2R R172, SRZ ;  /* 0x0000000000ac7805 */ /* 0x000fc4000001ff00 */
[----:B------:R-:W-:Y:S02]  /*1970*/  CS2R R34, SRZ ;  /* 0x0000000000227805 */ /* 0x000fe4000001ff00 */
[----:B0-----:R-:W-:Y:S01]  /*1980*/  @P0 SHF.R.U32.HI R0, RZ, R4, R3 ;  /* 0x00000004ff000219 */ /* 0x001fe20000011603 */
[----:B------:R-:W-:Y:S01]  /*1990*/  IMAD.MOV.U32 R31, RZ, RZ, RZ ;  /* 0x000000ffff1f7224 */ /* 0x000fe200078e00ff */
[----:B------:R-:W-:Y:S02]  /*19a0*/  PLOP3.LUT P0, PT, PT, PT, PT, 0x80, 0x0 ;  /* 0x000000000000781c */ /* 0x000fe40003f0f070 */
[----:B------:R-:W-:Y:S02]  /*19b0*/  CS2R R10, SRZ ;  /* 0x00000000000a7805 */ /* 0x000fe4000001ff00 */
[----:B------:R-:W-:Y:S01]  /*19c0*/  CS2R R174, SRZ ;  /* 0x0000000000ae7805 */ /* 0x000fe2000001ff00 */
[----:B------:R-:W-:Y:S02]  /*19d0*/  IMAD.IADD R0, R187, 0x1, R0 ;  /* 0x00000001bb007824 */ /* 0x000fe400078e0200 */
[----:B------:R-:W-:-:S02]  /*19e0*/  IMAD.MOV.U32 R27, RZ, RZ, RZ ;  /* 0x000000ffff1b7224 */ /* 0x000fc400078e00ff */
[----:B------:R-:W-:Y:S01]  /*19f0*/  IMAD.MOV.U32 R9, RZ, RZ, RZ ;  /* 0x000000ffff097224 */ /* 0x000fe200078e00ff */
[----:B------:R-:W-:Y:S01]  /*1a00*/  SHF.R.S32.HI R3, RZ, 0x1f, R0 ;  /* 0x0000001fff037819 */ /* 0x000fe20000011400 */
[----:B------:R-:W-:-:S03]  /*1a10*/  IMAD.MOV.U32 R20, RZ, RZ, RZ ;  /* 0x000000ffff147224 */ /* 0x000fc600078e00ff */
        /* <DEDUP_REMOVED lines=69> */
.L_x_5160:
        /* <DEDUP_REMOVED lines=172> */
.L_x_5159:
        /* <DEDUP_REMOVED lines=143> */
.L_x_5157:
[----:B------:R-:W1:Y:S01]  /*3220*/  LDC R0, c[0x0][0x448] ;  /* 0x00011200ff007b82 */ /* 0x000e620000000800 */
[----:B------:R-:W-:Y:S01]  /*3230*/  UIADD3 UR4, UR38, 0x3f, URZ ;  /* 0x0000003f26047890 */ /* 0x000fe2000fffe03f */
[----:B0-----:R-:W-:Y:S02]  /*3240*/  IADD3 R5, R188, 0x40, -R187 ;  /* 0x00000040bc057810 */ /* 0x001fe40007ffe8bb */
        /* <DEDUP_REMOVED lines=21> */
[----:B-1----:R-:W-:-:S02]  /*33a0*/  ISETP.NE.AND P0, PT, R0, 0x1, PT ;  /* 0x000000010000780c */ /* 0x002fc40003f05270 */
        /* <DEDUP_REMOVED lines=12> */
[----:B------:R-:W0:Y:S01]  /*3470*/  @P0 LDC R0, c[0x0][0x44c] ;  /* 0x00011300ff000b82 */ /* 0x000e220000000800 */
[----:B------:R-:W-:-:S02]  /*3480*/  CS2R R92, SRZ ;  /* 0x00000000005c7805 */ /* 0x000fc4000001ff00 */
[----:B------:R-:W-:Y:S02]  /*3490*/  CS2R R90, SRZ ;  /* 0x00000000005a7805 */ /* 0x000fe4000001ff00 */
        /* <DEDUP_REMOVED lines=24> */
[----:B------:R-:W-:Y:S01]  /*3620*/  CS2R R38, SRZ ;  /* 0x0000000000267805 */ /* 0x000fe2000001ff00 */
[----:B------:R-:W-:Y:S01]  /*3630*/  IMAD.U32 R0, RZ, RZ, UR4 ;  /* 0x00000004ff007e24 */ /* 0x000fe2000f8e00ff */
[----:B------:R-:W-:Y:S01]  /*3640*/  CS2R R172, SRZ ;  /* 0x0000000000ac7805 */ /* 0x000fe2000001ff00 */
[----:B------:R-:W-:Y:S01]  /*3650*/  IMAD.MOV.U32 R169, RZ, RZ, RZ ;  /* 0x000000ffffa97224 */ /* 0x000fe200078e00ff */
[----:B------:R-:W-:-:S02]  /*3660*/  CS2R R34, SRZ ;  /* 0x0000000000227805 */ /* 0x000fc4000001ff00 */
[----:B-1----:R-:W-:Y:S01]  /*3670*/  @P0 SHF.R.U32.HI R0, RZ, R4, R3 ;  /* 0x00000004ff000219 */ /* 0x002fe20000011603 */
[----:B------:R-:W-:Y:S01]  /*3680*/  IMAD.MOV.U32 R31, RZ, RZ, RZ ;  /* 0x000000ffff1f7224 */ /* 0x000fe200078e00ff */
[----:B------:R-:W-:Y:S02]  /*3690*/  PLOP3.LUT P0, PT, PT, PT, PT, 0x80, 0x0 ;  /* 0x000000000000781c */ /* 0x000fe40003f0f070 */
[----:B------:R-:W-:Y:S02]  /*36a0*/  CS2R R10, SRZ ;  /* 0x00000000000a7805 */ /* 0x000fe4000001ff00 */
[----:B------:R-:W-:Y:S01]  /*36b0*/  CS2R R174, SRZ ;  /* 0x0000000000ae7805 */ /* 0x000fe2000001ff00 */
[----:B------:R-:W-:Y:S02]  /*36c0*/  IMAD.IADD R0, R5, 0x1, R0 ;  /* 0x0000000105007824 */ /* 0x000fe400078e0200 */
[----:B------:R-:W-:Y:S02]  /*36d0*/  IMAD.MOV.U32 R27, RZ, RZ, RZ ;  /* 0x000000ffff1b7224 */ /* 0x000fe400078e00ff */
        /* <DEDUP_REMOVED lines=38> */
.L_x_5161:
        /* <DEDUP_REMOVED lines=9> */
.L_x_5351:
[----:B------:R-:W-:Y:S05]  /*39d0*/  @!P0 BRA `(.L_x_5163) ;  /* 0x0000000000048947 */ /* 0x000fea0003800000 */
[----:B------:R-:W-:Y:S01]  /*39e0*/  BPT.TRAP 0x1 ;  /* 0x000000040000795c */ /* 0x000fe20000300000 */
.L_x_5163:
[----:B------:R-:W-:Y:S01]  /*39f0*/  IMAD R5, R2, 0x8, R17 ;  /* 0x0000000802057824 */ /* 0x000fe200078e0211 */
[----:B------:R-:W-:-:S04]  /*3a00*/  SHF.L.U32 R8, R16, 0x1f, RZ ;  /* 0x0000001f10087819 */ /* 0x000fc800000006ff */
[----:B------:R1:W2:Y:S01]  /*3a10*/  SYNCS.PHASECHK.TRANS64.TRYWAIT P1, [R5+URZ+0x38830], R8 ;  /* 0x03883008050075a7 */ /* 0x0002a2000802017f */
[----:B------:R-:W-:Y:S05]  /*3a20*/  @!P0 BRA `(.L_x_5164) ;  /* 0x0000000000048947 */ /* 0x000fea0003800000 */
[----:B------:R-:W-:Y:S01]  /*3a30*/  BPT.TRAP 0x1 ;  /* 0x000000040000795c */ /* 0x000fe20000300000 */
.L_x_5164:
[----:B------:R-:W-:-:S05]  /*3a40*/  VIADD R0, R17, 0x22400 ;  /* 0x0002240011007836 */ /* 0x000fca0000000000 */
[----:B------:R-:W-:-:S04]  /*3a50*/  SHF.R.U32.HI R0, RZ, 0x4, R0 ;  /* 0x00000004ff007819 */ /* 0x000fc80000011600 */
[----:B------:R-:W-:Y:S01]  /*3a60*/  LOP3.LUT R0, R0, 0x3fff, RZ, 0xc0, !PT ;  /* 0x00003fff00007812 */ /* 0x000fe200078ec0ff */
[----:B--2---:R-:W-:Y:S06]  /*3a70*/  @P1 BRA `(.L_x_5165) ;  /* 0x0000000000081947 */ /* 0x004fec0003800000 */
[----:B------:R-:W2:Y:S02]  /*3a80*/  SYNCS.PHASECHK.TRANS64.TRYWAIT P1, [R5+URZ+0x38830], R8 ;  /* 0x03883008050075a7 */ /* 0x000ea4000802017f */
[----:B--2---:R-:W-:Y:S05]  /*3a90*/  @!P1 BRA `(.L_x_5166) ;  /* 0x0000014400d09947 */ /* 0x004fea0003800000 */
.L_x_5165:
        /* <DEDUP_REMOVED lines=18> */
[C---:B------:R-:W-:Y:S02]  /*3bc0*/  VIADD R6, R3.reuse, 0x2 ;  /* 0x0000000203067836 */ /* 0x040fe40000000000 */
        /* <DEDUP_REMOVED lines=21> */
.L_x_5352:
[----:B------:R-:W-:Y:S05]  /*3d20*/  @!P0 BRA `(.L_x_5168) ;  /* 0x0000000000048947 */ /* 0x000fea0003800000 */
[----:B------:R-:W-:Y:S01]  /*3d30*/  BPT.TRAP 0x1 ;  /* 0x000000040000795c */ /* 0x000fe20000300000 */
.L_x_5168:
[----:B------:R4:W0:Y:S01]  /*3d40*/  SYNCS.PHASECHK.TRANS64.TRYWAIT P1, [R5+URZ+0x38850], R8 ;  /* 0x03885008050075a7 */ /* 0x000822000802017f */
[----:B------:R-:W-:Y:S05]  /*3d50*/  @!P0 BRA `(.L_x_5169) ;  /* 0x0000000000048947 */ /* 0x000fea0003800000 */
[----:B------:R-:W-:Y:S01]  /*3d60*/  BPT.TRAP 0x1 ;  /* 0x000000040000795c */ /* 0x000fe20000300000 */
.L_x_5169:
        /* <DEDUP_REMOVED lines=12> */
.L_x_5170:
[----:B------:R-:W-:Y:S01]  /*3e30*/  R2UR UR20, R4 ;  /* 0x00000000041472ca */ /* 0x000fe200000e0000 */
[----:B------:R-:W-:Y:S01]  /*3e40*/  WARPGROUP.ARRIVE ;  /* 0x00000000000079c5 */ /* 0x000fe20000000000 */
[----:B------:R-:W-:Y:S01]  /*3e50*/  R2UR UR22, R6 ;  /* 0x00000000061672ca */ /* 0x000fe200000e0000 */
[----:B------:R-:W-:Y:S01]  /*3e60*/  UMOV UR21, 0x40000040 ;  /* 0x4000004000157882 */ /* 0x000fe20000000000 */
[----:B------:R-:W-:Y:S01]  /*3e70*/  UMOV UR23, 0x40000040 ;  /* 0x4000004000177882 */ /* 0x000fe20000000000 */
[----:B012-4-:R-:W-:Y:S01]  /*3e80*/  VIADD R8, R4, 0x2 ;  /* 0x0000000204087836 */ /* 0x017fe20000000000 */
[----:B------:R-:W-:Y:S01]  /*3e90*/  UMOV UR25, 0x40000040 ;  /* 0x4000004000197882 */ /* 0x000fe20000000000 */
[----:B------:R-:W-:Y:S01]  /*3ea0*/  VIADD R7, R6, 0x2 ;  /* 0x0000000206077836 */ /* 0x000fe20000000000 */
        /* <DEDUP_REMOVED lines=8> */
[----:B------:R-:W-:-:S02]  /*3f30*/  VIADD R10, R6, 0x800 ;  /* 0x00000800060a7836 */ /* 0x000fc40000000000 */
[----:B------:R-:W1:Y:S01]  /*3f40*/  S2R R57, SR_TID.X ;  /* 0x0000000000397919 */ /* 0x000e620000002100 */
[----:B------:R-:W-:Y:S01]  /*3f50*/  IMAD R217, R2, 0x1000, R19 ;  /* 0x0000100002d97824 */ /* 0x000fe200078e0213 */
[----:B------:R-:W-:-:S03]  /*3f60*/  UMOV UR7, 0x40000040 ;  /* 0x4000004000077882 */ /* 0x000fc60000000000 */
[C---:B------:R-:W-:Y:S01]  /*3f70*/  VIADD R219, R217.reuse, 0x80 ;  /* 0x00000080d9db7836 */ /* 0x040fe20000000000 */
[----:B------:R-:W-:Y:S02]  /*3f80*/  R2UR UR6, R217 ;  /* 0x00000000d90672ca */ /* 0x000fe400000e0000 */
        /* <DEDUP_REMOVED lines=277> */
[----:B------:R-:W-:-:S02]  /*50e0*/  IMAD.IADD R10, R11, 0x1, R10 ;  /* 0x000000010b0a7824 */ /* 0x000fc400078e020a */
[----:B------:R-:W-:Y:S01]  /*50f0*/  IMAD.MOV.U32 R11, RZ, RZ, 0x40 ;  /* 0x00000040ff0b7424 */ /* 0x000fe200078e00ff */
[----:B------:R-:W-:Y:S02]  /*5100*/  WARPGROUP.DEPBAR.LE gsb0, 0x0 ;  /* 0x00008000000079c5 */ /* 0x000fe40000010000 */
        /* <DEDUP_REMOVED lines=15> */
[----:B------:R-:W-:Y:S01]  /*5200*/  IMAD.MOV.U32 R8, RZ, RZ, 0x1000 ;  /* 0x00001000ff087424 */ /* 0x000fe200078e00ff */
[----:B------:R-:W0:Y:S04]  /*5210*/  LDC R10, c[0x0][0x448] ;  /* 0x00011200ff0a7b82 */ /* 0x000e280000000800 */
[----:B------:R-:W-:-:S04]  /*5220*/  SEL R8, R8, 0xf80, P1 ;  /* 0x00000f8008087807 */ /* 0x000fc80000800000 */
[----:B------:R-:W-:-:S04]  /*5230*/  LOP3.LUT R8, R8, 0x1e00, RZ, 0xc0, !PT ;  /* 0x00001e0008087812 */ /* 0x000fc800078ec0ff */
[CC--:B------:R-:W-:Y:S02]  /*5240*/  IADD3 R9, R7.reuse, R8.reuse, R4 ;  /* 0x0000000807097210 */ /* 0x0c0fe40007ffe004 */
[----:B------:R-:W-:Y:S02]  /*5250*/  IADD3 R6, R7, R8, R6 ;  /* 0x0000000807067210 */ /* 0x000fe40007ffe006 */
[----:B0-----:R-:W-:-:S13]  /*5260*/  ISETP.NE.AND P1, PT, R10, 0x1, PT ;  /* 0x000000010a00780c */ /* 0x001fda0003f25270 */
[----:B------:R-:W0:Y:S08]  /*5270*/  @P1 LDC R7, c[0x0][0x44c] ;  /* 0x00011300ff071b82 */ /* 0x000e300000000800 */
[----:B------:R-:W1:Y:S01]  /*5280*/  @P1 LDC R8, c[0x0][0x450] ;  /* 0x00011400ff081b82 */ /* 0x000e620000000800 */
        /* <DEDUP_REMOVED lines=8> */
[----:B0-----:R-:W-:-:S05]  /*5310*/  @P1 IMAD.HI.U32 R7, R6, R7, RZ ;  /* 0x0000000706071227 */ /* 0x001fca00078e00ff */
[----:B-1----:R-:W-:Y:S01]  /*5320*/  @P1 SHF.R.U32.HI R6, RZ, R8, R7 ;  /* 0x00000008ff061219 */ /* 0x002fe20000011607 */
[C---:B------:R-:W-:Y:S02]  /*5330*/  IMAD R7, R168.reuse, -0x40, R11 ;  /* 0xffffffc0a8077824 */ /* 0x040fe400078e020b */
[----:B------:R-:W-:Y:S02]  /*5340*/  VIADD R168, R168, 0xfffffffe ;  /* 0xfffffffea8a87836 */ /* 0x000fe40000000000 */
[----:B------:R-:W0:Y:S01]  /*5350*/  SHFL.IDX PT, R9, R6, RZ, 0x1c1f ;  /* 0x001c1fff06097589 */ /* 0x000e2200000e0000 */
[----:B------:R-:W-:Y:S02]  /*5360*/  IADD3 R8, R188, 0x1, R7 ;  /* 0x00000001bc087810 */ /* 0x000fe40007ffe007 */
[----:B------:R-:W-:Y:S01]  /*5370*/  IADD3 R7, -R18, R7, R188 ;  /* 0x0000000712077210 */ /* 0x000fe20007ffe1bc */
[----:B------:R-:W1:Y:S01]  /*5380*/  SHFL.IDX PT, R6, R6, 0x1, 0x1c1f ;  /* 0x003c1f0006067f89 */ /* 0x000e6200000e0000 */
[----:B------:R-:W-:-:S02]  /*5390*/  IADD3 R8, -R187, R8, -R18 ;  /* 0x00000008bb087210 */ /* 0x000fc40007ffe912 */
[----:B------:R-:W-:Y:S02]  /*53a0*/  R2UR UR30, R168 ;  /* 0x00000000a81e72ca */ /* 0x000fe400000e0000 */
[----:B0-----:R-:W-:-:S04]  /*53b0*/  VIADDMNMX R9, R9, R8, R7, PT ;  /* 0x0000000809097246 */ /* 0x001fc80003800107 */
[C---:B------:R-:W-:Y:S02]  /*53c0*/  ISETP.GT.AND P2, PT, R9.reuse, RZ, PT ;  /* 0x000000ff0900720c */ /* 0x040fe40003f44270 */
[C---:B------:R-:W-:Y:S02]  /*53d0*/  ISETP.GT.AND P3, PT, R9.reuse, 0x1, PT ;  /* 0x000000010900780c */ /* 0x040fe40003f64270 */
[----:B------:R-:W-:Y:S02]  /*53e0*/  ISETP.GT.AND P4, PT, R9, 0x8, PT ;  /* 0x000000080900780c */ /* 0x000fe40003f84270 */
[----:B-1----:R-:W-:Y:S01]  /*53f0*/  VIADDMNMX R8, R6, R8, R7, PT ;  /* 0x0000000806087246 */ /* 0x002fe20003800107 */
        /* <DEDUP_REMOVED lines=64> */
[----:B0-----:R-:W-:Y:S02]  /*5800*/  FMNMX.FTZ R11, R10, R9, !PT ;  /* 0x000000090a0b7209 */ /* 0x001fe40007810000 */
[----:B------:R-:W-:Y:S02]  /*5810*/  FSEL R35, R35, -INF , P2 ;  /* 0xff80000023237808 */ /* 0x000fe40001000000 */
[----:B------:R-:W-:Y:S01]  /*5820*/  FMNMX.FTZ R6, R34, R7, !PT ;  /* 0x0000000722067209 */ /* 0x000fe20007810000 */
[----:B------:R-:W0:Y:S01]  /*5830*/  SHFL.BFLY PT, R12, R11, 0x1, 0x1f ;  /* 0x0c201f000b0c7f89 */ /* 0x000e2200000e0000 */
        /* <DEDUP_REMOVED lines=15> */
[----:B0-----:R-:W-:Y:S02]  /*5930*/  FMNMX.FTZ R7, R11, R12, !PT ;  /* 0x0000000c0b077209 */ /* 0x001fe40007810000 */
[----:B------:R-:W-:Y:S02]  /*5940*/  ISETP.GT.AND P2, PT, R8, 0x30, PT ;  /* 0x000000300800780c */ /* 0x000fe40003f44270 */
[----:B------:R-:W-:Y:S01]  /*5950*/  FSEL R47, R47, -INF , P4 ;  /* 0xff8000002f2f7808 */ /* 0x000fe20002000000 */
[C---:B------:R-:W-:Y:S01]  /*5960*/  FMUL.FTZ R10, R7.reuse, UR28 ;  /* 0x0000001c070a7c20 */ /* 0x040fe20008410000 */
        /* <DEDUP_REMOVED lines=12> */
[----:B------:R-:W-:Y:S01]  /*5a30*/  MUFU.EX2 R6, R24 ;  /* 0x0000001800067308 */ /* 0x000fe20000000800 */
        /* <DEDUP_REMOVED lines=14> */
[--C-:B------:R-:W-:Y:S01]  /*5b20*/  FFMA.FTZ R171, R48, UR28, -R56.reuse ;  /* 0x0000001c30ab7c23 */ /* 0x100fe20008010838 */
[----:B------:R-:W0:Y:S01]  /*5b30*/  SHFL.BFLY PT, R21, R8, 0x2, 0x1f ;  /* 0x0c401f0008157f89 */ /* 0x000e2200000e0000 */
[--C-:B------:R-:W-:Y:S01]  /*5b40*/  FFMA.FTZ R172, R49, UR28, -R56.reuse ;  /* 0x0000001c31ac7c23 */ /* 0x100fe20008010838 */
[--C-:B------:R-:W-:Y:S01]  /*5b50*/  FFMA.FTZ R173, R52, UR28, -R56.reuse ;  /* 0x0000001c34ad7c23 */ /* 0x100fe20008010838 */
[--C-:B------:R-:W-:Y:S01]  /*5b60*/  FFMA.FTZ R174, R53, UR28, -R56.reuse ;  /* 0x0000001c35ae7c23 */ /* 0x100fe20008010838 */
[----:B------:R-:W1:Y:S08]  /*5b70*/  MUFU.EX2 R9, R9 ;  /* 0x0000000900097308 */ /* 0x000e700000000800 */
[----:B------:R-:W-:Y:S08]  /*5b80*/  MUFU.EX2 R10, R10 ;  /* 0x0000000a000a7308 */ /* 0x000ff00000000800 */
[----:B------:R-:W2:Y:S01]  /*5b90*/  MUFU.EX2 R11, R11 ;  /* 0x0000000b000b7308 */ /* 0x000ea20000000800 */
[----:B-1----:R-:W-:Y:S01]  /*5ba0*/  F2FP.BF16.F32.PACK_AB R152, R9, R6 ;  /* 0x000000060998723e */ /* 0x002fe200000010ff */
[----:B------:R-:W-:Y:S01]  /*5bb0*/  FADD.FTZ R9, R6, R9 ;  /* 0x0000000906097221 */ /* 0x000fe20000010000 */
[----:B------:R-:W-:Y:S01]  /*5bc0*/  IMAD.U32 R6, RZ, RZ, UR38 ;  /* 0x00000026ff067e24 */ /* 0x000fe2000f8e00ff */
[----:B0-----:R-:W-:Y:S01]  /*5bd0*/  FMNMX.FTZ R24, R8, R21, !PT ;  /* 0x0000001508187209 */ /* 0x001fe20007810000 */
[----:B------:R-:W-:-:S03]  /*5be0*/  FFMA.FTZ R21, R41, UR28, -R56 ;  /* 0x0000001c29157c23 */ /* 0x000fc60008010838 */
        /* <DEDUP_REMOVED lines=8> */
[----:B0-----:R-:W-:-:S02]  /*5c70*/  FMNMX.FTZ R8, R24, R25, !PT ;  /* 0x0000001918087209 */ /* 0x001fc40007810000 */
[C---:B-1----:R-:W-:Y:S01]  /*5c80*/  F2FP.BF16.F32.PACK_AB R156, R13.reuse, R12 ;  /* 0x0000000c0d9c723e */ /* 0x042fe200000010ff */
[----:B------:R-:W-:Y:S01]  /*5c90*/  FADD.FTZ R12, R12, R11 ;  /* 0x0000000b0c0c7221 */ /* 0x000fe20000010000 */
[C---:B------:R-:W-:Y:S01]  /*5ca0*/  FSETP.NEU.FTZ.AND P2, PT, R8.reuse, -INF , PT ;  /* 0xff8000000800780b */ /* 0x040fe20003f5d000 */
[----:B------:R-:W-:Y:S02]  /*5cb0*/  FMUL.FTZ R24, R8, UR28 ;  /* 0x0000001c08187c20 */ /* 0x000fe40008410000 */
[----:B------:R-:W-:Y:S01]  /*5cc0*/  MUFU.EX2 R20, R20 ;  /* 0x0000001400147308 */ /* 0x000fe20000000800 */
[----:B------:R-:W-:Y:S02]  /*5cd0*/  FADD.FTZ R13, R13, R12 ;  /* 0x0000000c0d0d7221 */ /* 0x000fe40000010000 */
[----:B------:R-:W-:Y:S02]  /*5ce0*/  FSEL R25, R24, RZ, P2 ;  /* 0x000000ff18197208 */ /* 0x000fe40001000000 */
        /* <DEDUP_REMOVED lines=21> */
[----:B--2---:R-:W-:Y:S01]  /*5e40*/  F2FP.BF16.F32.PACK_AB R158, R15, R14 ;  /* 0x0000000e0f9e723e */ /* 0x004fe200000010ff */
[----:B------:R-:W-:Y:S01]  /*5e50*/  FADD.FTZ R14, R14, R13 ;  /* 0x0000000d0e0e7221 */ /* 0x000fe20000010000 */
[----:B------:R-:W-:-:S03]  /*5e60*/  @!P2 VIADD R5, R5, 0x38860 ;  /* 0x000388600505a836 */ /* 0x000fc60000000000 */
[----:B------:R-:W-:Y:S01]  /*5e70*/  FADD.FTZ R15, R15, R14 ;  /* 0x0000000e0f0f7221 */ /* 0x000fe20000010000 */
[----:B------:R-:W1:Y:S01]  /*5e80*/  MUFU.EX2 R176, R176 ;  /* 0x000000b000b07308 */ /* 0x000e620000000800 */
[----:B------:R-:W-:-:S07]  /*5e90*/  @!P2 PRMT R5, RZ, 0x654, R5 ;  /* 0x00000654ff05a816 */ /* 0x000fce0000000005 */
[----:B------:R-:W-:Y:S08]  /*5ea0*/  MUFU.EX2 R177, R177 ;  /* 0x000000b100b17308 */ /* 0x000ff00000000800 */
[----:B------:R-:W2:Y:S01]  /*5eb0*/  MUFU.EX2 R178, R178 ;  /* 0x000000b200b27308 */ /* 0x000ea20000000800 */
[----:B-1----:R-:W-:Y:S01]  /*5ec0*/  F2FP.BF16.F32.PACK_AB R153, R176, R175 ;  /* 0x000000afb099723e */ /* 0x002fe200000010ff */
[----:B------:R-:W-:-:S06]  /*5ed0*/  FADD.FTZ R176, R175, R176 ;  /* 0x000000b0afb07221 */ /* 0x000fcc0000010000 */
[----:B------:R-:W-:Y:S08]  /*5ee0*/  MUFU.EX2 R179, R179 ;  /* 0x000000b300b37308 */ /* 0x000ff00000000800 */
[----:B------:R-:W1:Y:S01]  /*5ef0*/  MUFU.EX2 R180, R180 ;  /* 0x000000b400b47308 */ /* 0x000e620000000800 */
[----:B--2---:R-:W-:Y:S01]  /*5f00*/  F2FP.BF16.F32.PACK_AB R155, R178, R177 ;  /* 0x000000b1b29b723e */ /* 0x004fe200000010ff */
[----:B------:R-:W-:Y:S01]  /*5f10*/  BAR.SYNC.DEFER_BLOCKING 0xf, 0x100 ;  /* 0x03c4000000007b1d */ /* 0x000fe20000010000 */
[----:B------:R-:W-:-:S04]  /*5f20*/  FADD.FTZ R177, R177, R176 ;  /* 0x000000b0b1b17221 */ /* 0x000fc80000010000 */
[----:B------:R-:W-:Y:S01]  /*5f30*/  FADD.FTZ R178, R178, R177 ;  /* 0x000000b1b2b27221 */ /* 0x000fe20000010000 */
[----:B------:R-:W-:Y:S08]  /*5f40*/  MUFU.EX2 R181, R181 ;  /* 0x000000b500b57308 */ /* 0x000ff00000000800 */
[----:B------:R-:W2:Y:S01]  /*5f50*/  MUFU.EX2 R182, R182 ;  /* 0x000000b600b67308 */ /* 0x000ea20000000800 */
[----:B-1----:R-:W-:Y:S01]  /*5f60*/  F2FP.BF16.F32.PACK_AB R157, R180, R179 ;  /* 0x000000b3b49d723e */ /* 0x002fe200000010ff */
[----:B------:R-:W-:-:S04]  /*5f70*/  FADD.FTZ R179, R179, R178 ;  /* 0x000000b2b3b37221 */ /* 0x000fc80000010000 */
[----:B------:R-:W-:Y:S02]  /*5f80*/  FADD.FTZ R180, R180, R179 ;  /* 0x000000b3b4b47221 */ /* 0x000fe40000010000 */
[----:B------:R-:W1:Y:S01]  /*5f90*/  MUFU.EX2 R21, R21 ;  /* 0x0000001500157308 */ /* 0x000e620000000800 */
[----:B------:R3:W-:Y:S07]  /*5fa0*/  STSM.16.M88.4 [R185+0x36400], R152 ;  /* 0x03640098b9007844 */ /* 0x0007ee0000000200 */
[----:B------:R-:W-:Y:S01]  /*5fb0*/  MUFU.EX2 R169, R169 ;  /* 0x000000a900a97308 */ /* 0x000fe20000000800 */
[----:B--2---:R-:W-:Y:S01]  /*5fc0*/  F2FP.BF16.F32.PACK_AB R159, R182, R181 ;  /* 0x000000b5b69f723e */ /* 0x004fe200000010ff */
[----:B------:R-:W-:-:S04]  /*5fd0*/  FADD.FTZ R181, R181, R180 ;  /* 0x000000b4b5b57221 */ /* 0x000fc80000010000 */
[----:B------:R2:W-:Y:S01]  /*5fe0*/  STSM.16.M88.4 [R186], R156 ;  /* 0x0000009cba007844 */ /* 0x0005e20000000200 */
[----:B------:R-:W-:Y:S01]  /*5ff0*/  FADD.FTZ R182, R182, R181 ;  /* 0x000000b5b6b67221 */ /* 0x000fe20000010000 */
[----:B------:R-:W4:Y:S01]  /*6000*/  MUFU.EX2 R170, R170 ;  /* 0x000000aa00aa7308 */ /* 0x000f220000000800 */
[----:B-1----:R-:W-:Y:S01]  /*6010*/  F2FP.BF16.F32.PACK_AB R160, R21, R20 ;  /* 0x0000001415a0723e */ /* 0x002fe200000010ff */
[----:B------:R-:W-:-:S04]  /*6020*/  FADD.FTZ R20, R20, R15 ;  /* 0x0000000f14147221 */ /* 0x000fc80000010000 */
[----:B------:R-:W-:Y:S02]  /*6030*/  FADD.FTZ R20, R21, R20 ;  /* 0x0000001415147221 */ /* 0x000fe40000010000 */
[----:B------:R-:W-:Y:S08]  /*6040*/  MUFU.EX2 R183, R183 ;  /* 0x000000b700b77308 */ /* 0x000ff00000000800 */
[----:B------:R-:W1:Y:S01]  /*6050*/  MUFU.EX2 R212, R212 ;  /* 0x000000d400d47308 */ /* 0x000e620000000800 */
[----:B----4-:R-:W-:Y:S01]  /*6060*/  F2FP.BF16.F32.PACK_AB R162, R170, R169 ;  /* 0x000000a9aaa2723e */ /* 0x010fe200000010ff */
[----:B------:R-:W-:-:S04]  /*6070*/  FADD.FTZ R169, R169, R20 ;  /* 0x00000014a9a97221 */ /* 0x000fc80000010000 */
[----:B------:R-:W-:Y:S02]  /*6080*/  FADD.FTZ R170, R170, R169 ;  /* 0x000000a9aaaa7221 */ /* 0x000fe40000010000 */
[----:B------:R-:W-:Y:S08]  /*6090*/  MUFU.EX2 R211, R211 ;  /* 0x000000d300d37308 */ /* 0x000ff00000000800 */
        /* <DEDUP_REMOVED lines=8> */
[----:B------:R2:W-:Y:S01]  /*6120*/  STSM.16.M88.4 [R190], R160 ;  /* 0x000000a0be007844 */ /* 0x0005e20000000200 */
[----:B------:R-:W-:Y:S01]  /*6130*/  FADD.FTZ R214, R214, R211 ;  /* 0x000000d3d6d67221 */ /* 0x000fe20000010000 */
[----:B------:R-:W-:Y:S08]  /*6140*/  MUFU.EX2 R173, R173 ;  /* 0x000000ad00ad7308 */ /* 0x000ff00000000800 */
[----:B------:R-:W4:Y:S01]  /*6150*/  MUFU.EX2 R174, R174 ;  /* 0x000000ae00ae7308 */ /* 0x000f220000000800 */
[----:B-1----:R-:W-:Y:S01]  /*6160*/  F2FP.BF16.F32.PACK_AB R164, R172, R171 ;  /* 0x000000abaca4723e */ /* 0x002fe200000010ff */
[----:B------:R-:W-:-:S04]  /*6170*/  FADD.FTZ R171, R171, R170 ;  /* 0x000000aaabab7221 */ /* 0x000fc80000010000 */
[----:B------:R-:W-:Y:S02]  /*6180*/  FADD.FTZ R172, R172, R171 ;  /* 0x000000abacac7221 */ /* 0x000fe40000010000 */
[----:B------:R-:W-:Y:S08]  /*6190*/  MUFU.EX2 R213, R213 ;  /* 0x000000d500d57308 */ /* 0x000ff00000000800 */
[----:B------:R-:W1:Y:S01]  /*61a0*/  MUFU.EX2 R216, R216 ;  /* 0x000000d800d87308 */ /* 0x000e620000000800 */
[----:B----4-:R-:W-:-:S07]  /*61b0*/  F2FP.BF16.F32.PACK_AB R166, R174, R173 ;  /* 0x000000adaea6723e */ /* 0x010fce00000010ff */
[----:B------:R-:W-:Y:S08]  /*61c0*/  MUFU.EX2 R215, R215 ;  /* 0x000000d700d77308 */ /* 0x000ff00000000800 */
[----:B------:R-:W4:Y:S01]  /*61d0*/  MUFU.EX2 R218, R218 ;  /* 0x000000da00da7308 */ /* 0x000f220000000800 */
[----:B-1----:R-:W-:Y:S01]  /*61e0*/  F2FP.BF16.F32.PACK_AB R165, R216, R213 ;  /* 0x000000d5d8a5723e */ /* 0x002fe200000010ff */
[----:B------:R-:W-:-:S04]  /*61f0*/  FADD.FTZ R213, R213, R214 ;  /* 0x000000d6d5d57221 */ /* 0x000fc80000010000 */
[----:B------:R-:W-:Y:S01]  /*6200*/  FADD.FTZ R216, R216, R213 ;  /* 0x000000d5d8d87221 */ /* 0x000fe20000010000 */
[----:B----4-:R-:W-:-:S03]  /*6210*/  F2FP.BF16.F32.PACK_AB R167, R218, R215 ;  /* 0x000000d7daa7723e */ /* 0x010fc600000010ff */
[----:B------:R-:W-:Y:S02]  /*6220*/  FADD.FTZ R215, R215, R216 ;  /* 0x000000d8d7d77221 */ /* 0x000fe40000010000 */
[----:B------:R2:W-:Y:S01]  /*6230*/  STSM.16.M88.4 [R189], R164 ;  /* 0x000000a4bd007844 */ /* 0x0005e20000000200 */
[----:B0-----:R-:W-:-:S06]  /*6240*/  WARPGROUP.ARRIVE ;  /* 0x00000000000079c5 */ /* 0x001fcc0000000000 */
[----:B------:R-:W-:Y:S01]  /*6250*/  HGMMA.64x256x16.F32.BF16 R24, R152, gdesc[UR4].tnspB, RZ, !UPT, gsb0 ;  /* 0x43e0000498187df0 */ /* 0x000fe2000c0018ff */
[----:B------:R-:W-:Y:S01]  /*6260*/  R2UR UR6, R219 ;  /* 0x00000000db0672ca */ /* 0x000fe200000e0000 */
[----:B------:R-:W-:Y:S01]  /*6270*/  UMOV UR7, 0x40000040 ;  /* 0x4000004000077882 */ /* 0x000fe20000000000 */
[C---:B------:R-:W-:Y:S02]  /*6280*/  VIADD R219, R217.reuse, 0x100 ;  /* 0x00000100d9db7836 */ /* 0x040fe40000000000 */
[----:B------:R-:W-:Y:S01]  /*6290*/  VIADD R217, R217, 0x180 ;  /* 0x00000180d9d97836 */ /* 0x000fe20000000000 */
[----:B------:R-:W-:Y:S02]  /*62a0*/  WARPGROUP.DEPBAR.LE gsb0, 0x0 ;  /* 0x00008000000079c5 */ /* 0x000fe40000010000 */
[----:B------:R-:W-:Y:S01]  /*62b0*/  WARPGROUP.ARRIVE ;  /* 0x00000000000079c5 */ /* 0x000fe20000000000 */
[----:B---3--:R-:W0:-:S15]  /*62c0*/  @P1 LDC R152, c[0x0][0x44c] ;  /* 0x00011300ff981b82 */ /* 0x008e1e0000000800 */
[----:B------:R-:W-:-:S04]  /*62d0*/  NOP ;  /* 0x0000000000007918 */ /* 0x000fc80000000000 */
[----:B------:R-:W-:Y:S01]  /*62e0*/  HGMMA.64x256x16.F32.BF16 R24, R156, gdesc[UR4].tnspB, R24, gsb0 ;  /* 0x43e000049c187df0 */ /* 0x000fe20008001818 */
[----:B------:R-:W-:Y:S01]  /*62f0*/  R2UR UR6, R219 ;  /* 0x00000000db0672ca */ /* 0x000fe200000e0000 */
[----:B------:R-:W-:Y:S01]  /*6300*/  UMOV UR7, 0x40000040 ;  /* 0x4000004000077882 */ /* 0x000fe20000000000 */
[----:B------:R-:W1:Y:S01]  /*6310*/  @P1 LDC R154, c[0x0][0x450] ;  /* 0x00011400ff9a1b82 */ /* 0x000e620000000800 */
[----:B0-----:R-:W-:-:S05]  /*6320*/  @P1 IMAD.HI.U32 R9, R152, UR38, RZ ;  /* 0x0000002698091c27 */ /* 0x001fca000f8e00ff */
[----:B-1----:R-:W-:-:S04]  /*6330*/  @P1 SHF.R.U32.HI R6, RZ, R154, R9 ;  /* 0x0000009aff061219 */ /* 0x002fc80000011609 */
[----:B------:R-:W-:-:S04]  /*6340*/  IADD3 R6, R6, R188, -R187 ;  /* 0x000000bc06067210 */ /* 0x000fc80007ffe8bb */
[----:B------:R-:W-:-:S04]  /*6350*/  SHF.R.S32.HI R9, RZ, 0x1f, R6 ;  /* 0x0000001fff097819 */ /* 0x000fc80000011406 */
[----:B------:R-:W-:Y:S01]  /*6360*/  LEA.HI R9, R9, R6, RZ, 0x6 ;  /* 0x0000000609097211 */ /* 0x000fe200078f30ff */
[----:B------:R-:W-:-:S03]  /*6370*/  FADD.FTZ R6, R218, R215 ;  /* 0x000000d7da067221 */ /* 0x000fc60000010000 */
[----:B------:R-:W-:-:S04]  /*6380*/  SHF.R.S32.HI R9, RZ, 0x6, R9 ;  /* 0x00000006ff097819 */ /* 0x000fc80000011409 */
[----:B------:R-:W-:-:S13]  /*6390*/  R2UR UR29, R9 ;  /* 0x00000000091d72ca */ /* 0x000fda00000e0000 */
[----:B------:R-:W-:-:S04]  /*63a0*/  UISETP.LT.AND UP0, UPT, URZ, UR29, UPT ;  /* 0x0000001d3f00728c */ /* 0x000fc8000bf01270 */
[----:B------:R-:W-:-:S04]  /*63b0*/  USEL UR29, URZ, UR29, !UP0 ;  /* 0x0000001d3f1d7287 */ /* 0x000fc8000c000000 */
[----:B------:R-:W-:-:S06]  /*63c0*/  UISETP.GE.AND UP0, UPT, UR30, UR29, UPT ;  /* 0x0000001d1e00728c */ /* 0x000fcc000bf06270 */
[----:B------:R-:W-:Y:S01]  /*63d0*/  PLOP3.LUT P3, PT, PT, PT, UP0, 0x80, 0x0 ;  /* 0x000000000000781c */ /* 0x000fe20003f6f008 */
        /* <DEDUP_REMOVED lines=19> */
[----:B0-----:R-:W-:-:S04]  /*6510*/  FADD.FTZ R5, R173, R172 ;  /* 0x000000acad057221 */ /* 0x001fc80000010000 */
[----:B------:R-:W-:Y:S01]  /*6520*/  FADD.FTZ R5, R174, R5 ;  /* 0x00000005ae057221 */ /* 0x000fe20000010000 */
[----:B--2---:R-:W-:Y:S06]  /*6530*/  @!P3 BRA `(.L_x_5172) ;  /* 0x000000300088b947 */ /* 0x004fec0003800000 */
[----:B------:R-:W-:Y:S01]  /*6540*/  IMAD.MOV.U32 R10, RZ, RZ, R8 ;  /* 0x000000ffff0a7224 */ /* 0x000fe200078e0008 */
[----:B------:R-:W-:Y:S01]  /*6550*/  ULDC UR28, c[0x0][0xa80] ;  /* 0x0002a000001c7ab9 */ /* 0x000fe20000000800 */
[----:B------:R-:W-:Y:S02]  /*6560*/  IMAD.MOV.U32 R11, RZ, RZ, R7 ;  /* 0x000000ffff0b7224 */ /* 0x000fe400078e0007 */
[----:B------:R-:W-:-:S07]  /*6570*/  IMAD.MOV.U32 R13, RZ, RZ, R2 ;  /* 0x000000ffff0d7224 */ /* 0x000fce00078e0002 */
.L_x_5181:
[----:B------:R-:W-:-:S05]  /*6580*/  VIADD R2, R13, 0x1 ;  /* 0x000000010d027836 */ /* 0x000fca0000000000 */
[----:B------:R-:W-:-:S04]  /*6590*/  ISETP.NE.AND P3, PT, R2, 0x2, PT ;  /* 0x000000020200780c */ /* 0x000fc80003f65270 */
[----:B------:R-:W-:Y:S02]  /*65a0*/  SEL R7, RZ, 0x1, P3 ;  /* 0x00000001ff077807 */ /* 0x000fe40001800000 */
[----:B------:R-:W-:Y:S02]  /*65b0*/  SEL R2, R2, RZ, P3 ;  /* 0x000000ff02027207 */ /* 0x000fe40001800000 */
[----:B------:R-:W-:Y:S01]  /*65c0*/  LOP3.LUT R16, R16, R7, RZ, 0x3c, !PT ;  /* 0x0000000710107212 */ /* 0x000fe200078e3cff */
[----:B0-----:R-:W-:Y:S06]  /*65d0*/  @!P0 BRA `(.L_x_5173) ;  /* 0x0000000000048947 */ /* 0x001fec0003800000 */
[----:B------:R-:W-:Y:S01]  /*65e0*/  BPT.TRAP 0x1 ;  /* 0x000000040000795c */ /* 0x000fe20000300000 */
.L_x_5173:
[----:B------:R-:W-:Y:S01]  /*65f0*/  IMAD R9, R2, 0x8, R17 ;  /* 0x0000000802097824 */ /* 0x000fe200078e0211 */
[----:B------:R-:W-:-:S04]  /*6600*/  SHF.L.U32 R8, R16, 0x1f, RZ ;  /* 0x0000001f10087819 */ /* 0x000fc800000006ff */
[----:B------:R0:W1:Y:S01]  /*6610*/  SYNCS.PHASECHK.TRANS64.TRYWAIT P3, [R9+URZ+0x38830], R8 ;  /* 0x03883008090075a7 */ /* 0x000062000806017f */
[----:B------:R-:W-:Y:S05]  /*6620*/  @!P0 BRA `(.L_x_5174) ;  /* 0x0000000000048947 */ /* 0x000fea0003800000 */
[----:B------:R-:W-:Y:S01]  /*6630*/  BPT.TRAP 0x1 ;  /* 0x000000040000795c */ /* 0x000fe20000300000 */
.L_x_5174:
[----:B------:R-:W-:Y:S01]  /*6640*/  IMAD R7, R2, 0x200, R0 ;  /* 0x0000020002077824 */ /* 0x000fe200078e0200 */
[----:B-1----:R-:W-:Y:S06]  /*6650*/  @P3 BRA `(.L_x_5175) ;  /* 0x0000000000083947 */ /* 0x002fec0003800000 */
[----:B------:R-:W1:Y:S02]  /*6660*/  SYNCS.PHASECHK.TRANS64.TRYWAIT P3, [R9+URZ+0x38830], R8 ;  /* 0x03883008090075a7 */ /* 0x000e64000806017f */
[----:B-1----:R-:W-:Y:S05]  /*6670*/  @!P3 BRA `(.L_x_5176) ;  /* 0x0000011c0014b947 */ /* 0x002fea0003800000 */
.L_x_5175:
        /* <DEDUP_REMOVED lines=22> */
.L_x_5177:
[----:B------:R2:W3:Y:S01]  /*67e0*/  SYNCS.PHASECHK.TRANS64.TRYWAIT P3, [R9+URZ+0x38850], R8 ;  /* 0x03885008090075a7 */ /* 0x0004e2000806017f */
[----:B------:R-:W-:Y:S05]  /*67f0*/  @!P0 BRA `(.L_x_5178) ;  /* 0x0000000000048947 */ /* 0x000fea0003800000 */
[----:B------:R-:W-:Y:S01]  /*6800*/  BPT.TRAP 0x1 ;  /* 0x000000040000795c */ /* 0x000fe20000300000 */
.L_x_5178:
[----:B---3--:R-:W-:Y:S05]  /*6810*/  @P3 BRA `(.L_x_5179) ;  /* 0x0000000000083947 */ /* 0x008fea0003800000 */
[----:B------:R-:W3:Y:S02]  /*6820*/  SYNCS.PHASECHK.TRANS64.TRYWAIT P3, [R9+URZ+0x38850], R8 ;  /* 0x03885008090075a7 */ /* 0x000ee4000806017f */
[----:B---3--:R-:W-:Y:S05]  /*6830*/  @!P3 BRA `(.L_x_5180) ;  /* 0x0000011800b8b947 */ /* 0x008fea0003800000 */
.L_x_5179:
        /* <DEDUP_REMOVED lines=13> */
[----:B------:R-:W-:Y:S01]  /*6910*/  UMOV UR6, 0xffffffc0 ;  /* 0xffffffc000067882 */ /* 0x000fe20000000000 */
[----:B------:R-:W-:Y:S01]  /*6920*/  VIADD R21, R4, 0x800 ;  /* 0x0000080004157836 */ /* 0x000fe20000000000 */
[----:B------:R-:W-:Y:S01]  /*6930*/  UIMAD UR6, UR30, UR6, 0x1 ;  /* 0x000000011e0674a4 */ /* 0x000fe2000f8e0206 */
[----:B------:R-:W-:Y:S01]  /*6940*/  VIADD R15, R7, 0x800 ;  /* 0x00000800070f7836 */ /* 0x000fe20000000000 */
[----:B------:R-:W-:Y:S01]  /*6950*/  UMOV UR7, 0x40000040 ;  /* 0x4000004000077882 */ /* 0x000fe20000000000 */
[----:B------:R-:W-:Y:S01]  /*6960*/  HGMMA.64x64x16.F32.BF16 R152, gdesc[UR20], R152, gsb0 ;  /* 0x00e00000149879f0 */ /* 0x000fe20008001898 */
[----:B------:R-:W-:Y:S01]  /*6970*/  IMAD R223, R2, 0x1000, R19 ;  /* 0x0000100002df7824 */ /* 0x000fe200078e0213 */
[----:B------:R-:W-:-:S02]  /*6980*/  UISETP.GT.AND UP0, UPT, UR30, UR29, UPT ;  /* 0x0000001d1e00728c */ /* 0x000fc4000bf04270 */
[----:B------:R-:W-:Y:S01]  /*6990*/  UIADD3 UR30, UR30, -0x1, URZ ;  /* 0xffffffff1e1e7890 */ /* 0x000fe2000fffe03f */
        /* <DEDUP_REMOVED lines=297> */
[----:B------:R-:W-:Y:S02]  /*7c30*/  IADD3 R7, R8, R15, R7 ;  /* 0x0000000f08077210 */ /* 0x000fe40007ffe007 */
[----:B------:R-:W0:Y:S08]  /*7c40*/  @P1 LDC R8, c[0x0][0x44c] ;  /* 0x00011300ff081b82 */ /* 0x000e300000000800 */
[----:B------:R-:W1:Y:S01]  /*7c50*/  @P1 LDC R15, c[0x0][0x450] ;  /* 0x00011400ff0f1b82 */ /* 0x000e620000000800 */
[----:B------:R-:W-:-:S02]  /*7c60*/  WARPGROUP.DEPBAR.LE gsb0, 0x0 ;  /* 0x00008000000079c5 */ /* 0x000fc40000010000 */
[----:B------:R-:W-:-:S06]  /*7c70*/  WARPGROUP.ARRIVE ;  /* 0x00000000000079c5 */ /* 0x000fcc0000000000 */
[----:B------:R-:W-:Y:S01]  /*7c80*/  HGMMA.64x64x16.F32.BF16 R152, gdesc[UR24], R152, gsb0 ;  /* 0x00e00000189879f0 */ /* 0x000fe20008001898 */
[----:B------:R-:W-:Y:S01]  /*7c90*/  R2UR UR24, R12 ;  /* 0x000000000c1872ca */ /* 0x000fe200000e0000 */
[----:B------:R-:W-:Y:S01]  /*7ca0*/  UMOV UR25, 0x40000040 ;  /* 0x4000004000197882 */ /* 0x000fe20000000000 */
[----:B------:R-:W-:Y:S01]  /*7cb0*/  R2UR UR26, R7 ;  /* 0x00000000071a72ca */ /* 0x000fe200000e0000 */
[----:B------:R-:W-:Y:S01]  /*7cc0*/  UMOV UR27, 0x40000040 ;  /* 0x40000040001b7882 */ /* 0x000fe20000000000 */
[----:B------:R-:W-:Y:S01]  /*7cd0*/  VIADD R7, R191, UR38 ;  /* 0x00000026bf077c36 */ /* 0x000fe20008000000 */
[----:B------:R-:W-:Y:S02]  /*7ce0*/  IADD3 R12, R188, UR6, -R18 ;  /* 0x00000006bc0c7c10 */ /* 0x000fe4000fffe812 */
[----:B------:R-:W-:Y:S01]  /*7cf0*/  R2UR UR6, R223 ;  /* 0x00000000df0672ca */ /* 0x000fe200000e0000 */
[----:B0-----:R-:W-:-:S04]  /*7d00*/  @P1 IMAD.HI.U32 R8, R7, R8, RZ ;  /* 0x0000000807081227 */ /* 0x001fc800078e00ff */
[----:B------:R-:W-:Y:S01]  /*7d10*/  IMAD.IADD R12, R12, 0x1, -R187 ;  /* 0x000000010c0c7824 */ /* 0x000fe200078e0abb */
[----:B-1----:R-:W-:-:S05]  /*7d20*/  @P1 SHF.R.U32.HI R7, RZ, R15, R8 ;  /* 0x0000000fff071219 */ /* 0x002fca0000011608 */
[----:B------:R-:W0:Y:S04]  /*7d30*/  SHFL.IDX PT, R15, R7, RZ, 0x1c1f ;  /* 0x001c1fff070f7589 */ /* 0x000e2800000e0000 */
[----:B------:R-:W1:Y:S01]  /*7d40*/  SHFL.IDX PT, R7, R7, 0x1, 0x1c1f ;  /* 0x003c1f0007077f89 */ /* 0x000e6200000e0000 */
[----:B0-----:R-:W-:-:S05]  /*7d50*/  IMAD.IADD R15, R12, 0x1, R15 ;  /* 0x000000010c0f7824 */ /* 0x001fca00078e020f */
        /* <DEDUP_REMOVED lines=50> */
[----:B------:R-:W-:-:S04]  /*8080*/  FMNMX.FTZ R14, R180, R15, !PT ;  /* 0x0000000fb40e7209 */ /* 0x000fc80007810000 */
[----:B------:R-:W-:Y:S01]  /*8090*/  FMNMX.FTZ R20, R181, R14, !PT ;  /* 0x0000000eb5147209 */ /* 0x000fe20007810000 */
[----:B-1----:R-:W-:-:S04]  /*80a0*/  IMAD.IADD R14, R12, 0x1, R7 ;  /* 0x000000010c0e7824 */ /* 0x002fc800078e0207 */
[----:B------:R-:W0:Y:S01]  /*80b0*/  SHFL.BFLY PT, R15, R20, 0x2, 0x1f ;  /* 0x0c401f00140f7f89 */ /* 0x000e2200000e0000 */
[C---:B------:R-:W-:Y:S02]  /*80c0*/  ISETP.GT.AND P3, PT, R14.reuse, RZ, PT ;  /* 0x000000ff0e00720c */ /* 0x040fe40003f64270 */
[C---:B------:R-:W-:Y:S02]  /*80d0*/  ISETP.GT.AND P4, PT, R14.reuse, 0x1, PT ;  /* 0x000000010e00780c */ /* 0x040fe40003f84270 */
[C---:B------:R-:W-:Y:S02]  /*80e0*/  ISETP.GT.AND P5, PT, R14.reuse, 0x28, PT ;  /* 0x000000280e00780c */ /* 0x040fe40003fa4270 */
        /* <DEDUP_REMOVED lines=9> */
[----:B0-----:R-:W-:Y:S02]  /*8180*/  FMNMX.FTZ R152, R20, R15, !PT ;  /* 0x0000000f14987209 */ /* 0x001fe40007810000 */
[----:B------:R-:W-:Y:S02]  /*8190*/  FSEL R15, R154, -INF , P3 ;  /* 0xff8000009a0f7808 */ /* 0x000fe40001800000 */
[----:B------:R-:W-:Y:S01]  /*81a0*/  ISETP.GT.AND P3, PT, R14, 0x8, PT ;  /* 0x000000080e00780c */ /* 0x000fe20003f64270 */
[----:B------:R-:W0:Y:S01]  /*81b0*/  SHFL.BFLY PT, R211, R152, 0x1, 0x1f ;  /* 0x0c201f0098d37f89 */ /* 0x000e2200000e0000 */
        /* <DEDUP_REMOVED lines=19> */
[----:B------:R-:W-:Y:S02]  /*82f0*/  FSEL R154, R171, -INF , P4 ;  /* 0xff800000ab9a7808 */ /* 0x000fe40002000000 */
[----:B------:R-:W-:Y:S02]  /*8300*/  FMNMX.FTZ R21, R152, R21, !PT ;  /* 0x0000001598157209 */ /* 0x000fe40007810000 */
[----:B------:R-:W-:-:S02]  /*8310*/  ISETP.GT.AND P3, PT, R14, 0x29, PT ;  /* 0x000000290e00780c */ /* 0x000fc40003f64270 */
[----:B------:R-:W-:Y:S02]  /*8320*/  FMNMX.FTZ R21, R154, R21, !PT ;  /* 0x000000159a157209 */ /* 0x000fe40007810000 */
[----:B------:R-:W-:Y:S02]  /*8330*/  FSEL R211, R175, -INF , P3 ;  /* 0xff800000afd37808 */ /* 0x000fe40001800000 */
[----:B------:R-:W-:Y:S02]  /*8340*/  FMNMX.FTZ R12, R174, R21, !PT ;  /* 0x00000015ae0c7209 */ /* 0x000fe40007810000 */
[----:B------:R-:W-:Y:S02]  /*8350*/  FSETP.NEU.FTZ.AND P4, PT, R7, -INF , PT ;  /* 0xff8000000700780b */ /* 0x000fe40003f9d000 */
[----:B------:R-:W-:Y:S02]  /*8360*/  ISETP.GT.AND P3, PT, R14, 0x31, PT ;  /* 0x000000310e00780c */ /* 0x000fe40003f64270 */
[----:B------:R-:W-:-:S02]  /*8370*/  FMNMX.FTZ R21, R211, R12, !PT ;  /* 0x0000000cd3157209 */ /* 0x000fc40007810000 */
        /* <DEDUP_REMOVED lines=9> */
[----:B------:R-:W-:Y:S01]  /*8410*/  IMAD.MOV R157, RZ, RZ, -R184 ;  /* 0x000000ffff9d7224 */ /* 0x000fe200078e0ab8 */
[----:B------:R-:W-:Y:S01]  /*8420*/  FMNMX.FTZ R153, R212, R21, !PT ;  /* 0x00000015d4997209 */ /* 0x000fe20007810000 */
[----:B------:R0:W-:Y:S01]  /*8430*/  MUFU.EX2 R12, R20 ;  /* 0x00000014000c7308 */ /* 0x0001e20000000800 */
[----:B------:R-:W-:Y:S01]  /*8440*/  FSEL R183, R183, -INF , P3 ;  /* 0xff800000b7b77808 */ /* 0x000fe20001800000 */
[--C-:B------:R-:W-:Y:S01]  /*8450*/  FFMA.FTZ R14, R156, UR28, -R213.reuse ;  /* 0x0000001c9c0e7c23 */ /* 0x100fe200080108d5 */
[----:B------:R-:W-:Y:S01]  /*8460*/  FMNMX.FTZ R8, R182, R153, !PT ;  /* 0x00000099b6087209 */ /* 0x000fe20007810000 */
[--C-:B------:R-:W-:Y:S01]  /*8470*/  FFMA.FTZ R175, R161, UR28, -R213.reuse ;  /* 0x0000001ca1af7c23 */ /* 0x100fe200080108d5 */
[--C-:B------:R-:W-:Y:S01]  /*8480*/  FFMA.FTZ R179, R165, UR28, -R213.reuse ;  /* 0x0000001ca5b37c23 */ /* 0x100fe200080108d5 */
[--C-:B------:R-:W-:Y:S01]  /*8490*/  FFMA.FTZ R168, R168, UR28, -R213.reuse ;  /* 0x0000001ca8a87c23 */ /* 0x100fe200080108d5 */
[----:B------:R-:W-:Y:S01]  /*84a0*/  FMNMX.FTZ R8, R183, R8, !PT ;  /* 0x00000008b7087209 */ /* 0x000fe20007810000 */
[----:B------:R1:W-:Y:S01]  /*84b0*/  MUFU.EX2 R21, R170 ;  /* 0x000000aa00157308 */ /* 0x0003e20000000800 */
[--C-:B0-----:R-:W-:Y:S01]  /*84c0*/  FFMA.FTZ R20, R160, UR28, -R213.reuse ;  /* 0x0000001ca0147c23 */ /* 0x101fe200080108d5 */
[--C-:B------:R-:W-:Y:S01]  /*84d0*/  FFMA.FTZ R169, R169, UR28, -R213.reuse ;  /* 0x0000001ca9a97c23 */ /* 0x100fe200080108d5 */
[--C-:B------:R-:W-:Y:S01]  /*84e0*/  FFMA.FTZ R172, R172, UR28, -R213.reuse ;  /* 0x0000001cacac7c23 */ /* 0x100fe200080108d5 */
[----:B------:R-:W0:Y:S01]  /*84f0*/  SHFL.BFLY PT, R153, R8, 0x2, 0x1f ;  /* 0x0c401f0008997f89 */ /* 0x000e2200000e0000 */
[--C-:B------:R-:W-:Y:S01]  /*8500*/  FFMA.FTZ R173, R173, UR28, -R213.reuse ;  /* 0x0000001cadad7c23 */ /* 0x100fe200080108d5 */
[--C-:B------:R-:W-:Y:S01]  /*8510*/  FFMA.FTZ R176, R176, UR28, -R213.reuse ;  /* 0x0000001cb0b07c23 */ /* 0x100fe200080108d5 */
[--C-:B------:R-:W-:Y:S01]  /*8520*/  FFMA.FTZ R177, R177, UR28, -R213.reuse ;  /* 0x0000001cb1b17c23 */ /* 0x100fe200080108d5 */
[--C-:B------:R-:W-:Y:S01]  /*8530*/  FFMA.FTZ R180, R180, UR28, -R213.reuse ;  /* 0x0000001cb4b47c23 */ /* 0x100fe200080108d5 */
[--C-:B-1----:R-:W-:Y:S01]  /*8540*/  FFMA.FTZ R170, R164, UR28, -R213.reuse ;  /* 0x0000001ca4aa7c23 */ /* 0x102fe200080108d5 */
[----:B------:R-:W-:Y:S01]  /*8550*/  FFMA.FTZ R181, R181, UR28, -R213 ;  /* 0x0000001cb5b57c23 */ /* 0x000fe200080108d5 */
[----:B------:R-:W-:Y:S08]  /*8560*/  MUFU.EX2 R14, R14 ;  /* 0x0000000e000e7308 */ /* 0x000ff00000000800 */
[----:B------:R-:W-:Y:S08]  /*8570*/  MUFU.EX2 R171, R171 ;  /* 0x000000ab00ab7308 */ /* 0x000ff00000000800 */
[----:B------:R-:W-:Y:S01]  /*8580*/  MUFU.EX2 R20, R20 ;  /* 0x0000001400147308 */ /* 0x000fe20000000800 */
[----:B0-----:R-:W-:-:S05]  /*8590*/  FMNMX.FTZ R153, R8, R153, !PT ;  /* 0x0000009908997209 */ /* 0x001fca0007810000 */
[----:B------:R-:W0:Y:S02]  /*85a0*/  SHFL.BFLY PT, R8, R153, 0x1, 0x1f ;  /* 0x0c201f0099087f89 */ /* 0x000e2400000e0000 */
[----:B------:R-:W1:Y:S08]  /*85b0*/  MUFU.EX2 R175, R175 ;  /* 0x000000af00af7308 */ /* 0x000e700000000800 */
[----:B------:R-:W-:Y:S08]  /*85c0*/  MUFU.EX2 R170, R170 ;  /* 0x000000aa00aa7308 */ /* 0x000ff00000000800 */
[----:B------:R-:W2:Y:S01]  /*85d0*/  MUFU.EX2 R179, R179 ;  /* 0x000000b300b37308 */ /* 0x000ea20000000800 */
[----:B-1----:R-:W-:-:S02]  /*85e0*/  F2FP.BF16.F32.PACK_AB R156, R175, R20 ;  /* 0x00000014af9c723e */ /* 0x002fc400000010ff */
[----:B0-----:R-:W-:-:S05]  /*85f0*/  FMNMX.FTZ R8, R153, R8, !PT ;  /* 0x0000000899087209 */ /* 0x001fca0007810000 */
[----:B------:R-:W-:Y:S01]  /*8600*/  MUFU.EX2 R168, R168 ;  /* 0x000000a800a87308 */ /* 0x000fe20000000800 */
[C---:B------:R-:W-:Y:S01]  /*8610*/  FSETP.NEU.FTZ.AND P3, PT, R8.reuse, -INF , PT ;  /* 0xff8000000800780b */ /* 0x040fe20003f7d000 */
[----:B------:R-:W-:-:S05]  /*8620*/  FMUL.FTZ R153, R8, UR28 ;  /* 0x0000001c08997c20 */ /* 0x000fca0008410000 */
[----:B------:R-:W-:Y:S01]  /*8630*/  FSEL R153, R153, RZ, P3 ;  /* 0x000000ff99997208 */ /* 0x000fe20001800000 */
[----:B------:R-:W-:Y:S04]  /*8640*/  MUFU.EX2 R169, R169 ;  /* 0x000000a900a97308 */ /* 0x000fe80000000800 */
[--C-:B------:R-:W-:Y:S01]  /*8650*/  FFMA.FTZ R214, R155, UR28, -R153.reuse ;  /* 0x0000001c9bd67c23 */ /* 0x100fe20008010899 */
        /* <DEDUP_REMOVED lines=16> */
[----:B------:R-:W0:Y:S01]  /*8760*/  MUFU.EX2 R221, R221 ;  /* 0x000000dd00dd7308 */ /* 0x000e220000000800 */
[----:B------:R-:W-:Y:S01]  /*8770*/  @!P2 PRMT R152, RZ, 0x654, R152 ;  /* 0x00000654ff98a816 */ /* 0x000fe20000000098 */
[----:B------:R-:W-:Y:S02]  /*8780*/  @!P3 IMAD R154, R13, 0x40, R22 ;  /* 0x000000400d9ab824 */ /* 0x000fe400078e0216 */
[--C-:B------:R-:W-:Y:S01]  /*8790*/  FFMA.FTZ R220, R167, UR28, -R153.reuse ;  /* 0x0000001ca7dc7c23 */ /* 0x100fe20008010899 */
[--C-:B------:R-:W-:Y:S01]  /*87a0*/  FFMA.FTZ R174, R174, UR28, -R153.reuse ;  /* 0x0000001caeae7c23 */ /* 0x100fe20008010899 */
[----:B------:R-:W-:Y:S01]  /*87b0*/  FFMA.FTZ R211, R211, UR28, -R153 ;  /* 0x0000001cd3d37c23 */ /* 0x000fe20008010899 */
[----:B------:R-:W-:-:S02]  /*87c0*/  @!P3 IMAD R160, R154, 0x4, R17 ;  /* 0x000000049aa0b824 */ /* 0x000fc400078e0211 */
[--C-:B------:R-:W-:Y:S01]  /*87d0*/  FFMA.FTZ R13, R182, UR28, -R153.reuse ;  /* 0x0000001cb60d7c23 */ /* 0x100fe20008010899 */
[----:B------:R-:W1:Y:S01]  /*87e0*/  MUFU.EX2 R10, R10 ;  /* 0x0000000a000a7308 */ /* 0x000e620000000800 */
[----:B------:R3:W-:Y:S01]  /*87f0*/  @!P2 SYNCS.ARRIVE.TRANS64.RED.A1T0 RZ, [R152+URZ], RZ ;  /* 0x000000ff98ffa9a7 */ /* 0x0007e2000810043f */
[--C-:B------:R-:W-:Y:S01]  /*8800*/  FFMA.FTZ R178, R178, UR28, -R153.reuse ;  /* 0x0000001cb2b27c23 */ /* 0x100fe20008010899 */
[--C-:B------:R-:W-:Y:S01]  /*8810*/  FFMA.FTZ R182, R183, UR28, -R153.reuse ;  /* 0x0000001cb7b67c23 */ /* 0x100fe20008010899 */
[----:B------:R-:W-:Y:S01]  /*8820*/  FFMA.FTZ R212, R212, UR28, -R153 ;  /* 0x0000001cd4d47c23 */ /* 0x000fe20008010899 */
[----:B------:R-:W-:Y:S01]  /*8830*/  F2FP.BF16.F32.PACK_AB R154, R171, R14 ;  /* 0x0000000eab9a723e */ /* 0x000fe200000010ff */
[----:B------:R-:W-:Y:S01]  /*8840*/  VIADD R183, R223, 0x80 ;  /* 0x00000080dfb77836 */ /* 0x000fe20000000000 */
[----:B--2---:R-:W-:Y:S01]  /*8850*/  F2FP.BF16.F32.PACK_AB R158, R179, R170 ;  /* 0x000000aab39e723e */ /* 0x004fe200000010ff */
[----:B------:R-:W-:Y:S01]  /*8860*/  MUFU.EX2 R15, R15 ;  /* 0x0000000f000f7308 */ /* 0x000fe20000000800 */
[----:B0-----:R-:W-:Y:S01]  /*8870*/  @!P3 STS [R160+0x38400], R221 ;  /* 0x038400dda000b388 */ /* 0x001fe20000000800 */
[----:B---3--:R-:W-:Y:S01]  /*8880*/  F2FP.BF16.F32.PACK_AB R152, R21, R12 ;  /* 0x0000000c1598723e */ /* 0x008fe200000010ff */
[-C--:B------:R-:W-:Y:S01]  /*8890*/  FMUL.FTZ R24, R24, R221.reuse ;  /* 0x000000dd18187220 */ /* 0x080fe20000410000 */
[-C--:B------:R-:W-:Y:S01]  /*88a0*/  FMUL.FTZ R25, R25, R221.reuse ;  /* 0x000000dd19197220 */ /* 0x080fe20000410000 */
[-C--:B------:R-:W-:Y:S01]  /*88b0*/  FMUL.FTZ R28, R28, R221.reuse ;  /* 0x000000dd1c1c7220 */ /* 0x080fe20000410000 */
[-C--:B------:R-:W-:Y:S01]  /*88c0*/  FMUL.FTZ R29, R29, R221.reuse ;  /* 0x000000dd1d1d7220 */ /* 0x080fe20000410000 */
[-C--:B------:R-:W-:Y:S01]  /*88d0*/  FMUL.FTZ R32, R32, R221.reuse ;  /* 0x000000dd20207220 */ /* 0x080fe20000410000 */
[----:B------:R-:W0:Y:S01]  /*88e0*/  MUFU.EX2 R214, R214 ;  /* 0x000000d600d67308 */ /* 0x000e220000000800 */
[----:B-1----:R1:W-:Y:S01]  /*88f0*/  @!P3 STS [R160+0x38420], R10 ;  /* 0x0384200aa000b388 */ /* 0x0023e20000000800 */
        /* <DEDUP_REMOVED lines=9> */
[----:B-1----:R-:W-:Y:S01]  /*8990*/  F2FP.BF16.F32.PACK_AB R160, R169, R168 ;  /* 0x000000a8a9a0723e */ /* 0x002fe200000010ff */
        /* <DEDUP_REMOVED lines=138> */
[-C--:B------:R-:W-:Y:S01]  /*9240*/  FMUL.FTZ R150, R150, R10.reuse ;  /* 0x0000000a96967220 */ /* 0x080fe20000410000 */
[----:B------:R-:W-:Y:S01]  /*9250*/  FMUL.FTZ R151, R151, R10 ;  /* 0x0000000a97977220 */ /* 0x000fe20000410000 */
[----:B------:R-:W-:Y:S01]  /*9260*/  MUFU.EX2 R13, R13 ;  /* 0x0000000d000d7308 */ /* 0x000fe20000000800 */
[----:B0-----:R-:W-:Y:S01]  /*9270*/  F2FP.BF16.F32.PACK_AB R164, R177, R176 ;  /* 0x000000b0b1a4723e */ /* 0x001fe200000010ff */
[----:B------:R0:W-:Y:S01]  /*9280*/  STSM.16.M88.4 [R185+0x36400], R152 ;  /* 0x03640098b9007844 */ /* 0x0001e20000000200 */
[----:B-1----:R-:W-:Y:S01]  /*9290*/  F2FP.BF16.F32.PACK_AB R166, R181, R180 ;  /* 0x000000b4b5a6723e */ /* 0x002fe200000010ff */
[----:B------:R-:W-:Y:S01]  /*92a0*/  FFMA.FTZ R15, R10, R6, R15 ;  /* 0x000000060a0f7223 */ /* 0x000fe2000001000f */
[----:B------:R-:W-:Y:S01]  /*92b0*/  FFMA.FTZ R12, R221, R5, R12 ;  /* 0x00000005dd0c7223 */ /* 0x000fe2000001000c */
[----:B------:R0:W-:Y:S01]  /*92c0*/  STSM.16.M88.4 [R186], R156 ;  /* 0x0000009cba007844 */ /* 0x0001e20000000200 */
[----:B------:R-:W-:Y:S01]  /*92d0*/  PLOP3.LUT P3, PT, PT, PT, UP0, 0x80, 0x0 ;  /* 0x000000000000781c */ /* 0x000fe20003f6f008 */
[----:B------:R-:W1:Y:S01]  /*92e0*/  MUFU.EX2 R182, R182 ;  /* 0x000000b600b67308 */ /* 0x000e620000000800 */
[----:B--2---:R-:W-:Y:S01]  /*92f0*/  F2FP.BF16.F32.PACK_AB R165, R178, R11 ;  /* 0x0000000bb2a5723e */ /* 0x004fe200000010ff */
[----:B------:R0:W-:Y:S01]  /*9300*/  STSM.16.M88.4 [R190], R160 ;  /* 0x000000a0be007844 */ /* 0x0001e20000000200 */
[----:B------:R-:W-:Y:S01]  /*9310*/  FADD.FTZ R214, R214, R15 ;  /* 0x0000000fd6d67221 */ /* 0x000fe20000010000 */
[----:B------:R-:W-:Y:S01]  /*9320*/  FADD.FTZ R21, R21, R12 ;  /* 0x0000000c15157221 */ /* 0x000fe20000010000 */
[----:B------:R-:W-:-:S02]  /*9330*/  @!P2 VIADD R9, R9, 0x38860 ;  /* 0x000388600909a836 */ /* 0x000fc40000000000 */
[----:B------:R-:W-:Y:S01]  /*9340*/  FADD.FTZ R213, R213, R214 ;  /* 0x000000d6d5d57221 */ /* 0x000fe20000010000 */
[----:B------:R-:W-:Y:S01]  /*9350*/  FADD.FTZ R14, R14, R21 ;  /* 0x000000150e0e7221 */ /* 0x000fe20000010000 */
[----:B------:R-:W-:Y:S01]  /*9360*/  IMAD.MOV.U32 R10, RZ, RZ, R8 ;  /* 0x000000ffff0a7224 */ /* 0x000fe200078e0008 */
[----:B------:R-:W-:Y:S01]  /*9370*/  @!P2 PRMT R9, RZ, 0x654, R9 ;  /* 0x00000654ff09a816 */ /* 0x000fe20000000009 */
        /* <DEDUP_REMOVED lines=29> */
[----:B------:R-:W-:Y:S02]  /*9550*/  IMAD.MOV.U32 R11, RZ, RZ, R7 ;  /* 0x000000ffff0b7224 */ /* 0x000fe400078e0007 */
[----:B------:R-:W-:Y:S01]  /*9560*/  FADD.FTZ R177, R177, R176 ;  /* 0x000000b0b1b17221 */ /* 0x000fe20000010000 */
[----:B------:R-:W-:-:S03]  /*9570*/  FADD.FTZ R13, R13, R178 ;  /* 0x000000b20d0d7221 */ /* 0x000fc60000010000 */
[----:B------:R-:W-:Y:S01]  /*9580*/  FADD.FTZ R180, R180, R177 ;  /* 0x000000b1b4b47221 */ /* 0x000fe20000010000 */
[----:B------:R-:W-:Y:S01]  /*9590*/  FADD.FTZ R6, R182, R13 ;  /* 0x0000000db6067221 */ /* 0x000fe20000010000 */
[----:B------:R-:W-:Y:S02]  /*95a0*/  IMAD.MOV.U32 R13, RZ, RZ, R2 ;  /* 0x000000ffff0d7224 */ /* 0x000fe400078e0002 */
        /* <DEDUP_REMOVED lines=27> */
.L_x_5172:
[----:B------:R-:W-:-:S13]  /*9760*/  ISETP.LE.AND P1, PT, RZ, UR30, PT ;  /* 0x0000001eff007c0c */ /* 0x000fda000bf23270 */
[----:B------:R-:W-:Y:S05]  /*9770*/  @!P1 BRA `(.L_x_5182) ;  /* 0x0000002c003c9947 */ /* 0x000fea0003800000 */
[----:B------:R-:W-:Y:S01]  /*9780*/  IMAD.MOV.U32 R211, RZ, RZ, R8 ;  /* 0x000000ffffd37224 */ /* 0x000fe200078e0008 */
[----:B------:R-:W-:Y:S01]  /*9790*/  ULDC UR28, c[0x0][0xa80] ;  /* 0x0002a000001c7ab9 */ /* 0x000fe20000000800 */
[----:B------:R-:W-:Y:S02]  /*97a0*/  IMAD.MOV.U32 R10, RZ, RZ, R7 ;  /* 0x000000ffff0a7224 */ /* 0x000fe400078e0007 */
[----:B------:R-:W-:-:S07]  /*97b0*/  IMAD.MOV.U32 R187, RZ, RZ, R2 ;  /* 0x000000ffffbb7224 */ /* 0x000fce00078e0002 */
.L_x_5191:
[----:B------:R-:W-:-:S05]  /*97c0*/  VIADD R2, R187, 0x1 ;  /* 0x00000001bb027836 */ /* 0x000fca0000000000 */
[----:B------:R-:W-:-:S04]  /*97d0*/  ISETP.NE.AND P1, PT, R2, 0x2, PT ;  /* 0x000000020200780c */ /* 0x000fc80003f25270 */
[----:B------:R-:W-:Y:S02]  /*97e0*/  SEL R7, RZ, 0x1, P1 ;  /* 0x00000001ff077807 */ /* 0x000fe40000800000 */
[----:B------:R-:W-:Y:S02]  /*97f0*/  SEL R2, R2, RZ, P1 ;  /* 0x000000ff02027207 */ /* 0x000fe40000800000 */
[----:B------:R-:W-:Y:S01]  /*9800*/  LOP3.LUT R16, R16, R7, RZ, 0x3c, !PT ;  /* 0x0000000710107212 */ /* 0x000fe200078e3cff */
[----:B--2---:R-:W-:Y:S06]  /*9810*/  @!P0 BRA `(.L_x_5183) ;  /* 0x0000000000048947 */ /* 0x004fec0003800000 */
[----:B------:R-:W-:Y:S01]  /*9820*/  BPT.TRAP 0x1 ;  /* 0x000000040000795c */ /* 0x000fe20000300000 */
.L_x_5183:
[----:B0-----:R-:W-:Y:S01]  /*9830*/  IMAD R9, R2, 0x8, R17 ;  /* 0x0000000802097824 */ /* 0x001fe200078e0211 */
[----:B------:R-:W-:-:S04]  /*9840*/  SHF.L.U32 R8, R16, 0x1f, RZ ;  /* 0x0000001f10087819 */ /* 0x000fc800000006ff */
[----:B------:R0:W1:Y:S01]  /*9850*/  SYNCS.PHASECHK.TRANS64.TRYWAIT P1, [R9+URZ+0x38830], R8 ;  /* 0x03883008090075a7 */ /* 0x000062000802017f */
[----:B------:R-:W-:Y:S05]  /*9860*/  @!P0 BRA `(.L_x_5184) ;  /* 0x0000000000048947 */ /* 0x000fea0003800000 */
[----:B------:R-:W-:Y:S01]  /*9870*/  BPT.TRAP 0x1 ;  /* 0x000000040000795c */ /* 0x000fe20000300000 */
.L_x_5184:
[----:B------:R-:W-:Y:S01]  /*9880*/  IMAD R7, R2, 0x200, R0 ;  /* 0x0000020002077824 */ /* 0x000fe200078e0200 */
[----:B-1----:R-:W-:Y:S06]  /*9890*/  @P1 BRA `(.L_x_5185) ;  /* 0x0000000000081947 */ /* 0x002fec0003800000 */
[----:B------:R-:W1:Y:S02]  /*98a0*/  SYNCS.PHASECHK.TRANS64.TRYWAIT P1, [R9+URZ+0x38830], R8 ;  /* 0x03883008090075a7 */ /* 0x000e64000802017f */
[----:B-1----:R-:W-:Y:S05]  /*98b0*/  @!P1 BRA `(.L_x_5186) ;  /* 0x000000e800ac9947 */ /* 0x002fea0003800000 */
.L_x_5185:
        /* <DEDUP_REMOVED lines=22> */
.L_x_5187:
[----:B------:R2:W3:Y:S01]  /*9a20*/  SYNCS.PHASECHK.TRANS64.TRYWAIT P1, [R9+URZ+0x38850], R8 ;  /* 0x03885008090075a7 */ /* 0x0004e2000802017f */
[----:B------:R-:W-:Y:S05]  /*9a30*/  @!P0 BRA `(.L_x_5188) ;  /* 0x0000000000048947 */ /* 0x000fea0003800000 */
[----:B------:R-:W-:Y:S01]  /*9a40*/  BPT.TRAP 0x1 ;  /* 0x000000040000795c */ /* 0x000fe20000300000 */
.L_x_5188:
[----:B---3--:R-:W-:Y:S05]  /*9a50*/  @P1 BRA `(.L_x_5189) ;  /* 0x0000000000081947 */ /* 0x008fea0003800000 */
[----:B------:R-:W3:Y:S02]  /*9a60*/  SYNCS.PHASECHK.TRANS64.TRYWAIT P1, [R9+URZ+0x38850], R8 ;  /* 0x03885008090075a7 */ /* 0x000ee4000802017f */
[----:B---3--:R-:W-:Y:S05]  /*9a70*/  @!P1 BRA `(.L_x_5190) ;  /* 0x000000e800509947 */ /* 0x008fea0003800000 */
.L_x_5189:
        /* <DEDUP_REMOVED lines=12> */
[----:B------:R-:W-:Y:S01]  /*9b40*/  VIADD R8, R7, 0x4 ;  /* 0x0000000407087836 */ /* 0x000fe20000000000 */
[----:B------:R-:W-:Y:S01]  /*9b50*/  UMOV UR7, 0x40000040 ;  /* 0x4000004000077882 */ /* 0x000fe20000000000 */
[----:B------:R-:W-:-:S02]  /*9b60*/  VIADD R15, R4, 0x800 ;  /* 0x00000800040f7836 */ /* 0x000fc40000000000 */
[----:B------:R-:W-:Y:S02]  /*9b70*/  VIADD R13, R7, 0x800 ;  /* 0x00000800070d7836 */ /* 0x000fe40000000000 */
        /* <DEDUP_REMOVED lines=655> */
.L_x_5182:
[----:B------:R-:W1:Y:S01]  /*c470*/  SHFL.BFLY PT, R0, R5, 0x2, 0x1f ;  /* 0x0c401f0005007f89 */ /* 0x000e6200000e0000 */
[----:B0-2---:R-:W-:Y:S01]  /*c480*/  IMAD.MOV R9, RZ, RZ, -R184 ;  /* 0x000000ffff097224 */ /* 0x005fe200078e0ab8 */
[----:B------:R-:W-:Y:S02]  /*c490*/  UIADD3 UR37, UR37, 0x1, URZ ;  /* 0x0000000125257890 */ /* 0x000fe4000fffe03f */
[----:B------:R-:W0:Y:S01]  /*c4a0*/  SHFL.BFLY PT, R3, R6, 0x2, 0x1f ;  /* 0x0c401f0006037f89 */ /* 0x000e2200000e0000 */
[----:B------:R-:W-:Y:S08]  /*c4b0*/  BAR.ARV 0x8, 0x100 ;  /* 0x0204000000007b1d */ /* 0x000ff00000002000 */
[----:B------:R-:W-:Y:S01]  /*c4c0*/  BAR.SYNC.DEFER_BLOCKING 0xf, 0x100 ;  /* 0x03c4000000007b1d */ /* 0x000fe20000010000 */
[----:B------:R-:W-:Y:S01]  /*c4d0*/  ISETP.NE.AND P0, PT, R18, R9, PT ;  /* 0x000000091200720c */ /* 0x000fe20003f05270 */
[----:B-1----:R-:W-:Y:S01]  /*c4e0*/  FADD.FTZ R0, R0, R5 ;  /* 0x0000000500007221 */ /* 0x002fe20000010000 */
[----:B------:R-:W-:-:S02]  /*c4f0*/  VIADD R5, R2, 0x1 ;  /* 0x0000000102057836 */ /* 0x000fc40000000000 */
[----:B0-----:R-:W-:Y:S02]  /*c500*/  FADD.FTZ R3, R3, R6 ;  /* 0x0000000603037221 */ /* 0x001fe40000010000 */
[----:B------:R-:W0:Y:S01]  /*c510*/  SHFL.BFLY PT, R11, R0, 0x1, 0x1f ;  /* 0x0c201f00000b7f89 */ /* 0x000e2200000e0000 */
[----:B------:R-:W-:Y:S01]  /*c520*/  IMAD.MOV.U32 R6, RZ, RZ, RZ ;  /* 0x000000ffff067224 */ /* 0x000fe200078e00ff */
[----:B------:R-:W-:-:S05]  /*c530*/  ISETP.NE.AND P1, PT, R5, 0x2, PT ;  /* 0x000000020500780c */ /* 0x000fca0003f25270 */
[----:B------:R-:W-:Y:S01]  /*c540*/  @!P0 IMAD R2, R2, 0x40, R22 ;  /* 0x0000004002028824 */ /* 0x000fe200078e0216 */
[----:B------:R-:W1:Y:S03]  /*c550*/  SHFL.BFLY PT, R4, R3, 0x1, 0x1f ;  /* 0x0c201f0003047f89 */ /* 0x000e6600000e0000 */
[----:B------:R-:W-:Y:S02]  /*c560*/  @!P0 IMAD R17, R2, 0x4, R17 ;  /* 0x0000000402118824 */ /* 0x000fe400078e0211 */
[----:B------:R-:W-:Y:S02]  /*c570*/  IMAD.U32 R2, RZ, RZ, UR28 ;  /* 0x0000001cff027e24 */ /* 0x000fe4000f8e00ff */
[----:B0-----:R-:W-:Y:S01]  /*c580*/  FADD.FTZ R11, R0, R11 ;  /* 0x0000000b000b7221 */ /* 0x001fe20000010000 */
[----:B------:R-:W-:Y:S02]  /*c590*/  IMAD.MOV.U32 R0, RZ, RZ, -0x800000 ;  /* 0xff800000ff007424 */ /* 0x000fe400078e00ff */
[----:B-1----:R-:W-:-:S02]  /*c5a0*/  FADD.FTZ R15, R3, R4 ;  /* 0x00000004030f7221 */ /* 0x002fc40000010000 */
[----:B------:R-:W-:Y:S01]  /*c5b0*/  FSETP.NE.FTZ.AND P2, PT, R11, RZ, PT ;  /* 0x000000ff0b00720b */ /* 0x000fe20003f55000 */
[----:B------:R-:W-:Y:S01]  /*c5c0*/  IMAD.MOV.U32 R4, RZ, RZ, RZ ;  /* 0x000000ffff047224 */ /* 0x000fe200078e00ff */
[----:B------:R-:W-:Y:S02]  /*c5d0*/  SEL R3, RZ, 0x1, P1 ;  /* 0x00000001ff037807 */ /* 0x000fe40000800000 */
[----:B------:R-:W-:Y:S02]  /*c5e0*/  FSETP.NE.FTZ.AND P3, PT, R15, RZ, PT ;  /* 0x000000ff0f00720b */ /* 0x000fe40003f75000 */
[----:B------:R-:W-:Y:S01]  /*c5f0*/  LOP3.LUT R16, R16, R3, RZ, 0x3c, !PT ;  /* 0x0000000310107212 */ /* 0x000fe200078e3cff */
[----:B------:R-:W-:-:S06]  /*c600*/  IMAD.MOV.U32 R3, RZ, RZ, -0x800000 ;  /* 0xff800000ff037424 */ /* 0x000fcc00078e00ff */
[----:B------:R-:W0:Y:S01]  /*c610*/  @P2 MUFU.RCP R6, R11 ;  /* 0x0000000b00062308 */ /* 0x000e220000001000 */
[----:B------:R-:W-:-:S07]  /*c620*/  @P2 FMUL.FTZ R2, R2, 0.69314718246459960938 ;  /* 0x3f31721802022820 */ /* 0x000fce0000410000 */
[----:B------:R-:W1:Y:S08]  /*c630*/  @P3 MUFU.RCP R4, R15 ;  /* 0x0000000f00043308 */ /* 0x000e700000001000 */
[----:B------:R-:W2:Y:S01]  /*c640*/  @P3 MUFU.LG2 R21, R15 ;  /* 0x0000000f00153308 */ /* 0x000ea20000000c00 */
[-C--:B0-----:R-:W-:Y:S01]  /*c650*/  FMUL.FTZ R175, R24, R6.reuse ;  /* 0x0000000618af7220 */ /* 0x081fe20000410000 */
[-C--:B------:R-:W-:Y:S01]  /*c660*/  FMUL.FTZ R174, R28, R6.reuse ;  /* 0x000000061cae7220 */ /* 0x080fe20000410000 */
[----:B------:R0:W-:Y:S01]  /*c670*/  @!P0 STS [R17+0x38400], R6 ;  /* 0x0384000611008388 */ /* 0x0001e20000000800 */
        /* <DEDUP_REMOVED lines=62> */
[----:B-1----:R1:W-:Y:S01]  /*ca60*/  @!P0 STS [R17+0x38420], R4 ;  /* 0x0384200411008388 */ /* 0x0023e20000000800 */
[----:B0-----:R0:W1:Y:S01]  /*ca70*/  @P2 MUFU.LG2 R6, R11 ;  /* 0x0000000b00062308 */ /* 0x0010620000000c00 */
[----:B------:R-:W-:-:S02]  /*ca80*/  IMAD.U32 R32, RZ, RZ, UR28 ;  /* 0x0000001cff207e24 */ /* 0x000fc4000f8e00ff */
[----:B--2---:R-:W-:Y:S01]  /*ca90*/  @P3 FMUL.FTZ R21, R21, 0.69314718246459960938 ;  /* 0x3f31721815153820 */ /* 0x004fe20000410000 */
[-C--:B------:R-:W-:Y:S01]  /*caa0*/  FMUL.FTZ R13, R42, R4.reuse ;  /* 0x000000042a0d7220 */ /* 0x080fe20000410000 */
[-C--:B------:R-:W-:Y:S01]  /*cab0*/  FMUL.FTZ R15, R46, R4.reuse ;  /* 0x000000042e0f7220 */ /* 0x080fe20000410000 */
[----:B------:R-:W-:Y:S01]  /*cac0*/  @P3 FMUL.FTZ R32, R32, 0.69314718246459960938 ;  /* 0x3f31721820203820 */ /* 0x000fe20000410000 */
[-C--:B------:R-:W-:Y:S01]  /*cad0*/  FMUL.FTZ R25, R50, R4.reuse ;  /* 0x0000000432197220 */ /* 0x080fe20000410000 */
[-C--:B------:R-:W-:Y:S01]  /*cae0*/  FMUL.FTZ R29, R58, R4.reuse ;  /* 0x000000043a1d7220 */ /* 0x080fe20000410000 */
[----:B------:R-:W-:Y:S01]  /*caf0*/  PLOP3.LUT P0, PT, PT, PT, PT, 0x8, 0x0 ;  /* 0x000000000000781c */ /* 0x000fe20003f0e170 */
        /* <DEDUP_REMOVED lines=12> */
[----:B------:R-:W-:Y:S01]  /*cbc0*/  @P2 FFMA.FTZ R3, R2, R7, R17 ;  /* 0x0000000702032223 */ /* 0x000fe20000010011 */
        /* <DEDUP_REMOVED lines=52> */
.L_x_5158:
[----:B------:R-:W0:Y:S01]  /*cf10*/  S2R R4, SR_CgaCtaId ;  /* 0x0000000000047919 */ /* 0x000e220000008800 */
[----:B------:R-:W-:Y:S01]  /*cf20*/  MOV R17, 0x400 ;  /* 0x0000040000117802 */ /* 0x000fe20000000f00 */
[----:B------:R-:W-:Y:S01]  /*cf30*/  BSSY B0, `(.L_x_5192) ;  /* 0x00002f1000007945 */ /* 0x000fe20003800000 */
[----:B------:R-:W-:Y:S02]  /*cf40*/  BAR.SYNC.DEFER_BLOCKING 0x5, 0x180 ;  /* 0x0146000000007b1d */ /* 0x000fe40000010000 */
[----:B0-----:R-:W-:-:S05]  /*cf50*/  LEA R17, R4, R17, 0x18 ;  /* 0x0000001104117211 */ /* 0x001fca00078ec0ff */
[----:B------:R-:W0:Y:S02]  /*cf60*/  LDS.128 R4, [R17+0x388d0] ;  /* 0x0388d00011047984 */ /* 0x000e240000000c00 */
[----:B0-----:R-:W-:Y:S02]  /*cf70*/  R2UR UR5, R5 ;  /* 0x00000000050572ca */ /* 0x001fe400000e0000 */
[----:B------:R-:W-:Y:S01]  /*cf80*/  R2UR UR6, R6 ;  /* 0x00000000060672ca */ /* 0x000fe200000e0000 */
[----:B------:R-:W-:Y:S06]  /*cf90*/  BAR.ARV 0x4, 0x180 ;  /* 0x0106000000007b1d */ /* 0x000fec0000002000 */
[----:B------:R-:W-:Y:S08]  /*cfa0*/  @P0 BRA `(.L_x_5193) ;  /* 0x0000002000240947 */ /* 0x000ff00003800000 */
[----:B------:R-:W0:Y:S01]  /*cfb0*/  S2R R6, SR_SWINHI ;  /* 0x0000000000067919 */ /* 0x000e220000002f00 */
[----:B------:R-:W-:Y:S01]  /*cfc0*/  F2FP.BF16.F32.PACK_AB R9, R27, R9 ;  /* 0x000000091b09723e */ /* 0x000fe200000010ff */
[----:B------:R-:W-:Y:S01]  /*cfd0*/  USHF.L.U32 UR10, UR41, 0x2, URZ ;  /* 0x00000002290a7899 */ /* 0x000fe2000800063f */
[----:B------:R-:W-:Y:S01]  /*cfe0*/  F2FP.BF16.F32.PACK_AB R10, R10, R174 ;  /* 0x000000ae0a0a723e */ /* 0x000fe200000010ff */
[----:B------:R-:W-:Y:S01]  /*cff0*/  BAR.SYNC.DEFER_BLOCKING 0x1, 0x100 ;  /* 0x0044000000007b1d */ /* 0x000fe20000010000 */
[----:B------:R-:W-:Y:S01]  /*d000*/  F2FP.BF16.F32.PACK_AB R11, R31, R11 ;  /* 0x0000000b1f0b723e */ /* 0x000fe200000010ff */
[----:B------:R-:W-:Y:S01]  /*d010*/  USHF.L.U64.HI UR11, UR41, 0x2, UR40 ;  /* 0x00000002290b7899 */ /* 0x000fe20008010228 */
[----:B------:R-:W-:Y:S02]  /*d020*/  F2FP.BF16.F32.PACK_AB R12, R12, R170 ;  /* 0x000000aa0c0c723e */ /* 0x000fe400000010ff */
[----:B------:R-:W-:Y:S01]  /*d030*/  F2FP.BF16.F32.PACK_AB R13, R43, R13 ;  /* 0x0000000d2b0d723e */ /* 0x000fe200000010ff */
[----:B------:R-:W-:Y:S01]  /*d040*/  ULDC.64 UR8, c[0x0][0xd00] ;  /* 0x0003400000087ab9 */ /* 0x000fe20000000a00 */
[----:B------:R-:W-:Y:S01]  /*d050*/  F2FP.BF16.F32.PACK_AB R14, R14, R167 ;  /* 0x000000a70e0e723e */ /* 0x000fe200000010ff */
[----:B------:R-:W-:Y:S01]  /*d060*/  UISETP.NE.U32.AND UP0, UPT, UR8, URZ, UPT ;  /* 0x0000003f0800728c */ /* 0x000fe2000bf05070 */
[----:B------:R-:W-:Y:S01]  /*d070*/  F2FP.BF16.F32.PACK_AB R15, R47, R15 ;  /* 0x0000000f2f0f723e */ /* 0x000fe200000010ff */
[----:B------:R-:W-:Y:S01]  /*d080*/  UIADD3 UR4, UP1, UR10, UR8, URZ ;  /* 0x000000080a047290 */ /* 0x000fe2000ff3e03f */
[----:B------:R-:W-:Y:S01]  /*d090*/  F2FP.BF16.F32.PACK_AB R24, R24, R166 ;  /* 0x000000a61818723e */ /* 0x000fe200000010ff */
[----:B------:R-:W-:Y:S01]  /*d0a0*/  UISETP.NE.AND.EX UP0, UPT, UR9, URZ, UPT, UP0 ;  /* 0x0000003f0900728c */ /* 0x000fe2000bf05300 */
[----:B------:R-:W-:Y:S01]  /*d0b0*/  F2FP.BF16.F32.PACK_AB R25, R51, R25 ;  /* 0x000000193319723e */ /* 0x000fe200000010ff */
[----:B------:R-:W-:Y:S01]  /*d0c0*/  UIADD3.X UR7, UR11, UR9, URZ, UP1, !UPT ;  /* 0x000000090b077290 */ /* 0x000fe20008ffe43f */
[----:B------:R-:W-:-:S02]  /*d0d0*/  F2FP.BF16.F32.PACK_AB R64, R65, R64 ;  /* 0x000000404140723e */ /* 0x000fc400000010ff */
[----:B------:R-:W-:Y:S01]  /*d0e0*/  F2FP.BF16.F32.PACK_AB R29, R59, R29 ;  /* 0x0000001d3b1d723e */ /* 0x000fe200000010ff */
[----:B------:R-:W-:Y:S01]  /*d0f0*/  ULDC.64 UR8, c[0x0][0xd08] ;  /* 0x0003420000087ab9 */ /* 0x000fe20000000a00 */
[----:B------:R-:W-:Y:S02]  /*d100*/  F2FP.BF16.F32.PACK_AB R31, R63, R62 ;  /* 0x0000003e3f1f723e */ /* 0x000fe400000010ff */
[----:B------:R-:W-:Y:S02]  /*d110*/  F2FP.BF16.F32.PACK_AB R65, R67, R66 ;  /* 0x000000424341723e */ /* 0x000fe400000010ff */
[----:B------:R-:W-:Y:S02]  /*d120*/  F2FP.BF16.F32.PACK_AB R72, R73, R72 ;  /* 0x000000484948723e */ /* 0x000fe400000010ff */
[----:B------:R-:W-:Y:S02]  /*d130*/  F2FP.BF16.F32.PACK_AB R66, R69, R68 ;  /* 0x000000444542723e */ /* 0x000fe400000010ff */
[----:B------:R-:W-:-:S02]  /*d140*/  F2FP.BF16.F32.PACK_AB R67, R71, R70 ;  /* 0x000000464743723e */ /* 0x000fc400000010ff */
[----:B------:R-:W-:Y:S02]  /*d150*/  MOV R4, R17 ;  /* 0x0000001100047202 */ /* 0x000fe40000000f00 */
[----:B0-----:R-:W-:Y:S02]  /*d160*/  MOV R5, R6 ;  /* 0x0000000600057202 */ /* 0x001fe40000000f00 */
[----:B------:R-:W-:Y:S02]  /*d170*/  F2FP.BF16.F32.PACK_AB R73, R75, R74 ;  /* 0x0000004a4b49723e */ /* 0x000fe400000010ff */
[----:B------:R-:W-:Y:S01]  /*d180*/  F2FP.BF16.F32.PACK_AB R80, R81, R80 ;  /* 0x000000505150723e */ /* 0x000fe200000010ff */
[----:B------:R-:W-:Y:S01]  /*d190*/  IMAD.WIDE R126, R202, 0x2, R4 ;  /* 0x00000002ca7e7825 */ /* 0x000fe200078e0204 */
[----:B------:R-:W-:Y:S02]  /*d1a0*/  F2FP.BF16.F32.PACK_AB R74, R77, R76 ;  /* 0x0000004c4d4a723e */ /* 0x000fe400000010ff */
[----:B------:R-:W-:-:S02]  /*d1b0*/  F2FP.BF16.F32.PACK_AB R75, R79, R78 ;  /* 0x0000004e4f4b723e */ /* 0x000fc400000010ff */
[C---:B------:R-:W-:Y:S02]  /*d1c0*/  IADD3 R177, P1, R126.reuse, 0x20, RZ ;  /* 0x000000207eb17810 */ /* 0x040fe40007f3e0ff */
[C---:B------:R-:W-:Y:S02]  /*d1d0*/  IADD3 R179, P0, R126.reuse, 0x40, RZ ;  /* 0x000000407eb37810 */ /* 0x040fe40007f1e0ff */
[----:B------:R-:W-:Y:S01]  /*d1e0*/  LOP3.LUT R32, R177, 0x380, RZ, 0xc0, !PT ;  /* 0x00000380b1207812 */ /* 0x000fe200078ec0ff */
[--C-:B------:R-:W-:Y:S01]  /*d1f0*/  IMAD.X R33, RZ, RZ, R127.reuse, P1 ;  /* 0x000000ffff217224 */ /* 0x100fe200008e067f */
[----:B------:R-:W-:Y:S01]  /*d200*/  LOP3.LUT R21, R126, 0x380, RZ, 0xc0, !PT ;  /* 0x000003807e157812 */ /* 0x000fe200078ec0ff */
[----:B------:R-:W-:Y:S01]  /*d210*/  IMAD.X R37, RZ, RZ, R127, P0 ;  /* 0x000000ffff257224 */ /* 0x000fe200000e067f */
[----:B------:R-:W-:Y:S02]  /*d220*/  SHF.R.U64 R32, R32, 0x3, RZ ;  /* 0x0000000320207819 */ /* 0x000fe400000012ff */
[----:B------:R-:W-:-:S02]  /*d230*/  IADD3 R8, P0, R126, 0x4020, RZ ;  /* 0x000040207e087810 */ /* 0x000fc40007f1e0ff */
        /* <DEDUP_REMOVED lines=15> */
[----:B------:R-:W-:-:S02]  /*d330*/  SHF.R.U64 R21, R21, 0x3, RZ ;  /* 0x0000000315157819 */ /* 0x000fc400000012ff */
        /* <DEDUP_REMOVED lines=12> */
[----:B------:R-:W-:Y:S01]  /*d400*/  IMAD.X R123, RZ, RZ, R127, P2 ;  /* 0x000000ffff7b7224 */ /* 0x000fe200010e067f */
[----:B------:R-:W-:-:S02]  /*d410*/  LOP3.LUT R40, R181, 0x380, RZ, 0xc0, !PT ;  /* 0x00000380b5287812 */ /* 0x000fc400078ec0ff */
[----:B------:R-:W-:Y:S01]  /*d420*/  LOP3.LUT R126, R21, R126, RZ, 0x3c, !PT ;  /* 0x0000007e157e7212 */ /* 0x000fe200078e3cff */
[----:B------:R-:W-:Y:S01]  /*d430*/  IMAD.X R21, RZ, RZ, R127, P1 ;  /* 0x000000ffff157224 */ /* 0x000fe200008e067f */
[----:B------:R-:W-:Y:S02]  /*d440*/  LOP3.LUT R44, R183, 0x380, RZ, 0xc0, !PT ;  /* 0x00000380b72c7812 */ /* 0x000fe400078ec0ff */
[----:B------:R-:W-:Y:S02]  /*d450*/  SHF.R.U64 R36, R36, 0x3, RZ ;  /* 0x0000000324247819 */ /* 0x000fe400000012ff */
[----:B------:R-:W-:Y:S02]  /*d460*/  LOP3.LUT R48, R187, 0x380, RZ, 0xc0, !PT ;  /* 0x00000380bb307812 */ /* 0x000fe400078ec0ff */
[----:B------:R-:W-:Y:S02]  /*d470*/  LOP3.LUT R102, R177, R8, RZ, 0x3c, !PT ;  /* 0x00000008b1667212 */ /* 0x000fe400078e3cff */
[----:B------:R-:W-:-:S02]  /*d480*/  SHF.R.U64 R40, R40, 0x3, RZ ;  /* 0x0000000328287819 */ /* 0x000fc400000012ff */
[----:B------:R-:W-:Y:S02]  /*d490*/  LOP3.LUT R52, R211, 0x380, RZ, 0xc0, !PT ;  /* 0x00000380d3347812 */ /* 0x000fe400078ec0ff */
[----:B------:R-:W-:Y:S02]  /*d4a0*/  F2FP.BF16.F32.PACK_AB R8, R20, R175 ;  /* 0x000000af1408723e */ /* 0x000fe400000010ff */
[----:B------:R-:W-:Y:S02]  /*d4b0*/  LOP3.LUT R27, R6, 0x380, RZ, 0xc0, !PT ;  /* 0x00000380061b7812 */ /* 0x000fe400078ec0ff */
[----:B------:R-:W-:Y:S02]  /*d4c0*/  LOP3.LUT R177, R26, 0x380, RZ, 0xc0, !PT ;  /* 0x000003801ab17812 */ /* 0x000fe400078ec0ff */
[----:B------:R-:W-:Y:S02]  /*d4d0*/  SHF.R.U64 R44, R44, 0x3, RZ ;  /* 0x000000032c2c7819 */ /* 0x000fe400000012ff */
[----:B------:R-:W-:-:S02]  /*d4e0*/  LOP3.LUT R94, R213, 0x380, RZ, 0xc0, !PT ;  /* 0x00000380d55e7812 */ /* 0x000fc400078ec0ff */
[----:B------:R-:W-:Y:S02]  /*d4f0*/  MOV R127, R126 ;  /* 0x0000007e007f7202 */ /* 0x000fe40000000f00 */
[----:B------:R-:W-:Y:S02]  /*d500*/  LOP3.LUT R175, R30, 0x380, RZ, 0xc0, !PT ;  /* 0x000003801eaf7812 */ /* 0x000fe400078ec0ff */
[----:B------:R-:W-:Y:S01]  /*d510*/  LOP3.LUT R36, R36, R179, RZ, 0x3c, !PT ;  /* 0x000000b324247212 */ /* 0x000fe200078e3cff */
[----:B------:R0:W-:Y:S01]  /*d520*/  STSM.16.M88.4 [R127], R8 ;  /* 0x000000087f007844 */ /* 0x0001e20000000200 */
[----:B------:R-:W-:Y:S02]  /*d530*/  LOP3.LUT R98, R215, 0x380, RZ, 0xc0, !PT ;  /* 0x00000380d7627812 */ /* 0x000fe400078ec0ff */
[----:B------:R-:W-:Y:S02]  /*d540*/  SHF.R.U64 R48, R48, 0x3, RZ ;  /* 0x0000000330307819 */ /* 0x000fe400000012ff */
[----:B------:R-:W-:-:S02]  /*d550*/  LOP3.LUT R179, R106, 0x380, RZ, 0xc0, !PT ;  /* 0x000003806ab37812 */ /* 0x000fc400078ec0ff */
[----:B------:R-:W-:Y:S02]  /*d560*/  LOP3.LUT R40, R40, R181, RZ, 0x3c, !PT ;  /* 0x000000b528287212 */ /* 0x000fe400078e3cff */
[----:B------:R-:W-:Y:S02]  /*d570*/  SHF.R.U64 R52, R52, 0x3, RZ ;  /* 0x0000000334347819 */ /* 0x000fe400000012ff */
[----:B------:R-:W-:Y:S02]  /*d580*/  SHF.R.U64 R27, R27, 0x3, RZ ;  /* 0x000000031b1b7819 */ /* 0x000fe400000012ff */
[----:B------:R-:W-:Y:S02]  /*d590*/  SHF.R.U64 R177, R177, 0x3, RZ ;  /* 0x00000003b1b17819 */ /* 0x000fe400000012ff */
[----:B------:R-:W-:Y:S02]  /*d5a0*/  LOP3.LUT R44, R44, R183, RZ, 0x3c, !PT ;  /* 0x000000b72c2c7212 */ /* 0x000fe400078e3cff */
[----:B------:R-:W-:-:S02]  /*d5b0*/  SHF.R.U64 R94, R94, 0x3, RZ ;  /* 0x000000035e5e7819 */ /* 0x000fc400000012ff */
[----:B------:R-:W-:Y:S02]  /*d5c0*/  LOP3.LUT R181, R110, 0x380, RZ, 0xc0, !PT ;  /* 0x000003806eb57812 */ /* 0x000fe400078ec0ff */
[----:B------:R-:W-:Y:S02]  /*d5d0*/  SHF.R.U64 R175, R175, 0x3, RZ ;  /* 0x00000003afaf7819 */ /* 0x000fe400000012ff */
[----:B------:R-:W-:Y:S02]  /*d5e0*/  SHF.R.U64 R98, R98, 0x3, RZ ;  /* 0x0000000362627819 */ /* 0x000fe400000012ff */
[----:B------:R-:W-:Y:S02]  /*d5f0*/  LOP3.LUT R183, R114, 0x380, RZ, 0xc0, !PT ;  /* 0x0000038072b77812 */ /* 0x000fe400078ec0ff */
[----:B------:R-:W-:Y:S02]  /*d600*/  LOP3.LUT R48, R48, R187, RZ, 0x3c, !PT ;  /* 0x000000bb30307212 */ /* 0x000fe400078e3cff */
[----:B------:R-:W-:-:S02]  /*d610*/  SHF.R.U64 R179, R179, 0x3, RZ ;  /* 0x00000003b3b37819 */ /* 0x000fc400000012ff */
[----:B------:R-:W-:Y:S02]  /*d620*/  MOV R126, R32 ;  /* 0x00000020007e7202 */ /* 0x000fe40000000f00 */
[----:B0-----:R-:W-:Y:S02]  /*d630*/  F2FP.BF16.F32.PACK_AB R8, R171, R173 ;  /* 0x000000adab08723e */ /* 0x001fe400000010ff */
[----:B------:R-:W-:Y:S02]  /*d640*/  F2FP.BF16.F32.PACK_AB R9, R35, R34 ;  /* 0x000000222309723e */ /* 0x000fe400000010ff */
[----:B------:R-:W-:Y:S02]  /*d650*/  F2FP.BF16.F32.PACK_AB R10, R169, R172 ;  /* 0x000000aca90a723e */ /* 0x000fe400000010ff */
[----:B------:R-:W-:Y:S02]  /*d660*/  F2FP.BF16.F32.PACK_AB R11, R39, R38 ;  /* 0x00000026270b723e */ /* 0x000fe400000010ff */
[----:B------:R-:W-:-:S02]  /*d670*/  LOP3.LUT R52, R52, R211, RZ, 0x3c, !PT ;  /* 0x000000d334347212 */ /* 0x000fc400078e3cff */
[----:B------:R-:W-:Y:S01]  /*d680*/  LOP3.LUT R118, R27, R6, RZ, 0x3c, !PT ;  /* 0x000000061b767212 */ /* 0x000fe200078e3cff */
[----:B------:R0:W-:Y:S01]  /*d690*/  STSM.16.M88.4 [R126], R8 ;  /* 0x000000087e007844 */ /* 0x0001e20000000200 */
[----:B------:R-:W-:Y:S02]  /*d6a0*/  LOP3.LUT R20, R177, R26, RZ, 0x3c, !PT ;  /* 0x0000001ab1147212 */ /* 0x000fe400078e3cff */
[----:B------:R-:W-:Y:S02]  /*d6b0*/  MOV R36, R36 ;  /* 0x0000002400247202 */ /* 0x000fe40000000f00 */
[----:B------:R-:W-:Y:S02]  /*d6c0*/  LOP3.LUT R94, R94, R213, RZ, 0x3c, !PT ;  /* 0x000000d55e5e7212 */ /* 0x000fe400078e3cff */
[----:B------:R-:W-:Y:S01]  /*d6d0*/  SHF.R.U64 R181, R181, 0x3, RZ ;  /* 0x00000003b5b57819 */ /* 0x000fe200000012ff */
[----:B------:R1:W-:Y:S01]  /*d6e0*/  STSM.16.M88.4 [R36], R12 ;  /* 0x0000000c24007844 */ /* 0x0003e20000000200 */
[----:B------:R-:W-:-:S02]  /*d6f0*/  LOP3.LUT R122, R175, R30, RZ, 0x3c, !PT ;  /* 0x0000001eaf7a7212 */ /* 0x000fc400078e3cff */
[----:B------:R-:W-:Y:S02]  /*d700*/  MOV R40, R40 ;  /* 0x0000002800287202 */ /* 0x000fe40000000f00 */
[----:B------:R-:W-:Y:S02]  /*d710*/  F2FP.BF16.F32.PACK_AB R26, R28, R161 ;  /* 0x000000a11c1a723e */ /* 0x000fe400000010ff */
[----:B------:R-:W-:Y:S02]  /*d720*/  F2FP.BF16.F32.PACK_AB R27, R55, R54 ;  /* 0x00000036371b723e */ /* 0x000fe400000010ff */
[----:B------:R-:W-:Y:S02]  /*d730*/  F2FP.BF16.F32.PACK_AB R88, R89, R88 ;  /* 0x000000585958723e */ /* 0x000fe400000010ff */
[----:B------:R-:W-:Y:S01]  /*d740*/  F2FP.BF16.F32.PACK_AB R96, R97, R96 ;  /* 0x000000606160723e */ /* 0x000fe200000010ff */
[----:B------:R2:W-:Y:S01]  /*d750*/  STSM.16.M88.4 [R40], R24 ;  /* 0x0000001828007844 */ /* 0x0005e20000000200 */
[----:B------:R-:W-:-:S02]  /*d760*/  LOP3.LUT R98, R98, R215, RZ, 0x3c, !PT ;  /* 0x000000d762627212 */ /* 0x000fc400078e3cff */
[----:B------:R-:W-:Y:S02]  /*d770*/  F2FP.BF16.F32.PACK_AB R104, R105, R104 ;  /* 0x000000686968723e */ /* 0x000fe400000010ff */
[----:B------:R-:W-:Y:S02]  /*d780*/  F2FP.BF16.F32.PACK_AB R157, R158, R157 ;  /* 0x0000009d9e9d723e */ /* 0x000fe400000010ff */
[----:B------:R-:W-:Y:S02]  /*d790*/  F2FP.BF16.F32.PACK_AB R159, R160, R159 ;  /* 0x0000009fa09f723e */ /* 0x000fe400000010ff */
[----:B------:R-:W-:Y:S02]  /*d7a0*/  F2FP.BF16.F32.PACK_AB R120, R121, R120 ;  /* 0x000000787978723e */ /* 0x000fe400000010ff */
[----:B------:R-:W-:Y:S02]  /*d7b0*/  F2FP.BF16.F32.PACK_AB R128, R129, R128 ;  /* 0x000000808180723e */ /* 0x000fe400000010ff */
[----:B------:R-:W-:-:S02]  /*d7c0*/  F2FP.BF16.F32.PACK_AB R136, R137, R136 ;  /* 0x000000888988723e */ /* 0x000fc400000010ff */
[----:B------:R-:W-:Y:S01]  /*d7d0*/  F2FP.BF16.F32.PACK_AB R144, R145, R144 ;  /* 0x000000909190723e */ /* 0x000fe200000010ff */
[----:B------:R-:W-:Y:S01]  /*d7e0*/  UISETP.NE.U32.AND UP1, UPT, UR8, URZ, UPT ;  /* 0x0000003f0800728c */ /* 0x000fe2000bf25070 */
[----:B------:R-:W-:Y:S01]  /*d7f0*/  SHF.R.U64 R183, R183, 0x3, RZ ;  /* 0x00000003b7b77819 */ /* 0x000fe200000012ff */
[----:B0-----:R-:W-:Y:S01]  /*d800*/  IMAD.U32 R10, RZ, RZ, UR4 ;  /* 0x00000004ff0a7e24 */ /* 0x001fe2000f8e00ff */
[----:B------:R-:W-:Y:S01]  /*d810*/  MOV R44, R44 ;  /* 0x0000002c002c7202 */ /* 0x000fe20000000f00 */
[----:B------:R-:W-:Y:S01]  /*d820*/  IMAD.U32 R11, RZ, RZ, UR7 ;  /* 0x00000007ff0b7e24 */ /* 0x000fe2000f8e00ff */
[----:B------:R-:W-:Y:S02]  /*d830*/  F2FP.BF16.F32.PACK_AB R28, R57, R153 ;  /* 0x00000099391c723e */ /* 0x000fe400000010ff */
[----:B------:R-:W-:Y:S02]  /*d840*/  F2FP.BF16.F32.PACK_AB R30, R61, R60 ;  /* 0x0000003c3d1e723e */ /* 0x000fe400000010ff */
[----:B------:R-:W-:-:S02]  /*d850*/  LOP3.LUT R106, R179, R106, RZ, 0x3c, !PT ;  /* 0x0000006ab36a7212 */ /* 0x000fc400078e3cff */
[----:B------:R-:W-:Y:S01]  /*d860*/  MOV R48, R48 ;  /* 0x0000003000307202 */ /* 0x000fe20000000f00 */
[----:B------:R-:W-:Y:S01]  /*d870*/  STSM.16.M88.4 [R44], R28 ;  /* 0x0000001c2c007844 */ /* 0x000fe20000000200 */
[----:B------:R-:W-:Y:S02]  /*d880*/  MOV R52, R52 ;  /* 0x0000003400347202 */ /* 0x000fe40000000f00 */
[----:B------:R-:W-:Y:S01]  /*d890*/  F2FP.BF16.F32.PACK_AB R81, R83, R82 ;  /* 0x000000525351723e */ /* 0x000fe200000010ff */
[----:B------:R-:W-:Y:S01]  /*d8a0*/  STSM.16.M88.4 [R48], R64 ;  /* 0x0000004030007844 */ /* 0x000fe20000000200 */
[----:B------:R-:W-:Y:S02]  /*d8b0*/  LOP3.LUT R110, R181, R110, RZ, 0x3c, !PT ;  /* 0x0000006eb56e7212 */ /* 0x000fe400078e3cff */
[----:B------:R-:W-:Y:S01]  /*d8c0*/  MOV R94, R94 ;  /* 0x0000005e005e7202 */ /* 0x000fe20000000f00 */
[----:B------:R-:W-:Y:S01]  /*d8d0*/  STSM.16.M88.4 [R52], R72 ;  /* 0x0000004834007844 */ /* 0x000fe20000000200 */
[----:B------:R-:W-:-:S02]  /*d8e0*/  F2FP.BF16.F32.PACK_AB R82, R85, R84 ;  /* 0x000000545552723e */ /* 0x000fc400000010ff */
[----:B------:R-:W-:Y:S02]  /*d8f0*/  F2FP.BF16.F32.PACK_AB R83, R87, R86 ;  /* 0x000000565753723e */ /* 0x000fe400000010ff */
[----:B------:R-:W-:Y:S02]  /*d900*/  F2FP.BF16.F32.PACK_AB R89, R91, R90 ;  /* 0x0000005a5b59723e */ /* 0x000fe400000010ff */
[----:B------:R-:W-:Y:S01]  /*d910*/  LOP3.LUT R114, R183, R114, RZ, 0x3c, !PT ;  /* 0x00000072b7727212 */ /* 0x000fe200078e3cff */
[----:B------:R-:W-:Y:S01]  /*d920*/  STSM.16.M88.4 [R94], R80 ;  /* 0x000000505e007844 */ /* 0x000fe20000000200 */
[----:B------:R-:W-:Y:S02]  /*d930*/  MOV R33, R98 ;  /* 0x0000006200217202 */ /* 0x000fe40000000f00 */
[----:B------:R-:W-:Y:S02]  /*d940*/  F2FP.BF16.F32.PACK_AB R90, R93, R92 ;  /* 0x0000005c5d5a723e */ /* 0x000fe400000010ff */
[----:B------:R-:W-:-:S02]  /*d950*/  F2FP.BF16.F32.PACK_AB R91, R42, R19 ;  /* 0x000000132a5b723e */ /* 0x000fc400000010ff */
[----:B------:R-:W-:Y:S02]  /*d960*/  MOV R102, R102 ;  /* 0x0000006600667202 */ /* 0x000fe40000000f00 */
        /* <DEDUP_REMOVED lines=9> */
[----:B------:R-:W-:Y:S02]  /*da00*/  MOV R110, R110 ;  /* 0x0000006e006e7202 */ /* 0x000fe40000000f00 */
[----:B------:R-:W-:Y:S01]  /*da10*/  MOV R6, R122 ;  /* 0x0000007a00067202 */ /* 0x000fe20000000f00 */
[----:B------:R-:W-:Y:S01]  /*da20*/  STSM.16.M88.4 [R32], R104 ;  /* 0x0000006820007844 */ /* 0x000fe20000000200 */
        /* <DEDUP_REMOVED lines=13> */
[----:B------:R-:W-:Y:S01]  /*db00*/  F2FP.BF16.F32.PACK_AB R138, R141, R140 ;  /* 0x0000008c8d8a723e */ /* 0x000fe200000010ff */
[----:B------:R-:W-:Y:S01]  /*db10*/  STSM.16.M88.4 [R118], R128 ;  /* 0x0000008076007844 */ /* 0x000fe20000000200 */
[----:B------:R-:W-:Y:S02]  /*db20*/  F2FP.BF16.F32.PACK_AB R139, R143, R142 ;  /* 0x0000008e8f8b723e */ /* 0x000fe400000010ff */
[----:B------:R-:W-:Y:S02]  /*db30*/  F2FP.BF16.F32.PACK_AB R145, R147, R146 ;  /* 0x000000929391723e */ /* 0x000fe400000010ff */
[----:B------:R-:W-:Y:S01]  /*db40*/  MOV R20, R20 ;  /* 0x0000001400147202 */ /* 0x000fe20000000f00 */
[----:B------:R0:W-:Y:S01]  /*db50*/  STSM.16.M88.4 [R6], R136 ;  /* 0x0000008806007844 */ /* 0x0001e20000000200 */
[----:B------:R-:W-:-:S02]  /*db60*/  F2FP.BF16.F32.PACK_AB R146, R149, R148 ;  /* 0x000000949592723e */ /* 0x000fc400000010ff */
[----:B------:R-:W-:Y:S02]  /*db70*/  F2FP.BF16.F32.PACK_AB R147, R151, R150 ;  /* 0x000000969793723e */ /* 0x000fe400000010ff */
[----:B------:R-:W-:-:S03]  /*db80*/  PLOP3.LUT P0, PT, PT, PT, UP0, 0x80, 0x0 ;  /* 0x000000000000781c */ /* 0x000fc60003f0f008 */
[----:B------:R3:W-:Y:S01]  /*db90*/  STSM.16.M88.4 [R20], R144 ;  /* 0x0000009014007844 */ /* 0x0007e20000000200 */
[----:B------:R-:W-:Y:S01]  /*dba0*/  BAR.SYNC.DEFER_BLOCKING 0x1, 0x100 ;  /* 0x0044000000007b1d */ /* 0x000fe20000010000 */
[----:B------:R-:W-:Y:S01]  /*dbb0*/  UISETP.NE.AND.EX UP1, UPT, UR9, URZ, UPT, UP1 ;  /* 0x0000003f0900728c */ /* 0x000fe2000bf25310 */
[----:B------:R-:W-:-:S05]  /*dbc0*/  IMAD R9, R198, 0x40, R23 ;  /* 0x00000040c6097824 */ /* 0x000fca00078e0217 */
[----:B------:R-:W-:-:S05]  /*dbd0*/  PLOP3.LUT P6, PT, PT, PT, UP1, 0x80, 0x0 ;  /* 0x000000000000781c */ /* 0x000fca0003fcf018 */
[----:B------:R-:W-:-:S04]  /*dbe0*/  @UP1 UIADD3 UR8, UP2, UR10, UR8, URZ ;  /* 0x000000080a081290 */ /* 0x000fc8000ff5e03f */
[----:B------:R-:W-:Y:S01]  /*dbf0*/  @UP1 UIADD3.X UR9, UR11, UR9, URZ, UP2, !UPT ;  /* 0x000000090b091290 */ /* 0x000fe200097fe43f */
[----:B------:R-:W-:Y:S01]  /*dc00*/  IMAD.WIDE R8, R9, 0x2, R4 ;  /* 0x0000000209087825 */ /* 0x000fe200078e0204 */
[----:B------:R-:W-:-:S03]  /*dc10*/  ULDC UR4, c[0x0][0xb88] ;  /* 0x0002e20000047ab9 */ /* 0x000fc60000000800 */
[----:B------:R-:W-:Y:S01]  /*dc20*/  IMAD.U32 R4, RZ, RZ, UR4 ;  /* 0x00000004ff047e24 */ /* 0x000fe2000f8e00ff */
[----:B-1----:R-:W4:Y:S01]  /*dc30*/  @P0 LDG.E R13, desc[UR44][R10.64] ;  /* 0x0000002c0a0d0981 */ /* 0x002f22000c1e1900 */
[----:B------:R-:W-:Y:S01]  /*dc40*/  IMAD.U32 R14, RZ, RZ, UR8 ;  /* 0x00000008ff0e7e24 */ /* 0x000fe2000f8e00ff */
[C---:B------:R-:W-:Y:S01]  /*dc50*/  IADD3 R5, P2, R8.reuse, 0x1000, RZ ;  /* 0x0000100008057810 */ /* 0x040fe20007f5e0ff */
[----:B------:R-:W-:Y:S01]  /*dc60*/  IMAD.U32 R15, RZ, RZ, UR9 ;  /* 0x00000009ff0f7e24 */ /* 0x000fe2000f8e00ff */
[C---:B--2---:R-:W-:Y:S02]  /*dc70*/  IADD3 R25, P1, R8.reuse, 0x2000, RZ ;  /* 0x0000200008197810 */ /* 0x044fe40007f3e0ff */
[----:B0-----:R-:W-:Y:S02]  /*dc80*/  P2R R6, PR, RZ, 0x4 ;  /* 0x00000004ff067803 */ /* 0x001fe40000000000 */
[----:B------:R3:W5:Y:S01]  /*dc90*/  @P6 LDG.E R4, desc[UR44][R14.64] ;  /* 0x0000002c0e046981 */ /* 0x000762000c1e1900 */
[----:B------:R-:W-:-:S02]  /*dca0*/  IADD3 R29, P2, R8, 0x3000, RZ ;  /* 0x00003000081d7810 */ /* 0x000fc40007f5e0ff */
[C---:B------:R-:W-:Y:S02]  /*dcb0*/  IADD3 R33, P3, R8.reuse, 0x4000, RZ ;  /* 0x0000400008217810 */ /* 0x040fe40007f7e0ff */
[C---:B------:R-:W-:Y:S02]  /*dcc0*/  IADD3 R37, P4, R8.reuse, 0x5000, RZ ;  /* 0x0000500008257810 */ /* 0x040fe40007f9e0ff */
[----:B------:R-:W-:Y:S02]  /*dcd0*/  IADD3 R41, P5, R8, 0x6000, RZ ;  /* 0x0000600008297810 */ /* 0x000fe40007fbe0ff */
[----:B------:R-:W-:Y:S02]  /*dce0*/  LOP3.LUT R12, R5, 0x380, RZ, 0xc0, !PT ;  /* 0x00000380050c7812 */ /* 0x000fe400078ec0ff */
[----:B------:R-:W-:Y:S02]  /*dcf0*/  LOP3.LUT R24, R25, 0x380, RZ, 0xc0, !PT ;  /* 0x0000038019187812 */ /* 0x000fe400078ec0ff */
[----:B------:R-:W-:-:S02]  /*dd00*/  LOP3.LUT R28, R29, 0x380, RZ, 0xc0, !PT ;  /* 0x000003801d1c7812 */ /* 0x000fc400078ec0ff */
[----:B------:R-:W-:Y:S02]  /*dd10*/  LOP3.LUT R32, R33, 0x380, RZ, 0xc0, !PT ;  /* 0x0000038021207812 */ /* 0x000fe400078ec0ff */
[----:B------:R-:W-:Y:S02]  /*dd20*/  LOP3.LUT R36, R37, 0x380, RZ, 0xc0, !PT ;  /* 0x0000038025247812 */ /* 0x000fe400078ec0ff */
[----:B------:R-:W-:Y:S01]  /*dd30*/  LOP3.LUT R40, R41, 0x380, RZ, 0xc0, !PT ;  /* 0x0000038029287812 */ /* 0x000fe200078ec0ff */
[----:B------:R-:W-:Y:S01]  /*dd40*/  UMOV UR4, URZ ;  /* 0x0000003f00047c82 */ /* 0x000fe20008000000 */
[----:B------:R-:W-:Y:S02]  /*dd50*/  SHF.R.U64 R12, R12, 0x3, RZ ;  /* 0x000000030c0c7819 */ /* 0x000fe400000012ff */
[----:B------:R-:W-:Y:S02]  /*dd60*/  SHF.R.U64 R24, R24, 0x3, RZ ;  /* 0x0000000318187819 */ /* 0x000fe400000012ff */
[----:B------:R-:W-:-:S02]  /*dd70*/  SHF.R.U64 R28, R28, 0x3, RZ ;  /* 0x000000031c1c7819 */ /* 0x000fc400000012ff */
[----:B------:R-:W-:Y:S02]  /*dd80*/  SHF.R.U64 R32, R32, 0x3, RZ ;  /* 0x0000000320207819 */ /* 0x000fe400000012ff */
[----:B------:R-:W-:Y:S02]  /*dd90*/  SHF.R.U64 R36, R36, 0x3, RZ ;  /* 0x0000000324247819 */ /* 0x000fe400000012ff */
[----:B------:R-:W-:Y:S02]  /*dda0*/  SHF.R.U64 R40, R40, 0x3, RZ ;  /* 0x0000000328287819 */ /* 0x000fe400000012ff */
[----:B------:R-:W-:Y:S02]  /*ddb0*/  LOP3.LUT R12, R12, R5, RZ, 0x3c, !PT ;  /* 0x000000050c0c7212 */ /* 0x000fe400078e3cff */
[----:B------:R-:W-:Y:S02]  /*ddc0*/  LOP3.LUT R24, R24, R25, RZ, 0x3c, !PT ;  /* 0x0000001918187212 */ /* 0x000fe400078e3cff */
[----:B------:R-:W-:-:S02]  /*ddd0*/  LOP3.LUT R28, R28, R29, RZ, 0x3c, !PT ;  /* 0x0000001d1c1c7212 */ /* 0x000fc400078e3cff */
[----:B------:R-:W-:Y:S02]  /*dde0*/  LOP3.LUT R32, R32, R33, RZ, 0x3c, !PT ;  /* 0x0000002120207212 */ /* 0x000fe400078e3cff */
[----:B------:R-:W-:Y:S02]  /*ddf0*/  LOP3.LUT R36, R36, R37, RZ, 0x3c, !PT ;  /* 0x0000002524247212 */ /* 0x000fe400078e3cff */
[----:B------:R-:W-:Y:S02]  /*de00*/  LOP3.LUT R40, R40, R41, RZ, 0x3c, !PT ;  /* 0x0000002928287212 */ /* 0x000fe400078e3cff */
[----:B----4-:R-:W-:Y:S01]  /*de10*/  @P0 R2UR UR4, R13 ;  /* 0x000000000d0402ca */ /* 0x010fe200000e0000 */
[----:B---3--:R-:W-:-:S14]  /*de20*/  @P6 BRA `(.L_x_5194) ;  /* 0x0000000000106947 */ /* 0x008fdc0003800000 */
[----:B------:R-:W-:Y:S05]  /*de30*/  @!P0 BRA `(.L_x_5194) ;  /* 0x00000000000c8947 */ /* 0x000fea0003800000 */
[----:B------:R-:W2:Y:S04]  /*de40*/  LDG.E R5, desc[UR44][R10.64] ;  /* 0x0000002c0a057981 */ /* 0x000ea8000c1e1900 */
[----:B-----5:R-:W2:Y:S02]  /*de50*/  LDG.E R4, desc[UR44][R10.64+0x4] ;  /* 0x0000042c0a047981 */ /* 0x020ea4000c1e1900 */
[----:B--2---:R-:W-:-:S07]  /*de60*/  IMAD.IADD R4, R4, 0x1, -R5 ;  /* 0x0000000104047824 */ /* 0x004fce00078e0a05 */
.L_x_5194:
        /* <DEDUP_REMOVED lines=72> */
[----:B------:R-:W-:Y:S01]  /*e2f0*/  VIADD R21, R22, UR38 ;  /* 0x0000002616157c36 */ /* 0x000fe20008000000 */
[----:B------:R-:W-:-:S02]  /*e300*/  UIMAD UR7, UR39, UR11, UR7 ;  /* 0x0000000b270772a4 */ /* 0x000fc4000f8e0207 */
[----:B------:R-:W-:Y:S02]  /*e310*/  UIMAD UR10, UR40, UR12, URZ ;  /* 0x0000000c280a72a4 */ /* 0x000fe4000f8e023f */
[----:B------:R-:W-:Y:S02]  /*e320*/  UIADD3 UR9, UR9, UR7, URZ ;  /* 0x0000000709097290 */ /* 0x000fe4000fffe03f */
        /* <DEDUP_REMOVED lines=34> */
.L_x_5195:
[----:B------:R-:W1:Y:S01]  /*e550*/  LDC R81, c[0x0][0xce8] ;  /* 0x00033a00ff517b82 */ /* 0x000e620000000800 */
[----:B------:R-:W-:Y:S01]  /*e560*/  ULDC UR12, c[0x0][0xbc8] ;  /* 0x0002f200000c7ab9 */ /* 0x000fe20000000800 */
[----:B------:R-:W-:Y:S01]  /*e570*/  ULDC.64 UR10, c[0x0][0xba0] ;  /* 0x0002e800000a7ab9 */ /* 0x000fe20000000a00 */
[----:B------:R-:W-:Y:S01]  /*e580*/  ISETP.GE.AND P0, PT, R196, UR12, PT ;  /* 0x0000000cc4007c0c */ /* 0x000fe2000bf06270 */
[----:B0-----:R-:W5:Y:S01]  /*e590*/  LD.E.128 R8, desc[UR44][R10.64] ;  /* 0x0000002c0a087980 */ /* 0x001f62000c101d00 */
        /* <DEDUP_REMOVED lines=15> */
[----:B------:R-:W0:Y:S01]  /*e690*/  @P2 LDC R19, c[0x0][0xcec] ;  /* 0x00033b00ff132b82 */ /* 0x000e220000000800 */
[----:B------:R-:W-:Y:S01]  /*e6a0*/  IMAD.SHL.U32 R3, R3, 0x4, RZ ;  /* 0x0000000403037824 */ /* 0x000fe200078e00ff */
[----:B------:R-:W-:Y:S01]  /*e6b0*/  ISETP.GE.AND P0, PT, R194, UR12, PT ;  /* 0x0000000cc2007c0c */ /* 0x000fe2000bf06270 */
[----:B------:R-:W-:Y:S01]  /*e6c0*/  UIMAD UR7, UR14, UR10, URZ ;  /* 0x0000000a0e0772a4 */ /* 0x000fe2000f8e023f */
[----:B------:R-:W5:Y:S04]  /*e6d0*/  LD.E.128 R48, desc[UR44][R48.64] ;  /* 0x0000002c30307980 */ /* 0x000f68000c101d00 */
[----:B------:R-:W1:Y:S01]  /*e6e0*/  @P2 LDC R21, c[0x0][0xcf0] ;  /* 0x00033c00ff152b82 */ /* 0x000e620000000800 */
        /* <DEDUP_REMOVED lines=8> */
[----:B------:R-:W-:Y:S01]  /*e770*/  IMAD.SHL.U32 R6, R5, 0x8, RZ ;  /* 0x0000000805067824 */ /* 0x000fe200078e00ff */
[----:B------:R-:W-:Y:S01]  /*e780*/  UIMAD UR4, UR15, UR10, URZ ;  /* 0x0000000a0f0472a4 */ /* 0x000fe2000f8e023f */
[----:B------:R-:W-:Y:S01]  /*e790*/  VIADD R82, R0, UR38 ;  /* 0x0000002600527c36 */ /* 0x000fe20008000000 */
[----:B------:R-:W-:Y:S01]  /*e7a0*/  SEL R0, RZ, 0xffffffff, P0 ;  /* 0xffffffffff007807 */ /* 0x000fe20000000000 */
[----:B------:R-:W-:Y:S01]  /*e7b0*/  UIMAD.WIDE.U32 UR8, UR39, UR10, UR8 ;  /* 0x0000000a270872a5 */ /* 0x000fe2000f8e0008 */
[----:B------:R-:W-:Y:S01]  /*e7c0*/  LOP3.LUT R5, R6, 0x8, R3, 0xe2, !PT ;  /* 0x0000000806057812 */ /* 0x000fe200078ee203 */
[----:B------:R-:W-:Y:S01]  /*e7d0*/  UIMAD UR4, UR39, UR11, UR4 ;  /* 0x0000000b270472a4 */ /* 0x000fe2000f8e0204 */
[----:B------:R-:W5:Y:S01]  /*e7e0*/  LD.E.128 R52, desc[UR44][R52.64] ;  /* 0x0000002c34347980 */ /* 0x000f62000c101d00 */
[----:B------:R-:W-:Y:S01]  /*e7f0*/  IMAD.SHL.U32 R6, R0, 0x10, RZ ;  /* 0x0000001000067824 */ /* 0x000fe200078e00ff */
[----:B------:R-:W-:Y:S01]  /*e800*/  ULDC.64 UR10, c[0x0][0xbf0] ;  /* 0x0002fc00000a7ab9 */ /* 0x000fe20000000a00 */
[----:B0-----:R-:W-:Y:S01]  /*e810*/  @P2 IMAD.HI.U32 R0, R82, R19, RZ ;  /* 0x0000001352002227 */ /* 0x001fe200078e00ff */
[----:B------:R-:W-:Y:S01]  /*e820*/  UIADD3 UR9, UR9, UR4, URZ ;  /* 0x0000000409097290 */ /* 0x000fe2000fffe03f */
[----:B------:R-:W5:Y:S01]  /*e830*/  LD.E.128 R56, desc[UR44][R56.64] ;  /* 0x0000002c38387980 */ /* 0x000f62000c101d00 */
[----:B------:R-:W-:Y:S01]  /*e840*/  UIMAD UR4, UR40, UR10, URZ ;  /* 0x0000000a280472a4 */ /* 0x000fe2000f8e023f */
[----:B------:R-:W-:Y:S01]  /*e850*/  IMAD.MOV.U32 R3, RZ, RZ, R82 ;  /* 0x000000ffff037224 */ /* 0x000fe200078e0052 */
[----:B------:R-:W-:Y:S01]  /*e860*/  UIMAD.WIDE.U32 UR8, UR41, UR10, UR8 ;  /* 0x0000000a290872a5 */ /* 0x000fe2000f8e0008 */
[----:B-1----:R-:W-:Y:S01]  /*e870*/  @P2 SHF.R.U32.HI R3, RZ, R21, R0 ;  /* 0x00000015ff032219 */ /* 0x002fe20000011600 */
        /* <DEDUP_REMOVED lines=20> */
[----:B------:R-:W-:Y:S01]  /*e9c0*/  IMAD R19, R3, UR9, R80 ;  /* 0x0000000903137c24 */ /* 0x000fe2000f8e0250 */
[----:B------:R-:W-:Y:S01]  /*e9d0*/  ISETP.GE.AND P0, PT, R201, UR12, PT ;  /* 0x0000000cc9007c0c */ /* 0x000fe2000bf06270 */
[----:B------:R-:W-:Y:S01]  /*e9e0*/  IMAD.WIDE.U32 R20, R3, UR8, R20 ;  /* 0x0000000803147c25 */ /* 0x000fe2000f8e0014 */
[----:B------:R-:W-:Y:S01]  /*e9f0*/  @!PT LDS RZ, [RZ] ;  /* 0x00000000fffff984 */ /* 0x000fe20000000800 */
[----:B------:R-:W-:Y:S01]  /*ea00*/  @!PT LDS RZ, [RZ] ;  /* 0x00000000fffff984 */ /* 0x000fe20000000800 */
[----:B------:R-:W-:Y:S01]  /*ea10*/  @!PT LDS RZ, [RZ] ;  /* 0x00000000fffff984 */ /* 0x000fe20000000800 */
[----:B------:R-:W-:Y:S01]  /*ea20*/  @!PT LDS RZ, [RZ] ;  /* 0x00000000fffff984 */ /* 0x000fe20000000800 */
[----:B------:R0:W-:Y:S06]  /*ea30*/  MEMBAR.ALL.CTA ;  /* 0x0000000000007992 */ /* 0x0001ec0000008000 */
[----:B0-----:R-:W0:Y:S01]  /*ea40*/  FENCE.VIEW.ASYNC.S ;  /* 0x00000000000073c6 */ /* 0x001e220000000000 */
[----:B------:R-:W-:Y:S01]  /*ea50*/  ULDC.64 UR8, c[0x0][0xbd8] ;  /* 0x0002f60000087ab9 */ /* 0x000fe20000000a00 */
[----:B------:R-:W-:Y:S01]  /*ea60*/  LOP3.LUT R6, R83, 0x20, R6, 0xe2, !PT ;  /* 0x0000002053067812 */ /* 0x000fe200078ee206 */
[----:B------:R-:W-:Y:S01]  /*ea70*/  IMAD R0, R0, UR8, RZ ;  /* 0x0000000800007c24 */ /* 0x000fe2000f8e02ff */
[----:B------:R-:W-:Y:S01]  /*ea80*/  SEL R3, RZ, 0x40, P0 ;  /* 0x00000040ff037807 */ /* 0x000fe20000000000 */
[----:B------:R-:W-:Y:S01]  /*ea90*/  IMAD.IADD R21, R21, 0x1, R19 ;  /* 0x0000000115157824 */ /* 0x000fe200078e0213 */
[----:B------:R-:W-:Y:S01]  /*eaa0*/  ISETP.GE.AND P0, PT, R200, UR12, PT ;  /* 0x0000000cc8007c0c */ /* 0x000fe2000bf06270 */
[----:B-----5:R-:W-:Y:S01]  /*eab0*/  IMAD R88, R4, R81, RZ ;  /* 0x0000005104587224 */ /* 0x020fe200078e02ff */
        /* <DEDUP_REMOVED lines=8> */
[----:B------:R-:W-:Y:S01]  /*eb40*/  LOP3.LUT R6, R3, R6, RZ, 0xfc, !PT ;  /* 0x0000000603067212 */ /* 0x000fe200078efcff */
[----:B------:R-:W-:Y:S01]  /*eb50*/  IMAD.IADD R5, R5, 0x1, R19 ;  /* 0x0000000105057824 */ /* 0x000fe200078e0213 */
[----:B------:R-:W-:Y:S01]  /*eb60*/  LEA R19, P2, R4, UR8, 0x1 ;  /* 0x0000000804137c11 */ /* 0x000fe2000f8408ff */
[----:B------:R-:W-:-:S03]  /*eb70*/  VIADD R0, R17, 0x38820 ;  /* 0x0003882011007836 */ /* 0x000fc60000000000 */
[----:B------:R-:W-:Y:S01]  /*eb80*/  LEA.HI.X R86, R4, UR9, R5, 0x1, P2 ;  /* 0x0000000904567c11 */ /* 0x000fe200090f0c05 */
[----:B0-----:R0:W1:Y:S01]  /*eb90*/  SHFL.IDX PT, R20, R19, RZ, 0x181f ;  /* 0x00181fff13147589 */ /* 0x00106200000e0000 */
[----:B------:R-:W-:-:S03]  /*eba0*/  PRMT R0, RZ, 0x654, R0 ;  /* 0x00000654ff007816 */ /* 0x000fc60000000000 */
[----:B------:R0:W2:Y:S01]  /*ebb0*/  SHFL.IDX PT, R21, R86, RZ, 0x181f ;  /* 0x00181fff56157589 */ /* 0x0000a200000e0000 */
[----:B------:R0:W-:Y:S01]  /*ebc0*/  SYNCS.ARRIVE.TRANS64.RED.A1T0 RZ, [R0+URZ], RZ ;  /* 0x000000ff00ff79a7 */ /* 0x0001e2000810043f */
        /* <DEDUP_REMOVED lines=32> */
.L_x_5197:
[----:B------:R-:W-:Y:S05]  /*edd0*/  BSYNC B1 ;  /* 0x0000000000017941 */ /* 0x000fea0003800000 */
.L_x_5196:
[----:B0-----:R-:W-:Y:S01]  /*ede0*/  VIADD R0, R87, 0x20 ;  /* 0x0000002057007836 */ /* 0x001fe20000000000 */
[----:B---3--:R0:W3:Y:S04]  /*edf0*/  SHFL.IDX PT, R9, R86, 0x1, 0x181f ;  /* 0x00381f0056097f89 */ /* 0x0080e800000e0000 */
[----:B------:R-:W-:Y:S01]  /*ee00*/  ISETP.GE.AND P0, PT, R0, R88, PT ;  /* 0x000000580000720c */ /* 0x000fe20003f06270 */
[----:B------:R0:W4:-:S12]  /*ee10*/  SHFL.IDX PT, R8, R19, 0x1, 0x181f ;  /* 0x00381f0013087f89 */ /* 0x00011800000e0000 */
[----:B0-----:R-:W-:Y:S05]  /*ee20*/  @P0 BRA `(.L_x_5198) ;  /* 0x0000001000040947 */ /* 0x001fea0003800000 */
[----:B------:R-:W-:Y:S02]  /*ee30*/  ISETP.GE.AND P0, PT, R23, UR12, PT ;  /* 0x0000000c17007c0c */ /* 0x000fe4000bf06270 */
[----:B------:R-:W-:Y:S02]  /*ee40*/  ISETP.GE.AND P5, PT, R196, UR12, PT ;  /* 0x0000000cc4007c0c */ /* 0x000fe4000bfa6270 */
[----:B------:R-:W-:Y:S02]  /*ee50*/  ISETP.GE.AND P3, PT, R195, UR12, PT ;  /* 0x0000000cc3007c0c */ /* 0x000fe4000bf66270 */
[----:B------:R-:W-:Y:S02]  /*ee60*/  ISETP.GE.AND P2, PT, R194, UR12, PT ;  /* 0x0000000cc2007c0c */ /* 0x000fe4000bf46270 */
[----:B------:R-:W-:-:S05]  /*ee70*/  ISETP.GE.AND P1, PT, R193, UR12, PT ;  /* 0x0000000cc1007c0c */ /* 0x000fca000bf26270 */
[----:B---34-:R-:W-:Y:S02]  /*ee80*/  @!P0 IMAD.WIDE R4, R23, 0x2, R8 ;  /* 0x0000000217048825 */ /* 0x018fe400078e0208 */
        /* <DEDUP_REMOVED lines=27> */
.L_x_5193:
        /* <DEDUP_REMOVED lines=31> */
.L_x_5199:
        /* <DEDUP_REMOVED lines=45> */
.L_x_5201:
[----:B------:R-:W-:Y:S05]  /*f500*/  BSYNC B1 ;  /* 0x0000000000017941 */ /* 0x000fea0003800000 */
.L_x_5200:
        /* <DEDUP_REMOVED lines=110> */
.L_x_5203:
[----:B------:R-:W-:Y:S05]  /*fbf0*/  BSYNC B1 ;  /* 0x0000000000017941 */ /* 0x000fea0003800000 */
.L_x_5202:
        /* <DEDUP_REMOVED lines=36> */
.L_x_5198:
[----:B------:R-:W-:Y:S05]  /*fe40*/  BSYNC B0 ;  /* 0x0000000000007941 */ /* 0x000fea0003800000 */
.L_x_5192:
[----:B------:R-:W-:Y:S02]  /*fe50*/  ULDC UR4, c[0x0][0xd3c] ;  /* 0x00034f0000047ab9 */ /* 0x000fe40000000800 */
[----:B------:R-:W-:-:S13]  /*fe60*/  ISETP.GE.AND P0, PT, R7, UR4, PT ;  /* 0x0000000407007c0c */ /* 0x000fda000bf06270 */
[----:B------:R-:W-:Y:S05]  /*fe70*/  @!P0 BRA `(.L_x_5204) ;  /* 0xffffff1000808947 */ /* 0x000fea000383ffff */
[----:B------:R-:W-:Y:S05]  /*fe80*/  EXIT ;  /* 0x000000000000794d */ /* 0x000fea0003800000 */
.L_x_5152:
        /* <DEDUP_REMOVED lines=18> */
.L_x_5205:
[----:B------:R-:W1:Y:S01]  /*ffb0*/  S2R R0, SR_TID.X ;  /* 0x0000000000007919 */ /* 0x000e620000002100 */
[----:B------:R-:W-:Y:S01]  /*ffc0*/  ULDC UR4, c[0x0][0xd3c] ;  /* 0x00034f0000047ab9 */ /* 0x000fe20000000800 */
[----:B------:R-:W2:Y:S01]  /*ffd0*/  S2UR UR6, SR_CTAID.X ;  /* 0x00000000000679c3 */ /* 0x000ea20000002500 */
[----:B------:R-:W-:Y:S01]  /*ffe0*/  ULDC UR5, c[0x0][0xd38] ;  /* 0x00034e0000057ab9 */ /* 0x000fe20000000800 */
[----:B-1----:R-:W-:-:S04]  /*fff0*/  LOP3.LUT R0, R0, 0x1f, RZ, 0xc0, !PT ;  /* 0x0000001f00007812 */ /* 0x002fc800078ec0ff */
[----:B------:R-:W-:-:S04]  /*10000*/  ISETP.NE.AND P0, PT, R0, 0x1f, PT ;  /* 0x0000001f0000780c */ /* 0x000fc80003f05270 */
[----:B------:R-:W-:-:S13]  /*10010*/  ISETP.GE.OR P1, PT, R0, UR4, !P0 ;  /* 0x0000000400007c0c */ /* 0x000fda000c726670 */
[----:B0-----:R-:W0:Y:S02]  /*10020*/  @!P1 LDC.64 R2, c[0x0][0xd80] ;  /* 0x00036000ff029b82 */ /* 0x001e240000000a00 */
[----:B0-----:R-:W-:-:S05]  /*10030*/  @!P1 IMAD.WIDE.U32 R2, R0, 0x4, R2 ;  /* 0x0000000400029825 */ /* 0x001fca00078e0002 */
[----:B------:R-:W3:Y:S01]  /*10040*/  @!P1 LDG.E R4, desc[UR44][R2.64] ;  /* 0x0000002c02049981 */ /* 0x000ee2000c1e1900 */
[C---:B------:R-:W-:Y:S01]  /*10050*/  ISETP.NE.AND P1, PT, R0.reuse, RZ, PT ;  /* 0x000000ff0000720c */ /* 0x040fe20003f25270 */
[----:B------:R-:W-:Y:S01]  /*10060*/  UMOV UR4, URZ ;  /* 0x0000003f00047c82 */ /* 0x000fe20008000000 */
[C---:B------:R-:W-:Y:S01]  /*10070*/  ISETP.GE.U32.AND P2, PT, R0.reuse, 0x2, PT ;  /* 0x000000020000780c */ /* 0x040fe20003f46070 */
[----:B------:R-:W-:Y:S01]  /*10080*/  IMAD.MOV.U32 R16, RZ, RZ, RZ ;  /* 0x000000ffff107224 */ /* 0x000fe200078e00ff */
[C---:B------:R-:W-:Y:S02]  /*10090*/  ISETP.GE.U32.AND P3, PT, R0.reuse, 0x4, PT ;  /* 0x000000040000780c */ /* 0x040fe40003f66070 */
[C---:B------:R-:W-:Y:S02]  /*100a0*/  ISETP.GE.U32.AND P4, PT, R0.reuse, 0x8, PT ;  /* 0x000000080000780c */ /* 0x040fe40003f86070 */
[----:B------:R-:W-:Y:S01]  /*100b0*/  ISETP.GE.U32.AND P5, PT, R0, 0x10, PT ;  /* 0x000000100000780c */ /* 0x000fe20003fa6070 */
[----:B---3--:R-:W0:Y:S02]  /*100c0*/  SHFL.UP PT, R5, R4, 0x1, RZ ;  /* 0x0420000004057989 */ /* 0x008e2400000e00ff */
        /* <DEDUP_REMOVED lines=17> */
[----:B--2---:R-:W-:-:S13]  /*101e0*/  ISETP.GT.AND P6, PT, R6, UR6, PT ;  /* 0x0000000606007c0c */ /* 0x004fda000bfc4270 */
[----:B------:R-:W-:Y:S05]  /*101f0*/  @P6 BRA `(.L_x_5207) ;  /* 0x00000000009c6947 */ /* 0x000fea0003800000 */
[----:B------:R-:W0:Y:S01]  /*10200*/  LDC R5, c[0x0][0xd3c] ;  /* 0x00034f00ff057b82 */ /* 0x000e220000000800 */
[----:B------:R-:W-:Y:S01]  /*10210*/  IMAD.MOV.U32 R6, RZ, RZ, R3 ;  /* 0x000000ffff067224 */ /* 0x000fe200078e0003 */
[----:B------:R-:W-:Y:S01]  /*10220*/  UMOV UR4, URZ ;  /* 0x0000003f00047c82 */ /* 0x000fe20008000000 */
[----:B------:R-:W-:Y:S01]  /*10230*/  ULDC UR7, c[0x0][0xd3c] ;  /* 0x00034f0000077ab9 */ /* 0x000fe20000000800 */
[----:B------:R-:W-:-:S05]  /*10240*/  ULDC UR5, c[0x0][0xd38] ;  /* 0x00034e0000057ab9 */ /* 0x000fca0000000800 */
.L_x_5211:
        /* <DEDUP_REMOVED lines=12> */
.L_x_5210:
[----:B------:R-:W-:Y:S05]  /*10310*/  BSYNC B0 ;  /* 0x0000000000007941 */ /* 0x000fea0003800000 */
.L_x_5209:
        /* <DEDUP_REMOVED lines=21> */
.L_x_5207:
        /* <DEDUP_REMOVED lines=20> */
.L_x_5212:
        /* <DEDUP_REMOVED lines=56> */
.L_x_5208:
[----:B------:R-:W-:Y:S02]  /*10930*/  IMAD.MOV.U32 R17, RZ, RZ, RZ ;  /* 0x000000ffff117224 */ /* 0x000fe400078e00ff */
[----:B------:R-:W-:Y:S02]  /*10940*/  IMAD.U32 R16, RZ, RZ, UR6 ;  /* 0x00000006ff107e24 */ /* 0x000fe4000f8e00ff */
[----:B------:R-:W-:-:S07]  /*10950*/  IMAD.MOV.U32 R18, RZ, RZ, RZ ;  /* 0x000000ffff127224 */ /* 0x000fce00078e00ff */
.L_x_5213:
[----:B------:R-:W-:-:S13]  /*10960*/  ISETP.NE.AND P0, PT, R0, RZ, PT ;  /* 0x000000ff0000720c */ /* 0x000fda0003f05270 */
[----:B------:R-:W1:Y:S01]  /*10970*/  @!P0 S2R R3, SR_CgaCtaId ;  /* 0x0000000000038919 */ /* 0x000e620000008800 */
[----:B------:R-:W-:-:S04]  /*10980*/  @!P0 MOV R0, 0x400 ;  /* 0x0000040000008802 */ /* 0x000fc80000000f00 */
[----:B-1----:R-:W-:-:S05]  /*10990*/  @!P0 LEA R0, R3, R0, 0x18 ;  /* 0x0000000003008211 */ /* 0x002fca00078ec0ff */
[----:B------:R2:W-:Y:S01]  /*109a0*/  @!P0 STS.128 [R0+0x388d0], R16 ;  /* 0x0388d01000008388 */ /* 0x0005e20000000c00 */
[----:B------:R-:W-:Y:S06]  /*109b0*/  BAR.ARV 0x5, 0x180 ;  /* 0x0146000000007b1d */ /* 0x000fec0000002000 */
.L_x_5206:
        /* <DEDUP_REMOVED lines=11> */
[----:B------:R-:W-:Y:S01]  /*10a70*/  ULDC UR37, c[0x0][0xc] ;  /* 0x0000030000257ab9 */ /* 0x000fe20000000800 */
[----:B------:R-:W-:Y:S01]  /*10a80*/  ULDC.64 UR38, c[0x0][0x198] ;  /* 0x0000660000267ab9 */ /* 0x000fe20000000a00 */
        /* <DEDUP_REMOVED lines=26> */
.L_x_5338:
        /* <DEDUP_REMOVED lines=56> */
.L_x_5215:
        /* <DEDUP_REMOVED lines=12> */
.L_x_5216:
[----:B------:R-:W-:Y:S05]  /*11070*/  @!P0 BRA `(.L_x_5217) ;  /* 0x00000000000c8947 */ /* 0x000fea0003800000 */
[----:B------:R-:W2:Y:S04]  /*11080*/  LDG.E R6, desc[UR44][R4.64] ;  /* 0x0000002c04067981 */ /* 0x000ea8000c1e1900 */
[----:B------:R-:W2:Y:S02]  /*11090*/  LDG.E R4, desc[UR44][R4.64+0x4] ;  /* 0x0000042c04047981 */ /* 0x000ea4000c1e1900 */
[----:B--2---:R-:W-:-:S07]  /*110a0*/  IMAD.IADD R6, R4, 0x1, -R6 ;  /* 0x0000000104067824 */ /* 0x004fce00078e0a06 */
.L_x_5217:
        /* <DEDUP_REMOVED lines=9> */
[----:B----4-:R-:W-:Y:S01]  /*11140*/  @P0 SHF.R.U32.HI R0, RZ, R3, R2 ;  /* 0x00000003ff000219 */ /* 0x010fe20000011602 */
[C---:B------:R-:W-:Y:S01]  /*11150*/  VIADD R3, R6.reuse, 0x3f ;  /* 0x0000003f06037836 */ /* 0x040fe20000000000 */
[----:B------:R-:W-:-:S05]  /*11160*/  IADD3 R2, R6, 0x40, -R9 ;  /* 0x0000004006027810 */ /* 0x000fca0007ffe809 */
[----:B------:R-:W-:Y:S01]  /*11170*/  IMAD.IADD R0, R2, 0x1, R0 ;  /* 0x0000000102007824 */ /* 0x000fe200078e0200 */
[----:B------:R-:W-:-:S04]  /*11180*/  SHF.R.S32.HI R2, RZ, 0x1f, R3 ;  /* 0x0000001fff027819 */ /* 0x000fc80000011403 */
[----:B------:R-:W-:Y:S02]  /*11190*/  LEA.HI R3, R2, R3, RZ, 0x6 ;  /* 0x0000000302037211 */ /* 0x000fe400078f30ff */
[----:B------:R-:W-:Y:S02]  /*111a0*/  SHF.R.S32.HI R2, RZ, 0x1f, R0 ;  /* 0x0000001fff027819 */ /* 0x000fe40000011400 */
[----:B------:R-:W-:Y:S02]  /*111b0*/  SHF.R.S32.HI R3, RZ, 0x6, R3 ;  /* 0x00000006ff037819 */ /* 0x000fe40000011403 */
[----:B------:R-:W-:-:S04]  /*111c0*/  LEA.HI R2, R2, R0, RZ, 0x6 ;  /* 0x0000000002027211 */ /* 0x000fc800078f30ff */
        /* <DEDUP_REMOVED lines=10> */
[----:B------:R-:W-:Y:S02]  /*11270*/  VOTEU.ANY UR4, UPT, PT ;  /* 0x0000000000047886 */ /* 0x000fe400038e0100 */
[----:B------:R-:W3:Y:S08]  /*11280*/  FLO.U32 R0, UR4 ;  /* 0x0000000400007d00 */ /* 0x000ef000080e0000 */
[----:B------:R-:W4:Y:S01]  /*11290*/  POPC R4, UR4 ;  /* 0x0000000400047d09 */ /* 0x000f220008000000 */
[----:B---3--:R-:W-:-:S02]  /*112a0*/  ISETP.EQ.U32.AND P0, PT, R0, R2, PT ;  /* 0x000000020000720c */ /* 0x008fc40003f02070 */
[----:B------:R-:W4:Y:S11]  /*112b0*/  LDC.64 R2, c[0x0][0xd60] ;  /* 0x00035800ff027b82 */ /* 0x000f360000000a00 */
[----:B----4-:R-:W3:Y:S04]  /*112c0*/  @P0 ATOMG.E.ADD.STRONG.GPU PT, R2, desc[UR44][R2.64], R4 ;  /* 0x00000004020209a8 */ /* 0x010ee800081ee1ec */
[----:B---3--:R3:W4:Y:S02]  /*112d0*/  SHFL.IDX PT, R2, R2, R0, 0x1f ;  /* 0x00001f0002027589 */ /* 0x00872400000e0000 */
[----:B---3--:R-:W3:Y:S02]  /*112e0*/  S2R R0, SR_LTMASK ;  /* 0x0000000000007919 */ /* 0x008ee40000003900 */
[----:B---3--:R-:W-:-:S06]  /*112f0*/  LOP3.LUT R0, R0, UR4, RZ, 0xc0, !PT ;  /* 0x0000000400007c12 */ /* 0x008fcc000f8ec0ff */
[----:B------:R-:W4:Y:S02]  /*11300*/  POPC R0, R0 ;  /* 0x0000000000007309 */ /* 0x000f240000000000 */
[----:B----4-:R-:W-:Y:S01]  /*11310*/  IADD3 R16, R2, UR37, R0 ;  /* 0x0000002502107c10 */ /* 0x010fe2000fffe000 */
[----:B------:R-:W-:Y:S06]  /*11320*/  BRA `(.L_x_5220) ;  /* 0x0000005c00847947 */ /* 0x000fec0003800000 */
.L_x_5219:
        /* <DEDUP_REMOVED lines=21> */
.L_x_5222:
[----:B------:R-:W-:Y:S05]  /*11480*/  BSYNC B6 ;  /* 0x0000000000067941 */ /* 0x000fea0003800000 */
.L_x_5221:
        /* <DEDUP_REMOVED lines=21> */
.L_x_5225:
        /* <DEDUP_REMOVED lines=16> */
.L_x_5224:
[----:B------:R-:W-:Y:S05]  /*116e0*/  BSYNC B6 ;  /* 0x0000000000067941 */ /* 0x000fea0003800000 */
.L_x_5223:
        /* <DEDUP_REMOVED lines=25> */
.L_x_5355:
[----:B--2---:R-:W2:Y:S01]  /*11880*/  LDL.LU R5, [R1+0x8] ;  /* 0x0000080001057983 */ /* 0x004ea20000300800 */
[----:B------:R-:W-:Y:S02]  /*11890*/  PLOP3.LUT P1, PT, PT, PT, PT, 0x8, 0x0 ;  /* 0x000000000000781c */ /* 0x000fe40003f2e170 */
[----:B---3--:R-:W-:Y:S01]  /*118a0*/  ISETP.NE.AND P0, PT, R14, RZ, PT ;  /* 0x000000ff0e00720c */ /* 0x008fe20003f05270 */
[----:B------:R3:W-:Y:S04]  /*118b0*/  STL [R1], R0 ;  /* 0x0000000001007387 */ /* 0x0007e80000100800 */
[----:B------:R3:W-:Y:S01]  /*118c0*/  STL [R1+0x2c], R4 ;  /* 0x00002c0401007387 */ /* 0x0007e20000100800 */
[----:B--2---:R-:W-:-:S05]  /*118d0*/  LOP3.LUT R5, R5, 0xfffffffe, RZ, 0xc0, !PT ;  /* 0xfffffffe05057812 */ /* 0x004fca00078ec0ff */
[----:B------:R-:W-:-:S05]  /*118e0*/  @P1 LOP3.LUT R5, R5, 0x1, RZ, 0xfc, !PT ;  /* 0x0000000105051812 */ /* 0x000fca00078efcff */
[----:B------:R3:W-:Y:S01]  /*118f0*/  STL [R1+0x8], R5 ;  /* 0x0000080501007387 */ /* 0x0007e20000100800 */
[----:B------:R-:W-:Y:S05]  /*11900*/  @P0 BRA `(.L_x_5227) ;  /* 0x0000000400240947 */ /* 0x000fea0003800000 */
[----:B------:R-:W-:-:S03]  /*11910*/  UMOV UR4, 0xffffffff ;  /* 0xffffffff00047882 */ /* 0x000fc60000000000 */
[----:B------:R-:W-:Y:S05]  /*11920*/  BRA.DIV UR4, `(.L_x_5228) ;  /* 0x0000006a04ec7947 */ /* 0x000fea000b800000 */
[----:B------:R-:W-:-:S13]  /*11930*/  ELECT P6, URZ, PT ;  /* 0x00000000003f782f */ /* 0x000fda00038c0000 */
.L_x_5358:
[----:B------:R-:W-:Y:S05]  /*11940*/  @!P6 BRA `(.L_x_5227) ;  /* 0x000000040014e947 */ /* 0x000fea0003800000 */
[----:B------:R-:W-:-:S04]  /*11950*/  ISETP.NE.U32.AND P0, PT, R2, RZ, PT ;  /* 0x000000ff0200720c */ /* 0x000fc80003f05070 */
[----:B------:R-:W-:-:S13]  /*11960*/  ISETP.NE.AND.EX P0, PT, R3, RZ, PT, P0 ;  /* 0x000000ff0300720c */ /* 0x000fda0003f05300 */
[----:B------:R-:W-:Y:S05]  /*11970*/  @!P0 BRA `(.L_x_5229) ;  /* 0x0000000000548947 */ /* 0x000fea0003800000 */
[----:B------:R-:W2:Y:S01]  /*11980*/  LDC R6, c[0x0][0x43c] ;  /* 0x00010f00ff067b82 */ /* 0x000ea20000000800 */
[----:B01----:R-:W-:Y:S01]  /*11990*/  IMAD.MOV.U32 R9, RZ, RZ, R4 ;  /* 0x000000ffff097224 */ /* 0x003fe200078e0004 */
[----:B------:R-:W-:-:S03]  /*119a0*/  ULDC.64 UR4, c[0x0][0x428] ;  /* 0x00010a0000047ab9 */ /* 0x000fc60000000a00 */
[----:B---3--:R-:W-:Y:S01]  /*119b0*/  IMAD.MOV.U32 R0, RZ, RZ, R9 ;  /* 0x000000ffff007224 */ /* 0x008fe200078e0009 */
        /* <DEDUP_REMOVED lines=17> */
.L_x_5229:
[----:B------:R-:W4:Y:S04]  /*11ad0*/  LDL R7, [R1+0x4] ;  /* 0x0000040001077983 */ /* 0x000f280000100800 */
[----:B--23--:R-:W4:Y:S04]  /*11ae0*/  LDL R0, [R1+0xc] ;  /* 0x00000c0001007983 */ /* 0x00cf280000100800 */
[----:B------:R-:W2:Y:S01]  /*11af0*/  LDL R2, [R1+0x18] ;  /* 0x0000180001027983 */ /* 0x000ea20000100800 */
[----:B----4-:R-:W-:Y:S01]  /*11b00*/  IMAD R0, R0, 0x8, R7 ;  /* 0x0000000800007824 */ /* 0x010fe200078e0207 */
[----:B--2---:R-:W-:-:S04]  /*11b10*/  SHF.L.U32 R2, R2, 0x1f, RZ ;  /* 0x0000001f02027819 */ /* 0x004fc800000006ff */
[----:B------:R-:W2:Y:S02]  /*11b20*/  SYNCS.PHASECHK.TRANS64.TRYWAIT P0, [R0+URZ+0x38840], R2 ;  /* 0x03884002000075a7 */ /* 0x000ea4000800017f */
[----:B--2---:R-:W-:Y:S05]  /*11b30*/  @!P0 BRA `(.L_x_5230) ;  /* 0x0000006800888947 */ /* 0x004fea0003800000 */
.L_x_5359:
        /* <DEDUP_REMOVED lines=11> */
.L_x_5231:
[----:B------:R-:W3:Y:S04]  /*11bf0*/  LDL R6, [R1+0x4] ;  /* 0x0000040001067983 */ /* 0x000ee80000100800 */
[----:B------:R-:W3:Y:S04]  /*11c00*/  LDL R5, [R1+0xc] ;  /* 0x00000c0001057983 */ /* 0x000ee80000100800 */
[----:B------:R-:W4:Y:S04]  /*11c10*/  LDL R7, [R1+0x2c] ;  /* 0x00002c0001077983 */ /* 0x000f280000100800 */
[----:B------:R-:W5:Y:S04]  /*11c20*/  LDL R4, [R1+0x20] ;  /* 0x0000200001047983 */ /* 0x000f680000100800 */
[----:B------:R-:W5:Y:S04]  /*11c30*/  LDL R3, [R1] ;  /* 0x0000000001037983 */ /* 0x000f680000100800 */
[----:B--2---:R-:W2:Y:S01]  /*11c40*/  LDL.LU R2, [R1+0x8] ;  /* 0x0000080001027983 */ /* 0x004ea20000300800 */
        /* <DEDUP_REMOVED lines=8> */
[----:B---3--:R-:W-:Y:S01]  /*11cd0*/  IMAD R0, R5, 0x2000, R6 ;  /* 0x0000200005007824 */ /* 0x008fe200078e0206 */
[----:B----4-:R-:W-:-:S04]  /*11ce0*/  R2UR UR11, R7 ;  /* 0x00000000070b72ca */ /* 0x010fc800000e0000 */
[----:B------:R-:W-:Y:S02]  /*11cf0*/  R2UR UR8, R0 ;  /* 0x00000000000872ca */ /* 0x000fe400000e0000 */
[----:B-----5:R-:W-:Y:S02]  /*11d00*/  R2UR UR4, R4 ;  /* 0x00000000040472ca */ /* 0x020fe400000e0000 */
[----:B------:R-:W-:Y:S02]  /*11d10*/  R2UR UR13, R3 ;  /* 0x00000000030d72ca */ /* 0x000fe400000e0000 */
[----:B--2---:R-:W-:-:S07]  /*11d20*/  LOP3.LUT R2, R2, 0xfffffffe, RZ, 0xc0, !PT ;  /* 0xfffffffe02027812 */ /* 0x004fce00078ec0ff */
[----:B------:R-:W-:Y:S02]  /*11d30*/  UIADD3 UR8, UR8, 0x22400, URZ ;  /* 0x0002240008087890 */ /* 0x000fe4000fffe03f */
[----:B------:R-:W-:Y:S01]  /*11d40*/  ULEA UR11, UR11, UR4, 0x6 ;  /* 0x000000040b0b7291 */ /* 0x000fe2000f8e303f */
[----:B------:R-:W-:Y:S02]  /*11d50*/  @P0 LOP3.LUT R2, R2, 0x1, RZ, 0xfc, !PT ;  /* 0x0000000102020812 */ /* 0x000fe400078efcff */
[----:B------:R-:W-:-:S03]  /*11d60*/  UMOV UR4, 0x0 ;  /* 0x0000000000047882 */ /* 0x000fc60000000000 */
[----:B------:R2:W-:Y:S03]  /*11d70*/  STL [R1+0x8], R2 ;  /* 0x0000080201007387 */ /* 0x0005e60000100800 */
[----:B------:R2:W-:Y:S01]  /*11d80*/  UTMALDG.4D [UR8], [UR6], desc[UR4] ;  /* 0x00000408060075b4 */ /* 0x0005e20008019000 */
[----:B------:R-:W-:Y:S02]  /*11d90*/  NOP ;  /* 0x0000000000007918 */ /* 0x000fe40000000000 */
.L_x_5227:
[----:B---3--:R-:W3:Y:S04]  /*11da0*/  LDL R0, [R1+0x4] ;  /* 0x0000040001007983 */ /* 0x008ee80000100800 */
        /* <DEDUP_REMOVED lines=16> */
[----:B---3--:R-:W-:-:S05]  /*11eb0*/  SHF.R.S32.HI R0, RZ, 0x1f, R18 ;  /* 0x0000001fff007819 */ /* 0x008fca0000011412 */
        /* <DEDUP_REMOVED lines=19> */
.L_x_5233:
[----:B------:R-:W-:Y:S05]  /*11ff0*/  BSYNC B6 ;  /* 0x0000000000067941 */ /* 0x000fea0003800000 */
.L_x_5232:
[----:B------:R-:W3:Y:S01]  /*12000*/  LDL R4, [R1+0x40] ;  /* 0x0000400001047983 */ /* 0x000ee20000100800 */
[----:B------:R-:W4:Y:S01]  /*12010*/  LDC R7, c[0x0][0x448] ;  /* 0x00011200ff077b82 */ /* 0x000f220000000800 */
[----:B------:R-:W-:Y:S01]  /*12020*/  ULDC.64 UR4, c[0x0][0x298] ;  /* 0x0000a60000047ab9 */ /* 0x000fe20000000a00 */
[----:B------:R-:W-:Y:S01]  /*12030*/  ULDC.64 UR6, c[0x0][0x280] ;  /* 0x0000a00000067ab9 */ /* 0x000fe20000000a00 */
[----:B------:R-:W3:Y:S04]  /*12040*/  LDL R10, [R1+0x28] ;  /* 0x00002800010a7983 */ /* 0x000ee80000100800 */
[----:B01----:R-:W3:Y:S01]  /*12050*/  LDL R9, [R1+0x4c] ;  /* 0x00004c0001097983 */ /* 0x003ee20000100800 */
[----:B--2---:R-:W0:Y:S01]  /*12060*/  S2R R2, SR_TID.X ;  /* 0x0000000000027919 */ /* 0x004e220000002100 */
[----:B------:R-:W1:Y:S02]  /*12070*/  S2R R0, SR_TID.X ;  /* 0x0000000000007919 */ /* 0x000e640000002100 */
[----:B------:R-:W2:Y:S04]  /*12080*/  LDL R8, [R1+0x50] ;  /* 0x0000500001087983 */ /* 0x000ea80000100800 */
[----:B------:R-:W2:Y:S01]  /*12090*/  LDL R6, [R1+0x38] ;  /* 0x0000380001067983 */ /* 0x000ea20000100800 */
[----:B----4-:R-:W-:-:S13]  /*120a0*/  ISETP.NE.AND P0, PT, R7, 0x1, PT ;  /* 0x000000010700780c */ /* 0x010fda0003f05270 */
[----:B------:R-:W4:Y:S01]  /*120b0*/  @P0 LDC R3, c[0x0][0x450] ;  /* 0x00011400ff030b82 */ /* 0x000f220000000800 */
[----:B0-----:R-:W-:-:S04]  /*120c0*/  LOP3.LUT R2, R2, 0x7f, RZ, 0xc0, !PT ;  /* 0x0000007f02027812 */ /* 0x001fc800078ec0ff */
[----:B------:R-:W-:Y:S01]  /*120d0*/  SHF.R.U32.HI R2, RZ, 0x3, R2 ;  /* 0x00000003ff027819 */ /* 0x000fe20000011602 */
[----:B-1----:R-:W-:-:S05]  /*120e0*/  IMAD.SHL.U32 R0, R0, 0x10, RZ ;  /* 0x0000001000007824 */ /* 0x002fca00078e00ff */
[----:B------:R-:W-:Y:S02]  /*120f0*/  LOP3.LUT R0, R2, 0x70, R0, 0xf8, !PT ;  /* 0x0000007002007812 */ /* 0x000fe400078ef800 */
[----:B------:R-:W0:Y:S03]  /*12100*/  @P0 LDC R2, c[0x0][0x44c] ;  /* 0x00011300ff020b82 */ /* 0x000e260000000800 */
[----:B------:R-:W-:-:S04]  /*12110*/  IMAD R5, R17, 0x40, R0 ;  /* 0x0000004011057824 */ /* 0x000fc800078e0200 */
[----:B------:R-:W-:Y:S01]  /*12120*/  IMAD.MOV.U32 R0, RZ, RZ, R5 ;  /* 0x000000ffff007224 */ /* 0x000fe200078e0005 */
[----:B------:R1:W-:Y:S01]  /*12130*/  STL [R1+0x24], R5 ;  /* 0x0000240501007387 */ /* 0x0003e20000100800 */
[----:B0-----:R-:W-:-:S05]  /*12140*/  @P0 IMAD.HI.U32 R2, R5, R2, RZ ;  /* 0x0000000205020227 */ /* 0x001fca00078e00ff */
[----:B----4-:R-:W-:Y:S01]  /*12150*/  @P0 SHF.R.U32.HI R0, RZ, R3, R2 ;  /* 0x00000003ff000219 */ /* 0x010fe20000011602 */
[----:B---3--:R-:W-:-:S04]  /*12160*/  IMAD R2, R4, UR4, RZ ;  /* 0x0000000404027c24 */ /* 0x008fc8000f8e02ff */
[C---:B------:R-:W-:Y:S02]  /*12170*/  IMAD R4, R10.reuse, UR5, R2 ;  /* 0x000000050a047c24 */ /* 0x040fe4000f8e0202 */
        /* <DEDUP_REMOVED lines=9> */
[----:B--2---:R-:W-:Y:S02]  /*12210*/  IMAD R4, R8, UR4, RZ ;  /* 0x0000000408047c24 */ /* 0x004fe4000f8e02ff */
[----:B------:R-:W2:Y:S01]  /*12220*/  S2R R8, SR_TID.X ;  /* 0x0000000000087919 */ /* 0x000ea20000002100 */
        /* <DEDUP_REMOVED lines=15> */
[----:B-1----:R-:W-:Y:S01]  /*12320*/  IMAD.WIDE.U32 R4, R0, UR4, R2 ;  /* 0x0000000400047c25 */ /* 0x002fe2000f8e0002 */
        /* <DEDUP_REMOVED lines=47> */
.L_x_5368:
        /* <DEDUP_REMOVED lines=12> */
.L_x_5235:
        /* <DEDUP_REMOVED lines=38> */
.L_x_5237:
[----:B------:R-:W-:Y:S05]  /*12940*/  BSYNC B6 ;  /* 0x0000000000067941 */ /* 0x000fea0003800000 */
.L_x_5236:
        /* <DEDUP_REMOVED lines=188> */
.L_x_5378:
        /* <DEDUP_REMOVED lines=31> */
.L_x_5240:
[----:B------:R-:W-:Y:S05]  /*13700*/  BSYNC B0 ;  /* 0x0000000000007941 */ /* 0x000fea0003800000 */
.L_x_5239:
[----:B--2---:R2:W5:Y:S01]  /*13710*/  LDL R0, [R1+0x4] ;  /* 0x0000040001007983 */ /* 0x0045620000100800 */
[----:B------:R-:W-:Y:S01]  /*13720*/  PLOP3.LUT P0, PT, PT, PT, PT, 0x80, 0x0 ;  /* 0x000000000000781c */ /* 0x000fe20003f0f070 */
[----:B------:R-:W-:-:S12]  /*13730*/  NOP ;  /* 0x0000000000007918 */ /* 0x000fd80000000000 */
.L_x_5241:
        /* <DEDUP_REMOVED lines=19> */
.L_x_5379:
[----:B------:R-:W-:Y:S05]  /*13870*/  BSYNC B0 ;  /* 0x0000000000007941 */ /* 0x000fea0003800000 */
.L_x_5242:
        /* <DEDUP_REMOVED lines=8> */
[----:B------:R-:W3:Y:S02]  /*13900*/  LDL R2, [R1+0x18] ;  /* 0x0000180001027983 */ /* 0x000ee40000100800 */
[----:B----4-:R-:W-:Y:S01]  /*13910*/  IMAD R0, R4, 0x8, R5 ;  /* 0x0000000804007824 */ /* 0x010fe200078e0205 */
[----:B0-----:R-:W-:Y:S01]  /*13920*/  LOP3.LUT R3, R3, 0x7f, RZ, 0xc0, !PT ;  /* 0x0000007f03037812 */ /* 0x001fe200078ec0ff */
[----:B------:R-:W-:Y:S03]  /*13930*/  BSSY B1, `(.L_x_5246) ;  /* 0x0000005000017945 */ /* 0x000fe60003800000 */
[----:B------:R-:W-:-:S02]  /*13940*/  ISETP.NE.AND P1, PT, R3, RZ, PT ;  /* 0x000000ff0300720c */ /* 0x000fc40003f25270 */
[----:B---3--:R-:W-:-:S04]  /*13950*/  SHF.L.U32 R2, R2, 0x1f, RZ ;  /* 0x0000001f02027819 */ /* 0x008fc800000006ff */
[----:B------:R-:W0:Y:S02]  /*13960*/  SYNCS.PHASECHK.TRANS64.TRYWAIT P0, [R0+URZ+0x38860], R2 ;  /* 0x03886002000075a7 */ /* 0x000e24000800017f */
[----:B0-----:R-:W-:Y:S05]  /*13970*/  @!P0 BRA `(.L_x_5247) ;  /* 0x0000005c00588947 */ /* 0x001fea0003800000 */
.L_x_5380:
[----:B------:R-:W-:Y:S05]  /*13980*/  BSYNC B1 ;  /* 0x0000000000017941 */ /* 0x000fea0003800000 */
.L_x_5246:
        /* <DEDUP_REMOVED lines=9> */
.L_x_5249:
[----:B------:R-:W-:Y:S05]  /*13a20*/  BSYNC B1 ;  /* 0x0000000000017941 */ /* 0x000fea0003800000 */
.L_x_5248:
[----:B------:R-:W3:Y:S04]  /*13a30*/  LDL R5, [R1+0x20] ;  /* 0x0000200001057983 */ /* 0x000ee80000100800 */
[----:B------:R-:W3:Y:S04]  /*13a40*/  LDL.LU R3, [R1+0x2c] ;  /* 0x00002c0001037983 */ /* 0x000ee80000300800 */
[----:B------:R-:W4:Y:S04]  /*13a50*/  LDL R4, [R1+0x4] ;  /* 0x0000040001047983 */ /* 0x000f280000100800 */
        /* <DEDUP_REMOVED lines=11> */
.L_x_5250:
        /* <DEDUP_REMOVED lines=16> */
.L_x_5251:
        /* <DEDUP_REMOVED lines=16> */
.L_x_5252:
        /* <DEDUP_REMOVED lines=16> */
.L_x_5253:
        /* <DEDUP_REMOVED lines=16> */
.L_x_5254:
        /* <DEDUP_REMOVED lines=16> */
.L_x_5255:
        /* <DEDUP_REMOVED lines=16> */
.L_x_5256:
        /* <DEDUP_REMOVED lines=16> */
.L_x_5257:
        /* <DEDUP_REMOVED lines=11> */
.L_x_5245:
[----:B------:R-:W-:Y:S05]  /*142c0*/  BSYNC B0 ;  /* 0x0000000000007941 */ /* 0x000fea0003800000 */
.L_x_5244:
[----:B-1----:R-:W3:Y:S01]  /*142d0*/  LDL R4, [R1+0x30] ;  /* 0x0000300001047983 */ /* 0x002ee20000100800 */
[----:B------:R-:W-:Y:S01]  /*142e0*/  BSSY B0, `(.L_x_5258) ;  /* 0x00002ca000007945 */ /* 0x000fe20003800000 */
[----:B---3--:R-:W-:-:S13]  /*142f0*/  ISETP.GE.AND P0, PT, R4, 0x2, PT ;  /* 0x000000020400780c */ /* 0x008fda0003f06270 */
[----:B------:R-:W-:Y:S05]  /*14300*/  @!P0 BRA `(.L_x_5259) ;  /* 0x0000002c001c8947 */ /* 0x000fea0003800000 */
[C---:B------:R-:W-:Y:S01]  /*14310*/  LOP3.LUT R0, R4.reuse, 0x1, RZ, 0xc0, !PT ;  /* 0x0000000104007812 */ /* 0x040fe200078ec0ff */
[----:B------:R-:W-:Y:S01]  /*14320*/  VIADD R4, R4, 0xfffffffe ;  /* 0xfffffffe04047836 */ /* 0x000fe20000000000 */
[----:B------:R-:W-:Y:S02]  /*14330*/  BSSY B2, `(.L_x_5260) ;  /* 0x00000f0000027945 */ /* 0x000fe40003800000 */
[----:B------:R-:W-:Y:S01]  /*14340*/  ISETP.NE.U32.AND P0, PT, R0, 0x1, PT ;  /* 0x000000010000780c */ /* 0x000fe20003f05070 */
[----:B------:R-:W-:-:S12]  /*14350*/  IMAD.MOV.U32 R0, RZ, RZ, R4 ;  /* 0x000000ffff007224 */ /* 0x000fd800078e0004 */
[----:B------:R-:W-:Y:S05]  /*14360*/  @!P0 BRA `(.L_x_5261) ;  /* 0x0000000c00b08947 */ /* 0x000fea0003800000 */
        /* <DEDUP_REMOVED lines=38> */
.L_x_5264:
        /* <DEDUP_REMOVED lines=9> */
.L_x_5381:
[----:B------:R-:W-:Y:S05]  /*14660*/  BSYNC B3 ;  /* 0x0000000000037941 */ /* 0x000fea0003800000 */
.L_x_5265:
        /* <DEDUP_REMOVED lines=9> */
.L_x_5268:
[----:B------:R-:W-:Y:S05]  /*14700*/  BSYNC B3 ;  /* 0x0000000000037941 */ /* 0x000fea0003800000 */
.L_x_5267:
[----:B------:R-:W3:Y:S04]  /*14710*/  LDL R7, [R1+0x4] ;  /* 0x0000040001077983 */ /* 0x000ee80000100800 */
[----:B------:R-:W3:Y:S04]  /*14720*/  LDL R5, [R1+0xc] ;  /* 0x00000c0001057983 */ /* 0x000ee80000100800 */
[----:B------:R-:W4:Y:S01]  /*14730*/  LDL R6, [R1+0x20] ;  /* 0x0000200001067983 */ /* 0x000f220000100800 */
[----:B0-----:R-:W-:Y:S01]  /*14740*/  IMAD.MOV.U32 R8, RZ, RZ, RZ ;  /* 0x000000ffff087224 */ /* 0x001fe200078e00ff */
        /* <DEDUP_REMOVED lines=10> */
.L_x_5269:
        /* <DEDUP_REMOVED lines=14> */
.L_x_5382:
[----:B------:R-:W-:Y:S05]  /*148d0*/  BSYNC B3 ;  /* 0x0000000000037941 */ /* 0x000fea0003800000 */
.L_x_5270:
        /* <DEDUP_REMOVED lines=11> */
.L_x_5273:
[----:B------:R-:W-:Y:S05]  /*14990*/  BSYNC B3 ;  /* 0x0000000000037941 */ /* 0x000fea0003800000 */
.L_x_5272:
        /* <DEDUP_REMOVED lines=11> */
.L_x_5274:
        /* <DEDUP_REMOVED lines=16> */
.L_x_5275:
        /* <DEDUP_REMOVED lines=16> */
.L_x_5276:
        /* <DEDUP_REMOVED lines=16> */
.L_x_5277:
        /* <DEDUP_REMOVED lines=16> */
.L_x_5278:
        /* <DEDUP_REMOVED lines=16> */
.L_x_5279:
        /* <DEDUP_REMOVED lines=16> */
.L_x_5280:
        /* <DEDUP_REMOVED lines=16> */
.L_x_5281:
        /* <DEDUP_REMOVED lines=11> */
.L_x_5263:
[----:B------:R-:W-:Y:S05]  /*15200*/  BSYNC B1 ;  /* 0x0000000000017941 */ /* 0x000fea0003800000 */
.L_x_5262:
[----:B------:R-:W3:Y:S02]  /*15210*/  LDL.LU R5, [R1+0x30] ;  /* 0x0000300001057983 */ /* 0x000ee40000300800 */
[----:B---3--:R-:W-:-:S07]  /*15220*/  VIADD R0, R5, 0xfffffffd ;  /* 0xfffffffd05007836 */ /* 0x008fce0000000000 */
.L_x_5261:
[----:B------:R-:W-:Y:S05]  /*15230*/  BSYNC B2 ;  /* 0x0000000000027941 */ /* 0x000fea0003800000 */
.L_x_5260:
[----:B------:R-:W-:-:S13]  /*15240*/  ISETP.NE.AND P0, PT, R4, RZ, PT ;  /* 0x000000ff0400720c */ /* 0x000fda0003f05270 */
[----:B------:R-:W-:Y:S05]  /*15250*/  @!P0 BRA `(.L_x_5259) ;  /* 0x0000001c00488947 */ /* 0x000fea0003800000 */
.L_x_5322:
[----:B------:R-:W3:Y:S04]  /*15260*/  LDL R4, [R1+0x8] ;  /* 0x0000080001047983 */ /* 0x000ee80000100800 */
[----:B------:R-:W4:Y:S04]  /*15270*/  LDL.LU R3, [R1+0xc] ;  /* 0x00000c0001037983 */ /* 0x000f280000300800 */
[----:B------:R-:W5:Y:S01]  /*15280*/  LDL.LU R2, [R1+0x18] ;  /* 0x0000180001027983 */ /* 0x000f620000300800 */
[----:B------:R-:W-:Y:S05]  /*15290*/  YIELD ;  /* 0x0000000000007946 */ /* 0x000fea0003800000 */
[----:B------:R-:W-:Y:S01]  /*152a0*/  BSSY B1, `(.L_x_5282) ;  /* 0x00000e2000017945 */ /* 0x000fe20003800000 */
[----:B---3--:R-:W-:Y:S01]  /*152b0*/  LOP3.LUT P1, RZ, R4, 0x1, RZ, 0xc0, !PT ;  /* 0x0000000104ff7812 */ /* 0x008fe2000782c0ff */
[----:B----4-:R-:W-:-:S05]  /*152c0*/  VIADD R7, R3, 0x1 ;  /* 0x0000000103077836 */ /* 0x010fca0000000000 */
[----:B------:R-:W-:-:S04]  /*152d0*/  ISETP.NE.AND P0, PT, R7, 0x2, PT ;  /* 0x000000020700780c */ /* 0x000fc80003f05270 */
[----:B------:R-:W-:Y:S02]  /*152e0*/  SEL R6, RZ, 0x1, P0 ;  /* 0x00000001ff067807 */ /* 0x000fe40000000000 */
[----:B------:R-:W-:Y:S02]  /*152f0*/  SEL R7, R7, RZ, P0 ;  /* 0x000000ff07077207 */ /* 0x000fe40000000000 */
[----:B-----5:R-:W-:Y:S01]  /*15300*/  LOP3.LUT R6, R2, R6, RZ, 0x3c, !PT ;  /* 0x0000000602067212 */ /* 0x020fe200078e3cff */
[----:B------:R-:W-:Y:S06]  /*15310*/  @!P1 BRA `(.L_x_5283) ;  /* 0x0000000c00689947 */ /* 0x000fec0003800000 */
[----:B------:R-:W-:Y:S01]  /*15320*/  ULDC.64 UR4, c[0x0][0x418] ;  /* 0x0001060000047ab9 */ /* 0x000fe20000000a00 */
[----:B0-----:R-:W-:Y:S01]  /*15330*/  IMAD.MOV.U32 R8, RZ, RZ, R0 ;  /* 0x000000ffff087224 */ /* 0x001fe200078e0000 */
        /* <DEDUP_REMOVED lines=23> */
.L_x_5284:
        /* <DEDUP_REMOVED lines=9> */
.L_x_5383:
[----:B------:R-:W-:Y:S05]  /*15540*/  BSYNC B2 ;  /* 0x0000000000027941 */ /* 0x000fea0003800000 */
.L_x_5285:
        /* <DEDUP_REMOVED lines=9> */
.L_x_5288:
[----:B------:R-:W-:Y:S05]  /*155e0*/  BSYNC B2 ;  /* 0x0000000000027941 */ /* 0x000fea0003800000 */
.L_x_5287:
        /* <DEDUP_REMOVED lines=13> */
.L_x_5289:
        /* <DEDUP_REMOVED lines=14> */
.L_x_5384:
[----:B------:R-:W-:Y:S05]  /*157a0*/  BSYNC B2 ;  /* 0x0000000000027941 */ /* 0x000fea0003800000 */
.L_x_5290:
        /* <DEDUP_REMOVED lines=11> */
.L_x_5293:
[----:B------:R-:W-:Y:S05]  /*15860*/  BSYNC B2 ;  /* 0x0000000000027941 */ /* 0x000fea0003800000 */
.L_x_5292:
        /* <DEDUP_REMOVED lines=10> */
.L_x_5294:
        /* <DEDUP_REMOVED lines=16> */
.L_x_5295:
        /* <DEDUP_REMOVED lines=16> */
.L_x_5296:
        /* <DEDUP_REMOVED lines=16> */
.L_x_5297:
        /* <DEDUP_REMOVED lines=16> */
.L_x_5298:
        /* <DEDUP_REMOVED lines=16> */
.L_x_5299:
        /* <DEDUP_REMOVED lines=16> */
.L_x_5300:
        /* <DEDUP_REMOVED lines=16> */
.L_x_5301:
        /* <DEDUP_REMOVED lines=11> */
.L_x_5283:
[----:B------:R-:W-:Y:S05]  /*160c0*/  BSYNC B1 ;  /* 0x0000000000017941 */ /* 0x000fea0003800000 */
.L_x_5282:
[----:B------:R-:W3:Y:S01]  /*160d0*/  LDL R2, [R1+0x8] ;  /* 0x0000080001027983 */ /* 0x000ee20000100800 */
[----:B------:R-:W-:Y:S01]  /*160e0*/  VIADD R7, R7, 0x1 ;  /* 0x0000000107077836 */ /* 0x000fe20000000000 */
[----:B------:R-:W-:Y:S04]  /*160f0*/  BSSY B1, `(.L_x_5302) ;  /* 0x00000e5000017945 */ /* 0x000fe80003800000 */
[----:B------:R-:W-:-:S04]  /*16100*/  ISETP.NE.AND P0, PT, R7, 0x2, PT ;  /* 0x000000020700780c */ /* 0x000fc80003f05270 */
[----:B0-----:R-:W-:Y:S02]  /*16110*/  SEL R9, R7, RZ, P0 ;  /* 0x000000ff07097207 */ /* 0x001fe40000000000 */
        /* <DEDUP_REMOVED lines=31> */
.L_x_5304:
        /* <DEDUP_REMOVED lines=9> */
.L_x_5385:
[----:B------:R-:W-:Y:S05]  /*163a0*/  BSYNC B2 ;  /* 0x0000000000027941 */ /* 0x000fea0003800000 */
.L_x_5305:
        /* <DEDUP_REMOVED lines=9> */
.L_x_5308:
[----:B------:R-:W-:Y:S05]  /*16440*/  BSYNC B2 ;  /* 0x0000000000027941 */ /* 0x000fea0003800000 */
.L_x_5307:
        /* <DEDUP_REMOVED lines=14> */
.L_x_5309:
        /* <DEDUP_REMOVED lines=14> */
.L_x_5386:
[----:B------:R-:W-:Y:S05]  /*16610*/  BSYNC B2 ;  /* 0x0000000000027941 */ /* 0x000fea0003800000 */
.L_x_5310:
        /* <DEDUP_REMOVED lines=11> */
.L_x_5313:
[----:B------:R-:W-:Y:S05]  /*166d0*/  BSYNC B2 ;  /* 0x0000000000027941 */ /* 0x000fea0003800000 */
.L_x_5312:
        /* <DEDUP_REMOVED lines=11> */
.L_x_5314:
        /* <DEDUP_REMOVED lines=16> */
.L_x_5315:
        /* <DEDUP_REMOVED lines=16> */
.L_x_5316:
        /* <DEDUP_REMOVED lines=16> */
.L_x_5317:
        /* <DEDUP_REMOVED lines=16> */
.L_x_5318:
        /* <DEDUP_REMOVED lines=16> */
.L_x_5319:
        /* <DEDUP_REMOVED lines=16> */
.L_x_5320:
        /* <DEDUP_REMOVED lines=16> */
.L_x_5321:
        /* <DEDUP_REMOVED lines=11> */
.L_x_5303:
[----:B------:R-:W-:Y:S05]  /*16f40*/  BSYNC B1 ;  /* 0x0000000000017941 */ /* 0x000fea0003800000 */
.L_x_5302:
[C---:B------:R-:W-:Y:S01]  /*16f50*/  ISETP.GT.AND P0, PT, R0.reuse, 0x1, PT ;  /* 0x000000010000780c */ /* 0x040fe20003f04270 */
[----:B------:R-:W-:-:S12]  /*16f60*/  VIADD R0, R0, 0xfffffffe ;  /* 0xfffffffe00007836 */ /* 0x000fd80000000000 */
[----:B------:R-:W-:Y:S05]  /*16f70*/  @P0 BRA `(.L_x_5322) ;  /* 0xffffffe000b80947 */ /* 0x000fea000383ffff */
.L_x_5259:
[----:B------:R-:W-:Y:S05]  /*16f80*/  BSYNC B0 ;  /* 0x0000000000007941 */ /* 0x000fea0003800000 */
.L_x_5258:
        /* <DEDUP_REMOVED lines=12> */
[----:B------:R-:W3:Y:S01]  /*17050*/  S2R R2, SR_LANEID ;  /* 0x0000000000027919 */ /* 0x000ee20000000000 */
[----:B------:R-:W-:Y:S02]  /*17060*/  VOTEU.ANY UR4, UPT, PT ;  /* 0x0000000000047886 */ /* 0x000fe400038e0100 */
[----:B------:R-:W3:Y:S08]  /*17070*/  FLO.U32 R4, UR4 ;  /* 0x0000000400047d00 */ /* 0x000ef000080e0000 */
[----:B------:R-:W4:Y:S01]  /*17080*/  POPC R5, UR4 ;  /* 0x0000000400057d09 */ /* 0x000f220008000000 */
[----:B---3--:R-:W-:-:S02]  /*17090*/  ISETP.EQ.U32.AND P1, PT, R4, R2, PT ;  /* 0x000000020400720c */ /* 0x008fc40003f22070 */
[----:B-1----:R-:W4:Y:S11]  /*170a0*/  LDC.64 R2, c[0x0][0xd60] ;  /* 0x00035800ff027b82 */ /* 0x002f360000000a00 */
[----:B----4-:R1:W3:Y:S02]  /*170b0*/  @P1 ATOMG.E.ADD.STRONG.GPU PT, R2, desc[UR44][R2.64], R5 ;  /* 0x00000005020219a8 */ /* 0x0102e400081ee1ec */
[----:B-1----:R-:W1:Y:S02]  /*170c0*/  S2R R3, SR_LTMASK ;  /* 0x0000000000037919 */ /* 0x002e640000003900 */
[----:B-1----:R-:W-:-:S06]  /*170d0*/  LOP3.LUT R3, R3, UR4, RZ, 0xc0, !PT ;  /* 0x0000000403037c12 */ /* 0x002fcc000f8ec0ff */
[----:B------:R-:W1:Y:S01]  /*170e0*/  POPC R3, R3 ;  /* 0x0000000300037309 */ /* 0x000e620000000000 */
[----:B---3--:R-:W1:Y:S02]  /*170f0*/  SHFL.IDX PT, R2, R2, R4, 0x1f ;  /* 0x00001f0402027589 */ /* 0x008e6400000e0000 */
[----:B-1----:R-:W-:-:S07]  /*17100*/  IADD3 R16, R2, UR37, R3 ;  /* 0x0000002502107c10 */ /* 0x002fce000fffe003 */
.L_x_5324:
[----:B------:R-:W-:Y:S05]  /*17110*/  BSYNC B0 ;  /* 0x0000000000007941 */ /* 0x000fea0003800000 */
.L_x_5323:
[----:B------:R-:W-:-:S05]  /*17120*/  SEL R0, R0, RZ, P0 ;  /* 0x000000ff00007207 */ /* 0x000fca0000000000 */
[----:B------:R3:W-:Y:S02]  /*17130*/  STL [R1+0xc], R0 ;  /* 0x00000c0001007387 */ /* 0x0007e40000100800 */
.L_x_5220:
[----:B------:R-:W-:Y:S05]  /*17140*/  BSYNC B7 ;  /* 0x0000000000077941 */ /* 0x000fea0003800000 */
.L_x_5218:
        /* <DEDUP_REMOVED lines=13> */
.L_x_5325:
        /* <DEDUP_REMOVED lines=36> */
.L_x_5396:
[----:B------:R-:W-:Y:S02]  /*17460*/  ULDC UR4, c[0x0][0xd38] ;  /* 0x00034e0000047ab9 */ /* 0x000fe40000000800 */
[----:B------:R-:W-:-:S04]  /*17470*/  IMAD.U32 R4, RZ, RZ, UR4 ;  /* 0x00000004ff047e24 */ /* 0x000fc8000f8e00ff */
[----:B---3--:R-:W-:-:S04]  /*17480*/  IMAD R16, R16, R4, RZ ;  /* 0x0000000410107224 */ /* 0x008fc800078e02ff */
[----:B------:R-:W-:-:S05]  /*17490*/  IMAD.IADD R5, R5, 0x1, R16 ;  /* 0x0000000105057824 */ /* 0x000fca00078e0210 */
[----:B------:R-:W-:-:S13]  /*174a0*/  ISETP.GT.AND P6, PT, R5, R0, PT ;  /* 0x000000000500720c */ /* 0x000fda0003fc4270 */
[----:B------:R-:W-:Y:S05]  /*174b0*/  @P6 BRA `(.L_x_5328) ;  /* 0x00000000009c6947 */ /* 0x000fea0003800000 */
.L_x_5333:
        /* <DEDUP_REMOVED lines=14> */
.L_x_5331:
[----:B------:R-:W-:Y:S05]  /*175a0*/  BSYNC B0 ;  /* 0x0000000000007941 */ /* 0x000fea0003800000 */
.L_x_5330:
        /* <DEDUP_REMOVED lines=18> */
.L_x_5404:
[----:B------:R-:W-:Y:S02]  /*176d0*/  ULDC UR4, c[0x0][0xd38] ;  /* 0x00034e0000047ab9 */ /* 0x000fe40000000800 */
[----:B------:R-:W-:-:S04]  /*176e0*/  IMAD.U32 R4, RZ, RZ, UR4 ;  /* 0x00000004ff047e24 */ /* 0x000fc8000f8e00ff */
[----:B---3--:R-:W-:-:S04]  /*176f0*/  IMAD R16, R16, R4, RZ ;  /* 0x0000000410107224 */ /* 0x008fc800078e02ff */
[----:B------:R-:W-:-:S05]  /*17700*/  IMAD.IADD R5, R16, 0x1, R5 ;  /* 0x0000000110057824 */ /* 0x000fca00078e0205 */
[----:B------:R-:W-:-:S13]  /*17710*/  ISETP.GT.AND P6, PT, R5, R0, PT ;  /* 0x000000000500720c */ /* 0x000fda0003fc4270 */
[----:B------:R-:W-:Y:S05]  /*17720*/  @!P6 BRA `(.L_x_5333) ;  /* 0xfffffffc0064e947 */ /* 0x000fea000383ffff */
.L_x_5328:
        /* <DEDUP_REMOVED lines=8> */
.L_x_5408:
[----:B------:R-:W-:Y:S01]  /*177b0*/  ISETP.NE.AND P0, PT, R5, RZ, PT ;  /* 0x000000ff0500720c */ /* 0x000fe20003f05270 */
[----:B------:R-:W-:-:S12]  /*177c0*/  IMAD.MOV.U32 R5, RZ, RZ, RZ ;  /* 0x000000ffff057224 */ /* 0x000fd800078e00ff */
[----:B------:R-:W-:Y:S05]  /*177d0*/  @!P0 BRA `(.L_x_5335) ;  /* 0x0000000000148947 */ /* 0x000fea0003800000 */
[----:B------:R-:W-:Y:S01]  /*177e0*/  UMOV UR4, 0xffffffff ;  /* 0xffffffff00047882 */ /* 0x000fe20000000000 */
[----:B------:R-:W-:Y:S02]  /*177f0*/  VIADD R12, R6, 0xffffffff ;  /* 0xffffffff060c7836 */ /* 0x000fe40000000000 */
[----:B------:R-:W-:Y:S05]  /*17800*/  BRA.DIV UR4, `(.L_x_5336) ;  /* 0x0000002a049c7947 */ /* 0x000fea000b800000 */
[----:B-1----:R1:W0:Y:S02]  /*17810*/  SHFL.IDX PT, R3, R3, R12, 0x1f ;  /* 0x00001f0c03037589 */ /* 0x00222400000e0000 */
.L_x_5411:
[----:B0-----:R-:W-:-:S07]  /*17820*/  IMAD.MOV.U32 R5, RZ, RZ, R3 ;  /* 0x000000ffff057224 */ /* 0x001fce00078e0003 */
.L_x_5335:
[----:B-1-3--:R-:W1:Y:S01]  /*17830*/  LDC.64 R2, c[0x0][0xd90] ;  /* 0x00036400ff027b82 */ /* 0x00ae620000000a00 */
[----:B------:R-:W-:-:S04]  /*17840*/  IMAD.IADD R19, R6, 0x1, R19 ;  /* 0x0000000106137824 */ /* 0x000fc800078e0213 */
[----:B-1----:R-:W-:-:S05]  /*17850*/  IMAD.WIDE R2, R19, 0x4, R2 ;  /* 0x0000000413027825 */ /* 0x002fca00078e0202 */
[----:B--2---:R-:W4:Y:S01]  /*17860*/  LDG.E R7, desc[UR44][R2.64] ;  /* 0x0000002c02077981 */ /* 0x004f22000c1e1900 */
[----:B------:R-:W-:-:S04]  /*17870*/  IMAD R16, R5, R4, R16 ;  /* 0x0000000405107224 */ /* 0x000fc800078e0210 */
[----:B------:R-:W-:Y:S02]  /*17880*/  IMAD.IADD R0, R0, 0x1, -R16 ;  /* 0x0000000100007824 */ /* 0x000fe400078e0a10 */
[----:B----4-:R-:W-:-:S05]  /*17890*/  IMAD R6, R17, R7, RZ ;  /* 0x0000000711067224 */ /* 0x010fca00078e02ff */
[----:B0-----:R-:W-:-:S04]  /*178a0*/  IABS R8, R6 ;  /* 0x0000000600087213 */ /* 0x001fc80000000000 */
        /* <DEDUP_REMOVED lines=58> */
.L_x_5329:
[----:B------:R-:W-:Y:S01]  /*17c50*/  UMOV UR4, URZ ;  /* 0x0000003f00047c82 */ /* 0x000fe20008000000 */
[----:B------:R-:W-:Y:S01]  /*17c60*/  UMOV UR5, URZ ;  /* 0x0000003f00057c82 */ /* 0x000fe20008000000 */
[----:B------:R-:W-:Y:S01]  /*17c70*/  ULDC UR6, c[0x0][0xd3c] ;  /* 0x00034f0000067ab9 */ /* 0x000fe20000000800 */
[----:B------:R-:W-:Y:S02]  /*17c80*/  IMAD.MOV.U32 R16, RZ, RZ, R0 ;  /* 0x000000ffff107224 */ /* 0x000fe400078e0000 */
[----:B------:R-:W-:Y:S02]  /*17c90*/  IMAD.U32 R17, RZ, RZ, UR4 ;  /* 0x00000004ff117e24 */ /* 0x000fe4000f8e00ff */
[----:B------:R-:W-:Y:S02]  /*17ca0*/  IMAD.U32 R18, RZ, RZ, UR5 ;  /* 0x00000005ff127e24 */ /* 0x000fe4000f8e00ff */
[----:B------:R-:W-:-:S07]  /*17cb0*/  IMAD.U32 R19, RZ, RZ, UR6 ;  /* 0x00000006ff137e24 */ /* 0x000fce000f8e00ff */
.L_x_5337:
[----:B-1----:R1:W3:Y:S01]  /*17cc0*/  LDL R3, [R1+0x4] ;  /* 0x0000040001037983 */ /* 0x0022e20000100800 */
        /* <DEDUP_REMOVED lines=11> */
.L_x_5326:
[----:B------:R-:W-:Y:S02]  /*17d80*/  ULDC UR4, c[0x0][0xd3c] ;  /* 0x00034f0000047ab9 */ /* 0x000fe40000000800 */
[----:B----4-:R-:W-:-:S13]  /*17d90*/  ISETP.GE.AND P0, PT, R19, UR4, PT ;  /* 0x0000000413007c0c */ /* 0x010fda000bf06270 */
[----:B------:R-:W-:Y:S05]  /*17da0*/  @!P0 BRA `(.L_x_5338) ;  /* 0xffffff8c00a08947 */ /* 0x000fea000383ffff */
[----:B------:R-:W-:Y:S05]  /*17db0*/  BSYNC B8 ;  /* 0x0000000000087941 */ /* 0x000fea0003800000 */
.L_x_5214:
        /* <DEDUP_REMOVED lines=12> */
.L_x_5412:
[----:B------:R-:W-:Y:S05]  /*17e80*/  BSYNC B0 ;  /* 0x0000000000007941 */ /* 0x000fea0003800000 */
.L_x_5339:
[----:B------:R-:W-:-:S03]  /*17e90*/  UMOV UR4, 0xffffffff ;  /* 0xffffffff00047882 */ /* 0x000fc60000000000 */
[----:B------:R-:W-:Y:S05]  /*17ea0*/  BRA.DIV UR4, `(.L_x_5341) ;  /* 0x0000002604307947 */ /* 0x000fea000b800000 */
[----:B------:R-:W1:Y:S02]  /*17eb0*/  S2R R2, SR_TID.X ;  /* 0x0000000000027919 */ /* 0x000e640000002100 */
[----:B-1----:R-:W-:-:S04]  /*17ec0*/  SHF.R.U32.HI R2, RZ, 0x5, R2 ;  /* 0x00000005ff027819 */ /* 0x002fc80000011602 */
[----:B------:R-:W-:-:S05]  /*17ed0*/  LOP3.LUT R2, R2, 0x3, RZ, 0xc0, !PT ;  /* 0x0000000302027812 */ /* 0x000fca00078ec0ff */
[----:B------:R1:W3:Y:S02]  /*17ee0*/  SHFL.IDX PT, R14, R2, RZ, 0x1f ;  /* 0x00001fff020e7589 */ /* 0x0002e400000e0000 */
.L_x_5415:
[----:B---3--:R-:W-:Y:S01]  /*17ef0*/  ISETP.NE.AND P0, PT, R14, RZ, PT ;  /* 0x000000ff0e00720c */ /* 0x008fe20003f05270 */
[----:B------:R-:W-:-:S12]  /*17f00*/  BSSY B0, `(.L_x_5342) ;  /* 0x0000027000007945 */ /* 0x000fd80003800000 */
[----:B------:R-:W-:Y:S05]  /*17f10*/  @P0 BRA `(.L_x_5343) ;  /* 0x0000000000940947 */ /* 0x000fea0003800000 */
[----:B------:R-:W-:-:S03]  /*17f20*/  UMOV UR4, 0xffffffff ;  /* 0xffffffff00047882 */ /* 0x000fc60000000000 */
[----:B------:R-:W-:Y:S05]  /*17f30*/  BRA.DIV UR4, `(.L_x_5344) ;  /* 0x0000002604407947 */ /* 0x000fea000b800000 */
[----:B------:R-:W-:-:S13]  /*17f40*/  ELECT P6, URZ, PT ;  /* 0x00000000003f782f */ /* 0x000fda00038c0000 */
.L_x_5418:
[----:B------:R-:W-:Y:S05]  /*17f50*/  @!P6 BRA `(.L_x_5343) ;  /* 0x000000000084e947 */ /* 0x000fea0003800000 */
[----:B------:R-:W-:-:S06]  /*17f60*/  ULOP3.LUT UR4, UR36, 0x2, URZ, 0xfc, !UPT ;  /* 0x0000000224047892 */ /* 0x000fcc000f8efc3f */
[----:B-1----:R-:W-:-:S05]  /*17f70*/  IMAD.U32 R2, RZ, RZ, UR4 ;  /* 0x00000004ff027e24 */ /* 0x002fca000f8e00ff */
[----:B------:R-:W-:-:S13]  /*17f80*/  ISETP.NE.AND P2, PT, R2, 0x3, PT ;  /* 0x000000030200780c */ /* 0x000fda0003f45270 */
[----:B------:R-:W-:Y:S05]  /*17f90*/  @!P2 BRA `(.L_x_5345) ;  /* 0x000000000004a947 */ /* 0x000fea0003800000 */
[----:B------:R-:W-:Y:S01]  /*17fa0*/  BPT.TRAP 0x1 ;  /* 0x000000040000795c */ /* 0x000fe20000300000 */
.L_x_5345:
        /* <DEDUP_REMOVED lines=14> */
.L_x_5419:
[----:B------:R-:W1:Y:S02]  /*18090*/  SYNCS.PHASECHK.TRANS64.TRYWAIT P0, [R7+URZ], R2 ;  /* 0x00000002070075a7 */ /* 0x000e64000800017f */
[----:B-1----:R-:W-:Y:S05]  /*180a0*/  @!P0 BRA `(.L_x_5347) ;  /* 0x0000002400188947 */ /* 0x002fea0003800000 */
.L_x_5420:
[----:B------:R-:W-:Y:S05]  /*180b0*/  @!P2 BRA `(.L_x_5348) ;  /* 0x000000000004a947 */ /* 0x000fea0003800000 */
[----:B------:R-:W-:Y:S01]  /*180c0*/  BPT.TRAP 0x1 ;  /* 0x000000040000795c */ /* 0x000fe20000300000 */
.L_x_5348:
[----:B------:R-:W2:Y:S01]  /*180d0*/  LDL.LU R4, [R1+0xc] ;  /* 0x00000c0001047983 */ /* 0x000ea20000300800 */
[----:B------:R-:W-:-:S04]  /*180e0*/  VIADD R0, R0, 0x38860 ;  /* 0x0003886000007836 */ /* 0x000fc80000000000 */
[----:B--2---:R-:W-:-:S04]  /*180f0*/  IMAD R4, R4, 0x8, R0 ;  /* 0x0000000804047824 */ /* 0x004fc800078e0200 */
[----:B------:R-:W2:Y:S02]  /*18100*/  SYNCS.PHASECHK.TRANS64.TRYWAIT P0, [R4+URZ], R5 ;  /* 0x00000005040075a7 */ /* 0x000ea4000800017f */
[----:B--2---:R-:W-:Y:S05]  /*18110*/  @!P0 BRA `(.L_x_5349) ;  /* 0x0000002400108947 */ /* 0x004fea0003800000 */
.L_x_5421:
[----:B------:R-:W-:-:S07]  /*18120*/  IMAD R3, R3, 0x8, R0 ;  /* 0x0000000803037824 */ /* 0x000fce00078e0200 */
.L_x_5350:
[----:B---3--:R3:W4:Y:S02]  /*18130*/  SYNCS.PHASECHK.TRANS64.TRYWAIT P0, [R3+URZ], R2 ;  /* 0x00000002030075a7 */ /* 0x008724000800017f */
[----:B----4-:R-:W-:Y:S05]  /*18140*/  @!P0 NANOSLEEP.SYNCS 0x989680 ;  /* 0x009896800000895d */ /* 0x010fea0003900000 */
[----:B------:R-:W4:Y:S02]  /*18150*/  @!P0 SYNCS.PHASECHK.TRANS64 P0, [R3+URZ], R2 ;  /* 0x00000002030085a7 */ /* 0x000f24000800007f */
[----:B----4-:R-:W-:Y:S05]  /*18160*/  @!P0 BRA `(.L_x_5350) ;  /* 0xfffffffc00f08947 */ /* 0x010fea000383ffff */
.L_x_5343:
[----:B------:R-:W-:Y:S05]  /*18170*/  BSYNC B0 ;  /* 0x0000000000007941 */ /* 0x000fea0003800000 */
.L_x_5342:
[----:B------:R-:W-:Y:S05]  /*18180*/  EXIT ;  /* 0x000000000000794d */ /* 0x000fea0003800000 */
.L_x_5162:
[----:B0-----:R0:W1:Y:S02]  /*18190*/  SYNCS.PHASECHK.TRANS64.TRYWAIT P1, [R17+URZ+0x38800], R4 ;  /* 0x03880004110075a7 */ /* 0x001064000802017f */
[----:B-1----:R-:W-:Y:S05]  /*181a0*/  @!P1 NANOSLEEP.SYNCS 0x989680 ;  /* 0x009896800000995d */ /* 0x002fea0003900000 */
[----:B------:R-:W1:Y:S02]  /*181b0*/  @!P1 SYNCS.PHASECHK.TRANS64 P1, [R17+URZ+0x38800], R4 ;  /* 0x03880004110095a7 */ /* 0x000e64000802007f */
[----:B-1----:R-:W-:Y:S05]  /*181c0*/  @!P1 BRA `(.L_x_5162) ;  /* 0xfffffffc00f09947 */ /* 0x002fea000383ffff */
[----:B------:R-:W-:Y:S05]  /*181d0*/  BRA `(.L_x_5351) ;  /* 0xfffffeb400fc7947 */ /* 0x000fea000383ffff */
.L_x_5166:
[----:B--2---:R2:W3:Y:S02]  /*181e0*/  SYNCS.PHASECHK.TRANS64.TRYWAIT P1, [R5+URZ+0x38830], R8 ;  /* 0x03883008050075a7 */ /* 0x0044e4000802017f */
[----:B---3--:R-:W-:Y:S05]  /*181f0*/  @!P1 NANOSLEEP.SYNCS 0x989680 ;  /* 0x009896800000995d */ /* 0x008fea0003900000 */
[----:B------:R-:W3:Y:S02]  /*18200*/  @!P1 SYNCS.PHASECHK.TRANS64 P1, [R5+URZ+0x38830], R8 ;  /* 0x03883008050095a7 */ /* 0x000ee4000802007f */
[----:B---3--:R-:W-:Y:S05]  /*18210*/  @!P1 BRA `(.L_x_5166) ;  /* 0xfffffffc00f09947 */ /* 0x008fea000383ffff */
[----:B------:R-:W-:Y:S05]  /*18220*/  BRA `(.L_x_5165) ;  /* 0xfffffeb8001c7947 */ /* 0x000fea000383ffff */
.L_x_5167:
[----:B---3--:R3:W4:Y:S02]  /*18230*/  SYNCS.PHASECHK.TRANS64.TRYWAIT P1, [R17+URZ+0x38810], R4 ;  /* 0x03881004110075a7 */ /* 0x008724000802017f */
[----:B----4-:R-:W-:Y:S05]  /*18240*/  @!P1 NANOSLEEP.SYNCS 0x989680 ;  /* 0x009896800000995d */ /* 0x010fea0003900000 */
[----:B------:R-:W4:Y:S02]  /*18250*/  @!P1 SYNCS.PHASECHK.TRANS64 P1, [R17+URZ+0x38810], R4 ;  /* 0x03881004110095a7 */ /* 0x000f24000802007f */
[----:B----4-:R-:W-:Y:S05]  /*18260*/  @!P1 BRA `(.L_x_5167) ;  /* 0xfffffffc00f09947 */ /* 0x010fea000383ffff */
[----:B------:R-:W-:Y:S05]  /*18270*/  BRA `(.L_x_5352) ;  /* 0xfffffeb800a87947 */ /* 0x000fea000383ffff */
.L_x_5171:
[----:B0-----:R0:W3:Y:S02]  /*18280*/  SYNCS.PHASECHK.TRANS64.TRYWAIT P1, [R5+URZ+0x38850], R8 ;  /* 0x03885008050075a7 */ /* 0x0010e4000802017f */
[----:B---3--:R-:W-:Y:S05]  /*18290*/  @!P1 NANOSLEEP.SYNCS 0x989680 ;  /* 0x009896800000995d */ /* 0x008fea0003900000 */
[----:B------:R-:W3:Y:S02]  /*182a0*/  @!P1 SYNCS.PHASECHK.TRANS64 P1, [R5+URZ+0x38850], R8 ;  /* 0x03885008050095a7 */ /* 0x000ee4000802007f */
[----:B---3--:R-:W-:Y:S05]  /*182b0*/  @!P1 BRA `(.L_x_5171) ;  /* 0xfffffffc00f09947 */ /* 0x008fea000383ffff */
[----:B------:R-:W-:Y:S05]  /*182c0*/  BRA `(.L_x_5170) ;  /* 0xfffffeb800d87947 */ /* 0x000fea000383ffff */
.L_x_5176:
[----:B-1----:R1:W2:Y:S02]  /*182d0*/  SYNCS.PHASECHK.TRANS64.TRYWAIT P3, [R9+URZ+0x38830], R8 ;  /* 0x03883008090075a7 */ /* 0x0022a4000806017f */
[----:B--2---:R-:W-:Y:S05]  /*182e0*/  @!P3 NANOSLEEP.SYNCS 0x989680 ;  /* 0x009896800000b95d */ /* 0x004fea0003900000 */
[----:B------:R-:W2:Y:S02]  /*182f0*/  @!P3 SYNCS.PHASECHK.TRANS64 P3, [R9+URZ+0x38830], R8 ;  /* 0x038830080900b5a7 */ /* 0x000ea4000806007f */
[----:B--2---:R-:W-:Y:S05]  /*18300*/  @!P3 BRA `(.L_x_5176) ;  /* 0xfffffffc00f0b947 */ /* 0x004fea000383ffff */
[----:B------:R-:W-:Y:S05]  /*18310*/  BRA `(.L_x_5175) ;  /* 0xfffffee000d87947 */ /* 0x000fea000383ffff */
.L_x_5180:
[----:B---3--:R3:W4:Y:S02]  /*18320*/  SYNCS.PHASECHK.TRANS64.TRYWAIT P3, [R9+URZ+0x38850], R8 ;  /* 0x03885008090075a7 */ /* 0x008724000806017f */
[----:B----4-:R-:W-:Y:S05]  /*18330*/  @!P3 NANOSLEEP.SYNCS 0x989680 ;  /* 0x009896800000b95d */ /* 0x010fea0003900000 */
[----:B------:R-:W4:Y:S02]  /*18340*/  @!P3 SYNCS.PHASECHK.TRANS64 P3, [R9+URZ+0x38850], R8 ;  /* 0x038850080900b5a7 */ /* 0x000f24000806007f */
[----:B----4-:R-:W-:Y:S05]  /*18350*/  @!P3 BRA `(.L_x_5180) ;  /* 0xfffffffc00f0b947 */ /* 0x010fea000383ffff */
[----:B------:R-:W-:Y:S05]  /*18360*/  BRA `(.L_x_5179) ;  /* 0xfffffee400347947 */ /* 0x000fea000383ffff */
.L_x_5186:
[----:B-1----:R1:W2:Y:S02]  /*18370*/  SYNCS.PHASECHK.TRANS64.TRYWAIT P1, [R9+URZ+0x38830], R8 ;  /* 0x03883008090075a7 */ /* 0x0022a4000802017f */
[----:B--2---:R-:W-:Y:S05]  /*18380*/  @!P1 NANOSLEEP.SYNCS 0x989680 ;  /* 0x009896800000995d */ /* 0x004fea0003900000 */
[----:B------:R-:W2:Y:S02]  /*18390*/  @!P1 SYNCS.PHASECHK.TRANS64 P1, [R9+URZ+0x38830], R8 ;  /* 0x03883008090095a7 */ /* 0x000ea4000802007f */
[----:B--2---:R-:W-:Y:S05]  /*183a0*/  @!P1 BRA `(.L_x_5186) ;  /* 0xfffffffc00f09947 */ /* 0x004fea000383ffff */
[----:B------:R-:W-:Y:S05]  /*183b0*/  BRA `(.L_x_5185) ;  /* 0xffffff1400407947 */ /* 0x000fea000383ffff */
.L_x_5190:
[----:B---3--:R3:W4:Y:S02]  /*183c0*/  SYNCS.PHASECHK.TRANS64.TRYWAIT P1, [R9+URZ+0x38850], R8 ;  /* 0x03885008090075a7 */ /* 0x008724000802017f */
[----:B----4-:R-:W-:Y:S05]  /*183d0*/  @!P1 NANOSLEEP.SYNCS 0x989680 ;  /* 0x009896800000995d */ /* 0x010fea0003900000 */
[----:B------:R-:W4:Y:S02]  /*183e0*/  @!P1 SYNCS.PHASECHK.TRANS64 P1, [R9+URZ+0x38850], R8 ;  /* 0x03885008090095a7 */ /* 0x000f24000802007f */
[----:B----4-:R-:W-:Y:S05]  /*183f0*/  @!P1 BRA `(.L_x_5190) ;  /* 0xfffffffc00f09947 */ /* 0x010fea000383ffff */
[----:B------:R-:W-:Y:S05]  /*18400*/  BRA `(.L_x_5189) ;  /* 0xffffff14009c7947 */ /* 0x000fea000383ffff */
.L_x_5226:
        /* <DEDUP_REMOVED lines=11> */
.L_x_5354:
[----:B------:R-:W-:Y:S05]  /*184c0*/  BSYNC B0 ;  /* 0x0000000000007941 */ /* 0x000fea0003800000 */
.L_x_5353:
[----:B------:R-:W-:Y:S05]  /*184d0*/  BRA `(.L_x_5355) ;  /* 0xffffff9000e87947 */ /* 0x000fea000383ffff */
.L_x_5228:
[----:B------:R-:W-:Y:S01]  /*184e0*/  BSSY B0, `(.L_x_5356) ;  /* 0x0000006000007945 */ /* 0x000fe20003800000 */
[----:B------:R-:W-:-:S07]  /*184f0*/  IMAD.MOV.U32 R15, RZ, RZ, -0x1 ;  /* 0xffffffffff0f7424 */ /* 0x000fce00078e00ff */
[----:B01-3--:R-:W-:Y:S05]  /*18500*/  WARPSYNC.COLLECTIVE R15, `(.L_x_5357) ;  /* 0x000000000f0c7348 */ /* 0x00bfea0003c00000 */
[----:B------:R-:W-:Y:S02]  /*18510*/  ELECT P6, UR62, PT ;  /* 0x00000000003e782f */ /* 0x000fe400038c0000 */
[----:B------:R-:W-:Y:S01]  /*18520*/  MOV R14, UR62 ;  /* 0x0000003e000e7c02 */ /* 0x000fe20008000f00 */
[----:B01-3--:R-:W-:Y:S10]  /*18530*/  ENDCOLLECTIVE ;  /* 0x000000000000791b */ /* 0x00bff40003800000 */
.L_x_5357:
[----:B------:R-:W-:Y:S05]  /*18540*/  BSYNC B0 ;  /* 0x0000000000007941 */ /* 0x000fea0003800000 */
.L_x_5356:
[----:B------:R-:W-:Y:S05]  /*18550*/  BRA `(.L_x_5358) ;  /* 0xffffff9000f87947 */ /* 0x000fea000383ffff */
.L_x_5230:
[----:B--2---:R2:W3:Y:S02]  /*18560*/  SYNCS.PHASECHK.TRANS64.TRYWAIT P0, [R0+URZ+0x38840], R2 ;  /* 0x03884002000075a7 */ /* 0x0044e4000800017f */
[----:B---3--:R-:W-:Y:S05]  /*18570*/  @!P0 NANOSLEEP.SYNCS 0x989680 ;  /* 0x009896800000895d */ /* 0x008fea0003900000 */
[----:B------:R-:W3:Y:S02]  /*18580*/  @!P0 SYNCS.PHASECHK.TRANS64 P0, [R0+URZ+0x38840], R2 ;  /* 0x03884002000085a7 */ /* 0x000ee4000800007f */
[----:B---3--:R-:W-:Y:S05]  /*18590*/  @!P0 BRA `(.L_x_5230) ;  /* 0xfffffffc00f08947 */ /* 0x008fea000383ffff */
[----:B------:R-:W-:Y:S05]  /*185a0*/  BRA `(.L_x_5359) ;  /* 0xffffff9400647947 */ /* 0x000fea000383ffff */
.L_x_5234:
        /* <DEDUP_REMOVED lines=9> */
.L_x_5360:
[----:B------:R-:W-:Y:S02]  /*18640*/  IMAD.MOV.U32 R13, RZ, RZ, R3 ;  /* 0x000000ffff0d7224 */ /* 0x000fe400078e0003 */
[----:B------:R-:W-:-:S07]  /*18650*/  IMAD.MOV.U32 R4, RZ, RZ, R14 ;  /* 0x000000ffff047224 */ /* 0x000fce00078e000e */
[----:B------:R-:W-:Y:S05]  /*18660*/  WARPSYNC.COLLECTIVE R15, `(.L_x_5361) ;  /* 0x000000000f087348 */ /* 0x000fea0003c00000 */
[----:B------:R0:W1:Y:S02]  /*18670*/  SHFL.IDX P6, R14, R13, R12, R11 ;  /* 0x0000000c0d0e7389 */ /* 0x00006400000c000b */
[----:B01----:R-:W-:Y:S01]  /*18680*/  ENDCOLLECTIVE ;  /* 0x000000000000791b */ /* 0x003fe20003800000 */
.L_x_5361:
[----:B------:R-:W-:Y:S02]  /*18690*/  IMAD.MOV.U32 R13, RZ, RZ, R2 ;  /* 0x000000ffff0d7224 */ /* 0x000fe400078e0002 */
[----:B------:R-:W-:Y:S02]  /*186a0*/  IMAD.MOV.U32 R12, RZ, RZ, 0x1 ;  /* 0x00000001ff0c7424 */ /* 0x000fe400078e00ff */
[----:B------:R-:W-:-:S07]  /*186b0*/  IMAD.MOV.U32 R5, RZ, RZ, R14 ;  /* 0x000000ffff057224 */ /* 0x000fce00078e000e */
[----:B------:R-:W-:Y:S05]  /*186c0*/  WARPSYNC.COLLECTIVE R15, `(.L_x_5362) ;  /* 0x000000000f087348 */ /* 0x000fea0003c00000 */
[----:B------:R0:W1:Y:S02]  /*186d0*/  SHFL.IDX P6, R14, R13, R12, R11 ;  /* 0x0000000c0d0e7389 */ /* 0x00006400000c000b */
[----:B01----:R-:W-:Y:S01]  /*186e0*/  ENDCOLLECTIVE ;  /* 0x000000000000791b */ /* 0x003fe20003800000 */
.L_x_5362:
[----:B------:R-:W-:Y:S02]  /*186f0*/  IMAD.MOV.U32 R13, RZ, RZ, R3 ;  /* 0x000000ffff0d7224 */ /* 0x000fe400078e0003 */
[----:B------:R-:W-:Y:S02]  /*18700*/  IMAD R0, R6, R7, RZ ;  /* 0x0000000706007224 */ /* 0x000fe400078e02ff */
[----:B------:R-:W-:-:S07]  /*18710*/  IMAD.MOV.U32 R6, RZ, RZ, R14 ;  /* 0x000000ffff067224 */ /* 0x000fce00078e000e */
[----:B------:R-:W-:Y:S05]  /*18720*/  WARPSYNC.COLLECTIVE R15, `(.L_x_5363) ;  /* 0x000000000f087348 */ /* 0x000fea0003c00000 */
[----:B------:R0:W1:Y:S02]  /*18730*/  SHFL.IDX P6, R14, R13, R12, R11 ;  /* 0x0000000c0d0e7389 */ /* 0x00006400000c000b */
[----:B01----:R-:W-:Y:S01]  /*18740*/  ENDCOLLECTIVE ;  /* 0x000000000000791b */ /* 0x003fe20003800000 */
.L_x_5363:
        /* <DEDUP_REMOVED lines=21> */
.L_x_5364:
        /* <DEDUP_REMOVED lines=10> */
.L_x_5365:
        /* <DEDUP_REMOVED lines=11> */
.L_x_5366:
        /* <DEDUP_REMOVED lines=14> */
.L_x_5367:
[----:B------:R-:W-:Y:S01]  /*18ad0*/  IMAD.MOV.U32 R3, RZ, RZ, R14 ;  /* 0x000000ffff037224 */ /* 0x000fe200078e000e */
[----:B------:R-:W-:Y:S06]  /*18ae0*/  BRA `(.L_x_5368) ;  /* 0xffffff9800cc7947 */ /* 0x000fec000383ffff */
.L_x_5238:
        /* <DEDUP_REMOVED lines=27> */
.L_x_5370:
[----:B------:R-:W-:Y:S05]  /*18ca0*/  BSYNC B0 ;  /* 0x0000000000007941 */ /* 0x000fea0003800000 */
.L_x_5369:
        /* <DEDUP_REMOVED lines=11> */
.L_x_5371:
        /* <DEDUP_REMOVED lines=43> */
.L_x_5372:
        /* <DEDUP_REMOVED lines=18> */
.L_x_5373:
        /* <DEDUP_REMOVED lines=29> */
.L_x_5374:
        /* <DEDUP_REMOVED lines=13> */
.L_x_5375:
        /* <DEDUP_REMOVED lines=32> */
.L_x_5376:
        /* <DEDUP_REMOVED lines=9> */
.L_x_5377:
[----:B------:R-:W-:Y:S01]  /*19660*/  IMAD.MOV.U32 R0, RZ, RZ, R14 ;  /* 0x000000ffff007224 */ /* 0x000fe200078e000e */
[----:B------:R-:W-:Y:S06]  /*19670*/  BRA `(.L_x_5378) ;  /* 0xffffff9c00a47947 */ /* 0x000fec000383ffff */
.L_x_5243:
[----:B0-----:R-:W3:Y:S02]  /*19680*/  LDL R2, [R1+0x4] ;  /* 0x0000040001027983 */ /* 0x001ee40000100800 */
[----:B---3--:R0:W3:Y:S02]  /*19690*/  SYNCS.PHASECHK.TRANS64.TRYWAIT P0, [R2+URZ+0x38820], R0 ;  /* 0x03882000020075a7 */ /* 0x0080e4000800017f */
[----:B---3--:R-:W-:Y:S05]  /*196a0*/  @!P0 NANOSLEEP.SYNCS 0x989680 ;  /* 0x009896800000895d */ /* 0x008fea0003900000 */
[----:B------:R-:W3:Y:S02]  /*196b0*/  @!P0 SYNCS.PHASECHK.TRANS64 P0, [R2+URZ+0x38820], R0 ;  /* 0x03882000020085a7 */ /* 0x000ee4000800007f */
[----:B---3--:R-:W-:Y:S05]  /*196c0*/  @!P0 BRA `(.L_x_5243) ;  /* 0xfffffffc00ec8947 */ /* 0x008fea000383ffff */
[----:B------:R-:W-:Y:S05]  /*196d0*/  BRA `(.L_x_5379) ;  /* 0xffffffa000647947 */ /* 0x000fea000383ffff */
.L_x_5247:
[----:B0-----:R0:W1:Y:S02]  /*196e0*/  SYNCS.PHASECHK.TRANS64.TRYWAIT P0, [R0+URZ+0x38860], R2 ;  /* 0x03886002000075a7 */ /* 0x001064000800017f */
[----:B-1----:R-:W-:Y:S05]  /*196f0*/  @!P0 NANOSLEEP.SYNCS 0x989680 ;  /* 0x009896800000895d */ /* 0x002fea0003900000 */
[----:B------:R-:W1:Y:S02]  /*19700*/  @!P0 SYNCS.PHASECHK.TRANS64 P0, [R0+URZ+0x38860], R2 ;  /* 0x03886002000085a7 */ /* 0x000e64000800007f */
[----:B-1----:R-:W-:Y:S05]  /*19710*/  @!P0 BRA `(.L_x_5247) ;  /* 0xfffffffc00f08947 */ /* 0x002fea000383ffff */
[----:B------:R-:W-:Y:S05]  /*19720*/  BRA `(.L_x_5380) ;  /* 0xffffffa000947947 */ /* 0x000fea000383ffff */
.L_x_5266:
[----:B-1----:R1:W3:Y:S02]  /*19730*/  SYNCS.PHASECHK.TRANS64.TRYWAIT P0, [R3+URZ+0x38840], R2 ;  /* 0x03884002030075a7 */ /* 0x0022e4000800017f */
[----:B---3--:R-:W-:Y:S05]  /*19740*/  @!P0 NANOSLEEP.SYNCS 0x989680 ;  /* 0x009896800000895d */ /* 0x008fea0003900000 */
[----:B------:R-:W3:Y:S02]  /*19750*/  @!P0 SYNCS.PHASECHK.TRANS64 P0, [R3+URZ+0x38840], R2 ;  /* 0x03884002030085a7 */ /* 0x000ee4000800007f */
[----:B---3--:R-:W-:Y:S05]  /*19760*/  @!P0 BRA `(.L_x_5266) ;  /* 0xfffffffc00f08947 */ /* 0x008fea000383ffff */
[----:B------:R-:W-:Y:S05]  /*19770*/  BRA `(.L_x_5381) ;  /* 0xffffffac00b87947 */ /* 0x000fea000383ffff */
.L_x_5271:
[----:B0-----:R0:W3:Y:S02]  /*19780*/  SYNCS.PHASECHK.TRANS64.TRYWAIT P0, [R3+URZ+0x38860], R2 ;  /* 0x03886002030075a7 */ /* 0x0010e4000800017f */
[----:B---3--:R-:W-:Y:S05]  /*19790*/  @!P0 NANOSLEEP.SYNCS 0x989680 ;  /* 0x009896800000895d */ /* 0x008fea0003900000 */
[----:B------:R-:W3:Y:S02]  /*197a0*/  @!P0 SYNCS.PHASECHK.TRANS64 P0, [R3+URZ+0x38860], R2 ;  /* 0x03886002030085a7 */ /* 0x000ee4000800007f */
[----:B---3--:R-:W-:Y:S05]  /*197b0*/  @!P0 BRA `(.L_x_5271) ;  /* 0xfffffffc00f08947 */ /* 0x008fea000383ffff */
[----:B------:R-:W-:Y:S05]  /*197c0*/  BRA `(.L_x_5382) ;  /* 0xffffffb000407947 */ /* 0x000fea000383ffff */
.L_x_5286:
[----:B0-----:R0:W1:Y:S02]  /*197d0*/  SYNCS.PHASECHK.TRANS64.TRYWAIT P0, [R4+URZ+0x38840], R2 ;  /* 0x03884002040075a7 */ /* 0x001064000800017f */
[----:B-1----:R-:W-:Y:S05]  /*197e0*/  @!P0 NANOSLEEP.SYNCS 0x989680 ;  /* 0x009896800000895d */ /* 0x002fea0003900000 */
[----:B------:R-:W1:Y:S02]  /*197f0*/  @!P0 SYNCS.PHASECHK.TRANS64 P0, [R4+URZ+0x38840], R2 ;  /* 0x03884002040085a7 */ /* 0x000e64000800007f */
[----:B-1----:R-:W-:Y:S05]  /*19800*/  @!P0 BRA `(.L_x_5286) ;  /* 0xfffffffc00f08947 */ /* 0x002fea000383ffff */
[----:B------:R-:W-:Y:S05]  /*19810*/  BRA `(.L_x_5383) ;  /* 0xffffffbc00487947 */ /* 0x000fea000383ffff */
.L_x_5291:
[----:B-1----:R1:W3:Y:S02]  /*19820*/  SYNCS.PHASECHK.TRANS64.TRYWAIT P0, [R4+URZ+0x38860], R2 ;  /* 0x03886002040075a7 */ /* 0x0022e4000800017f */
[----:B---3--:R-:W-:Y:S05]  /*19830*/  @!P0 NANOSLEEP.SYNCS 0x989680 ;  /* 0x009896800000895d */ /* 0x008fea0003900000 */
[----:B------:R-:W3:Y:S02]  /*19840*/  @!P0 SYNCS.PHASECHK.TRANS64 P0, [R4+URZ+0x38860], R2 ;  /* 0x03886002040085a7 */ /* 0x000ee4000800007f */
[----:B---3--:R-:W-:Y:S05]  /*19850*/  @!P0 BRA `(.L_x_5291) ;  /* 0xfffffffc00f08947 */ /* 0x008fea000383ffff */
[----:B------:R-:W-:Y:S05]  /*19860*/  BRA `(.L_x_5384) ;  /* 0xffffffbc00cc7947 */ /* 0x000fea000383ffff */
.L_x_5306:
[----:B-1----:R1:W3:Y:S02]  /*19870*/  SYNCS.PHASECHK.TRANS64.TRYWAIT P0, [R4+URZ+0x38840], R2 ;  /* 0x03884002040075a7 */ /* 0x0022e4000800017f */
[----:B---3--:R-:W-:Y:S05]  /*19880*/  @!P0 NANOSLEEP.SYNCS 0x989680 ;  /* 0x009896800000895d */ /* 0x008fea0003900000 */
[----:B------:R-:W3:Y:S02]  /*19890*/  @!P0 SYNCS.PHASECHK.TRANS64 P0, [R4+URZ+0x38840], R2 ;  /* 0x03884002040085a7 */ /* 0x000ee4000800007f */
[----:B---3--:R-:W-:Y:S05]  /*198a0*/  @!P0 BRA `(.L_x_5306) ;  /* 0xfffffffc00f08947 */ /* 0x008fea000383ffff */
[----:B------:R-:W-:Y:S05]  /*198b0*/  BRA `(.L_x_5385) ;  /* 0xffffffc800b87947 */ /* 0x000fea000383ffff */
.L_x_5311:
[----:B0-----:R0:W3:Y:S02]  /*198c0*/  SYNCS.PHASECHK.TRANS64.TRYWAIT P0, [R4+URZ+0x38860], R2 ;  /* 0x03886002040075a7 */ /* 0x0010e4000800017f */
[----:B---3--:R-:W-:Y:S05]  /*198d0*/  @!P0 NANOSLEEP.SYNCS 0x989680 ;  /* 0x009896800000895d */ /* 0x008fea0003900000 */
[----:B------:R-:W3:Y:S02]  /*198e0*/  @!P0 SYNCS.PHASECHK.TRANS64 P0, [R4+URZ+0x38860], R2 ;  /* 0x03886002040085a7 */ /* 0x000ee4000800007f */
[----:B---3--:R-:W-:Y:S05]  /*198f0*/  @!P0 BRA `(.L_x_5311) ;  /* 0xfffffffc00f08947 */ /* 0x008fea000383ffff */
[----:B------:R-:W-:Y:S05]  /*19900*/  BRA `(.L_x_5386) ;  /* 0xffffffcc00407947 */ /* 0x000fea000383ffff */
.L_x_5327:
        /* <DEDUP_REMOVED lines=8> */
.L_x_5388:
[----:B------:R-:W-:Y:S05]  /*19990*/  BSYNC B0 ;  /* 0x0000000000007941 */ /* 0x000fea0003800000 */
.L_x_5387:
        /* <DEDUP_REMOVED lines=9> */
.L_x_5389:
        /* <DEDUP_REMOVED lines=18> */
.L_x_5390:
        /* <DEDUP_REMOVED lines=8> */
.L_x_5391:
        /* <DEDUP_REMOVED lines=8> */
.L_x_5392:
        /* <DEDUP_REMOVED lines=8> */
.L_x_5393:
        /* <DEDUP_REMOVED lines=8> */
.L_x_5394:
        /* <DEDUP_REMOVED lines=9> */
.L_x_5395:
[----:B------:R-:W-:Y:S01]  /*19de0*/  IMAD.MOV.U32 R16, RZ, RZ, R14 ;  /* 0x000000ffff107224 */ /* 0x000fe200078e000e */
[----:B------:R-:W-:Y:S06]  /*19df0*/  BRA `(.L_x_5396) ;  /* 0xffffffd400987947 */ /* 0x000fec000383ffff */
.L_x_5332:
        /* <DEDUP_REMOVED lines=8> */
.L_x_5398:
[----:B------:R-:W-:Y:S05]  /*19e80*/  BSYNC B0 ;  /* 0x0000000000007941 */ /* 0x000fea0003800000 */
.L_x_5397:
        /* <DEDUP_REMOVED lines=10> */
.L_x_5399:
        /* <DEDUP_REMOVED lines=8> */
.L_x_5400:
        /* <DEDUP_REMOVED lines=8> */
.L_x_5401:
        /* <DEDUP_REMOVED lines=8> */
.L_x_5402:
        /* <DEDUP_REMOVED lines=9> */
.L_x_5403:
[----:B------:R-:W-:Y:S01]  /*1a140*/  IMAD.MOV.U32 R16, RZ, RZ, R14 ;  /* 0x000000ffff107224 */ /* 0x000fe200078e000e */
[----:B------:R-:W-:Y:S06]  /*1a150*/  BRA `(.L_x_5404) ;  /* 0xffffffd4005c7947 */ /* 0x000fec000383ffff */
.L_x_5334:
[----:B------:R-:W-:Y:S01]  /*1a160*/  BSSY B0, `(.L_x_5405) ;  /* 0x0000006000007945 */ /* 0x000fe20003800000 */
[----:B------:R-:W-:Y:S01]  /*1a170*/  PLOP3.LUT P6, PT, P6, PT, PT, 0x8, 0x0 ;  /* 0x000000000000781c */ /* 0x000fe200037ce170 */
[----:B------:R-:W-:-:S12]  /*1a180*/  IMAD.MOV.U32 R15, RZ, RZ, -0x1 ;  /* 0xffffffffff0f7424 */ /* 0x000fd800078e00ff */
[----:B012---:R-:W-:Y:S05]  /*1a190*/  WARPSYNC.COLLECTIVE R15, `(.L_x_5406) ;  /* 0x000000000f087348 */ /* 0x007fea0003c00000 */
[----:B------:R-:W-:Y:S01]  /*1a1a0*/  VOTE.ANY R14, PT, P6 ;  /* 0x00000000000e7806 */ /* 0x000fe200030e0100 */
[----:B012---:R-:W-:Y:S06]  /*1a1b0*/  ENDCOLLECTIVE ;  /* 0x000000000000791b */ /* 0x007fec0003800000 */
.L_x_5406:
[----:B------:R-:W-:Y:S05]  /*1a1c0*/  BSYNC B0 ;  /* 0x0000000000007941 */ /* 0x000fea0003800000 */
.L_x_5405:
        /* <DEDUP_REMOVED lines=9> */
.L_x_5407:
[----:B------:R-:W-:Y:S01]  /*1a260*/  IMAD.MOV.U32 R17, RZ, RZ, R14 ;  /* 0x000000ffff117224 */ /* 0x000fe200078e000e */
[----:B------:R-:W-:Y:S06]  /*1a270*/  BRA `(.L_x_5408) ;  /* 0xffffffd4004c7947 */ /* 0x000fec000383ffff */
.L_x_5336:
[----:B------:R-:W-:Y:S01]  /*1a280*/  BSSY B0, `(.L_x_5409) ;  /* 0x0000007000007945 */ /* 0x000fe20003800000 */
[----:B------:R-:W-:Y:S02]  /*1a290*/  IMAD.MOV.U32 R13, RZ, RZ, R3 ;  /* 0x000000ffff0d7224 */ /* 0x000fe400078e0003 */
[----:B------:R-:W-:Y:S02]  /*1a2a0*/  IMAD.MOV.U32 R11, RZ, RZ, 0x1f ;  /* 0x0000001fff0b7424 */ /* 0x000fe400078e00ff */
[----:B------:R-:W-:-:S07]  /*1a2b0*/  IMAD.MOV.U32 R15, RZ, RZ, -0x1 ;  /* 0xffffffffff0f7424 */ /* 0x000fce00078e00ff */
[----:B01234-:R-:W-:Y:S05]  /*1a2c0*/  WARPSYNC.COLLECTIVE R15, `(.L_x_5410) ;  /* 0x000000000f087348 */ /* 0x01ffea0003c00000 */
[----:B------:R0:W0:Y:S02]  /*1a2d0*/  SHFL.IDX P6, R14, R13, R12, R11 ;  /* 0x0000000c0d0e7389 */ /* 0x00002400000c000b */
[----:B01234-:R-:W-:Y:S01]  /*1a2e0*/  ENDCOLLECTIVE ;  /* 0x000000000000791b */ /* 0x01ffe20003800000 */
.L_x_5410:
[----:B------:R-:W-:Y:S05]  /*1a2f0*/  BSYNC B0 ;  /* 0x0000000000007941 */ /* 0x000fea0003800000 */
.L_x_5409:
[----:B------:R-:W-:Y:S01]  /*1a300*/  IMAD.MOV.U32 R3, RZ, RZ, R14 ;  /* 0x000000ffff037224 */ /* 0x000fe200078e000e */
[----:B------:R-:W-:Y:S06]  /*1a310*/  BRA `(.L_x_5411) ;  /* 0xffffffd400407947 */ /* 0x000fec000383ffff */
.L_x_5340:
[----:B0-----:R0:W1:Y:S02]  /*1a320*/  SYNCS.PHASECHK.TRANS64.TRYWAIT P0, [R0+URZ+0x38820], R3 ;  /* 0x03882003000075a7 */ /* 0x001064000800017f */
[----:B-1----:R-:W-:Y:S05]  /*1a330*/  @!P0 NANOSLEEP.SYNCS 0x989680 ;  /* 0x009896800000895d */ /* 0x002fea0003900000 */
[----:B------:R-:W1:Y:S02]  /*1a340*/  @!P0 SYNCS.PHASECHK.TRANS64 P0, [R0+URZ+0x38820], R3 ;  /* 0x03882003000085a7 */ /* 0x000e64000800007f */
[----:B-1----:R-:W-:Y:S05]  /*1a350*/  @!P0 BRA `(.L_x_5340) ;  /* 0xfffffffc00f08947 */ /* 0x002fea000383ffff */
[----:B------:R-:W-:Y:S05]  /*1a360*/  BRA `(.L_x_5412) ;  /* 0xffffffd800c47947 */ /* 0x000fea000383ffff */
.L_x_5341:
        /* <DEDUP_REMOVED lines=11> */
.L_x_5414:
[----:B------:R-:W-:Y:S05]  /*1a420*/  BSYNC B0 ;  /* 0x0000000000007941 */ /* 0x000fea0003800000 */
.L_x_5413:
[----:B------:R-:W-:Y:S05]  /*1a430*/  BRA `(.L_x_5415) ;  /* 0xffffffd800ac7947 */ /* 0x000fea000383ffff */
.L_x_5344:
[----:B------:R-:W-:Y:S01]  /*1a440*/  BSSY B1, `(.L_x_5416) ;  /* 0x0000006000017945 */ /* 0x000fe20003800000 */
[----:B------:R-:W-:-:S07]  /*1a450*/  IMAD.MOV.U32 R15, RZ, RZ, -0x1 ;  /* 0xffffffffff0f7424 */ /* 0x000fce00078e00ff */
[----:B012---:R-:W-:Y:S05]  /*1a460*/  WARPSYNC.COLLECTIVE R15, `(.L_x_5417) ;  /* 0x000000000f0c7348 */ /* 0x007fea0003c00000 */
[----:B------:R-:W-:Y:S02]  /*1a470*/  ELECT P6, UR62, PT ;  /* 0x00000000003e782f */ /* 0x000fe400038c0000 */
[----:B------:R-:W-:Y:S01]  /*1a480*/  MOV R14, UR62 ;  /* 0x0000003e000e7c02 */ /* 0x000fe20008000f00 */
[----:B012---:R-:W-:Y:S10]  /*1a490*/  ENDCOLLECTIVE ;  /* 0x000000000000791b */ /* 0x007ff40003800000 */
.L_x_5417:
[----:B------:R-:W-:Y:S05]  /*1a4a0*/  BSYNC B1 ;  /* 0x0000000000017941 */ /* 0x000fea0003800000 */
.L_x_5416:
[----:B------:R-:W-:Y:S05]  /*1a4b0*/  BRA `(.L_x_5418) ;  /* 0xffffffd800a47947 */ /* 0x000fea000383ffff */
.L_x_5346:
[----:B0-----:R0:W1:Y:S02]  /*1a4c0*/  SYNCS.PHASECHK.TRANS64.TRYWAIT P0, [R6+URZ], R5 ;  /* 0x00000005060075a7 */ /* 0x001064000800017f */
[----:B-1----:R-:W-:Y:S05]  /*1a4d0*/  @!P0 NANOSLEEP.SYNCS 0x989680 ;  /* 0x009896800000895d */ /* 0x002fea0003900000 */
[----:B------:R-:W1:Y:S02]  /*1a4e0*/  @!P0 SYNCS.PHASECHK.TRANS64 P0, [R6+URZ], R5 ;  /* 0x00000005060085a7 */ /* 0x000e64000800007f */
[----:B-1----:R-:W-:Y:S05]  /*1a4f0*/  @!P0 BRA `(.L_x_5346) ;  /* 0xfffffffc00f08947 */ /* 0x002fea000383ffff */
[----:B------:R-:W-:Y:S05]  /*1a500*/  BRA `(.L_x_5419) ;  /* 0xffffffd800e07947 */ /* 0x000fea000383ffff */
.L_x_5347:
[----:B-1----:R1:W2:Y:S02]  /*1a510*/  SYNCS.PHASECHK.TRANS64.TRYWAIT P0, [R7+URZ], R2 ;  /* 0x00000002070075a7 */ /* 0x0022a4000800017f */
[----:B--2---:R-:W-:Y:S05]  /*1a520*/  @!P0 NANOSLEEP.SYNCS 0x989680 ;  /* 0x009896800000895d */ /* 0x004fea0003900000 */
[----:B------:R-:W2:Y:S02]  /*1a530*/  @!P0 SYNCS.PHASECHK.TRANS64 P0, [R7+URZ], R2 ;  /* 0x00000002070085a7 */ /* 0x000ea4000800007f */
[----:B--2---:R-:W-:Y:S05]  /*1a540*/  @!P0 BRA `(.L_x_5347) ;  /* 0xfffffffc00f08947 */ /* 0x004fea000383ffff */
[----:B------:R-:W-:Y:S05]  /*1a550*/  BRA `(.L_x_5420) ;  /* 0xffffffd800d47947 */ /* 0x000fea000383ffff */
.L_x_5349:
[----:B--2---:R2:W3:Y:S02]  /*1a560*/  SYNCS.PHASECHK.TRANS64.TRYWAIT P0, [R4+URZ], R5 ;  /* 0x00000005040075a7 */ /* 0x0044e4000800017f */
[----:B---3--:R-:W-:Y:S05]  /*1a570*/  @!P0 NANOSLEEP.SYNCS 0x989680 ;  /* 0x009896800000895d */ /* 0x008fea0003900000 */
[----:B------:R-:W3:Y:S02]  /*1a580*/  @!P0 SYNCS.PHASECHK.TRANS64 P0, [R4+URZ], R5 ;  /* 0x00000005040085a7 */ /* 0x000ee4000800007f */
[----:B---3--:R-:W-:Y:S05]  /*1a590*/  @!P0 BRA `(.L_x_5349) ;  /* 0xfffffffc00f08947 */ /* 0x008fea000383ffff */
[----:B------:R-:W-:Y:S05]  /*1a5a0*/  BRA `(.L_x_5421) ;  /* 0xffffffd800dc7947 */ /* 0x000fea000383ffff */
.L_x_5422:
        /* <DEDUP_REMOVED lines=13> */
.L_x_5883:


//--------------------- .text._ZN7cutlass13device_kernelIN5flash11enable_sm90INS1_16FlashAttnFwdSm90INS1_25CollectiveMainloopFwdSm90ILi2EN4cute5tupleIJNS5_1CILi1EEES8_S8_EEENS6_IJNS7_ILi64EEESA_SA_EEELi512ENS_10bfloat16_tEfNS_4arch4Sm90ELb1ELb0ELb0ELb1ELb0ELb1ELb1ELb0ELb0ELb1ELb0ELb0EEENS1_21CollectiveEpilogueFwdINS6_IJSA_NS7_ILi512EEESA_EEES9_SC_SE_Li256ELb1ELb1ELb0ELb0EEENS1_36VarlenDynamicPersistentTileSchedulerILi64ELi64ELi256ELi128ELb0ELb1ELb1ELb1ELb1ELb1EEEEEEEEEvNT_6ParamsE --------------------------
	.section	.text._ZN7cutlass13device_kernelIN5flash11enable_sm90INS1_16FlashAttnFwdSm90INS1_25CollectiveMainloopFwdSm90ILi2EN4cute5tupleIJNS5_1CILi1EEES8_S8_EEENS6_IJNS7_ILi64EEESA_SA_EEELi512ENS_10bfloat16_tEfNS_4arch4Sm90ELb1ELb0ELb0ELb1ELb0ELb1ELb1ELb0ELb0ELb1ELb0ELb0EEENS1_21CollectiveEpilogueFwdINS6_IJSA_NS7_ILi512EEESA_EEES9_SC_SE_Li256ELb1ELb1ELb0ELb0EEENS1_36VarlenDynamicPersistentTileSchedulerILi64ELi64ELi256ELi128ELb0ELb1ELb1ELb1ELb1ELb1EEEEEEEEEvNT_6ParamsE,"ax",@progbits
	.align	128
.text._ZN7cutlass13device_kernelIN5flash11enable_sm90INS1_16FlashAttnFwdSm90INS1_25CollectiveMainloopFwdSm90ILi2EN4cute5tupleIJNS5_1CILi1EEES8_S8_EEENS6_IJNS7_ILi64EEESA_SA_EEELi512ENS_10bfloat16_tEfNS_4arch4Sm90ELb1ELb0ELb0ELb1ELb0ELb1ELb1ELb0ELb0ELb1ELb0ELb0EEENS1_21CollectiveEpilogueFwdINS6_IJSA_NS7_ILi512EEESA_EEES9_SC_SE_Li256ELb1ELb1ELb0ELb0EEENS1_36VarlenDynamicPersistentTileSchedulerILi64ELi64ELi256ELi128ELb0ELb1ELb1ELb1ELb1ELb1EEEEEEEEEvNT_6ParamsE:
        .type           _ZN7cutlass13device_kernelIN5flash11enable_sm90INS1_16FlashAttnFwdSm90INS1_25CollectiveMainloopFwdSm90ILi2EN4cute5tupleIJNS5_1CILi1EEES8_S8_EEENS6_IJNS7_ILi64EEESA_SA_EEELi512ENS_10bfloat16_tEfNS_4arch4Sm90ELb1ELb0ELb0ELb1ELb0ELb1ELb1ELb0ELb0ELb1ELb0ELb0EEENS1_21CollectiveEpilogueFwdINS6_IJSA_NS7_ILi512EEESA_EEES9_SC_SE_Li256ELb1ELb1ELb0ELb0EEENS1_36VarlenDynamicPersistentTileSchedulerILi64ELi64ELi256ELi128ELb0ELb1ELb1ELb1ELb1ELb1EEEEEEEEEvNT_6ParamsE,@function
        .size           _ZN7cutlass13device_kernelIN5flash11enable_sm90INS1_16FlashAttnFwdSm90INS1_25CollectiveMainloopFwdSm90ILi2EN4cute5tupleIJNS5_1CILi1EEES8_S8_EEENS6_IJNS7_ILi64EEESA_SA_EEELi512ENS_10bfloat16_tEfNS_4arch4Sm90ELb1ELb0ELb0ELb1ELb0ELb1ELb1ELb0ELb0ELb1ELb0ELb0EEENS1_21CollectiveEpilogueFwdINS6_IJSA_NS7_ILi512EEESA_EEES9_SC_SE_Li256ELb1ELb1ELb0ELb0EEENS1_36VarlenDynamicPersistentTileSchedulerILi64ELi64ELi256ELi128ELb0ELb1ELb1ELb1ELb1ELb1EEEEEEEEEvNT_6ParamsE,(.L_x_5884 - _ZN7cutlass13device_kernelIN5flash11enable_sm90INS1_16FlashAttnFwdSm90INS1_25CollectiveMainloopFwdSm90ILi2EN4cute5tupleIJNS5_1CILi1EEES8_S8_EEENS6_IJNS7_ILi64EEESA_SA_EEELi512ENS_10bfloat16_tEfNS_4arch4Sm90ELb1ELb0ELb0ELb1ELb0ELb1ELb1ELb0ELb0ELb1ELb0ELb0EEENS1_21CollectiveEpilogueFwdINS6_IJSA_NS7_ILi512EEESA_EEES9_SC_SE_Li256ELb1ELb1ELb0ELb0EEENS1_36VarlenDynamicPersistentTileSchedulerILi64ELi64ELi256ELi128ELb0ELb1ELb1ELb1ELb1ELb1EEEEEEEEEvNT_6ParamsE)
        .other          _ZN7cutlass13device_kernelIN5flash11enable_sm90INS1_16FlashAttnFwdSm90INS1_25CollectiveMainloopFwdSm90ILi2EN4cute5tupleIJNS5_1CILi1EEES8_S8_EEENS6_IJNS7_ILi64EEESA_SA_EEELi512ENS_10bfloat16_tEfNS_4arch4Sm90ELb1ELb0ELb0ELb1ELb0ELb1ELb1ELb0ELb0ELb1ELb0ELb0EEENS1_21CollectiveEpilogueFwdINS6_IJSA_NS7_ILi512EEESA_EEES9_SC_SE_Li256ELb1ELb1ELb0ELb0EEENS1_36VarlenDynamicPersistentTileSchedulerILi64ELi64ELi256ELi128ELb0ELb1ELb1ELb1ELb1ELb1EEEEEEEEEvNT_6ParamsE,@"STO_CUDA_ENTRY STV_DEFAULT"
_ZN7cutlass13device_kernelIN5flash11enable_sm90INS1_16FlashAttnFwdSm90INS1_25CollectiveMainloopFwdSm90ILi2EN4cute5tupleIJNS5_1CILi1EEES8_S8_EEENS6_IJNS7_ILi64EEESA_SA_EEELi512ENS_10bfloat16_tEfNS_4arch4Sm90ELb1ELb0ELb0ELb1ELb0ELb1ELb1ELb0ELb0ELb1ELb0ELb0EEENS1_21CollectiveEpilogueFwdINS6_IJSA_NS7_ILi512EEESA_EEES9_SC_SE_Li256ELb1ELb1ELb0ELb0EEENS1_36VarlenDynamicPersistentTileSchedulerILi64ELi64ELi256ELi128ELb0ELb1ELb1ELb1ELb1ELb1EEEEEEEEEvNT_6ParamsE:
        /* <DEDUP_REMOVED lines=23> */
.L_x_5424:
[----:B------:R-:W-:Y:S05]  /*0170*/  BSYNC B0 ;  /* 0x0000000000007941 */ /* 0x000fea0003800000 */
.L_x_5423:
        /* <DEDUP_REMOVED lines=39> */
.L_x_5425:
        /* <DEDUP_REMOVED lines=22> */
.L_x_5426:
        /* <DEDUP_REMOVED lines=18> */
.L_x_5427:
        /* <DEDUP_REMOVED lines=22> */
.L_x_5428:
        /* <DEDUP_REMOVED lines=22> */
.L_x_5429:
        /* <DEDUP_REMOVED lines=9> */
.L_x_5432:
        /* <DEDUP_REMOVED lines=25> */
[-C--:B------:R-:W-:Y:S02]  /*0b50*/  LEA.HI R5, R0, R16.reuse, RZ, 0x4 ;  /* 0x0000001000057211 */ /* 0x080fe400078f20ff */
[----:B------:R-:W-:Y:S02]  /*0b60*/  LOP3.LUT R3, R4, 0xffffff80, RZ, 0xc0, !PT ;  /* 0xffffff8004037812 */ /* 0x000fe400078ec0ff */
[C---:B------:R-:W-:Y:S02]  /*0b70*/  LOP3.LUT R6, R5.reuse, 0xfffffff0, RZ, 0xc0, !PT ;  /* 0xfffffff005067812 */ /* 0x040fe400078ec0ff */
[----:B------:R-:W-:Y:S01]  /*0b80*/  SHF.R.S32.HI R12, RZ, 0x4, R5 ;  /* 0x00000004ff0c7819 */ /* 0x000fe20000011405 */
[----:B------:R-:W-:Y:S01]  /*0b90*/  IMAD.IADD R3, R16, 0x1, -R3 ;  /* 0x0000000110037824 */ /* 0x000fe200078e0a03 */
[----:B------:R-:W-:Y:S01]  /*0ba0*/  LEA.HI R7, R0, R16, RZ, 0x5 ;  /* 0x0000001000077211 */ /* 0x000fe200078f28ff */
[----:B------:R-:W-:Y:S01]  /*0bb0*/  IMAD.IADD R10, R16, 0x1, -R6 ;  /* 0x00000001100a7824 */ /* 0x000fe200078e0a06 */
[----:B------:R-:W-:-:S02]  /*0bc0*/  LEA.HI R8, R5, R12, RZ, 0x1 ;  /* 0x0000000c05087211 */ /* 0x000fc400078f08ff */
[----:B------:R-:W-:Y:S02]  /*0bd0*/  SHF.R.S32.HI R6, RZ, 0x1f, R3 ;  /* 0x0000001fff067819 */ /* 0x000fe40000011403 */
[--C-:B------:R-:W-:Y:S02]  /*0be0*/  SHF.R.S32.HI R215, RZ, 0x5, R7.reuse ;  /* 0x00000005ffd77819 */ /* 0x100fe40000011407 */
[----:B------:R-:W-:Y:S02]  /*0bf0*/  SHF.R.S32.HI R14, RZ, 0x1f, R7 ;  /* 0x0000001fff0e7819 */ /* 0x000fe40000011407 */
[----:B------:R-:W-:Y:S02]  /*0c00*/  SHF.R.S32.HI R7, RZ, 0x1f, R10 ;  /* 0x0000001fff077819 */ /* 0x000fe4000001140a */
[----:B------:R-:W-:Y:S02]  /*0c10*/  LEA.HI R5, R6, R3, RZ, 0x2 ;  /* 0x0000000306057211 */ /* 0x000fe400078f10ff */
[----:B------:R-:W-:-:S02]  /*0c20*/  LOP3.LUT R13, R8, 0x1ffffffe, RZ, 0xc0, !PT ;  /* 0x1ffffffe080d7812 */ /* 0x000fc400078ec0ff */
[----:B------:R-:W-:Y:S02]  /*0c30*/  LEA.HI R9, R7, R10, RZ, 0x3 ;  /* 0x0000000a07097211 */ /* 0x000fe400078f18ff */
[----:B------:R-:W-:Y:S01]  /*0c40*/  SHF.R.S32.HI R7, RZ, 0x2, R5 ;  /* 0x00000002ff077819 */ /* 0x000fe20000011405 */
[----:B------:R-:W-:Y:S01]  /*0c50*/  IMAD.IADD R13, R12, 0x1, -R13 ;  /* 0x000000010c0d7824 */ /* 0x000fe200078e0a0d */
[----:B------:R-:W-:Y:S02]  /*0c60*/  SHF.R.S32.HI R8, RZ, 0x1f, R5 ;  /* 0x0000001fff087819 */ /* 0x000fe40000011405 */
[----:B------:R-:W-:Y:S02]  /*0c70*/  LOP3.LUT R12, R5, 0x7ffffffc, RZ, 0xc0, !PT ;  /* 0x7ffffffc050c7812 */ /* 0x000fe400078ec0ff */
[----:B------:R-:W-:Y:S02]  /*0c80*/  LEA.HI R8, R8, R7, RZ, 0x3 ;  /* 0x0000000708087211 */ /* 0x000fe400078f18ff */
[----:B------:R-:W-:Y:S01]  /*0c90*/  LEA.HI R6, R6, R3, RZ, 0x5 ;  /* 0x0000000306067211 */ /* 0x000fe200078f28ff */
[----:B------:R-:W-:Y:S01]  /*0ca0*/  IMAD.IADD R12, R3, 0x1, -R12 ;  /* 0x00000001030c7824 */ /* 0x000fe200078e0a0c */
[----:B------:R-:W-:-:S02]  /*0cb0*/  LOP3.LUT R8, R8, 0xfffffff8, RZ, 0xc0, !PT ;  /* 0xfffffff808087812 */ /* 0x000fc400078ec0ff */
[CC--:B------:R-:W-:Y:S02]  /*0cc0*/  LEA.HI R3, R0.reuse, R16.reuse, RZ, 0x3 ;  /* 0x0000001000037211 */ /* 0x0c0fe400078f18ff */
[----:B------:R-:W-:Y:S01]  /*0cd0*/  LEA.HI R0, R0, R16, RZ, 0x2 ;  /* 0x0000001000007211 */ /* 0x000fe200078f10ff */
[----:B------:R-:W-:Y:S01]  /*0ce0*/  IMAD.IADD R7, R7, 0x1, -R8 ;  /* 0x0000000107077824 */ /* 0x000fe200078e0a08 */
[----:B------:R-:W-:Y:S02]  /*0cf0*/  SHF.R.S32.HI R6, RZ, 0x5, R6 ;  /* 0x00000005ff067819 */ /* 0x000fe40000011406 */
[----:B------:R-:W-:Y:S02]  /*0d00*/  SHF.R.S32.HI R22, RZ, 0x2, R0 ;  /* 0x00000002ff167819 */ /* 0x000fe40000011400 */
[----:B------:R-:W-:Y:S01]  /*0d10*/  LEA.HI R14, R14, R215, RZ, 0x2 ;  /* 0x000000d70e0e7211 */ /* 0x000fe200078f10ff */
[----:B------:R-:W-:Y:S01]  /*0d20*/  IMAD R190, R6, 0x10, R7 ;  /* 0x0000001006be7824 */ /* 0x000fe200078e0207 */
[----:B------:R-:W-:Y:S01]  /*0d30*/  SHF.R.S32.HI R231, RZ, 0x7, R4 ;  /* 0x00000007ffe77819 */ /* 0x000fe20000011404 */
[----:B------:R-:W-:Y:S01]  /*0d40*/  VIADD R6, R22, 0x20 ;  /* 0x0000002016067836 */ /* 0x000fe20000000000 */
[----:B------:R-:W-:-:S02]  /*0d50*/  LOP3.LUT R228, R3, 0xfffffff8, RZ, 0xc0, !PT ;  /* 0xfffffff803e47812 */ /* 0x000fc400078ec0ff */
[----:B------:R-:W-:Y:S02]  /*0d60*/  LOP3.LUT R11, R9, 0xfffffff8, RZ, 0xc0, !PT ;  /* 0xfffffff8090b7812 */ /* 0x000fe400078ec0ff */
[----:B------:R-:W-:Y:S01]  /*0d70*/  LOP3.LUT R14, R14, 0x3ffffc, RZ, 0xc0, !PT ;  /* 0x003ffffc0e0e7812 */ /* 0x000fe200078ec0ff */
[----:B------:R-:W-:Y:S01]  /*0d80*/  IMAD.IADD R228, R16, 0x1, -R228 ;  /* 0x0000000110e47824 */ /* 0x000fe200078e0ae4 */
[----:B------:R-:W-:Y:S01]  /*0d90*/  LEA.HI R4, R4, R231, RZ, 0x1 ;  /* 0x000000e704047211 */ /* 0x000fe200078f08ff */
[----:B------:R-:W-:Y:S01]  /*0da0*/  IMAD.IADD R11, R10, 0x1, -R11 ;  /* 0x000000010a0b7824 */ /* 0x000fe200078e0a0b */
[----:B------:R-:W-:Y:S01]  /*0db0*/  SHF.R.S32.HI R5, RZ, 0x1f, R6 ;  /* 0x0000001fff057819 */ /* 0x000fe20000011406 */
[----:B------:R-:W-:Y:S02]  /*0dc0*/  IMAD R15, R231, 0x100, R10 ;  /* 0x00000100e70f7824 */ /* 0x000fe400078e020a */
[----:B------:R-:W-:Y:S01]  /*0dd0*/  IMAD.IADD R14, R215, 0x1, -R14 ;  /* 0x00000001d70e7824 */ /* 0x000fe200078e0a0e */
[----:B------:R-:W-:Y:S01]  /*0de0*/  LOP3.LUT R4, R4, 0xfffffe, RZ, 0xc0, !PT ;  /* 0x00fffffe04047812 */ /* 0x000fe200078ec0ff */
[----:B------:R-:W-:Y:S01]  /*0df0*/  IMAD.SHL.U32 R193, R228, 0x8, RZ ;  /* 0x00000008e4c17824 */ /* 0x000fe200078e00ff */
[----:B------:R-:W-:Y:S01]  /*0e00*/  LEA.HI R5, R5, R6, RZ, 0x3 ;  /* 0x0000000605057211 */ /* 0x000fe200078f18ff */
[----:B------:R-:W-:-:S02]  /*0e10*/  IMAD.SHL.U32 R10, R11, 0x40, RZ ;  /* 0x000000400b0a7824 */ /* 0x000fc400078e00ff */
[----:B------:R-:W-:Y:S02]  /*0e20*/  IMAD R14, R14, 0x10, R15 ;  /* 0x000000100e0e7824 */ /* 0x000fe400078e020f */
[----:B------:R-:W-:Y:S02]  /*0e30*/  IMAD.SHL.U32 R13, R13, 0x8, RZ ;  /* 0x000000080d0d7824 */ /* 0x000fe400078e00ff */
[----:B------:R-:W-:Y:S02]  /*0e40*/  IMAD.IADD R4, R231, 0x1, -R4 ;  /* 0x00000001e7047824 */ /* 0x000fe400078e0a04 */
[C---:B------:R-:W-:Y:S01]  /*0e50*/  VIADD R224, R193.reuse, 0x80 ;  /* 0x00000080c1e07836 */ /* 0x040fe20000000000 */
[----:B------:R-:W-:Y:S01]  /*0e60*/  LOP3.LUT R10, R10, 0x1c0, RZ, 0xc0, !PT ;  /* 0x000001c00a0a7812 */ /* 0x000fe200078ec0ff */
[----:B------:R-:W-:Y:S02]  /*0e70*/  IMAD.U32 R8, R14, 0x40, R13 ;  /* 0x000000400e087824 */ /* 0x000fe400078e000d */
[----:B------:R-:W-:-:S02]  /*0e80*/  VIADD R221, R193, 0x140 ;  /* 0x00000140c1dd7836 */ /* 0x000fc40000000000 */
[----:B------:R-:W-:Y:S02]  /*0e90*/  IMAD.SHL.U32 R9, R9, 0x40, RZ ;  /* 0x0000004009097824 */ /* 0x000fe400078e00ff */
[----:B------:R-:W-:Y:S02]  /*0ea0*/  IMAD.SHL.U32 R5, R5, 0x40, RZ ;  /* 0x0000004005057824 */ /* 0x000fe400078e00ff */
[----:B------:R-:W-:Y:S01]  /*0eb0*/  IMAD.SHL.U32 R196, R4, 0x100, RZ ;  /* 0x0000010004c47824 */ /* 0x000fe200078e00ff */
[----:B------:R-:W-:Y:S01]  /*0ec0*/  SHF.R.S32.HI R4, RZ, 0x1f, R224 ;  /* 0x0000001fff047819 */ /* 0x000fe200000114e0 */
[----:B------:R0:W-:Y:S01]  /*0ed0*/  STL [R1+0xc], R8 ;  /* 0x00000c0801007387 */ /* 0x0001e20000100800 */
[----:B------:R-:W-:Y:S02]  /*0ee0*/  LOP3.LUT R13, R10, 0x8, R13, 0xf8, !PT ;  /* 0x000000080a0d7812 */ /* 0x000fe400078ef80d */
[----:B------:R-:W-:Y:S02]  /*0ef0*/  SHF.R.S32.HI R4, RZ, 0x1f, R221 ;  /* 0x0000001fff047819 */ /* 0x000fe400000114dd */
[----:B------:R-:W-:-:S02]  /*0f00*/  SHF.R.U32.HI R10, RZ, 0x3, R10 ;  /* 0x00000003ff0a7819 */ /* 0x000fc4000001160a */
[----:B------:R-:W-:Y:S02]  /*0f10*/  SHF.R.S32.HI R229, RZ, 0x3, R3 ;  /* 0x00000003ffe57819 */ /* 0x000fe40000011403 */
[----:B------:R-:W-:Y:S02]  /*0f20*/  LOP3.LUT R4, R5, 0xfffffe00, RZ, 0xc0, !PT ;  /* 0xfffffe0005047812 */ /* 0x000fe400078ec0ff */
[----:B0-----:R-:W-:Y:S02]  /*0f30*/  LOP3.LUT R8, R9, 0x7ffffe00, RZ, 0xc0, !PT ;  /* 0x7ffffe0009087812 */ /* 0x001fe400078ec0ff */
[----:B------:R-:W-:Y:S02]  /*0f40*/  SHF.R.S32.HI R3, RZ, 0x1f, R0 ;  /* 0x0000001fff037819 */ /* 0x000fe40000011400 */
[----:B------:R-:W-:Y:S01]  /*0f50*/  LOP3.LUT R234, R0, 0xfffffffc, RZ, 0xc0, !PT ;  /* 0xfffffffc00ea7812 */ /* 0x000fe200078ec0ff */
[----:B------:R-:W-:Y:S01]  /*0f60*/  IMAD R8, R215, 0x400, R8 ;  /* 0x00000400d7087824 */ /* 0x000fe200078e0208 */
[----:B------:R-:W-:Y:S01]  /*0f70*/  LOP3.LUT R13, R13, R10, RZ, 0x3c, !PT ;  /* 0x0000000a0d0d7212 */ /* 0x000fe200078e3cff */
[----:B------:R0:W-:Y:S01]  /*0f80*/  STL [R1+0x8], R4 ;  /* 0x0000080401007387 */ /* 0x0001e20000100800 */
[----:B------:R-:W-:Y:S01]  /*0f90*/  LEA.HI R3, R3, R22, RZ, 0x3 ;  /* 0x0000001603037211 */ /* 0x000fe200078f18ff */
[----:B------:R-:W-:Y:S01]  /*0fa0*/  IMAD.IADD R234, R16, 0x1, -R234 ;  /* 0x0000000110ea7824 */ /* 0x000fe200078e0aea */
[----:B------:R-:W-:Y:S01]  /*0fb0*/  R2P PR, R11, 0x6 ;  /* 0x000000060b007804 */ /* 0x000fe20000000000 */
[----:B------:R-:W-:Y:S01]  /*0fc0*/  IMAD.SHL.U32 R237, R6, 0x40, RZ ;  /* 0x0000004006ed7824 */ /* 0x000fe200078e00ff */
[----:B------:R-:W-:Y:S01]  /*0fd0*/  LOP3.LUT R3, R3, 0xfffffff8, RZ, 0xc0, !PT ;  /* 0xfffffff803037812 */ /* 0x000fe200078ec0ff */
[----:B------:R-:W-:Y:S01]  /*0fe0*/  IMAD.IADD R13, R8, 0x1, R13 ;  /* 0x00000001080d7824 */ /* 0x000fe200078e020d */
[C---:B------:R-:W-:Y:S01]  /*0ff0*/  LEA.HI R0, R234.reuse, R234, RZ, 0x1 ;  /* 0x000000eaea007211 */ /* 0x040fe200078f08ff */
[----:B------:R-:W-:Y:S01]  /*1000*/  IMAD.SHL.U32 R16, R234, 0x8, RZ ;  /* 0x00000008ea107824 */ /* 0x000fe200078e00ff */
[----:B------:R-:W-:Y:S01]  /*1010*/  LOP3.LUT R237, R237, 0x1c0, RZ, 0xc0, !PT ;  /* 0x000001c0eded7812 */ /* 0x000fe200078ec0ff */
[----:B------:R-:W-:-:S02]  /*1020*/  IMAD R210, R13, 0x2, R2 ;  /* 0x000000020dd27824 */ /* 0x000fc400078e0202 */
[----:B------:R-:W-:Y:S02]  /*1030*/  IMAD.MOV.U32 R213, RZ, RZ, 0x40 ;  /* 0x00000040ffd57424 */ /* 0x000fe400078e00ff */
[----:B------:R-:W-:Y:S01]  /*1040*/  IMAD.IADD R188, R22, 0x1, -R3 ;  /* 0x0000000116bc7824 */ /* 0x000fe200078e0a03 */
[----:B------:R-:W-:Y:S01]  /*1050*/  LOP3.LUT R3, R0, 0x1ffffffe, RZ, 0xc0, !PT ;  /* 0x1ffffffe00037812 */ /* 0x000fe200078ec0ff */
[----:B------:R-:W-:Y:S01]  /*1060*/  VIADD R232, R193, 0x1c0 ;  /* 0x000001c0c1e87836 */ /* 0x000fe20000000000 */
[----:B------:R-:W-:Y:S01]  /*1070*/  LOP3.LUT R0, R237, 0x38, R16, 0xf8, !PT ;  /* 0x00000038ed007812 */ /* 0x000fe200078ef810 */
[----:B------:R-:W-:Y:S01]  /*1080*/  IMAD.SHL.U32 R184, R234, 0x4, RZ ;  /* 0x00000004eab87824 */ /* 0x000fe200078e00ff */
[----:B------:R-:W-:Y:S01]  /*1090*/  SHF.R.U32.HI R6, RZ, 0x3, R237 ;  /* 0x00000003ff067819 */ /* 0x000fe200000116ed */
[----:B------:R-:W-:Y:S01]  /*10a0*/  VIADD R214, R210, 0x36400 ;  /* 0x00036400d2d67836 */ /* 0x000fe20000000000 */
[----:B------:R-:W-:Y:S01]  /*10b0*/  SHF.R.S32.HI R5, RZ, 0x1f, R232 ;  /* 0x0000001fff057819 */ /* 0x000fe200000114e8 */
[----:B------:R-:W-:Y:S01]  /*10c0*/  VIADD R225, R193, 0x40 ;  /* 0x00000040c1e17836 */ /* 0x000fe20000000000 */
[----:B------:R-:W-:Y:S01]  /*10d0*/  SEL R213, R213, 0xffffffc0, !P2 ;  /* 0xffffffc0d5d57807 */ /* 0x000fe20005000000 */
[----:B------:R-:W-:Y:S01]  /*10e0*/  VIADD R222, R193, 0x100 ;  /* 0x00000100c1de7836 */ /* 0x000fe20000000000 */
[----:B------:R-:W-:Y:S01]  /*10f0*/  LOP3.LUT R5, R4, R0, R6, 0xf6, !PT ;  /* 0x0000000004057212 */ /* 0x000fe200078ef606 */
[----:B------:R-:W-:-:S02]  /*1100*/  VIADD R192, R184, 0x10 ;  /* 0x00000010b8c07836 */ /* 0x000fc40000000000 */
[C---:B------:R-:W-:Y:S02]  /*1110*/  VIADD R223, R193.reuse, 0xc0 ;  /* 0x000000c0c1df7836 */ /* 0x040fe40000000000 */
[----:B------:R-:W-:Y:S02]  /*1120*/  VIADD R233, R193, 0x180 ;  /* 0x00000180c1e97836 */ /* 0x000fe40000000000 */
[----:B------:R-:W-:Y:S02]  /*1130*/  VIADD R211, R210, 0x36420 ;  /* 0x00036420d2d37836 */ /* 0x000fe40000000000 */
[----:B------:R-:W-:Y:S02]  /*1140*/  IMAD.IADD R3, R234, 0x1, -R3 ;  /* 0x00000001ea037824 */ /* 0x000fe400078e0a03 */
[C---:B------:R-:W-:Y:S01]  /*1150*/  @P1 VIADD R211, R214.reuse, 0xffffffe0 ;  /* 0xffffffe0d6d31836 */ /* 0x040fe20000000000 */
[----:B------:R-:W-:Y:S01]  /*1160*/  SHF.R.S32.HI R7, RZ, 0x1f, R225 ;  /* 0x0000001fff077819 */ /* 0x000fe200000114e1 */
        /* <DEDUP_REMOVED lines=8> */
[----:B------:R-:W-:-:S02]  /*11f0*/  IMAD.SHL.U32 R189, R12, 0x2, RZ ;  /* 0x000000020cbd7824 */ /* 0x000fc400078e00ff */
[----:B------:R-:W-:Y:S02]  /*1200*/  IMAD R236, R5, 0x2, R2 ;  /* 0x0000000205ec7824 */ /* 0x000fe400078e0202 */
[----:B------:R-:W-:Y:S02]  /*1210*/  IMAD R216, R3, 0x8, R190 ;  /* 0x0000000803d87824 */ /* 0x000fe400078e02be */
[----:B------:R-:W-:Y:S01]  /*1220*/  IMAD.IADD R213, R213, 0x1, R211 ;  /* 0x00000001d5d57824 */ /* 0x000fe200078e02d3 */
[----:B--2---:R-:W-:Y:S02]  /*1230*/  LOP3.LUT R187, R18, 0x1, RZ, 0xfc, !PT ;  /* 0x0000000112bb7812 */ /* 0x004fe400078efcff */
[----:B0-----:R-:W-:-:S07]  /*1240*/  CS2R R18, SRZ ;  /* 0x0000000000127805 */ /* 0x001fce000001ff00 */
.L_x_5565:
[----:B0123--:R-:W0:Y:S01]  /*1250*/  LDC.64 R4, c[0x0][0xd88] ;  /* 0x00036200ff047b82 */ /* 0x00fe220000000a00 */
[----:B------:R-:W-:Y:S01]  /*1260*/  ULDC.64 UR4, c[0x0][0xb20] ;  /* 0x0002c80000047ab9 */ /* 0x000fe20000000a00 */
[----:B------:R-:W-:Y:S01]  /*1270*/  ULDC.64 UR8, c[0x0][0xb10] ;  /* 0x0002c40000087ab9 */ /* 0x000fe20000000a00 */
[----:B------:R-:W-:Y:S01]  /*1280*/  ULDC.64 UR6, c[0x0][0xb00] ;  /* 0x0002c00000067ab9 */ /* 0x000fe20000000a00 */
[----:B0-----:R-:W-:-:S05]  /*1290*/  IMAD.WIDE R4, R35, 0x4, R4 ;  /* 0x0000000423047825 */ /* 0x001fca00078e0204 */
[----:B------:R-:W2:Y:S01]  /*12a0*/  LDG.E R220, desc[UR40][R4.64] ;  /* 0x0000002804dc7981 */ /* 0x000ea2000c1e1900 */
        /* <DEDUP_REMOVED lines=16> */
[----:B----4-:R-:W-:Y:S01]  /*13b0*/  @P1 IADD3 R6, P2, R218, UR8, RZ ;  /* 0x00000008da061c10 */ /* 0x010fe2000ff5e0ff */
[----:B------:R-:W-:Y:S01]  /*13c0*/  IMAD.U32 R194, RZ, RZ, UR4 ;  /* 0x00000004ffc27e24 */ /* 0x000fe2000f8e00ff */
[C---:B------:R-:W-:Y:S01]  /*13d0*/  IADD3.X R9, R219.reuse, UR7, RZ, P4, !PT ;  /* 0x00000007db097c10 */ /* 0x040fe2000a7fe4ff */
[----:B------:R-:W-:Y:S01]  /*13e0*/  ULDC.64 UR4, c[0x0][0x418] ;  /* 0x0001060000047ab9 */ /* 0x000fe20000000a00 */
[----:B------:R-:W-:-:S03]  /*13f0*/  @P1 IADD3.X R7, R219, UR9, RZ, P2, !PT ;  /* 0x00000009db071c10 */ /* 0x000fc600097fe4ff */
        /* <DEDUP_REMOVED lines=24> */
.L_x_5434:
[----:B------:R-:W-:Y:S02]  /*1580*/  IMAD.U32 R44, RZ, RZ, UR5 ;  /* 0x00000005ff2c7e24 */ /* 0x000fe4000f8e00ff */
[----:B------:R-:W-:Y:S01]  /*1590*/  IMAD.U32 R24, RZ, RZ, UR4 ;  /* 0x00000004ff187e24 */ /* 0x000fe2000f8e00ff */
[----:B------:R-:W-:Y:S06]  /*15a0*/  @!P2 BRA `(.L_x_5435) ;  /* 0x000000000010a947 */ /* 0x000fec0003800000 */
[----:B------:R-:W-:-:S04]  /*15b0*/  IADD3 R4, P0, R218, UR8, RZ ;  /* 0x00000008da047c10 */ /* 0x000fc8000ff1e0ff */
[----:B------:R-:W-:-:S05]  /*15c0*/  IADD3.X R5, R219, UR9, RZ, P0, !PT ;  /* 0x00000009db057c10 */ /* 0x000fca00087fe4ff */
[----:B------:R0:W5:Y:S01]  /*15d0*/  LDG.E R24, desc[UR40][R4.64] ;  /* 0x0000002804187981 */ /* 0x000162000c1e1900 */
[----:B------:R-:W-:Y:S05]  /*15e0*/  BRA `(.L_x_5436) ;  /* 0x0000000000107947 */ /* 0x000fea0003800000 */
.L_x_5435:
[----:B------:R-:W-:Y:S05]  /*15f0*/  @!P0 BRA `(.L_x_5436) ;  /* 0x00000000000c8947 */ /* 0x000fea0003800000 */
[----:B------:R-:W2:Y:S04]  /*1600*/  LDG.E R5, desc[UR40][R8.64] ;  /* 0x0000002808057981 */ /* 0x000ea8000c1e1900 */
[----:B------:R-:W2:Y:S02]  /*1610*/  LDG.E R24, desc[UR40][R8.64+0x4] ;  /* 0x0000042808187981 */ /* 0x000ea4000c1e1900 */
[----:B--2---:R-:W-:-:S07]  /*1620*/  IMAD.IADD R24, R24, 0x1, -R5 ;  /* 0x0000000118187824 */ /* 0x004fce00078e0a05 */
.L_x_5436:
        /* <DEDUP_REMOVED lines=69> */
.L_x_5439:
[----:B------:R-:W-:Y:S05]  /*1a80*/  BSYNC B6 ;  /* 0x0000000000067941 */ /* 0x000fea0003800000 */
.L_x_5438:
        /* <DEDUP_REMOVED lines=20> */
.L_x_5441:
[----:B------:R-:W-:Y:S05]  /*1bd0*/  BSYNC B6 ;  /* 0x0000000000067941 */ /* 0x000fea0003800000 */
.L_x_5440:
        /* <DEDUP_REMOVED lines=12> */
[CC--:B0-----:R-:W-:Y:S01]  /*1ca0*/  IMAD.WIDE.U32 R8, R27.reuse, R4.reuse, RZ ;  /* 0x000000041b087225 */ /* 0x0c1fe200078e00ff */
[----:B------:R-:W-:Y:S01]  /*1cb0*/  ULDC.64 UR4, c[0x0][0x308] ;  /* 0x0000c20000047ab9 */ /* 0x000fe20000000a00 */
[----:B------:R0:W3:Y:S01]  /*1cc0*/  @P0 LDG.E R25, desc[UR40][R6.64] ;  /* 0x0000002806190981 */ /* 0x0000e2000c1e1900 */
[----:B------:R-:W4:Y:S01]  /*1cd0*/  LDC.64 R56, c[0x0][0x408] ;  /* 0x00010200ff387b82 */ /* 0x000f220000000a00 */
[-C--:B------:R-:W-:Y:S01]  /*1ce0*/  IMAD R0, R24, R4.reuse, RZ ;  /* 0x0000000418007224 */ /* 0x080fe200078e02ff */
[----:B------:R-:W-:Y:S01]  /*1cf0*/  SHF.R.S32.HI R185, RZ, 0x1f, R184 ;  /* 0x0000001fffb97819 */ /* 0x000fe200000114b8 */
[----:B------:R-:W-:Y:S01]  /*1d00*/  IMAD.WIDE.U32 R10, R34, UR6, R16 ;  /* 0x00000006220a7c25 */ /* 0x000fe2000f8e0010 */
[----:B-1----:R-:W-:Y:S01]  /*1d10*/  ISETP.GE.AND P2, PT, R16, R59, PT ;  /* 0x0000003b1000720c */ /* 0x002fe20003f46270 */
[----:B------:R-:W1:Y:S01]  /*1d20*/  S2R R26, SR_TID.X ;  /* 0x00000000001a7919 */ /* 0x000e620000002100 */
[----:B------:R-:W-:Y:S01]  /*1d30*/  SHF.L.U64.HI R48, R4, 0x6, R5 ;  /* 0x0000000604307819 */ /* 0x000fe20000010205 */
[----:B------:R-:W-:Y:S01]  /*1d40*/  IMAD R3, R27, R5, R0 ;  /* 0x000000051b037224 */ /* 0x000fe200078e0200 */
[----:B------:R-:W-:Y:S01]  /*1d50*/  SHF.R.S32.HI R0, RZ, 0x1f, R34 ;  /* 0x0000001fff007819 */ /* 0x000fe20000011422 */
[----:B------:R-:W-:Y:S01]  /*1d60*/  IMAD.WIDE.U32 R46, R22, R4, R16 ;  /* 0x00000004162e7225 */ /* 0x000fe200078e0010 */
[----:B------:R-:W-:-:S02]  /*1d70*/  SEL R15, R59, RZ, P2 ;  /* 0x000000ff3b0f7207 */ /* 0x000fc40001000000 */
[----:B--2---:R-:W-:Y:S01]  /*1d80*/  SHF.L.U64.HI R52, R54, 0x6, R55 ;  /* 0x0000000636347819 */ /* 0x004fe20000010237 */
[----:B------:R-:W-:Y:S01]  /*1d90*/  IMAD.IADD R9, R9, 0x1, R3 ;  /* 0x0000000109097824 */ /* 0x000fe200078e0203 */
[----:B------:R-:W-:Y:S01]  /*1da0*/  P2R R78, PR, RZ, 0x4 ;  /* 0x00000004ff4e7803 */ /* 0x000fe20000000000 */
[----:B------:R-:W-:Y:S01]  /*1db0*/  IMAD R3, R0, UR6, RZ ;  /* 0x0000000600037c24 */ /* 0x000fe2000f8e02ff */
[----:B------:R-:W-:Y:S01]  /*1dc0*/  IADD3 R40, P2, R22, R27, RZ ;  /* 0x0000001b16287210 */ /* 0x000fe20007f5e0ff */
[----:B------:R-:W-:Y:S02]  /*1dd0*/  IMAD.IADD R15, R16, 0x1, R15 ;  /* 0x00000001100f7824 */ /* 0x000fe400078e020f */
        /* <DEDUP_REMOVED lines=14> */
[----:B------:R-:W-:Y:S02]  /*1ec0*/  IMAD.SHL.U32 R49, R4, 0x40, RZ ;  /* 0x0000004004317824 */ /* 0x000fe400078e00ff */
[----:B----4-:R-:W-:Y:S01]  /*1ed0*/  IMAD R12, R3, R56, RZ ;  /* 0x00000038030c7224 */ /* 0x010fe200078e02ff */
[----:B------:R-:W-:Y:S01]  /*1ee0*/  LOP3.LUT R53, R53, 0x1c0, RZ, 0xc0, !PT ;  /* 0x000001c035357812 */ /* 0x000fe200078ec0ff */
[----:B------:R-:W-:Y:S01]  /*1ef0*/  VIADD R80, R16, 0x20 ;  /* 0x0000002010507836 */ /* 0x000fe20000000000 */
[----:B-1----:R-:W-:Y:S01]  /*1f00*/  SHF.R.U32.HI R26, RZ, 0x7, R26 ;  /* 0x00000007ff1a7819 */ /* 0x002fe2000001161a */
[----:B------:R-:W-:-:S02]  /*1f10*/  IMAD R33, R22, R57, R12 ;  /* 0x0000003916217224 */ /* 0x000fc400078e020c */
[----:B------:R-:W-:-:S04]  /*1f20*/  IMAD.WIDE.U32 R12, R22, R56, R16 ;  /* 0x00000038160c7225 */ /* 0x000fc800078e0010 */
[----:B------:R-:W-:Y:S02]  /*1f30*/  IMAD.IADD R13, R33, 0x1, R13 ;  /* 0x00000001210d7824 */ /* 0x000fe400078e020d */
[----:B------:R-:W-:Y:S02]  /*1f40*/  VIADD R58, R26, 0x8 ;  /* 0x000000081a3a7836 */ /* 0x000fe40000000000 */
[----:B-----5:R-:W-:-:S04]  /*1f50*/  IMAD.WIDE.U32 R38, R30, R56, R12 ;  /* 0x000000381e267225 */ /* 0x020fc800078e000c */
[----:B------:R-:W-:Y:S02]  /*1f60*/  IMAD.SHL.U32 R59, R59, 0x2, RZ ;  /* 0x000000023b3b7824 */ /* 0x000fe400078e00ff */
[----:B------:R-:W-:Y:S01]  /*1f70*/  IMAD.X R41, R24, 0x1, R3, P2 ;  /* 0x0000000118297824 */ /* 0x000fe200010e0603 */
[----:B---3--:R-:W-:Y:S02]  /*1f80*/  SHF.R.S32.HI R0, RZ, 0x1f, R25 ;  /* 0x0000001fff007819 */ /* 0x008fe40000011419 */
        /* <DEDUP_REMOVED lines=21> */
[----:B------:R-:W-:Y:S01]  /*20e0*/  SHF.R.S32.HI R25, RZ, 0x1f, R30 ;  /* 0x0000001fff197819 */ /* 0x000fe2000001141e */
        /* <DEDUP_REMOVED lines=15> */
[----:B------:R-:W-:-:S03]  /*21e0*/  LOP3.LUT R4, R4, R57, RZ, 0x3c, !PT ;  /* 0x0000003904047212 */ /* 0x000fc600078e3cff */
[----:B------:R-:W-:-:S04]  /*21f0*/  IMAD.WIDE.U32 R34, R30, R54, R10 ;  /* 0x000000361e227225 */ /* 0x000fc800078e000a */
[----:B------:R-:W-:Y:S01]  /*2200*/  IMAD R60, R215, 0x200, R4 ;  /* 0x00000200d73c7824 */ /* 0x000fe200078e0204 */
[----:B------:R-:W-:Y:S01]  /*2210*/  LOP3.LUT R4, R53, 0x38, R47, 0xf8, !PT ;  /* 0x0000003835047812 */ /* 0x000fe200078ef82f */
[----:B------:R-:W-:-:S03]  /*2220*/  IMAD.WIDE.U32 R36, R30, R56, R8 ;  /* 0x000000381e247225 */ /* 0x000fc600078e0008 */
[----:B------:R-:W-:Y:S01]  /*2230*/  LOP3.LUT R4, R4, R57, RZ, 0x3c, !PT ;  /* 0x0000003904047212 */ /* 0x000fe200078e3cff */
[----:B------:R-:W-:Y:S02]  /*2240*/  IMAD.SHL.U32 R54, R54, 0x40, RZ ;  /* 0x0000004036367824 */ /* 0x000fe400078e00ff */
[----:B------:R-:W-:Y:S02]  /*2250*/  IMAD.SHL.U32 R56, R56, 0x40, RZ ;  /* 0x0000004038387824 */ /* 0x000fe400078e00ff */
[----:B------:R-:W-:Y:S02]  /*2260*/  IMAD.IADD R61, R33, 0x1, R5 ;  /* 0x00000001213d7824 */ /* 0x000fe400078e0205 */
[----:B------:R-:W-:Y:S02]  /*2270*/  IMAD.IADD R62, R5, 0x1, R35 ;  /* 0x00000001053e7824 */ /* 0x000fe400078e0223 */
[----:B------:R-:W-:Y:S02]  /*2280*/  IMAD.IADD R65, R37, 0x1, R25 ;  /* 0x0000000125417824 */ /* 0x000fe400078e0219 */
[----:B------:R-:W-:-:S02]  /*2290*/  IMAD.IADD R67, R25, 0x1, R39 ;  /* 0x0000000119437824 */ /* 0x000fc400078e0227 */
[----:B------:R-:W-:-:S07]  /*22a0*/  IMAD R66, R215, 0x200, R4 ;  /* 0x00000200d7427824 */ /* 0x000fce00078e0204 */
.L_x_5471:
        /* <DEDUP_REMOVED lines=58> */
.L_x_5446:
[----:B------:R-:W-:Y:S05]  /*2650*/  BSYNC B1 ;  /* 0x0000000000017941 */ /* 0x000fea0003800000 */
.L_x_5445:
        /* <DEDUP_REMOVED lines=17> */
.L_x_5447:
[----:B------:R-:W-:Y:S01]  /*2770*/  IMAD R68, R23, 0x8, R2 ;  /* 0x0000000817447824 */ /* 0x000fe200078e0202 */
[----:B------:R-:W-:Y:S01]  /*2780*/  SHF.L.U32 R73, R186, 0x1f, RZ ;  /* 0x0000001fba497819 */ /* 0x000fe200000006ff */
[----:B------:R-:W-:Y:S03]  /*2790*/  BSSY B1, `(.L_x_5448) ;  /* 0x0000003000017945 */ /* 0x000fe60003800000 */
[----:B------:R-:W0:Y:S02]  /*27a0*/  SYNCS.PHASECHK.TRANS64.TRYWAIT P5, [R68+URZ+0x38890], R73 ;  /* 0x03889049440075a7 */ /* 0x000e2400080a017f */
[----:B0-----:R-:W-:Y:S05]  /*27b0*/  @!P5 BRA `(.L_x_5449) ;  /* 0x000001e400a0d947 */ /* 0x001fea0003800000 */
.L_x_5756:
[----:B------:R-:W-:Y:S05]  /*27c0*/  BSYNC B1 ;  /* 0x0000000000017941 */ /* 0x000fea0003800000 */
.L_x_5448:
        /* <DEDUP_REMOVED lines=53> */
.L_x_5454:
[----:B------:R-:W-:Y:S05]  /*2b20*/  BSYNC B2 ;  /* 0x0000000000027941 */ /* 0x000fea0003800000 */
.L_x_5453:
[----:B--2---:R1:W-:Y:S02]  /*2b30*/  STG.E.128 desc[UR40][R12.64], R4 ;  /* 0x000000040c007986 */ /* 0x0043e4000c101d28 */
.L_x_5452:
[----:B------:R-:W-:Y:S05]  /*2b40*/  BSYNC B1 ;  /* 0x0000000000017941 */ /* 0x000fea0003800000 */
.L_x_5451:
        /* <DEDUP_REMOVED lines=56> */
.L_x_5456:
[----:B------:R-:W-:Y:S05]  /*2ed0*/  BSYNC B1 ;  /* 0x0000000000017941 */ /* 0x000fea0003800000 */
.L_x_5455:
[----:B-1----:R1:W-:Y:S01]  /*2ee0*/  STG.E.128 desc[UR40][R12.64+0x40], R4 ;  /* 0x000040040c007986 */ /* 0x0023e2000c101d28 */
[----:B------:R-:W-:Y:S05]  /*2ef0*/  BRA `(.L_x_5450) ;  /* 0x0000000c00307947 */ /* 0x000fea0003800000 */
.L_x_5444:
        /* <DEDUP_REMOVED lines=40> */
.L_x_5457:
[----:B------:R-:W-:Y:S01]  /*3180*/  IMAD R68, R23, 0x8, R2 ;  /* 0x0000000817447824 */ /* 0x000fe200078e0202 */
[----:B------:R-:W-:Y:S01]  /*3190*/  SHF.L.U32 R73, R186, 0x1f, RZ ;  /* 0x0000001fba497819 */ /* 0x000fe200000006ff */
[----:B------:R-:W-:Y:S03]  /*31a0*/  BSSY B1, `(.L_x_5458) ;  /* 0x0000003000017945 */ /* 0x000fe60003800000 */
[----:B------:R-:W0:Y:S02]  /*31b0*/  SYNCS.PHASECHK.TRANS64.TRYWAIT P5, [R68+URZ+0x38890], R73 ;  /* 0x03889049440075a7 */ /* 0x000e2400080a017f */
[----:B0-----:R-:W-:Y:S05]  /*31c0*/  @!P5 BRA `(.L_x_5459) ;  /* 0x000001dc0030d947 */ /* 0x001fea0003800000 */
.L_x_5757:
[----:B------:R-:W-:Y:S05]  /*31d0*/  BSYNC B1 ;  /* 0x0000000000017941 */ /* 0x000fea0003800000 */
.L_x_5458:
        /* <DEDUP_REMOVED lines=19> */
[----:B------:R-:W-:Y:S01]  /*3310*/  SHF.R.S32.HI R12, RZ, 0x4, R13 ;  /* 0x00000004ff0c7819 */ /* 0x000fe2000001140d */
[----:B------:R-:W-:-:S03]  /*3320*/  IMAD.IADD R13, R66, 0x1, R27 ;  /* 0x00000001420d7824 */ /* 0x000fc600078e021b */
[----:B------:R-:W-:Y:S01]  /*3330*/  LEA.HI.SX32 R12, R47, R12, 0x1d ;  /* 0x0000000c2f0c7211 */ /* 0x000fe200078feaff */
[----:B------:R-:W-:-:S04]  /*3340*/  IMAD R13, R13, 0x2, R2 ;  /* 0x000000020d0d7824 */ /* 0x000fc800078e0202 */
[----:B------:R-:W-:-:S05]  /*3350*/  IMAD.SHL.U32 R79, R12, 0x8, RZ ;  /* 0x000000080c4f7824 */ /* 0x000fca00078e00ff */
[----:B------:R-:W-:-:S04]  /*3360*/  LOP3.LUT R12, R53, 0x38, R79, 0xf8, !PT ;  /* 0x00000038350c7812 */ /* 0x000fc800078ef84f */
[----:B------:R-:W-:-:S05]  /*3370*/  LOP3.LUT R12, R12, R57, RZ, 0x3c, !PT ;  /* 0x000000390c0c7212 */ /* 0x000fca00078e3cff */
[----:B------:R-:W-:-:S04]  /*3380*/  IMAD R12, R215, 0x200, R12 ;  /* 0x00000200d70c7824 */ /* 0x000fc800078e020c */
[----:B------:R-:W-:Y:S02]  /*3390*/  IMAD.IADD R27, R27, 0x1, R12 ;  /* 0x000000011b1b7824 */ /* 0x000fe400078e020c */
[----:B------:R-:W1:Y:S02]  /*33a0*/  LDS.128 R12, [R13+0x22400] ;  /* 0x022400000d0c7984 */ /* 0x000e640000000c00 */
[----:B------:R-:W-:-:S06]  /*33b0*/  IMAD R27, R27, 0x2, R2 ;  /* 0x000000021b1b7824 */ /* 0x000fcc00078e0202 */
        /* <DEDUP_REMOVED lines=93> */
.L_x_5461:
[----:B------:R-:W-:Y:S05]  /*3990*/  BSYNC B1 ;  /* 0x0000000000017941 */ /* 0x000fea0003800000 */
.L_x_5460:
        /* <DEDUP_REMOVED lines=10> */
.L_x_5443:
[----:B------:R-:W-:-:S13]  /*3a40*/  ISETP.NE.AND P3, PT, R187, 0x3, PT ;  /* 0x00000003bb00780c */ /* 0x000fda0003f65270 */
[----:B------:R-:W-:Y:S05]  /*3a50*/  @!P3 BRA `(.L_x_5462) ;  /* 0x000000000004b947 */ /* 0x000fea0003800000 */
[----:B------:R-:W-:Y:S01]  /*3a60*/  BPT.TRAP 0x1 ;  /* 0x000000040000795c */ /* 0x000fe20000300000 */
.L_x_5462:
        /* <DEDUP_REMOVED lines=8> */
.L_x_5758:
[----:B------:R-:W-:Y:S05]  /*3af0*/  BSYNC B1 ;  /* 0x0000000000017941 */ /* 0x000fea0003800000 */
.L_x_5463:
        /* <DEDUP_REMOVED lines=12> */
.L_x_5450:
[----:B------:R-:W-:Y:S05]  /*3bc0*/  BSYNC B0 ;  /* 0x0000000000007941 */ /* 0x000fea0003800000 */
.L_x_5442:
        /* <DEDUP_REMOVED lines=17> */
.L_x_5466:
[----:B------:R-:W-:Y:S05]  /*3ce0*/  BSYNC B0 ;  /* 0x0000000000007941 */ /* 0x000fea0003800000 */
.L_x_5465:
[----:B------:R-:W5:Y:S01]  /*3cf0*/  SYNCS.PHASECHK.TRANS64.TRYWAIT P5, [R68+URZ+0x388b0], R73 ;  /* 0x0388b049440075a7 */ /* 0x000f6200080a017f */
[----:B------:R-:W-:Y:S01]  /*3d00*/  BSSY B0, `(.L_x_5467) ;  /* 0x0000003000007945 */ /* 0x000fe20003800000 */
[----:B------:R-:W-:-:S03]  /*3d10*/  ISETP.GE.AND P3, PT, R22, R71, PT ;  /* 0x000000471600720c */ /* 0x000fc60003f66270 */
[----:B-----5:R-:W-:Y:S10]  /*3d20*/  @!P5 BRA `(.L_x_5468) ;  /* 0x000001d00080d947 */ /* 0x020ff40003800000 */
.L_x_5759:
[----:B------:R-:W-:Y:S05]  /*3d30*/  BSYNC B0 ;  /* 0x0000000000007941 */ /* 0x000fea0003800000 */
.L_x_5467:
        /* <DEDUP_REMOVED lines=82> */
.L_x_5470:
[----:B------:R-:W-:Y:S05]  /*4260*/  BSYNC B0 ;  /* 0x0000000000007941 */ /* 0x000fea0003800000 */
.L_x_5469:
        /* <DEDUP_REMOVED lines=17> */
.L_x_5437:
[----:B------:R-:W2:Y:S01]  /*4380*/  LDL R4, [R1+0x4] ;  /* 0x0000040001047983 */ /* 0x000ea20000100800 */
[----:B------:R-:W-:Y:S01]  /*4390*/  BSSY B0, `(.L_x_5472) ;  /* 0x0000005000007945 */ /* 0x000fe20003800000 */
[----:B--2---:R-:W-:-:S03]  /*43a0*/  ISETP.NE.AND P0, PT, R4, 0x1, PT ;  /* 0x000000010400780c */ /* 0x004fc60003f05270 */
[----:B------:R-:W-:Y:S10]  /*43b0*/  @P3 BRA `(.L_x_5473) ;  /* 0x0000000000083947 */ /* 0x000ff40003800000 */
[----:B------:R-:W0:Y:S02]  /*43c0*/  FENCE.VIEW.ASYNC.G ;  /* 0x00000000000073c6 */ /* 0x000e240000000100 */
[----:B0-----:R-:W-:Y:S06]  /*43d0*/  BAR.ARV 0xc, 0x180 ;  /* 0x0306000000007b1d */ /* 0x001fec0000002000 */
.L_x_5473:
[----:B------:R-:W-:Y:S05]  /*43e0*/  BSYNC B0 ;  /* 0x0000000000007941 */ /* 0x000fea0003800000 */
.L_x_5472:
        /* <DEDUP_REMOVED lines=26> */
[----:B0-----:R-:W-:Y:S01]  /*4590*/  ISETP.NE.AND P0, PT, R0, 0x1, PT ;  /* 0x000000010000780c */ /* 0x001fe20003f05270 */
[----:B------:R-:W-:Y:S01]  /*45a0*/  VIADD R0, R195, 0x3f ;  /* 0x0000003fc3007836 */ /* 0x000fe20000000000 */
        /* <DEDUP_REMOVED lines=18> */
[----:B---3--:R-:W-:Y:S01]  /*46d0*/  CS2R R76, SRZ ;  /* 0x00000000004c7805 */ /* 0x008fe2000001ff00 */
[----:B------:R-:W1:Y:S01]  /*46e0*/  @P0 LDC R4, c[0x0][0x450] ;  /* 0x00011400ff040b82 */ /* 0x000e620000000800 */
[----:B------:R-:W-:-:S02]  /*46f0*/  CS2R R74, SRZ ;  /* 0x00000000004a7805 */ /* 0x000fc4000001ff00 */
[----:B------:R-:W-:Y:S01]  /*4700*/  CS2R R152, SRZ ;  /* 0x0000000000987805 */ /* 0x000fe2000001ff00 */
        /* <DEDUP_REMOVED lines=10> */
[----:B----4-:R-:W-:Y:S02]  /*47b0*/  CS2R R50, SRZ ;  /* 0x0000000000327805 */ /* 0x010fe4000001ff00 */
[----:B------:R-:W-:-:S02]  /*47c0*/  CS2R R162, SRZ ;  /* 0x0000000000a27805 */ /* 0x000fc4000001ff00 */
[----:B------:R-:W-:Y:S01]  /*47d0*/  CS2R R46, SRZ ;  /* 0x00000000002e7805 */ /* 0x000fe2000001ff00 */
[----:B0-----:R-:W-:Y:S01]  /*47e0*/  @P0 IMAD.HI.U32 R3, R0, R3, RZ ;  /* 0x0000000300030227 */ /* 0x001fe200078e00ff */
[----:B------:R-:W-:Y:S02]  /*47f0*/  CS2R R164, SRZ ;  /* 0x0000000000a47805 */ /* 0x000fe4000001ff00 */
[----:B------:R-:W-:Y:S02]  /*4800*/  CS2R R166, SRZ ;  /* 0x0000000000a67805 */ /* 0x000fe4000001ff00 */
[----:B------:R-:W-:Y:S01]  /*4810*/  CS2R R38, SRZ ;  /* 0x0000000000267805 */ /* 0x000fe2000001ff00 */
[----:B------:R-:W-:Y:S01]  /*4820*/  IMAD.MOV.U32 R169, RZ, RZ, RZ ;  /* 0x000000ffffa97224 */ /* 0x000fe200078e00ff */
[----:B------:R-:W-:Y:S01]  /*4830*/  CS2R R26, SRZ ;  /* 0x00000000001a7805 */ /* 0x000fe2000001ff00 */
[----:B------:R-:W-:Y:S01]  /*4840*/  IMAD.MOV.U32 R170, RZ, RZ, RZ ;  /* 0x000000ffffaa7224 */ /* 0x000fe200078e00ff */
[----:B------:R-:W-:-:S02]  /*4850*/  CS2R R28, SRZ ;  /* 0x00000000001c7805 */ /* 0x000fc4000001ff00 */
[----:B-1----:R-:W-:Y:S01]  /*4860*/  @P0 SHF.R.U32.HI R0, RZ, R4, R3 ;  /* 0x00000004ff000219 */ /* 0x002fe20000011603 */
[----:B------:R-:W-:Y:S01]  /*4870*/  IMAD.MOV.U32 R4, RZ, RZ, RZ ;  /* 0x000000ffff047224 */ /* 0x000fe200078e00ff */
[----:B------:R-:W-:Y:S01]  /*4880*/  PLOP3.LUT P0, PT, PT, PT, PT, 0x80, 0x0 ;  /* 0x000000000000781c */ /* 0x000fe20003f0f070 */
[----:B------:R-:W-:Y:S01]  /*4890*/  IMAD.MOV.U32 R31, RZ, RZ, RZ ;  /* 0x000000ffff1f7224 */ /* 0x000fe200078e00ff */
[----:B------:R-:W-:Y:S01]  /*48a0*/  CS2R R24, SRZ ;  /* 0x0000000000187805 */ /* 0x000fe2000001ff00 */
[----:B------:R-:W-:Y:S01]  /*48b0*/  IMAD.IADD R0, R43, 0x1, R0 ;  /* 0x000000012b007824 */ /* 0x000fe200078e0200 */
[----:B------:R-:W-:-:S04]  /*48c0*/  CS2R R42, SRZ ;  /* 0x00000000002a7805 */ /* 0x000fc8000001ff00 */
[----:B------:R-:W-:-:S04]  /*48d0*/  SHF.R.S32.HI R3, RZ, 0x1f, R0 ;  /* 0x0000001fff037819 */ /* 0x000fc80000011400 */
[----:B------:R-:W-:-:S04]  /*48e0*/  LEA.HI R3, R3, R0, RZ, 0x6 ;  /* 0x0000000003037211 */ /* 0x000fc800078f30ff */
[----:B------:R-:W-:Y:S01]  /*48f0*/  SHF.R.S32.HI R0, RZ, 0x6, R3 ;  /* 0x00000006ff007819 */ /* 0x000fe20000011403 */
[----:B------:R-:W-:-:S03]  /*4900*/  IMAD.MOV.U32 R3, RZ, RZ, RZ ;  /* 0x000000ffff037224 */ /* 0x000fc600078e00ff */
[----:B------:R-:W-:-:S04]  /*4910*/  VIMNMX R0, R197, R0, PT ;  /* 0x00000000c5007248 */ /* 0x000fc80003fe0100 */
[----:B------:R-:W-:-:S13]  /*4920*/  ISETP.GE.AND P1, PT, R0, 0x1, PT ;  /* 0x000000010000780c */ /* 0x000fda0003f26270 */
        /* <DEDUP_REMOVED lines=72> */
.L_x_5479:
[----:B------:R-:W-:Y:S01]  /*4db0*/  BAR.SYNC.DEFER_BLOCKING 0xe, 0x100 ;  /* 0x0384000000007b1d */ /* 0x000fe20000010000 */
[----:B01----:R-:W-:Y:S01]  /*4dc0*/  IMAD R3, R18, 0x40, R190 ;  /* 0x0000004012037824 */ /* 0x003fe200078e02be */
[----:B------:R-:W-:Y:S01]  /*4dd0*/  R2UR UR4, R8 ;  /* 0x00000000080472ca */ /* 0x000fe200000e0000 */
[----:B------:R-:W-:Y:S01]  /*4de0*/  VIADD R18, R18, 0x1 ;  /* 0x0000000112127836 */ /* 0x000fe20000000000 */
[----:B------:R-:W-:Y:S01]  /*4df0*/  R2UR UR5, R9 ;  /* 0x00000000090572ca */ /* 0x000fe200000e0000 */
[----:B------:R-:W-:Y:S01]  /*4e00*/  IMAD R3, R3, 0x4, R2 ;  /* 0x0000000403037824 */ /* 0x000fe200078e0202 */
[----:B------:R-:W-:Y:S01]  /*4e10*/  ISETP.GT.AND P1, PT, R0, RZ, PT ;  /* 0x000000ff0000720c */ /* 0x000fe20003f24270 */
        /* <DEDUP_REMOVED lines=176> */
.L_x_5478:
[----:B------:R-:W-:Y:S05]  /*5920*/  BSYNC B0 ;  /* 0x0000000000007941 */ /* 0x000fea0003800000 */
.L_x_5477:
[----:B------:R-:W-:Y:S01]  /*5930*/  BAR.SYNC.DEFER_BLOCKING 0xe, 0x100 ;  /* 0x0384000000007b1d */ /* 0x000fe20000010000 */
[C---:B01----:R-:W-:Y:S01]  /*5940*/  IMAD R3, R18.reuse, 0x40, R190 ;  /* 0x0000004012037824 */ /* 0x043fe200078e02be */
        /* <DEDUP_REMOVED lines=8> */
[----:B------:R-:W0:Y:S04]  /*59d0*/  LDS R0, [R3+0x38420] ;  /* 0x0384200003007984 */ /* 0x000e280000000800 */
[----:B------:R0:W1:Y:S02]  /*59e0*/  LDS R2, [R3+0x38400] ;  /* 0x0384000003027984 */ /* 0x0000640000000800 */
[-C--:B0-----:R-:W-:Y:S01]  /*59f0*/  FMUL.FTZ R3, R27, R0.reuse ;  /* 0x000000001b037220 */ /* 0x081fe20000410000 */
        /* <DEDUP_REMOVED lines=129> */
.L_x_5475:
        /* <DEDUP_REMOVED lines=112> */
.L_x_5481:
[----:B------:R-:W-:Y:S05]  /*6910*/  BSYNC B6 ;  /* 0x0000000000067941 */ /* 0x000fea0003800000 */
.L_x_5480:
        /* <DEDUP_REMOVED lines=12> */
.L_x_5485:
[----:B-1----:R1:W2:Y:S02]  /*69e0*/  SYNCS.PHASECHK.TRANS64.TRYWAIT P0, [R2+URZ+0x38800], R3 ;  /* 0x03880003020075a7 */ /* 0x0022a4000800017f */
[----:B--2---:R-:W-:Y:S05]  /*69f0*/  @!P0 NANOSLEEP.SYNCS 0x989680 ;  /* 0x009896800000895d */ /* 0x004fea0003900000 */
[----:B------:R-:W2:Y:S02]  /*6a00*/  @!P0 SYNCS.PHASECHK.TRANS64 P0, [R2+URZ+0x38800], R3 ;  /* 0x03880003020085a7 */ /* 0x000ea4000800007f */
[----:B--2---:R-:W-:Y:S05]  /*6a10*/  @!P0 BRA `(.L_x_5485) ;  /* 0xfffffffc00f08947 */ /* 0x004fea000383ffff */
.L_x_5484:
[----:B------:R-:W-:Y:S05]  /*6a20*/  BSYNC B0 ;  /* 0x0000000000007941 */ /* 0x000fea0003800000 */
.L_x_5483:
[----:B------:R-:W-:Y:S05]  /*6a30*/  BRA `(.L_x_5486) ;  /* 0x0000002c007c7947 */ /* 0x000fea0003800000 */
.L_x_5482:
        /* <DEDUP_REMOVED lines=31> */
.L_x_5488:
[----:B------:R-:W-:Y:S05]  /*6c30*/  BSYNC B6 ;  /* 0x0000000000067941 */ /* 0x000fea0003800000 */
.L_x_5487:
        /* <DEDUP_REMOVED lines=39> */
.L_x_5765:
        /* <DEDUP_REMOVED lines=30> */
.L_x_5493:
[----:B------:R-:W-:Y:S05]  /*7090*/  BSYNC B1 ;  /* 0x0000000000017941 */ /* 0x000fea0003800000 */
.L_x_5492:
        /* <DEDUP_REMOVED lines=16> */
[----:B------:R-:W-:Y:S06]  /*71a0*/  BRA.DIV UR4, `(.L_x_5494) ;  /* 0x0000019e04e47947 */ /* 0x000fec000b800000 */
[----:B------:R1:W2:Y:S04]  /*71b0*/  SHFL.IDX PT, R3, R6, 0x1, 0x1c1f ;  /* 0x003c1f0006037f89 */ /* 0x0002a800000e0000 */
[----:B------:R1:W3:Y:S04]  /*71c0*/  SHFL.IDX PT, R0, R4, 0x1, 0x1c1f ;  /* 0x003c1f0004007f89 */ /* 0x0002e800000e0000 */
[----:B------:R1:W0:Y:S04]  /*71d0*/  SHFL.IDX PT, R5, R8, 0x1, 0x1c1f ;  /* 0x003c1f0008057f89 */ /* 0x00022800000e0000 */
[----:B----4-:R1:W4:Y:S02]  /*71e0*/  SHFL.IDX PT, R14, R7, 0x1, 0x1c1f ;  /* 0x003c1f00070e7f89 */ /* 0x01032400000e0000 */
.L_x_5771:
        /* <DEDUP_REMOVED lines=34> */
.L_x_5496:
[----:B------:R-:W-:Y:S05]  /*7410*/  BSYNC B1 ;  /* 0x0000000000017941 */ /* 0x000fea0003800000 */
.L_x_5495:
[----:B------:R-:W1:Y:S01]  /*7420*/  SYNCS.PHASECHK.TRANS64.TRYWAIT P0, [R2+URZ+0x38800], R21 ;  /* 0x03880015020075a7 */ /* 0x000e62000800017f */
[----:B------:R-:W-:Y:S01]  /*7430*/  LOP3.LUT R37, R37, 0x1c0, RZ, 0xc0, !PT ;  /* 0x000001c025257812 */ /* 0x000fe200078ec0ff */
[----:B--2--5:R-:W-:Y:S01]  /*7440*/  IMAD.MOV.U32 R3, RZ, RZ, R28 ;  /* 0x000000ffff037224 */ /* 0x024fe200078e001c */
[----:B------:R-:W-:Y:S01]  /*7450*/  VIADDMNMX R39, R36, -R195, 0x40, PT ;  /* 0x0000004024277446 */ /* 0x000fe200038009c3 */
[----:B0-----:R-:W-:Y:S01]  /*7460*/  IMAD.MOV.U32 R4, RZ, RZ, R8 ;  /* 0x000000ffff047224 */ /* 0x001fe200078e0008 */
[----:B---3--:R-:W-:Y:S01]  /*7470*/  LOP3.LUT R0, R37, 0x18, R16, 0xf8, !PT ;  /* 0x0000001825007812 */ /* 0x008fe200078ef810 */
[----:B------:R-:W-:Y:S01]  /*7480*/  IMAD.MOV.U32 R5, RZ, RZ, R9 ;  /* 0x000000ffff057224 */ /* 0x000fe200078e0009 */
[----:B------:R-:W-:Y:S01]  /*7490*/  SHF.R.U32.HI R37, RZ, 0x3, R37 ;  /* 0x00000003ff257819 */ /* 0x000fe20000011625 */
[----:B------:R-:W-:Y:S01]  /*74a0*/  IMAD.MOV.U32 R6, RZ, RZ, R12 ;  /* 0x000000ffff067224 */ /* 0x000fe200078e000c */
[----:B------:R-:W-:Y:S01]  /*74b0*/  PRMT R45, R45, 0x5410, R3 ;  /* 0x000054102d2d7816 */ /* 0x000fe20000000003 */
[----:B------:R-:W-:Y:S01]  /*74c0*/  IMAD.MOV.U32 R3, RZ, RZ, R29 ;  /* 0x000000ffff037224 */ /* 0x000fe200078e001d */
[----:B------:R-:W-:Y:S01]  /*74d0*/  LOP3.LUT R0, R0, R37, RZ, 0x3c, !PT ;  /* 0x0000002500007212 */ /* 0x000fe200078e3cff */
[----:B------:R-:W-:Y:S01]  /*74e0*/  BSSY B1, `(.L_x_5497) ;  /* 0x0000011000017945 */ /* 0x000fe20003800000 */
        /* <DEDUP_REMOVED lines=8> */
[----:B------:R-:W-:Y:S01]  /*7570*/  PRMT R43, R6, 0x7610, R43 ;  /* 0x00007610062b7816 */ /* 0x000fe2000000002b */
[----:B------:R-:W-:Y:S01]  /*7580*/  IMAD.MOV.U32 R5, RZ, RZ, R11 ;  /* 0x000000ffff057224 */ /* 0x000fe200078e000b */
[----:B------:R-:W-:Y:S01]  /*7590*/  PRMT R47, R47, 0x5410, R0 ;  /* 0x000054102f2f7816 */ /* 0x000fe20000000000 */
[C---:B------:R-:W-:Y:S01]  /*75a0*/  VIADD R4, R3.reuse, 0x20400 ;  /* 0x0002040003047836 */ /* 0x040fe20000000000 */
[----:B------:R-:W-:Y:S01]  /*75b0*/  LOP3.LUT P2, RZ, R188, 0x4, RZ, 0xc0, !PT ;  /* 0x00000004bcff7812 */ /* 0x000fe2000784c0ff */
[----:B------:R-:W-:Y:S01]  /*75c0*/  VIADD R0, R3, 0x20440 ;  /* 0x0002044003007836 */ /* 0x000fe20000000000 */
[----:B------:R-:W-:Y:S01]  /*75d0*/  ISETP.GE.AND P1, PT, R22, R39, PT ;  /* 0x000000271600720c */ /* 0x000fe20003f26270 */
[----:B-1----:R-:W-:-:S12]  /*75e0*/  @!P0 BRA `(.L_x_5498) ;  /* 0x0000019c00448947 */ /* 0x002fd80003800000 */
.L_x_5772:
[----:B------:R-:W-:Y:S05]  /*75f0*/  BSYNC B1 ;  /* 0x0000000000017941 */ /* 0x000fea0003800000 */
.L_x_5497:
        /* <DEDUP_REMOVED lines=17> */
[C---:B------:R-:W-:Y:S01]  /*7710*/  IMAD.U32 R36, R35.reuse, 0x10000, RZ ;  /* 0x0001000023247824 */ /* 0x040fe200078e00ff */
[----:B------:R-:W-:Y:S01]  /*7720*/  PRMT R34, R38, 0x5432, R34 ;  /* 0x0000543226227816 */ /* 0x000fe20000000022 */
[C---:B------:R-:W-:Y:S01]  /*7730*/  IMAD.U32 R33, R32.reuse, 0x10000, RZ ;  /* 0x0001000020217824 */ /* 0x040fe200078e00ff */
[----:B------:R-:W-:Y:S02]  /*7740*/  LOP3.LUT R35, R35, 0xffff0000, RZ, 0xc0, !PT ;  /* 0xffff000023237812 */ /* 0x000fe400078ec0ff */
[----:B------:R-:W-:Y:S02]  /*7750*/  LOP3.LUT R32, R32, 0xffff0000, RZ, 0xc0, !PT ;  /* 0xffff000020207812 */ /* 0x000fe400078ec0ff */
[C---:B-1----:R-:W-:Y:S01]  /*7760*/  LOP3.LUT R15, R6.reuse, 0xffff0000, RZ, 0xc0, !PT ;  /* 0xffff0000060f7812 */ /* 0x042fe200078ec0ff */
[----:B------:R-:W-:Y:S01]  /*7770*/  IMAD.U32 R14, R6, 0x10000, RZ ;  /* 0x00010000060e7824 */ /* 0x000fe200078e00ff */
[C---:B------:R-:W-:Y:S01]  /*7780*/  LOP3.LUT R30, R7.reuse, 0xffff0000, RZ, 0xc0, !PT ;  /* 0xffff0000071e7812 */ /* 0x040fe200078ec0ff */
[----:B0-----:R-:W-:-:S02]  /*7790*/  IMAD.U32 R21, R7, 0x10000, RZ ;  /* 0x0001000007157824 */ /* 0x001fc400078e00ff */
[CC--:B------:R-:W-:Y:S01]  /*77a0*/  FMUL.FTZ R37, R15.reuse, R36.reuse ;  /* 0x000000240f257220 */ /* 0x0c0fe20000410000 */
[----:B------:R-:W-:Y:S01]  /*77b0*/  FMUL.FTZ R15, R15, R33 ;  /* 0x000000210f0f7220 */ /* 0x000fe20000410000 */
[----:B------:R-:W-:Y:S02]  /*77c0*/  IMAD.U32 R6, R4, 0x10000, RZ ;  /* 0x0001000004067824 */ /* 0x000fe400078e00ff */
[----:B------:R-:W-:Y:S01]  /*77d0*/  FMUL.FTZ R38, R30, R35 ;  /* 0x000000231e267220 */ /* 0x000fe20000410000 */
[C---:B------:R-:W-:Y:S01]  /*77e0*/  FFMA.FTZ R37, R14.reuse, R33, -R37 ;  /* 0x000000210e257223 */ /* 0x040fe20000010825 */
[C---:B------:R-:W-:Y:S02]  /*77f0*/  IMAD.U32 R7, R5.reuse, 0x10000, RZ ;  /* 0x0001000005077824 */ /* 0x040fe400078e00ff */
[----:B------:R-:W-:Y:S01]  /*7800*/  FFMA.FTZ R36, R14, R36, R15 ;  /* 0x000000240e247223 */ /* 0x000fe2000001000f */
[----:B------:R-:W-:Y:S01]  /*7810*/  IMAD.U32 R33, R34, 0x10000, RZ ;  /* 0x0001000022217824 */ /* 0x000fe200078e00ff */
[----:B------:R-:W-:Y:S01]  /*7820*/  LOP3.LUT R4, R4, 0xffff0000, RZ, 0xc0, !PT ;  /* 0xffff000004047812 */ /* 0x000fe200078ec0ff */
[-C--:B------:R-:W-:Y:S01]  /*7830*/  FMUL.FTZ R30, R30, R32.reuse ;  /* 0x000000201e1e7220 */ /* 0x080fe20000410000 */
[----:B------:R-:W-:Y:S01]  /*7840*/  LOP3.LUT R5, R5, 0xffff0000, RZ, 0xc0, !PT ;  /* 0xffff000005057812 */ /* 0x000fe200078ec0ff */
[----:B------:R-:W-:Y:S01]  /*7850*/  IMAD.U32 R15, R31, 0x10000, RZ ;  /* 0x000100001f0f7824 */ /* 0x000fe200078e00ff */
[----:B------:R-:W-:Y:S01]  /*7860*/  LOP3.LUT R34, R34, 0xffff0000, RZ, 0xc0, !PT ;  /* 0xffff000022227812 */ /* 0x000fe200078ec0ff */
[----:B------:R-:W-:Y:S01]  /*7870*/  FFMA.FTZ R38, R21, R32, -R38 ;  /* 0x0000002015267223 */ /* 0x000fe20000010826 */
[----:B------:R-:W-:Y:S01]  /*7880*/  LOP3.LUT R14, R31, 0xffff0000, RZ, 0xc0, !PT ;  /* 0xffff00001f0e7812 */ /* 0x000fe200078ec0ff */
        /* <DEDUP_REMOVED lines=14> */
.L_x_5502:
[----:B------:R-:W-:Y:S05]  /*7970*/  BSYNC B2 ;  /* 0x0000000000027941 */ /* 0x000fea0003800000 */
.L_x_5501:
[----:B------:R-:W-:Y:S05]  /*7980*/  @P1 BRA `(.L_x_5500) ;  /* 0x0000000000b81947 */ /* 0x000fea0003800000 */
[----:B-1----:R-:W1:Y:S01]  /*7990*/  LDS.128 R4, [R0] ;  /* 0x0000000000047984 */ /* 0x002e620000000c00 */
[----:B----4-:R-:W-:Y:S02]  /*79a0*/  SHF.R.U64 R14, R26, 0x10, R27 ;  /* 0x000000101a0e7819 */ /* 0x010fe4000000121b */
        /* <DEDUP_REMOVED lines=12> */
[----:B------:R-:W-:Y:S01]  /*7a70*/  IMAD.U32 R14, R6, 0x10000, RZ ;  /* 0x00010000060e7824 */ /* 0x000fe200078e00ff */
[C---:B------:R-:W-:Y:S01]  /*7a80*/  LOP3.LUT R24, R7.reuse, 0xffff0000, RZ, 0xc0, !PT ;  /* 0xffff000007187812 */ /* 0x040fe200078ec0ff */
[----:B0-----:R-:W-:Y:S02]  /*7a90*/  IMAD.U32 R21, R7, 0x10000, RZ ;  /* 0x0001000007157824 */ /* 0x001fe400078e00ff */
[C---:B------:R-:W-:Y:S01]  /*7aa0*/  FMUL.FTZ R33, R15.reuse, R32 ;  /* 0x000000200f217220 */ /* 0x040fe20000410000 */
[----:B------:R-:W-:Y:S01]  /*7ab0*/  FMUL.FTZ R15, R15, R27 ;  /* 0x0000001b0f0f7220 */ /* 0x000fe20000410000 */
[----:B------:R-:W-:-:S02]  /*7ac0*/  IMAD.U32 R6, R4, 0x10000, RZ ;  /* 0x0001000004067824 */ /* 0x000fc400078e00ff */
        /* <DEDUP_REMOVED lines=26> */
.L_x_5500:
[----:B------:R-:W-:Y:S05]  /*7c70*/  BSYNC B1 ;  /* 0x0000000000017941 */ /* 0x000fea0003800000 */
.L_x_5499:
[----:B-12---:R-:W-:-:S05]  /*7c80*/  VIADD R4, R22, 0x20 ;  /* 0x0000002016047836 */ /* 0x006fca0000000000 */
[----:B------:R-:W-:-:S13]  /*7c90*/  ISETP.GE.AND P0, PT, R4, R39, PT ;  /* 0x000000270400720c */ /* 0x000fda0003f06270 */
        /* <DEDUP_REMOVED lines=11> */
[----:B0-----:R-:W-:Y:S02]  /*7d50*/  SHF.R.U64 R21, R12, 0x10, R13 ;  /* 0x000000100c157819 */ /* 0x001fe4000000120d */
        /* <DEDUP_REMOVED lines=16> */
[----:B------:R-:W-:Y:S01]  /*7e60*/  FMUL.FTZ R25, R15, R24 ;  /* 0x000000180f197220 */ /* 0x000fe20000410000 */
[----:B------:R-:W-:Y:S02]  /*7e70*/  IMAD.U32 R7, R5, 0x10000, RZ ;  /* 0x0001000005077824 */ /* 0x000fe400078e00ff */
[----:B------:R-:W-:Y:S01]  /*7e80*/  FFMA.FTZ R28, R12, R28, R13 ;  /* 0x0000001c0c1c7223 */ /* 0x000fe2000001000d */
[----:B------:R-:W-:Y:S01]  /*7e90*/  IMAD.U32 R15, R26, 0x10000, RZ ;  /* 0x000100001a0f7824 */ /* 0x000fe200078e00ff */
[----:B------:R-:W-:Y:S01]  /*7ea0*/  LOP3.LUT R4, R4, 0xffff0000, RZ, 0xc0, !PT ;  /* 0xffff000004047812 */ /* 0x000fe200078ec0ff */
[----:B------:R-:W-:Y:S01]  /*7eb0*/  IMAD.U32 R13, R21, 0x10000, RZ ;  /* 0x00010000150d7824 */ /* 0x000fe200078e00ff */
[----:B------:R-:W-:Y:S01]  /*7ec0*/  LOP3.LUT R5, R5, 0xffff0000, RZ, 0xc0, !PT ;  /* 0xffff000005057812 */ /* 0x000fe200078ec0ff */
[----:B------:R-:W-:Y:S01]  /*7ed0*/  FFMA.FTZ R31, R14, R24, -R31 ;  /* 0x000000180e1f7223 */ /* 0x000fe2000001081f */
[----:B------:R-:W-:Y:S01]  /*7ee0*/  LOP3.LUT R26, R26, 0xffff0000, RZ, 0xc0, !PT ;  /* 0xffff00001a1a7812 */ /* 0x000fe200078ec0ff */
[----:B------:R-:W-:Y:S01]  /*7ef0*/  FFMA.FTZ R30, R14, R27, R25 ;  /* 0x0000001b0e1e7223 */ /* 0x000fe20000010019 */
[----:B------:R-:W-:Y:S01]  /*7f00*/  LOP3.LUT R12, R21, 0xffff0000, RZ, 0xc0, !PT ;  /* 0xffff0000150c7812 */ /* 0x000fe200078ec0ff */
[C---:B------:R-:W-:Y:S01]  /*7f10*/  FMUL.FTZ R21, R4.reuse, R15 ;  /* 0x0000000f04157220 */ /* 0x040fe20000410000 */
[----:B------:R-:W-:Y:S01]  /*7f20*/  FMUL.FTZ R14, R4, R13 ;  /* 0x0000000d040e7220 */ /* 0x000fe20000410000 */
[----:B------:R-:W-:-:S02]  /*7f30*/  FMUL.FTZ R24, R5, R26 ;  /* 0x0000001a05187220 */ /* 0x000fc40000410000 */
[-C--:B------:R-:W-:Y:S01]  /*7f40*/  FMUL.FTZ R25, R5, R12.reuse ;  /* 0x0000000c05197220 */ /* 0x080fe20000410000 */
[C---:B------:R-:W-:Y:S01]  /*7f50*/  FFMA.FTZ R4, R6.reuse, R13, -R21 ;  /* 0x0000000d06047223 */ /* 0x040fe20000010815 */
[----:B------:R-:W-:Y:S01]  /*7f60*/  FFMA.FTZ R15, R6, R15, R14 ;  /* 0x0000000f060f7223 */ /* 0x000fe2000001000e */
[C---:B------:R-:W-:Y:S01]  /*7f70*/  FFMA.FTZ R5, R7.reuse, R12, -R24 ;  /* 0x0000000c07057223 */ /* 0x040fe20000010818 */
[----:B------:R-:W-:Y:S01]  /*7f80*/  FFMA.FTZ R26, R7, R26, R25 ;  /* 0x0000001a071a7223 */ /* 0x000fe20000010019 */
[----:B------:R-:W-:Y:S02]  /*7f90*/  F2FP.BF16.F32.PACK_AB R6, R28, R29 ;  /* 0x0000001d1c06723e */ /* 0x000fe400000010ff */
[----:B------:R-:W-:Y:S02]  /*7fa0*/  F2FP.BF16.F32.PACK_AB R7, R30, R31 ;  /* 0x0000001f1e07723e */ /* 0x000fe400000010ff */
[----:B------:R-:W-:Y:S02]  /*7fb0*/  F2FP.BF16.F32.PACK_AB R4, R15, R4 ;  /* 0x000000040f04723e */ /* 0x000fe400000010ff */
[----:B------:R-:W-:-:S05]  /*7fc0*/  F2FP.BF16.F32.PACK_AB R5, R26, R5 ;  /* 0x000000051a05723e */ /* 0x000fca00000010ff */
[----:B------:R1:W-:Y:S02]  /*7fd0*/  STS.128 [R3+0x21400], R4 ;  /* 0x0214000403007388 */ /* 0x0003e40000000c00 */
.L_x_5505:
[----:B------:R-:W-:Y:S05]  /*7fe0*/  BSYNC B1 ;  /* 0x0000000000017941 */ /* 0x000fea0003800000 */
.L_x_5504:
[----:B------:R-:W-:Y:S05]  /*7ff0*/  @P1 BRA `(.L_x_5503) ;  /* 0x0000001400e81947 */ /* 0x000fea0003800000 */
[----:B-1----:R-:W1:Y:S01]  /*8000*/  LDS.128 R4, [R0+0x1000] ;  /* 0x0010000000047984 */ /* 0x002e620000000c00 */
[----:B------:R-:W-:Y:S02]  /*8010*/  SHF.R.U32.HI R15, RZ, 0x10, R9 ;  /* 0x00000010ff0f7819 */ /* 0x000fe40000011609 */
[----:B------:R-:W-:Y:S02]  /*8020*/  SHF.R.U32.HI R12, RZ, 0x10, R11 ;  /* 0x00000010ff0c7819 */ /* 0x000fe4000001160b */
[----:B------:R-:W-:Y:S02]  /*8030*/  PRMT R15, R42, 0x5410, R15 ;  /* 0x000054102a0f7816 */ /* 0x000fe4000000000f */
[----:B------:R-:W-:Y:S02]  /*8040*/  PRMT R12, R48, 0x5432, R12 ;  /* 0x00005432300c7816 */ /* 0x000fe4000000000c */
[----:B----4-:R-:W-:Y:S01]  /*8050*/  SHF.R.U64 R14, R8, 0x10, R9 ;  /* 0x00000010080e7819 */ /* 0x010fe20000001209 */
[C---:B0-----:R-:W-:Y:S01]  /*8060*/  IMAD.U32 R21, R15.reuse, 0x10000, RZ ;  /* 0x000100000f157824 */ /* 0x041fe200078e00ff */
        /* <DEDUP_REMOVED lines=40> */
.L_x_5490:
        /* <DEDUP_REMOVED lines=36> */
.L_x_5778:
        /* <DEDUP_REMOVED lines=16> */
.L_x_5508:
[----:B------:R-:W-:Y:S05]  /*8630*/  BSYNC B1 ;  /* 0x0000000000017941 */ /* 0x000fea0003800000 */
.L_x_5507:
[----:B-----5:R-:W-:Y:S01]  /*8640*/  IMAD.MOV.U32 R0, RZ, RZ, R28 ;  /* 0x000000ffff007224 */ /* 0x020fe200078e001c */
[----:B------:R-:W-:Y:S01]  /*8650*/  UMOV UR4, 0xffffffff ;  /* 0xffffffff00047882 */ /* 0x000fe20000000000 */
[----:B------:R-:W-:Y:S02]  /*8660*/  IMAD.MOV.U32 R4, RZ, RZ, R30 ;  /* 0x000000ffff047224 */ /* 0x000fe400078e001e */
[----:B------:R-:W-:Y:S02]  /*8670*/  IMAD.MOV.U32 R5, RZ, RZ, R31 ;  /* 0x000000ffff057224 */ /* 0x000fe400078e001f */
[----:B------:R-:W-:Y:S01]  /*8680*/  IMAD.MOV.U32 R3, RZ, RZ, R29 ;  /* 0x000000ffff037224 */ /* 0x000fe200078e001d */
[----:B------:R-:W-:Y:S01]  /*8690*/  PRMT R21, R0, 0x5410, R4 ;  /* 0x0000541000157816 */ /* 0x000fe20000000004 */
[----:B------:R-:W-:Y:S01]  /*86a0*/  IMAD.MOV.U32 R4, RZ, RZ, R26 ;  /* 0x000000ffff047224 */ /* 0x000fe200078e001a */
[----:B------:R-:W-:Y:S01]  /*86b0*/  PRMT R44, R5, 0x7610, R44 ;  /* 0x00007610052c7816 */ /* 0x000fe2000000002c */
[----:B------:R-:W-:Y:S01]  /*86c0*/  IMAD.MOV.U32 R5, RZ, RZ, R27 ;  /* 0x000000ffff057224 */ /* 0x000fe200078e001b */
[----:B------:R-:W-:Y:S01]  /*86d0*/  PRMT R40, R3, 0x7610, R40 ;  /* 0x0000761003287816 */ /* 0x000fe20000000028 */
[----:B------:R-:W-:-:S02]  /*86e0*/  IMAD.MOV.U32 R0, RZ, RZ, R24 ;  /* 0x000000ffff007224 */ /* 0x000fc400078e0018 */
[----:B------:R-:W-:Y:S01]  /*86f0*/  IMAD.MOV.U32 R3, RZ, RZ, R25 ;  /* 0x000000ffff037224 */ /* 0x000fe200078e0019 */
[----:B------:R-:W-:Y:S02]  /*8700*/  PRMT R45, R4, 0x5410, R5 ;  /* 0x00005410042d7816 */ /* 0x000fe40000000005 */
[----:B------:R-:W-:Y:S02]  /*8710*/  CS2R R4, SRZ ;  /* 0x0000000000047805 */ /* 0x000fe4000001ff00 */
[----:B------:R-:W-:Y:S02]  /*8720*/  PRMT R40, R40, 0x5410, R0 ;  /* 0x0000541028287816 */ /* 0x000fe40000000000 */
[----:B------:R-:W-:Y:S01]  /*8730*/  PRMT R44, R44, 0x5410, R3 ;  /* 0x000054102c2c7816 */ /* 0x000fe20000000003 */
[----:B------:R-:W-:Y:S06]  /*8740*/  BRA.DIV UR4, `(.L_x_5509) ;  /* 0x0000018e04787947 */ /* 0x000fec000b800000 */
[----:B------:R-:W1:Y:S04]  /*8750*/  SHFL.IDX PT, R3, R8, 0x1, 0x1c1f ;  /* 0x003c1f0008037f89 */ /* 0x000e6800000e0000 */
[----:B------:R-:W2:Y:S04]  /*8760*/  SHFL.IDX PT, R0, R6, 0x1, 0x1c1f ;  /* 0x003c1f0006007f89 */ /* 0x000ea800000e0000 */
[----:B------:R-:W3:Y:S04]  /*8770*/  SHFL.IDX PT, R7, R7, 0x1, 0x1c1f ;  /* 0x003c1f0007077f89 */ /* 0x000ee800000e0000 */
[----:B0---4-:R0:W4:Y:S01]  /*8780*/  SHFL.IDX PT, R14, R9, 0x1, 0x1c1f ;  /* 0x003c1f00090e7f89 */ /* 0x01112200000e0000 */
[----:B-1----:R-:W-:-:S02]  /*8790*/  IMAD.MOV.U32 R13, RZ, RZ, R3 ;  /* 0x000000ffff0d7224 */ /* 0x002fc400078e0003 */
[----:B0-2---:R-:W-:-:S07]  /*87a0*/  IMAD.MOV.U32 R12, RZ, RZ, R0 ;  /* 0x000000ffff0c7224 */ /* 0x005fce00078e0000 */
.L_x_5784:
        /* <DEDUP_REMOVED lines=23> */
.L_x_5511:
[----:B------:R-:W-:Y:S05]  /*8920*/  BSYNC B1 ;  /* 0x0000000000017941 */ /* 0x000fea0003800000 */
.L_x_5510:
[----:B------:R-:W2:Y:S01]  /*8930*/  SYNCS.PHASECHK.TRANS64.TRYWAIT P1, [R2+URZ+0x38800], R3 ;  /* 0x03880003020075a7 */ /* 0x000ea2000802017f */
[----:B-1----:R-:W-:Y:S01]  /*8940*/  VIADDMNMX R13, R32, -R195, 0x40, PT ;  /* 0x00000040200d7446 */ /* 0x002fe200038009c3 */
[----:B-----5:R-:W-:Y:S01]  /*8950*/  IMAD.MOV.U32 R0, RZ, RZ, R4 ;  /* 0x000000ffff007224 */ /* 0x020fe200078e0004 */
[----:B0-----:R-:W-:Y:S01]  /*8960*/  ISETP.GE.AND P0, PT, R16, R49, PT ;  /* 0x000000311000720c */ /* 0x001fe20003f06270 */
[----:B------:R-:W-:Y:S01]  /*8970*/  IMAD.MOV.U32 R12, RZ, RZ, R5 ;  /* 0x000000ffff0c7224 */ /* 0x000fe200078e0005 */
[----:B------:R-:W-:Y:S01]  /*8980*/  BSSY B1, `(.L_x_5512) ;  /* 0x0000011000017945 */ /* 0x000fe20003800000 */
[C---:B----4-:R-:W-:Y:S01]  /*8990*/  VIADD R14, R22.reuse, 0x20 ;  /* 0x00000020160e7836 */ /* 0x050fe20000000000 */
        /* <DEDUP_REMOVED lines=14> */
[----:B--2---:R-:W-:Y:S06]  /*8a80*/  @!P1 BRA `(.L_x_5513) ;  /* 0x0000018c00209947 */ /* 0x004fec0003800000 */
.L_x_5785:
[----:B------:R-:W-:Y:S05]  /*8a90*/  BSYNC B1 ;  /* 0x0000000000017941 */ /* 0x000fea0003800000 */
.L_x_5512:
[----:B------:R-:W-:Y:S04]  /*8aa0*/  BSSY B1, `(.L_x_5514) ;  /* 0x000006a000017945 */ /* 0x000fe80003800000 */
[----:B------:R-:W-:Y:S05]  /*8ab0*/  @P2 BRA `(.L_x_5515) ;  /* 0x0000000400a02947 */ /* 0x000fea0003800000 */
[----:B------:R-:W-:Y:S01]  /*8ac0*/  IMAD.SHL.U32 R0, R188, 0x40, RZ ;  /* 0x00000040bc007824 */ /* 0x000fe200078e00ff */
[----:B------:R-:W-:Y:S01]  /*8ad0*/  SHF.R.U64 R39, R28, 0x10, R29 ;  /* 0x000000101c277819 */ /* 0x000fe2000000121d */
[----:B0-----:R-:W-:Y:S01]  /*8ae0*/  IMAD.IADD R3, R16, 0x1, R49 ;  /* 0x0000000110037824 */ /* 0x001fe200078e0231 */
[--C-:B------:R-:W-:Y:S02]  /*8af0*/  SHF.R.U64 R42, R30, 0x10, R31.reuse ;  /* 0x000000101e2a7819 */ /* 0x100fe4000000121f */
[----:B------:R-:W-:Y:S02]  /*8b00*/  LOP3.LUT R12, R0, 0x1c0, RZ, 0xc0, !PT ;  /* 0x000001c0000c7812 */ /* 0x000fe400078ec0ff */
[----:B------:R-:W-:Y:S02]  /*8b10*/  SHF.R.U32.HI R43, RZ, 0x10, R31 ;  /* 0x00000010ff2b7819 */ /* 0x000fe4000001161f */
[----:B------:R-:W-:Y:S02]  /*8b20*/  LOP3.LUT R0, R12, 0x38, R16, 0xf8, !PT ;  /* 0x000000380c007812 */ /* 0x000fe400078ef810 */
[----:B------:R-:W-:-:S02]  /*8b30*/  SHF.R.U32.HI R13, RZ, 0x3, R12 ;  /* 0x00000003ff0d7819 */ /* 0x000fc4000001160c */
[----:B------:R-:W-:Y:S02]  /*8b40*/  LOP3.LUT R12, R12, 0x38, R3, 0xf8, !PT ;  /* 0x000000380c0c7812 */ /* 0x000fe400078ef803 */
[-C--:B------:R-:W-:Y:S02]  /*8b50*/  LOP3.LUT R0, R0, R13.reuse, RZ, 0x3c, !PT ;  /* 0x0000000d00007212 */ /* 0x080fe400078e3cff */
[----:B------:R-:W-:Y:S02]  /*8b60*/  LOP3.LUT R12, R12, R13, RZ, 0x3c, !PT ;  /* 0x0000000d0c0c7212 */ /* 0x000fe400078e3cff */
[----:B------:R-:W-:Y:S01]  /*8b70*/  SHF.R.U32.HI R41, RZ, 0x10, R29 ;  /* 0x00000010ff297819 */ /* 0x000fe2000001161d */
[----:B------:R-:W-:Y:S01]  /*8b80*/  IMAD R3, R215, 0x200, R0 ;  /* 0x00000200d7037824 */ /* 0x000fe200078e0200 */
[----:B------:R-:W-:Y:S02]  /*8b90*/  SHF.R.U64 R0, R24, 0x10, R25 ;  /* 0x0000001018007819 */ /* 0x000fe40000001219 */
[----:B------:R-:W-:Y:S01]  /*8ba0*/  PRMT R39, R21, 0x5410, R39 ;  /* 0x0000541015277816 */ /* 0x000fe20000000027 */
[----:B------:R-:W-:Y:S01]  /*8bb0*/  IMAD R47, R3, 0x2, R2 ;  /* 0x00000002032f7824 */ /* 0x000fe200078e0202 */
[----:B------:R-:W-:Y:S01]  /*8bc0*/  PRMT R31, R40, 0x5432, R0 ;  /* 0x00005432281f7816 */ /* 0x000fe20000000000 */
[----:B------:R-:W-:Y:S01]  /*8bd0*/  IMAD R3, R215, 0x200, R12 ;  /* 0x00000200d7037824 */ /* 0x000fe200078e020c */
[----:B------:R-:W-:-:S02]  /*8be0*/  SHF.R.U32.HI R36, RZ, 0x10, R25 ;  /* 0x00000010ff247819 */ /* 0x000fc40000011619 */
[----:B------:R-:W0:Y:S01]  /*8bf0*/  LDS.128 R12, [R47+0x20400] ;  /* 0x020400002f0c7984 */ /* 0x000e220000000c00 */
[----:B------:R-:W-:Y:S01]  /*8c00*/  IMAD R48, R3, 0x2, R2 ;  /* 0x0000000203307824 */ /* 0x000fe200078e0202 */
[--C-:B------:R-:W-:Y:S02]  /*8c10*/  SHF.R.U64 R37, R26, 0x10, R27.reuse ;  /* 0x000000101a257819 */ /* 0x100fe4000000121b */
[----:B------:R-:W-:Y:S02]  /*8c20*/  SHF.R.U32.HI R38, RZ, 0x10, R27 ;  /* 0x00000010ff267819 */ /* 0x000fe4000001161b */
[----:B------:R-:W1:Y:S01]  /*8c30*/  LDS.128 R32, [R48+0x20400] ;  /* 0x0204000030207984 */ /* 0x000e620000000c00 */
[----:B------:R-:W-:Y:S01]  /*8c40*/  PRMT R41, R40, 0x5410, R41 ;  /* 0x0000541028297816 */ /* 0x000fe20000000029 */
[----:B------:R-:W-:Y:S01]  /*8c50*/  IMAD.U32 R40, R39, 0x10000, RZ ;  /* 0x0001000027287824 */ /* 0x000fe200078e00ff */
[C---:B------:R-:W-:Y:S02]  /*8c60*/  PRMT R37, R45.reuse, 0x5410, R37 ;  /* 0x000054102d257816 */ /* 0x040fe40000000025 */
[----:B------:R-:W-:-:S02]  /*8c70*/  PRMT R38, R45, 0x5432, R38 ;  /* 0x000054322d267816 */ /* 0x000fc40000000026 */
[----:B------:R-:W-:Y:S02]  /*8c80*/  LOP3.LUT R39, R39, 0xffff0000, RZ, 0xc0, !PT ;  /* 0xffff000027277812 */ /* 0x000fe400078ec0ff */
[C---:B------:R-:W-:Y:S02]  /*8c90*/  PRMT R36, R44.reuse, 0x5432, R36 ;  /* 0x000054322c247816 */ /* 0x040fe40000000024 */
        /* <DEDUP_REMOVED lines=12> */
[----:B------:R-:W-:Y:S01]  /*8d60*/  IMAD.U32 R33, R31, 0x10000, RZ ;  /* 0x000100001f217824 */ /* 0x000fe200078e00ff */
[C---:B------:R-:W-:Y:S01]  /*8d70*/  LOP3.LUT R29, R34.reuse, 0xffff0000, RZ, 0xc0, !PT ;  /* 0xffff0000221d7812 */ /* 0x040fe200078ec0ff */
[----:B------:R-:W-:Y:S01]  /*8d80*/  IMAD.U32 R28, R34, 0x10000, RZ ;  /* 0x00010000221c7824 */ /* 0x000fe200078e00ff */
[C---:B------:R-:W-:Y:S01]  /*8d90*/  LOP3.LUT R34, R35.reuse, 0xffff0000, RZ, 0xc0, !PT ;  /* 0xffff000023227812 */ /* 0x040fe200078ec0ff */
[----:B------:R-:W-:-:S02]  /*8da0*/  IMAD.U32 R30, R35, 0x10000, RZ ;  /* 0x00010000231e7824 */ /* 0x000fc400078e00ff */
[CC--:B------:R-:W-:Y:S01]  /*8db0*/  FMUL.FTZ R45, R25.reuse, R40.reuse ;  /* 0x00000028192d7220 */ /* 0x0c0fe20000410000 */
[----:B------:R-:W-:Y:S01]  /*8dc0*/  FMUL.FTZ R35, R25, R33 ;  /* 0x0000002119237220 */ /* 0x000fe20000410000 */
[----:B------:R-:W-:Y:S01]  /*8dd0*/  LOP3.LUT R31, R31, 0xffff0000, RZ, 0xc0, !PT ;  /* 0xffff00001f1f7812 */ /* 0x000fe200078ec0ff */
[----:B------:R-:W-:Y:S01]  /*8de0*/  FMUL.FTZ R44, R26, R39 ;  /* 0x000000271a2c7220 */ /* 0x000fe20000410000 */
[C---:B------:R-:W-:Y:S01]  /*8df0*/  FFMA.FTZ R45, R0.reuse, R33, -R45 ;  /* 0x00000021002d7223 */ /* 0x040fe2000001082d */
[----:B------:R-:W-:Y:S01]  /*8e00*/  FFMA.FTZ R35, R0, R40, R35 ;  /* 0x0000002800237223 */ /* 0x000fe20000010023 */
[----:B------:R-:W-:Y:S02]  /*8e10*/  IMAD.U32 R25, R41, 0x10000, RZ ;  /* 0x0001000029197824 */ /* 0x000fe400078e00ff */
[-C--:B------:R-:W-:Y:S01]  /*8e20*/  FMUL.FTZ R26, R26, R31.reuse ;  /* 0x0000001f1a1a7220 */ /* 0x080fe20000410000 */
[C---:B------:R-:W-:Y:S02]  /*8e30*/  IMAD.U32 R0, R36.reuse, 0x10000, RZ ;  /* 0x0001000024007824 */ /* 0x040fe400078e00ff */
[----:B------:R-:W-:Y:S01]  /*8e40*/  FFMA.FTZ R44, R3, R31, -R44 ;  /* 0x0000001f032c7223 */ /* 0x000fe2000001082c */
[----:B------:R-:W-:Y:S01]  /*8e50*/  LOP3.LUT R41, R41, 0xffff0000, RZ, 0xc0, !PT ;  /* 0xffff000029297812 */ /* 0x000fe200078ec0ff */
[C---:B------:R-:W-:Y:S01]  /*8e60*/  FMUL.FTZ R31, R27.reuse, R25 ;  /* 0x000000191b1f7220 */ /* 0x040fe20000410000 */
[-C--:B------:R-:W-:Y:S01]  /*8e70*/  FMUL.FTZ R40, R27, R0.reuse ;  /* 0x000000001b287220 */ /* 0x080fe20000410000 */
[----:B------:R-:W-:Y:S01]  /*8e80*/  LOP3.LUT R36, R36, 0xffff0000, RZ, 0xc0, !PT ;  /* 0xffff000024247812 */ /* 0x000fe200078ec0ff */
[----:B------:R-:W-:Y:S01]  /*8e90*/  FFMA.FTZ R26, R3, R39, R26 ;  /* 0x00000027031a7223 */ /* 0x000fe2000001001a */
[C---:B------:R-:W-:Y:S01]  /*8ea0*/  FFMA.FTZ R31, R12.reuse, R0, -R31 ;  /* 0x000000000c1f7223 */ /* 0x040fe2000001081f */
[----:B------:R-:W-:Y:S01]  /*8eb0*/  FFMA.FTZ R40, R12, R25, R40 ;  /* 0x000000190c287223 */ /* 0x000fe20000010028 */
[----:B------:R-:W-:Y:S01]  /*8ec0*/  FMUL.FTZ R46, R32, R41 ;  /* 0x00000029202e7220 */ /* 0x000fe20000410000 */
[----:B------:R-:W-:-:S02]  /*8ed0*/  IMAD.U32 R0, R37, 0x10000, RZ ;  /* 0x0001000025007824 */ /* 0x000fc400078e00ff */
[-C--:B------:R-:W-:Y:S01]  /*8ee0*/  FMUL.FTZ R32, R32, R36.reuse ;  /* 0x0000002420207220 */ /* 0x080fe20000410000 */
[----:B------:R-:W-:Y:S02]  /*8ef0*/  IMAD.U32 R12, R42, 0x10000, RZ ;  /* 0x000100002a0c7824 */ /* 0x000fe400078e00ff */
[----:B------:R-:W-:Y:S01]  /*8f00*/  FFMA.FTZ R46, R13, R36, -R46 ;  /* 0x000000240d2e7223 */ /* 0x000fe2000001082e */
[----:B------:R-:W-:Y:S02]  /*8f10*/  IMAD.U32 R25, R43, 0x10000, RZ ;  /* 0x000100002b197824 */ /* 0x000fe400078e00ff */
[C---:B------:R-:W-:Y:S01]  /*8f20*/  FMUL.FTZ R27, R28.reuse, R0 ;  /* 0x000000001c1b7220 */ /* 0x040fe20000410000 */
[----:B------:R-:W-:Y:S01]  /*8f30*/  FMUL.FTZ R36, R28, R12 ;  /* 0x0000000c1c247220 */ /* 0x000fe20000410000 */
[----:B------:R-:W-:Y:S01]  /*8f40*/  FFMA.FTZ R41, R13, R41, R32 ;  /* 0x000000290d297223 */ /* 0x000fe20000010020 */
[----:B------:R-:W-:Y:S02]  /*8f50*/  IMAD.U32 R24, R15, 0x10000, RZ ;  /* 0x000100000f187824 */ /* 0x000fe400078e00ff */
[----:B------:R-:W-:Y:S01]  /*8f60*/  FMUL.FTZ R13, R30, R25 ;  /* 0x000000191e0d7220 */ /* 0x000fe20000410000 */
[----:B------:R-:W-:Y:S01]  /*8f70*/  IMAD.U32 R3, R38, 0x10000, RZ ;  /* 0x0001000026037824 */ /* 0x000fe200078e00ff */
[----:B------:R-:W-:Y:S01]  /*8f80*/  LOP3.LUT R42, R42, 0xffff0000, RZ, 0xc0, !PT ;  /* 0xffff00002a2a7812 */ /* 0x000fe200078ec0ff */
[----:B------:R-:W-:Y:S01]  /*8f90*/  FFMA.FTZ R36, R21, R0, -R36 ;  /* 0x0000000015247223 */ /* 0x000fe20000010824 */
[----:B------:R-:W-:Y:S01]  /*8fa0*/  LOP3.LUT R37, R37, 0xffff0000, RZ, 0xc0, !PT ;  /* 0xffff000025257812 */ /* 0x000fe200078ec0ff */
[----:B------:R-:W-:Y:S01]  /*8fb0*/  FFMA.FTZ R27, R21, R12, R27 ;  /* 0x0000000c151b7223 */ /* 0x000fe2000001001b */
[----:B------:R-:W-:Y:S01]  /*8fc0*/  LOP3.LUT R43, R43, 0xffff0000, RZ, 0xc0, !PT ;  /* 0xffff00002b2b7812 */ /* 0x000fe200078ec0ff */
[-C--:B------:R-:W-:Y:S01]  /*8fd0*/  FMUL.FTZ R21, R30, R3.reuse ;  /* 0x000000031e157220 */ /* 0x080fe20000410000 */
[----:B------:R-:W-:Y:S01]  /*8fe0*/  LOP3.LUT R38, R38, 0xffff0000, RZ, 0xc0, !PT ;  /* 0xffff000026267812 */ /* 0x000fe200078ec0ff */
[----:B------:R-:W-:Y:S01]  /*8ff0*/  FFMA.FTZ R0, R24, R3, -R13 ;  /* 0x0000000318007223 */ /* 0x000fe2000001080d */
[----:B------:R-:W-:Y:S01]  /*9000*/  FMUL.FTZ R3, R29, R42 ;  /* 0x0000002a1d037220 */ /* 0x000fe20000410000 */
[----:B------:R-:W-:Y:S01]  /*9010*/  LOP3.LUT R15, R15, 0xffff0000, RZ, 0xc0, !PT ;  /* 0xffff00000f0f7812 */ /* 0x000fe200078ec0ff */
[----:B------:R-:W-:Y:S01]  /*9020*/  FMUL.FTZ R29, R29, R37 ;  /* 0x000000251d1d7220 */ /* 0x000fe20000410000 */
[C---:B------:R-:W-:Y:S01]  /*9030*/  FMUL.FTZ R12, R34.reuse, R43 ;  /* 0x0000002b220c7220 */ /* 0x040fe20000410000 */
[----:B------:R-:W-:Y:S01]  /*9040*/  FMUL.FTZ R34, R34, R38 ;  /* 0x0000002622227220 */ /* 0x000fe20000410000 */
[C---:B------:R-:W-:Y:S01]  /*9050*/  FFMA.FTZ R3, R14.reuse, R37, -R3 ;  /* 0x000000250e037223 */ /* 0x040fe20000010803 */
[----:B------:R-:W-:Y:S01]  /*9060*/  FFMA.FTZ R42, R14, R42, R29 ;  /* 0x0000002a0e2a7223 */ /* 0x000fe2000001001d */
        /* <DEDUP_REMOVED lines=9> */
[----:B------:R-:W-:-:S02]  /*9100*/  F2FP.BF16.F32.PACK_AB R25, R41, R40 ;  /* 0x000000282919723e */ /* 0x000fc400000010ff */
[----:B------:R-:W-:Y:S01]  /*9110*/  F2FP.BF16.F32.PACK_AB R27, R34, R21 ;  /* 0x00000015221b723e */ /* 0x000fe200000010ff */
[----:B------:R1:W-:Y:S04]  /*9120*/  STS.128 [R47+0x20400], R12 ;  /* 0x0204000c2f007388 */ /* 0x0003e80000000c00 */
[----:B------:R1:W-:Y:S02]  /*9130*/  STS.128 [R48+0x20400], R24 ;  /* 0x0204001830007388 */ /* 0x0003e40000000c00 */
.L_x_5515:
[----:B------:R-:W-:Y:S05]  /*9140*/  BSYNC B1 ;  /* 0x0000000000017941 */ /* 0x000fea0003800000 */
.L_x_5514:
[----:B------:R-:W-:Y:S01]  /*9150*/  PRMT R21, R54, 0x5410, R55 ;  /* 0x0000541036157816 */ /* 0x000fe20000000037 */
[----:B------:R-:W-:Y:S06]  /*9160*/  @P0 BRA `(.L_x_5503) ;  /* 0x00000004008c0947 */ /* 0x000fec0003800000 */
[----:B0-----:R-:W2:Y:S01]  /*9170*/  LDL R3, [R1+0x8] ;  /* 0x0000080001037983 */ /* 0x001ea20000100800 */
[----:B------:R-:W-:Y:S01]  /*9180*/  IMAD.IADD R0, R16, 0x1, R49 ;  /* 0x0000000110007824 */ /* 0x000fe200078e0231 */
[----:B-1----:R-:W-:-:S04]  /*9190*/  SHF.R.U32.HI R12, RZ, 0x3, R237 ;  /* 0x00000003ff0c7819 */ /* 0x002fc800000116ed */
[----:B------:R-:W-:-:S04]  /*91a0*/  LOP3.LUT R0, R237, 0x38, R0, 0xf8, !PT ;  /* 0x00000038ed007812 */ /* 0x000fc800078ef800 */
[----:B------:R-:W-:Y:S02]  /*91b0*/  LOP3.LUT R0, R0, R12, RZ, 0x3c, !PT ;  /* 0x0000000c00007212 */ /* 0x000fe400078e3cff */
[----:B------:R-:W0:Y:S01]  /*91c0*/  LDS.128 R12, [R236+0x20400] ;  /* 0x02040000ec0c7984 */ /* 0x000e220000000c00 */
[----:B------:R-:W-:Y:S02]  /*91d0*/  SHF.R.U64 R28, R8, 0x10, R9 ;  /* 0x00000010081c7819 */ /* 0x000fe40000001209 */
[--C-:B------:R-:W-:Y:S02]  /*91e0*/  SHF.R.U64 R33, R4, 0x10, R5.reuse ;  /* 0x0000001004217819 */ /* 0x100fe40000001205 */
[----:B------:R-:W-:Y:S02]  /*91f0*/  SHF.R.U32.HI R35, RZ, 0x10, R5 ;  /* 0x00000010ff237819 */ /* 0x000fe40000011605 */
[----:B------:R-:W-:Y:S02]  /*9200*/  PRMT R28, R51, 0x5432, R28 ;  /* 0x00005432331c7816 */ /* 0x000fe4000000001c */
[----:B------:R-:W-:-:S02]  /*9210*/  PRMT R33, R50, 0x5410, R33 ;  /* 0x0000541032217816 */ /* 0x000fc40000000021 */
[----:B------:R-:W-:Y:S02]  /*9220*/  SHF.R.U32.HI R29, RZ, 0x10, R9 ;  /* 0x00000010ff1d7819 */ /* 0x000fe40000011609 */
[--C-:B------:R-:W-:Y:S02]  /*9230*/  SHF.R.U64 R31, R10, 0x10, R11.reuse ;  /* 0x000000100a1f7819 */ /* 0x100fe4000000120b */
[----:B------:R-:W-:Y:S01]  /*9240*/  SHF.R.U32.HI R32, RZ, 0x10, R11 ;  /* 0x00000010ff207819 */ /* 0x000fe2000001160b */
[----:B------:R-:W-:Y:S01]  /*9250*/  IMAD.U32 R34, R33, 0x10000, RZ ;  /* 0x0001000021227824 */ /* 0x000fe200078e00ff */
[--C-:B------:R-:W-:Y:S02]  /*9260*/  SHF.R.U64 R37, R6, 0x10, R7.reuse ;  /* 0x0000001006257819 */ /* 0x100fe40000001207 */
[----:B------:R-:W-:Y:S02]  /*9270*/  SHF.R.U32.HI R38, RZ, 0x10, R7 ;  /* 0x00000010ff267819 */ /* 0x000fe40000011607 */
[----:B------:R-:W-:-:S02]  /*9280*/  PRMT R35, R51, 0x5410, R35 ;  /* 0x0000541033237816 */ /* 0x000fc40000000023 */
[----:B------:R-:W-:Y:S02]  /*9290*/  PRMT R29, R53, 0x5410, R29 ;  /* 0x00005410351d7816 */ /* 0x000fe4000000001d */
[C---:B------:R-:W-:Y:S02]  /*92a0*/  PRMT R31, R21.reuse, 0x5410, R31 ;  /* 0x00005410151f7816 */ /* 0x040fe4000000001f */
[----:B------:R-:W-:Y:S01]  /*92b0*/  PRMT R32, R21, 0x5432, R32 ;  /* 0x0000543215207816 */ /* 0x000fe20000000020 */
[----:B------:R-:W-:Y:S01]  /*92c0*/  IMAD.U32 R36, R35, 0x10000, RZ ;  /* 0x0001000023247824 */ /* 0x000fe200078e00ff */
[----:B------:R-:W-:Y:S01]  /*92d0*/  PRMT R38, R50, 0x5432, R38 ;  /* 0x0000543232267816 */ /* 0x000fe20000000026 */
[----:B------:R-:W-:Y:S01]  /*92e0*/  IMAD.U32 R30, R29, 0x10000, RZ ;  /* 0x000100001d1e7824 */ /* 0x000fe200078e00ff */
[----:B0-----:R-:W-:Y:S01]  /*92f0*/  LOP3.LUT R4, R12, 0xffff0000, RZ, 0xc0, !PT ;  /* 0xffff00000c047812 */ /* 0x001fe200078ec0ff */
[C---:B------:R-:W-:Y:S01]  /*9300*/  IMAD.U32 R6, R14.reuse, 0x10000, RZ ;  /* 0x000100000e067824 */ /* 0x040fe200078e00ff */
[----:B------:R-:W-:Y:S01]  /*9310*/  LOP3.LUT R7, R14, 0xffff0000, RZ, 0xc0, !PT ;  /* 0xffff00000e077812 */ /* 0x000fe200078ec0ff */
[----:B------:R-:W-:Y:S01]  /*9320*/  IMAD.U32 R5, R13, 0x10000, RZ ;  /* 0x000100000d057824 */ /* 0x000fe200078e00ff */
[C---:B------:R-:W-:Y:S01]  /*9330*/  LOP3.LUT R14, R15.reuse, 0xffff0000, RZ, 0xc0, !PT ;  /* 0xffff00000f0e7812 */ /* 0x040fe200078ec0ff */
[----:B------:R-:W-:Y:S01]  /*9340*/  IMAD.U32 R8, R15, 0x10000, RZ ;  /* 0x000100000f087824 */ /* 0x000fe200078e00ff */
[----:B------:R-:W-:-:S02]  /*9350*/  LOP3.LUT R33, R33, 0xffff0000, RZ, 0xc0, !PT ;  /* 0xffff000021217812 */ /* 0x000fc400078ec0ff */
[----:B------:R-:W-:Y:S02]  /*9360*/  PRMT R37, R52, 0x5410, R37 ;  /* 0x0000541034257816 */ /* 0x000fe40000000025 */
[----:B------:R-:W-:Y:S02]  /*9370*/  LOP3.LUT R35, R35, 0xffff0000, RZ, 0xc0, !PT ;  /* 0xffff000023237812 */ /* 0x000fe400078ec0ff */
[----:B------:R-:W-:Y:S01]  /*9380*/  LOP3.LUT R29, R29, 0xffff0000, RZ, 0xc0, !PT ;  /* 0xffff00001d1d7812 */ /* 0x000fe200078ec0ff */
[----:B--2---:R-:W-:-:S04]  /*9390*/  IMAD.IADD R3, R3, 0x1, R0 ;  /* 0x0000000103037824 */ /* 0x004fc800078e0200 */
[----:B------:R-:W-:-:S05]  /*93a0*/  IMAD R3, R3, 0x2, R2 ;  /* 0x0000000203037824 */ /* 0x000fca00078e0202 */
[----:B------:R-:W0:Y:S01]  /*93b0*/  LDS.128 R24, [R3+0x20400] ;  /* 0x0204000003187984 */ /* 0x000e220000000c00 */
[----:B------:R-:W-:Y:S01]  /*93c0*/  IMAD.U32 R0, R12, 0x10000, RZ ;  /* 0x000100000c007824 */ /* 0x000fe200078e00ff */
[----:B------:R-:W-:Y:S01]  /*93d0*/  LOP3.LUT R12, R13, 0xffff0000, RZ, 0xc0, !PT ;  /* 0xffff00000d0c7812 */ /* 0x000fe200078ec0ff */
[C---:B0-----:R-:W-:Y:S01]  /*93e0*/  IMAD.U32 R9, R24.reuse, 0x10000, RZ ;  /* 0x0001000018097824 */ /* 0x041fe200078e00ff */
        /* <DEDUP_REMOVED lines=8> */
[C---:B------:R-:W-:Y:S01]  /*9470*/  FMUL.FTZ R39, R9.reuse, R34 ;  /* 0x0000002209277220 */ /* 0x040fe20000410000 */
[-C--:B------:R-:W-:Y:S01]  /*9480*/  FMUL.FTZ R27, R9, R25.reuse ;  /* 0x00000019091b7220 */ /* 0x080fe20000410000 */
[C---:B------:R-:W-:Y:S02]  /*9490*/  FMUL.FTZ R40, R11.reuse, R36 ;  /* 0x000000240b287220 */ /* 0x040fe40000410000 */
[C---:B------:R-:W-:Y:S01]  /*94a0*/  FFMA.FTZ R39, R0.reuse, R25, -R39 ;  /* 0x0000001900277223 */ /* 0x040fe20000010827 */
[----:B------:R-:W-:Y:S01]  /*94b0*/  FFMA.FTZ R27, R0, R34, R27 ;  /* 0x00000022001b7223 */ /* 0x000fe2000001001b */
[----:B------:R-:W-:Y:S02]  /*94c0*/  IMAD.U32 R0, R32, 0x10000, RZ ;  /* 0x0001000020007824 */ /* 0x000fe400078e00ff */
[-C--:B------:R-:W-:Y:S01]  /*94d0*/  FMUL.FTZ R34, R11, R30.reuse ;  /* 0x0000001e0b227220 */ /* 0x080fe20000410000 */
[----:B------:R-:W-:Y:S02]  /*94e0*/  IMAD.U32 R9, R38, 0x10000, RZ ;  /* 0x0001000026097824 */ /* 0x000fe400078e00ff */
[----:B------:R-:W-:Y:S01]  /*94f0*/  FFMA.FTZ R40, R5, R30, -R40 ;  /* 0x0000001e05287223 */ /* 0x000fe20000010828 */
[----:B------:R-:W-:Y:S01]  /*9500*/  FMUL.FTZ R30, R21, R0 ;  /* 0x00000000151e7220 */ /* 0x000fe20000410000 */
[----:B------:R-:W-:Y:S01]  /*9510*/  FFMA.FTZ R34, R5, R36, R34 ;  /* 0x0000002405227223 */ /* 0x000fe20000010022 */
[-C--:B------:R-:W-:Y:S01]  /*9520*/  FMUL.FTZ R11, R21, R9.reuse ;  /* 0x00000009150b7220 */ /* 0x080fe20000410000 */
[----:B------:R-:W-:Y:S01]  /*9530*/  LOP3.LUT R5, R28, 0xffff0000, RZ, 0xc0, !PT ;  /* 0xffff00001c057812 */ /* 0x000fe200078ec0ff */
[----:B------:R-:W-:Y:S01]  /*9540*/  FFMA.FTZ R30, R8, R9, R30 ;  /* 0x00000009081e7223 */ /* 0x000fe2000001001e */
[----:B------:R-:W-:Y:S01]  /*9550*/  FMUL.FTZ R9, R10, R33 ;  /* 0x000000210a097220 */ /* 0x000fe20000410000 */
[----:B------:R-:W-:Y:S01]  /*9560*/  FFMA.FTZ R21, R8, R0, -R11 ;  /* 0x0000000008157223 */ /* 0x000fe2000001080b */
[----:B------:R-:W-:-:S02]  /*9570*/  IMAD.U32 R8, R37, 0x10000, RZ ;  /* 0x0001000025087824 */ /* 0x000fc400078e00ff */
[-C--:B------:R-:W-:Y:S01]  /*9580*/  FMUL.FTZ R11, R10, R5.reuse ;  /* 0x000000050a0b7220 */ /* 0x080fe20000410000 */
[----:B------:R-:W-:Y:S01]  /*9590*/  FFMA.FTZ R10, R4, R5, -R9 ;  /* 0x00000005040a7223 */ /* 0x000fe20000010809 */
[----:B------:R-:W-:Y:S02]  /*95a0*/  IMAD.U32 R0, R31, 0x10000, RZ ;  /* 0x000100001f007824 */ /* 0x000fe400078e00ff */
[C---:B------:R-:W-:Y:S01]  /*95b0*/  FMUL.FTZ R9, R13.reuse, R8 ;  /* 0x000000080d097220 */ /* 0x040fe20000410000 */
[C---:B------:R-:W-:Y:S01]  /*95c0*/  FMUL.FTZ R5, R24.reuse, R35 ;  /* 0x0000002318057220 */ /* 0x040fe20000410000 */
[----:B------:R-:W-:Y:S01]  /*95d0*/  FMUL.FTZ R28, R24, R29 ;  /* 0x0000001d181c7220 */ /* 0x000fe20000410000 */
[----:B------:R-:W-:Y:S01]  /*95e0*/  FFMA.FTZ R24, R4, R33, R11 ;  /* 0x0000002104187223 */ /* 0x000fe2000001000b */
[-C--:B------:R-:W-:Y:S01]  /*95f0*/  FMUL.FTZ R13, R13, R0.reuse ;  /* 0x000000000d0d7220 */ /* 0x080fe20000410000 */
[----:B------:R-:W-:Y:S01]  /*9600*/  FFMA.FTZ R11, R6, R0, -R9 ;  /* 0x00000000060b7223 */ /* 0x000fe20000010809 */
[----:B------:R-:W-:Y:S01]  /*9610*/  LOP3.LUT R4, R37, 0xffff0000, RZ, 0xc0, !PT ;  /* 0xffff000025047812 */ /* 0x000fe200078ec0ff */
[----:B------:R-:W-:Y:S01]  /*9620*/  FFMA.FTZ R29, R12, R29, -R5 ;  /* 0x0000001d0c1d7223 */ /* 0x000fe20000010805 */
[----:B------:R-:W-:-:S02]  /*9630*/  LOP3.LUT R0, R31, 0xffff0000, RZ, 0xc0, !PT ;  /* 0xffff00001f007812 */ /* 0x000fc400078ec0ff */
[----:B------:R-:W-:Y:S02]  /*9640*/  LOP3.LUT R9, R38, 0xffff0000, RZ, 0xc0, !PT ;  /* 0xffff000026097812 */ /* 0x000fe400078ec0ff */
[----:B------:R-:W-:Y:S01]  /*9650*/  LOP3.LUT R5, R32, 0xffff0000, RZ, 0xc0, !PT ;  /* 0xffff000020057812 */ /* 0x000fe200078ec0ff */
[----:B------:R-:W-:Y:S01]  /*9660*/  FFMA.FTZ R13, R6, R8, R13 ;  /* 0x00000008060d7223 */ /* 0x000fe2000001000d */
        /* <DEDUP_REMOVED lines=19> */
.L_x_5503:
[----:B------:R-:W-:Y:S05]  /*97a0*/  BSYNC B0 ;  /* 0x0000000000007941 */ /* 0x000fea0003800000 */
.L_x_5489:
        /* <DEDUP_REMOVED lines=8> */
.L_x_5486:
[----:B------:R-:W-:-:S13]  /*9830*/  ISETP.NE.AND P0, PT, R187, 0x3, PT ;  /* 0x00000003bb00780c */ /* 0x000fda0003f05270 */
[----:B------:R-:W-:Y:S05]  /*9840*/  @!P0 BRA `(.L_x_5516) ;  /* 0x0000000000048947 */ /* 0x000fea0003800000 */
[----:B------:R-:W-:Y:S01]  /*9850*/  BPT.TRAP 0x1 ;  /* 0x000000040000795c */ /* 0x000fe20000300000 */
.L_x_5516:
[----:B------:R-:W-:Y:S01]  /*9860*/  IMAD R169, R18, 0x8, R2 ;  /* 0x0000000812a97824 */ /* 0x000fe200078e0202 */
[----:B------:R-:W-:-:S04]  /*9870*/  SHF.L.U32 R56, R19, 0x1f, RZ ;  /* 0x0000001f13387819 */ /* 0x000fc800000006ff */
[----:B------:R0:W0:Y:S01]  /*9880*/  SYNCS.PHASECHK.TRANS64.TRYWAIT P1, [R169+URZ+0x38830], R56 ;  /* 0x03883038a90075a7 */ /* 0x000022000802017f */
[----:B------:R-:W-:Y:S05]  /*9890*/  @!P0 BRA `(.L_x_5517) ;  /* 0x0000000000048947 */ /* 0x000fea0003800000 */
[----:B------:R-:W-:Y:S01]  /*98a0*/  BPT.TRAP 0x1 ;  /* 0x000000040000795c */ /* 0x000fe20000300000 */
.L_x_5517:
[C---:B--2---:R-:W-:Y:S02]  /*98b0*/  VIADD R0, R2.reuse, 0x22400 ;  /* 0x0002240002007836 */ /* 0x044fe40000000000 */
[----:B01-3--:R-:W-:-:S03]  /*98c0*/  VIADD R3, R2, 0x20400 ;  /* 0x0002040002037836 */ /* 0x00bfc60000000000 */
[----:B------:R-:W-:Y:S02]  /*98d0*/  SHF.R.U32.HI R0, RZ, 0x4, R0 ;  /* 0x00000004ff007819 */ /* 0x000fe40000011600 */
[----:B------:R-:W-:Y:S02]  /*98e0*/  SHF.R.U32.HI R3, RZ, 0x4, R3 ;  /* 0x00000004ff037819 */ /* 0x000fe40000011603 */
[----:B------:R-:W-:Y:S02]  /*98f0*/  LOP3.LUT R0, R0, 0x3fff, RZ, 0xc0, !PT ;  /* 0x00003fff00007812 */ /* 0x000fe400078ec0ff */
[----:B------:R-:W-:Y:S02]  /*9900*/  LOP3.LUT R3, R3, 0x3fff, RZ, 0xc0, !PT ;  /* 0x00003fff03037812 */ /* 0x000fe400078ec0ff */
[----:B----4-:R-:W-:Y:S01]  /*9910*/  LOP3.LUT R14, R0, 0x10000, RZ, 0xfc, !PT ;  /* 0x00010000000e7812 */ /* 0x010fe200078efcff */
[----:B------:R-:W-:Y:S06]  /*9920*/  @P1 BRA `(.L_x_5518) ;  /* 0x0000000000081947 */ /* 0x000fec0003800000 */
[----:B------:R-:W0:Y:S02]  /*9930*/  SYNCS.PHASECHK.TRANS64.TRYWAIT P1, [R169+URZ+0x38830], R56 ;  /* 0x03883038a90075a7 */ /* 0x000e24000802017f */
[----:B0-----:R-:W-:Y:S05]  /*9940*/  @!P1 BRA `(.L_x_5519) ;  /* 0x0000017c00849947 */ /* 0x001fea0003800000 */
.L_x_5518:
        /* <DEDUP_REMOVED lines=13> */
[----:B------:R-:W-:Y:S01]  /*9a20*/  SHF.L.U32 R3, R20, 0x1f, RZ ;  /* 0x0000001f14037819 */ /* 0x000fe200000006ff */
[----:B------:R-:W-:Y:S01]  /*9a30*/  IMAD.MOV.U32 R9, RZ, RZ, 0x40000040 ;  /* 0x40000040ff097424 */ /* 0x000fe200078e00ff */
[----:B------:R-:W-:Y:S01]  /*9a40*/  BSSY B0, `(.L_x_5520) ;  /* 0x0000022000007945 */ /* 0x000fe20003800000 */
[----:B------:R-:W-:-:S02]  /*9a50*/  VIADD R10, R4, 0x4 ;  /* 0x00000004040a7836 */ /* 0x000fc40000000000 */
[----:B------:R-:W-:Y:S02]  /*9a60*/  IMAD.MOV.U32 R11, RZ, RZ, 0x40000040 ;  /* 0x40000040ff0b7424 */ /* 0x000fe400078e00ff */
[----:B------:R-:W-:-:S04]  /*9a70*/  IMAD.MOV.U32 R7, RZ, RZ, 0x40000040 ;  /* 0x40000040ff077424 */ /* 0x000fc800078e00ff */
[----:B------:R-:W-:Y:S01]  /*9a80*/  HGMMA.64x64x16.F32.BF16 R24, gdesc[UR4], RZ, !UPT, gsb0 ;  /* 0x00e00000041879f0 */ /* 0x000fe2000c0018ff */
        /* <DEDUP_REMOVED lines=27> */
[----:B------:R-:W1:Y:S02]  /*9c40*/  SYNCS.PHASECHK.TRANS64.TRYWAIT P1, [R2+URZ+0x38810], R3 ;  /* 0x03881003020075a7 */ /* 0x000e64000802017f */
[----:B-1----:R-:W-:Y:S05]  /*9c50*/  @!P1 BRA `(.L_x_5521) ;  /* 0x0000017800d49947 */ /* 0x002fea0003800000 */
.L_x_5786:
[----:B------:R-:W-:Y:S05]  /*9c60*/  BSYNC B0 ;  /* 0x0000000000007941 */ /* 0x000fea0003800000 */
.L_x_5520:
[----:B------:R-:W-:Y:S05]  /*9c70*/  @!P0 BRA `(.L_x_5522) ;  /* 0x0000000000048947 */ /* 0x000fea0003800000 */
[----:B------:R-:W-:Y:S01]  /*9c80*/  BPT.TRAP 0x1 ;  /* 0x000000040000795c */ /* 0x000fe20000300000 */
.L_x_5522:
[----:B------:R2:W3:Y:S01]  /*9c90*/  SYNCS.PHASECHK.TRANS64.TRYWAIT P2, [R169+URZ+0x38850], R56 ;  /* 0x03885038a90075a7 */ /* 0x0004e2000804017f */
[----:B------:R-:W-:Y:S05]  /*9ca0*/  @!P0 BRA `(.L_x_5523) ;  /* 0x0000000000048947 */ /* 0x000fea0003800000 */
[----:B------:R-:W-:Y:S01]  /*9cb0*/  BPT.TRAP 0x1 ;  /* 0x000000040000795c */ /* 0x000fe20000300000 */
.L_x_5523:
[----:B------:R-:W1:Y:S01]  /*9cc0*/  S2R R0, SR_TID.X ;  /* 0x0000000000007919 */ /* 0x000e620000002100 */
[----:B------:R-:W-:Y:S01]  /*9cd0*/  BSSY B0, `(.L_x_5524) ;  /* 0x0000009000007945 */ /* 0x000fe20003800000 */
[----:B-1----:R-:W-:Y:S01]  /*9ce0*/  LOP3.LUT R3, R0, 0x7f, RZ, 0xc0, !PT ;  /* 0x0000007f00037812 */ /* 0x002fe200078ec0ff */
[----:B------:R-:W-:-:S03]  /*9cf0*/  VIADD R0, R2, 0x400 ;  /* 0x0000040002007836 */ /* 0x000fc60000000000 */
[----:B------:R-:W-:Y:S02]  /*9d00*/  ISETP.NE.AND P1, PT, R3, RZ, PT ;  /* 0x000000ff0300720c */ /* 0x000fe40003f25270 */
[----:B------:R-:W-:-:S04]  /*9d10*/  SHF.R.U32.HI R0, RZ, 0x4, R0 ;  /* 0x00000004ff007819 */ /* 0x000fc80000011600 */
[----:B------:R-:W-:Y:S01]  /*9d20*/  LOP3.LUT R0, R0, 0x3fff, RZ, 0xc0, !PT ;  /* 0x00003fff00007812 */ /* 0x000fe200078ec0ff */
[----:B---3--:R-:W-:Y:S06]  /*9d30*/  @P2 BRA `(.L_x_5525) ;  /* 0x0000000000082947 */ /* 0x008fec0003800000 */
[----:B------:R-:W1:Y:S02]  /*9d40*/  SYNCS.PHASECHK.TRANS64.TRYWAIT P2, [R169+URZ+0x38850], R56 ;  /* 0x03885038a90075a7 */ /* 0x000e64000804017f */
[----:B-1----:R-:W-:Y:S05]  /*9d50*/  @!P2 BRA `(.L_x_5526) ;  /* 0x0000017800a8a947 */ /* 0x002fea0003800000 */
.L_x_5525:
[----:B------:R-:W-:Y:S05]  /*9d60*/  BSYNC B0 ;  /* 0x0000000000007941 */ /* 0x000fea0003800000 */
.L_x_5524:
[----:B------:R-:W-:Y:S05]  /*9d70*/  WARPSYNC.ALL ;  /* 0x0000000000007948 */ /* 0x000fea0003800000 */
[----:B------:R-:W-:Y:S01]  /*9d80*/  LOP3.LUT R15, R0, 0x10000, RZ, 0xfc, !PT ;  /* 0x00010000000f7812 */ /* 0x000fe200078efcff */
[----:B------:R-:W-:Y:S01]  /*9d90*/  VIADD R0, R2, 0x26400 ;  /* 0x0002640002007836 */ /* 0x000fe20000000000 */
[----:B------:R-:W-:-:S03]  /*9da0*/  WARPGROUP.ARRIVE ;  /* 0x00000000000079c5 */ /* 0x000fc60000000000 */
[----:B------:R-:W-:-:S03]  /*9db0*/  IMAD R20, R18, 0x1000, R15 ;  /* 0x0000100012147824 */ /* 0x000fc600078e020f */
[----:B------:R-:W3:Y:S01]  /*9dc0*/  S2R R3, SR_TID.X ;  /* 0x0000000000037919 */ /* 0x000ee20000002100 */
[----:B------:R-:W-:Y:S01]  /*9dd0*/  IMAD.MOV.U32 R21, RZ, RZ, 0x40000040 ;  /* 0x40000040ff157424 */ /* 0x000fe200078e00ff */
[----:B------:R-:W-:Y:S01]  /*9de0*/  SHF.R.U32.HI R0, RZ, 0x4, R0 ;  /* 0x00000004ff007819 */ /* 0x000fe20000011600 */
[----:B------:R-:W-:Y:S01]  /*9df0*/  IMAD.MOV.U32 R7, RZ, RZ, 0x40000040 ;  /* 0x40000040ff077424 */ /* 0x000fe200078e00ff */
[C---:B------:R-:W-:Y:S01]  /*9e00*/  R2UR UR6, R20.reuse ;  /* 0x00000000140672ca */ /* 0x040fe200000e0000 */
[----:B012---:R-:W-:Y:S01]  /*9e10*/  VIADD R56, R20, 0x2 ;  /* 0x0000000214387836 */ /* 0x007fe20000000000 */
        /* <DEDUP_REMOVED lines=10> */
[----:B------:R-:W-:Y:S01]  /*9ec0*/  ULDC UR36, c[0x0][0xa80] ;  /* 0x0002a00000247ab9 */ /* 0x000fe20000000800 */
[----:B------:R-:W-:Y:S01]  /*9ed0*/  IMAD.MOV.U32 R67, RZ, RZ, 0x40000040 ;  /* 0x40000040ff437424 */ /* 0x000fe200078e00ff */
[----:B------:R-:W-:Y:S01]  /*9ee0*/  ULDC UR37, c[0x0][0xa80] ;  /* 0x0002a00000257ab9 */ /* 0x000fe20000000800 */
[----:B------:R-:W-:Y:S01]  /*9ef0*/  IMAD.MOV.U32 R65, RZ, RZ, 0x40000040 ;  /* 0x40000040ff417424 */ /* 0x000fe200078e00ff */
[----:B------:R-:W-:Y:S07]  /*9f00*/  BSSY B0, `(.L_x_5527) ;  /* 0x000061f000007945 */ /* 0x000fee0003800000 */
        /* <DEDUP_REMOVED lines=9> */
[----:B---3--:R-:W-:-:S05]  /*9fa0*/  SHF.R.U32.HI R3, RZ, 0x7, R3 ;  /* 0x00000007ff037819 */ /* 0x008fca0000011603 */
        /* <DEDUP_REMOVED lines=182> */
[----:B------:R-:W-:-:S02]  /*ab10*/  IMAD.MOV.U32 R3, RZ, RZ, 0x28 ;  /* 0x00000028ff037424 */ /* 0x000fc400078e00ff */
        /* <DEDUP_REMOVED lines=14> */
[CC--:B------:R-:W-:Y:S02]  /*ac00*/  IADD3 R58, R3.reuse, R21.reuse, R6 ;  /* 0x00000015033a7210 */ /* 0x0c0fe40007ffe006 */
[----:B------:R-:W-:Y:S01]  /*ac10*/  IADD3 R56, R3, R21, R20 ;  /* 0x0000001503387210 */ /* 0x000fe20007ffe014 */
        /* <DEDUP_REMOVED lines=11> */
[----:B------:R-:W-:Y:S01]  /*acd0*/  VIADD R59, R20, 0xa00 ;  /* 0x00000a00143b7836 */ /* 0x000fe20000000000 */
[----:B------:R-:W-:Y:S02]  /*ace0*/  R2UR UR6, R56 ;  /* 0x00000000380672ca */ /* 0x000fe400000e0000 */
[----:B------:R-:W-:Y:S01]  /*acf0*/  R2UR UR7, R57 ;  /* 0x00000000390772ca */ /* 0x000fe200000e0000 */
[----:B------:R-:W-:Y:S02]  /*ad00*/  VIADD R57, R6, 0xa00 ;  /* 0x00000a0006397836 */ /* 0x000fe40000000000 */
[----:B------:R-:W-:-:S02]  /*ad10*/  IMAD.IADD R66, R0, 0x1, R59 ;  /* 0x0000000100427824 */ /* 0x000fc400078e023b */
[----:B------:R-:W-:Y:S02]  /*ad20*/  IMAD.IADD R64, R0, 0x1, R57 ;  /* 0x0000000100407824 */ /* 0x000fe400078e0239 */
[C---:B------:R-:W-:Y:S02]  /*ad30*/  IMAD.IADD R58, R62.reuse, 0x1, R59 ;  /* 0x000000013e3a7824 */ /* 0x040fe400078e023b */
[----:B------:R-:W-:Y:S01]  /*ad40*/  IMAD.IADD R56, R62, 0x1, R57 ;  /* 0x000000013e387824 */ /* 0x000fe200078e0239 */
        /* <DEDUP_REMOVED lines=11> */
[----:B------:R-:W-:-:S02]  /*ae00*/  IMAD.MOV.U32 R59, RZ, RZ, 0x40000040 ;  /* 0x40000040ff3b7424 */ /* 0x000fc400078e00ff */
[----:B------:R-:W-:Y:S01]  /*ae10*/  IMAD.MOV.U32 R57, RZ, RZ, 0x40000040 ;  /* 0x40000040ff397424 */ /* 0x000fe200078e00ff */
        /* <DEDUP_REMOVED lines=71> */
[----:B------:R-:W-:Y:S01]  /*b290*/  VIADD R3, R6, 0xe00 ;  /* 0x00000e0006037836 */ /* 0x000fe20000000000 */
[----:B------:R-:W-:-:S02]  /*b2a0*/  WARPGROUP.DEPBAR.LE gsb0, 0x0 ;  /* 0x00008000000079c5 */ /* 0x000fc40000010000 */
[----:B------:R-:W-:-:S06]  /*b2b0*/  WARPGROUP.ARRIVE ;  /* 0x00000000000079c5 */ /* 0x000fcc0000000000 */
[----:B------:R-:W-:Y:S01]  /*b2c0*/  HGMMA.64x64x16.F32.BF16 R24, gdesc[UR4], R24, gsb0 ;  /* 0x00e00000041879f0 */ /* 0x000fe20008001818 */
[----:B------:R-:W-:Y:S02]  /*b2d0*/  R2UR UR4, R58 ;  /* 0x000000003a0472ca */ /* 0x000fe400000e0000 */
[----:B------:R-:W-:Y:S01]  /*b2e0*/  R2UR UR5, R59 ;  /* 0x000000003b0572ca */ /* 0x000fe200000e0000 */
[----:B------:R-:W-:Y:S01]  /*b2f0*/  VIADD R59, R20, 0xe00 ;  /* 0x00000e00143b7836 */ /* 0x000fe20000000000 */
[----:B------:R-:W-:Y:S01]  /*b300*/  R2UR UR6, R56 ;  /* 0x00000000380672ca */ /* 0x000fe200000e0000 */
[C---:B------:R-:W-:Y:S01]  /*b310*/  IMAD.IADD R56, R0.reuse, 0x1, R3 ;  /* 0x0000000100387824 */ /* 0x040fe200078e0203 */
[----:B------:R-:W-:Y:S01]  /*b320*/  R2UR UR7, R57 ;  /* 0x00000000390772ca */ /* 0x000fe200000e0000 */
[----:B------:R-:W-:Y:S02]  /*b330*/  IMAD.IADD R64, R0, 0x1, R59 ;  /* 0x0000000100407824 */ /* 0x000fe400078e023b */
[----:B------:R-:W-:-:S02]  /*b340*/  IMAD.MOV.U32 R57, RZ, RZ, 0x40000040 ;  /* 0x40000040ff397424 */ /* 0x000fc400078e00ff */
        /* <DEDUP_REMOVED lines=12> */
[----:B------:R-:W-:Y:S01]  /*b410*/  IMAD.MOV.U32 R59, RZ, RZ, 0x40000040 ;  /* 0x40000040ff3b7424 */ /* 0x000fe200078e00ff */
        /* <DEDUP_REMOVED lines=23> */
[----:B------:R-:W-:Y:S01]  /*b590*/  LOP3.LUT R21, R0, 0x6, RZ, 0xc0, !PT ;  /* 0x0000000600157812 */ /* 0x000fe200078ec0ff */
[----:B------:R-:W-:-:S03]  /*b5a0*/  IMAD.IADD R0, R216, 0x1, R195 ;  /* 0x00000001d8007824 */ /* 0x000fc600078e02c3 */
[CC--:B------:R-:W-:Y:S02]  /*b5b0*/  IADD3 R58, R21.reuse, R3.reuse, R6 ;  /* 0x00000003153a7210 */ /* 0x0c0fe40007ffe006 */
[----:B------:R-:W-:Y:S01]  /*b5c0*/  IADD3 R20, R21, R3, R20 ;  /* 0x0000000315147210 */ /* 0x000fe20007ffe014 */
[----:B------:R-:W-:Y:S01]  /*b5d0*/  IMAD.MOV.U32 R21, RZ, RZ, 0x40000040 ;  /* 0x40000040ff157424 */ /* 0x000fe200078e00ff */
[----:B0-----:R-:W-:-:S13]  /*b5e0*/  ISETP.NE.AND P2, PT, R57, 0x1, PT ;  /* 0x000000013900780c */ /* 0x001fda0003f45270 */
[----:B------:R-:W0:Y:S08]  /*b5f0*/  @P2 LDC R3, c[0x0][0x44c] ;  /* 0x00011300ff032b82 */ /* 0x000e300000000800 */
[----:B------:R-:W1:Y:S01]  /*b600*/  @P2 LDC R200, c[0x0][0x44c] ;  /* 0x00011300ffc82b82 */ /* 0x000e620000000800 */
[----:B0-----:R-:W-:Y:S01]  /*b610*/  @P2 IMAD.HI.U32 R3, R0, R3, RZ ;  /* 0x0000000300032227 */ /* 0x001fe200078e00ff */
[----:B------:R-:W-:-:S02]  /*b620*/  WARPGROUP.DEPBAR.LE gsb0, 0x0 ;  /* 0x00008000000079c5 */ /* 0x000fc40000010000 */
[----:B------:R-:W-:-:S06]  /*b630*/  WARPGROUP.ARRIVE ;  /* 0x00000000000079c5 */ /* 0x000fcc0000000000 */
[----:B------:R-:W-:Y:S01]  /*b640*/  HGMMA.64x64x16.F32.BF16 R24, gdesc[UR4], R24, gsb0 ;  /* 0x00e00000041879f0 */ /* 0x000fe20008001818 */
[----:B------:R-:W-:Y:S02]  /*b650*/  R2UR UR4, R58 ;  /* 0x000000003a0472ca */ /* 0x000fe400000e0000 */
[----:B------:R-:W-:Y:S02]  /*b660*/  R2UR UR5, R59 ;  /* 0x000000003b0572ca */ /* 0x000fe400000e0000 */
[----:B------:R-:W-:Y:S02]  /*b670*/  R2UR UR6, R20 ;  /* 0x00000000140672ca */ /* 0x000fe400000e0000 */
[----:B------:R-:W-:Y:S01]  /*b680*/  R2UR UR7, R21 ;  /* 0x00000000150772ca */ /* 0x000fe200000e0000 */
[----:B------:R-:W0:Y:S02]  /*b690*/  @P2 LDC R20, c[0x0][0x450] ;  /* 0x00011400ff142b82 */ /* 0x000e240000000800 */
[----:B0-----:R-:W-:Y:S01]  /*b6a0*/  @P2 SHF.R.U32.HI R0, RZ, R20, R3 ;  /* 0x00000014ff002219 */ /* 0x001fe20000011603 */
[----:B------:R-:W-:-:S02]  /*b6b0*/  IMAD R20, R197, -0x40, R56 ;  /* 0xffffffc0c5147824 */ /* 0x000fc400078e0238 */
[----:B------:R-:W-:Y:S02]  /*b6c0*/  VIADD R197, R197, 0xfffffffe ;  /* 0xfffffffec5c57836 */ /* 0x000fe40000000000 */
[----:B------:R-:W0:Y:S01]  /*b6d0*/  SHFL.IDX PT, R21, R0, RZ, 0x1c1f ;  /* 0x001c1fff00157589 */ /* 0x000e2200000e0000 */
[----:B------:R-:W-:Y:S02]  /*b6e0*/  IADD3 R3, R203, 0x1, R20 ;  /* 0x00000001cb037810 */ /* 0x000fe40007ffe014 */
[----:B------:R-:W-:Y:S01]  /*b6f0*/  IADD3 R20, -R189, R20, R203 ;  /* 0x00000014bd147210 */ /* 0x000fe20007ffe1cb */
[----:B------:R-:W2:Y:S01]  /*b700*/  SHFL.IDX PT, R0, R0, 0x1, 0x1c1f ;  /* 0x003c1f0000007f89 */ /* 0x000ea200000e0000 */
[----:B------:R-:W-:-:S04]  /*b710*/  IADD3 R3, -R194, R3, -R189 ;  /* 0x00000003c2037210 */ /* 0x000fc80007ffe9bd */
[----:B0-----:R-:W-:-:S04]  /*b720*/  VIADDMNMX R21, R21, R3, R20, PT ;  /* 0x0000000315157246 */ /* 0x001fc80003800114 */
[C---:B------:R-:W-:Y:S02]  /*b730*/  ISETP.GT.AND P3, PT, R21.reuse, RZ, PT ;  /* 0x000000ff1500720c */ /* 0x040fe40003f64270 */
[C---:B------:R-:W-:Y:S02]  /*b740*/  ISETP.GT.AND P4, PT, R21.reuse, 0x1, PT ;  /* 0x000000011500780c */ /* 0x040fe40003f84270 */
[----:B------:R-:W-:Y:S02]  /*b750*/  ISETP.GT.AND P5, PT, R21, 0x8, PT ;  /* 0x000000081500780c */ /* 0x000fe40003fa4270 */
[----:B--2---:R-:W-:Y:S01]  /*b760*/  VIADDMNMX R20, R0, R3, R20, PT ;  /* 0x0000000300147246 */ /* 0x004fe20003800114 */
[----:B------:R-:W-:Y:S02]  /*b770*/  WARPGROUP.DEPBAR.LE gsb0, 0x0 ;  /* 0x00008000000079c5 */ /* 0x000fe40000010000 */
[----:B------:R-:W-:-:S06]  /*b780*/  WARPGROUP.ARRIVE ;  /* 0x00000000000079c5 */ /* 0x000fcc0000000000 */
[----:B------:R-:W-:Y:S01]  /*b790*/  HGMMA.64x64x16.F32.BF16 R24, gdesc[UR4], R24, gsb0 ;  /* 0x00e00000041879f0 */ /* 0x000fe20008001818 */
[----:B------:R-:W-:Y:S02]  /*b7a0*/  ULDC UR4, c[0x0][0xa80] ;  /* 0x0002a00000047ab9 */ /* 0x000fe40000000800 */
        /* <DEDUP_REMOVED lines=44> */
[----:B------:R-:W-:Y:S02]  /*ba70*/  ISETP.GT.AND P3, PT, R20, RZ, PT ;  /* 0x000000ff1400720c */ /* 0x000fe40003f64270 */
        /* <DEDUP_REMOVED lines=10> */
[----:B------:R-:W-:Y:S02]  /*bb20*/  FMNMX.FTZ R3, R30, R3, !PT ;  /* 0x000000031e037209 */ /* 0x000fe40007810000 */
[----:B------:R-:W-:Y:S02]  /*bb30*/  FSEL R34, R34, -INF , P4 ;  /* 0xff80000022227808 */ /* 0x000fe40002000000 */
[C---:B------:R-:W-:Y:S02]  /*bb40*/  ISETP.GT.AND P4, PT, R20.reuse, 0x18, PT ;  /* 0x000000181400780c */ /* 0x040fe40003f84270 */
[----:B------:R-:W-:Y:S02]  /*bb50*/  ISETP.GT.AND P5, PT, R20, 0x21, PT ;  /* 0x000000211400780c */ /* 0x000fe40003fa4270 */
[----:B------:R-:W-:-:S02]  /*bb60*/  FSEL R38, R38, -INF , P4 ;  /* 0xff80000026267808 */ /* 0x000fc40002000000 */
[C---:B------:R-:W-:Y:S02]  /*bb70*/  ISETP.GT.AND P4, PT, R20.reuse, 0x20, PT ;  /* 0x000000201400780c */ /* 0x040fe40003f84270 */
[----:B0-----:R-:W-:Y:S02]  /*bb80*/  FMNMX.FTZ R21, R57, R70, !PT ;  /* 0x0000004639157209 */ /* 0x001fe40007810000 */
[----:B------:R-:W-:Y:S02]  /*bb90*/  FSEL R70, R31, -INF , P3 ;  /* 0xff8000001f467808 */ /* 0x000fe40001800000 */
[----:B------:R-:W-:Y:S01]  /*bba0*/  ISETP.GT.AND P3, PT, R20, 0x11, PT ;  /* 0x000000111400780c */ /* 0x000fe20003f64270 */
[----:B------:R-:W0:Y:S01]  /*bbb0*/  SHFL.BFLY PT, R74, R21, 0x1, 0x1f ;  /* 0x0c201f00154a7f89 */ /* 0x000e2200000e0000 */
[----:B------:R-:W-:Y:S02]  /*bbc0*/  FMNMX.FTZ R3, R70, R3, !PT ;  /* 0x0000000346037209 */ /* 0x000fe40007810000 */
[----:B------:R-:W-:-:S02]  /*bbd0*/  FSEL R72, R35, -INF , P3 ;  /* 0xff80000023487808 */ /* 0x000fc40001800000 */
[----:B------:R-:W-:Y:S02]  /*bbe0*/  FMNMX.FTZ R3, R34, R3, !PT ;  /* 0x0000000322037209 */ /* 0x000fe40007810000 */
[----:B------:R-:W-:Y:S02]  /*bbf0*/  ISETP.GT.AND P3, PT, R20, 0x19, PT ;  /* 0x000000191400780c */ /* 0x000fe40003f64270 */
[----:B------:R-:W-:Y:S02]  /*bc00*/  FMNMX.FTZ R3, R72, R3, !PT ;  /* 0x0000000348037209 */ /* 0x000fe40007810000 */
[----:B------:R-:W-:Y:S02]  /*bc10*/  FSEL R42, R42, -INF , P4 ;  /* 0xff8000002a2a7808 */ /* 0x000fe40002000000 */
[----:B------:R-:W-:Y:S02]  /*bc20*/  ISETP.GT.AND P4, PT, R20, 0x28, PT ;  /* 0x000000281400780c */ /* 0x000fe40003f84270 */
[----:B------:R-:W-:-:S02]  /*bc30*/  FSEL R76, R43, -INF , P5 ;  /* 0xff8000002b4c7808 */ /* 0x000fc40002800000 */
[----:B------:R-:W-:Y:S02]  /*bc40*/  FSEL R46, R46, -INF , P4 ;  /* 0xff8000002e2e7808 */ /* 0x000fe40002000000 */
[----:B------:R-:W-:-:S04]  /*bc50*/  ISETP.GT.AND P4, PT, R20, 0x30, PT ;  /* 0x000000301400780c */ /* 0x000fc80003f84270 */
[----:B------:R-:W-:Y:S02]  /*bc60*/  FSEL R50, R50, -INF , P4 ;  /* 0xff80000032327808 */ /* 0x000fe40002000000 */
[----:B0-----:R-:W-:Y:S02]  /*bc70*/  FMNMX.FTZ R0, R21, R74, !PT ;  /* 0x0000004a15007209 */ /* 0x001fe40007810000 */
[----:B------:R-:W-:Y:S02]  /*bc80*/  FSEL R74, R39, -INF , P3 ;  /* 0xff800000274a7808 */ /* 0x000fe40001800000 */
[----:B------:R-:W-:Y:S01]  /*bc90*/  FMNMX.FTZ R21, R38, R3, !PT ;  /* 0x0000000326157209 */ /* 0x000fe20007810000 */
[----:B------:R-:W-:Y:S01]  /*bca0*/  IMAD.U32 R3, RZ, RZ, UR4 ;  /* 0x00000004ff037e24 */ /* 0x000fe2000f8e00ff */
[----:B------:R-:W-:Y:S02]  /*bcb0*/  ISETP.GT.AND P3, PT, R20, 0x29, PT ;  /* 0x000000291400780c */ /* 0x000fe40003f64270 */
[----:B------:R-:W-:Y:S01]  /*bcc0*/  FMNMX.FTZ R21, R74, R21, !PT ;  /* 0x000000154a157209 */ /* 0x000fe20007810000 */
[C---:B------:R-:W-:Y:S01]  /*bcd0*/  FMUL.FTZ R29, R0.reuse, R3 ;  /* 0x00000003001d7220 */ /* 0x040fe20000410000 */
[----:B------:R-:W-:-:S02]  /*bce0*/  FSETP.NEU.FTZ.AND P5, PT, R0, -INF , PT ;  /* 0xff8000000000780b */ /* 0x000fc40003fbd000 */
[----:B------:R-:W-:Y:S02]  /*bcf0*/  FMNMX.FTZ R21, R42, R21, !PT ;  /* 0x000000152a157209 */ /* 0x000fe40007810000 */
[----:B------:R-:W-:Y:S02]  /*bd00*/  FSEL R78, R47, -INF , P3 ;  /* 0xff8000002f4e7808 */ /* 0x000fe40001800000 */
[----:B------:R-:W-:Y:S02]  /*bd10*/  FMNMX.FTZ R21, R76, R21, !PT ;  /* 0x000000154c157209 */ /* 0x000fe40007810000 */
[----:B------:R-:W-:Y:S02]  /*bd20*/  FSEL R29, R29, RZ, P5 ;  /* 0x000000ff1d1d7208 */ /* 0x000fe40002800000 */
[----:B------:R-:W-:Y:S02]  /*bd30*/  FMNMX.FTZ R21, R46, R21, !PT ;  /* 0x000000152e157209 */ /* 0x000fe40007810000 */
[----:B------:R-:W-:Y:S01]  /*bd40*/  ISETP.GT.AND P3, PT, R20, 0x31, PT ;  /* 0x000000311400780c */ /* 0x000fe20003f64270 */
[--C-:B------:R-:W-:Y:S01]  /*bd50*/  FFMA.FTZ R31, R24, R3, -R29.reuse ;  /* 0x00000003181f7223 */ /* 0x100fe2000001081d */
[----:B------:R-:W-:Y:S01]  /*bd60*/  FMNMX.FTZ R21, R78, R21, !PT ;  /* 0x000000154e157209 */ /* 0x000fe20007810000 */
[-CC-:B------:R-:W-:Y:S01]  /*bd70*/  FFMA.FTZ R25, R25, R3.reuse, -R29.reuse ;  /* 0x0000000319197223 */ /* 0x180fe2000001081d */
[----:B------:R-:W-:Y:S01]  /*bd80*/  ISETP.GT.AND P4, PT, R20, 0x38, PT ;  /* 0x000000381400780c */ /* 0x000fe20003f84270 */
[--C-:B------:R-:W-:Y:S01]  /*bd90*/  FFMA.FTZ R28, R28, R3, -R29.reuse ;  /* 0x000000031c1c7223 */ /* 0x100fe2000001081d */
[----:B------:R-:W-:Y:S01]  /*bda0*/  FSEL R24, R51, -INF , P3 ;  /* 0xff80000033187808 */ /* 0x000fe20001800000 */
[----:B------:R-:W-:Y:S01]  /*bdb0*/  MUFU.EX2 R31, R31 ;  /* 0x0000001f001f7308 */ /* 0x000fe20000000800 */
[----:B------:R-:W-:Y:S01]  /*bdc0*/  FMNMX.FTZ R21, R50, R21, !PT ;  /* 0x0000001532157209 */ /* 0x000fe20007810000 */
[-CC-:B------:R-:W-:Y:S01]  /*bdd0*/  FFMA.FTZ R56, R56, R3.reuse, -R29.reuse ;  /* 0x0000000338387223 */ /* 0x180fe2000001081d */
[----:B------:R-:W-:Y:S01]  /*bde0*/  ISETP.GT.AND P3, PT, R20, 0x39, PT ;  /* 0x000000391400780c */ /* 0x000fe20003f64270 */
[-CC-:B------:R-:W-:Y:S01]  /*bdf0*/  FFMA.FTZ R32, R32, R3.reuse, -R29.reuse ;  /* 0x0000000320207223 */ /* 0x180fe2000001081d */
[----:B------:R-:W-:Y:S01]  /*be00*/  FSEL R54, R54, -INF , P4 ;  /* 0xff80000036367808 */ /* 0x000fe20002000000 */
[--C-:B------:R-:W-:Y:S01]  /*be10*/  FFMA.FTZ R58, R58, R3, -R29.reuse ;  /* 0x000000033a3a7223 */ /* 0x100fe2000001081d */
[----:B------:R-:W-:Y:S01]  /*be20*/  FMNMX.FTZ R21, R24, R21, !PT ;  /* 0x0000001518157209 */ /* 0x000fe20007810000 */
[----:B------:R-:W0:Y:S01]  /*be30*/  MUFU.EX2 R152, R25 ;  /* 0x0000001900987308 */ /* 0x000e220000000800 */
[----:B------:R-:W-:Y:S01]  /*be40*/  FSEL R80, R55, -INF , P3 ;  /* 0xff80000037507808 */ /* 0x000fe20001800000 */
        /* <DEDUP_REMOVED lines=8> */
[-CC-:B------:R-:W-:Y:S01]  /*bed0*/  FFMA.FTZ R176, R64, R3.reuse, -R29.reuse ;  /* 0x0000000340b07223 */ /* 0x180fe2000001081d */
[-CC-:B------:R-:W-:Y:S01]  /*bee0*/  FFMA.FTZ R177, R48, R3.reuse, -R29.reuse ;  /* 0x0000000330b17223 */ /* 0x180fe2000001081d */
[----:B------:R-:W2:Y:S01]  /*bef0*/  SHFL.BFLY PT, R20, R21, 0x2, 0x1f ;  /* 0x0c401f0015147f89 */ /* 0x000ea200000e0000 */
[-CC-:B------:R-:W-:Y:S01]  /*bf00*/  FFMA.FTZ R171, R66, R3.reuse, -R29.reuse ;  /* 0x0000000342ab7223 */ /* 0x180fe2000001081d */
[-CC-:B------:R-:W-:Y:S01]  /*bf10*/  FFMA.FTZ R172, R52, R3.reuse, -R29.reuse ;  /* 0x0000000334ac7223 */ /* 0x180fe2000001081d */
[----:B------:R-:W-:Y:S01]  /*bf20*/  FFMA.FTZ R173, R68, R3, -R29 ;  /* 0x0000000344ad7223 */ /* 0x000fe2000001081d */
[----:B------:R-:W3:Y:S01]  /*bf30*/  MUFU.EX2 R33, R56 ;  /* 0x0000003800217308 */ /* 0x000ee20000000800 */
[----:B0-----:R-:W-:Y:S01]  /*bf40*/  FADD.FTZ R25, R31, R152 ;  /* 0x000000981f197221 */ /* 0x001fe20000010000 */
[----:B------:R-:W-:-:S06]  /*bf50*/  F2FP.BF16.F32.PACK_AB R152, R152, R31 ;  /* 0x0000001f9898723e */ /* 0x000fcc00000010ff */
[----:B------:R-:W-:Y:S08]  /*bf60*/  MUFU.EX2 R32, R32 ;  /* 0x0000002000207308 */ /* 0x000ff00000000800 */
[----:B------:R-:W0:Y:S01]  /*bf70*/  MUFU.EX2 R35, R58 ;  /* 0x0000003a00237308 */ /* 0x000e220000000800 */
[----:B---3--:R-:W-:Y:S02]  /*bf80*/  F2FP.BF16.F32.PACK_AB R154, R33, R28 ;  /* 0x0000001c219a723e */ /* 0x008fe400000010ff */
[----:B--2---:R-:W-:-:S05]  /*bf90*/  FMNMX.FTZ R20, R21, R20, !PT ;  /* 0x0000001415147209 */ /* 0x004fca0007810000 */
[----:B------:R-:W-:Y:S01]  /*bfa0*/  MUFU.EX2 R36, R36 ;  /* 0x0000002400247308 */ /* 0x000fe20000000800 */
[----:B------:R-:W2:Y:S07]  /*bfb0*/  SHFL.BFLY PT, R21, R20, 0x1, 0x1f ;  /* 0x0c201f0014157f89 */ /* 0x000eae00000e0000 */
[----:B------:R-:W3:Y:S01]  /*bfc0*/  MUFU.EX2 R37, R60 ;  /* 0x0000003c00257308 */ /* 0x000ee20000000800 */
[----:B0-----:R-:W-:-:S07]  /*bfd0*/  F2FP.BF16.F32.PACK_AB R156, R35, R32 ;  /* 0x00000020239c723e */ /* 0x001fce00000010ff */
[----:B------:R-:W-:Y:S08]  /*bfe0*/  MUFU.EX2 R40, R40 ;  /* 0x0000002800287308 */ /* 0x000ff00000000800 */
[----:B------:R-:W0:Y:S01]  /*bff0*/  MUFU.EX2 R181, R181 ;  /* 0x000000b500b57308 */ /* 0x000e220000000800 */
[----:B--2---:R-:W-:Y:S02]  /*c000*/  FMNMX.FTZ R168, R20, R21, !PT ;  /* 0x0000001514a87209 */ /* 0x004fe40007810000 */
[----:B---3--:R-:W-:-:S02]  /*c010*/  F2FP.BF16.F32.PACK_AB R158, R37, R36 ;  /* 0x00000024259e723e */ /* 0x008fc400000010ff */
[C---:B------:R-:W-:Y:S01]  /*c020*/  FSETP.NEU.FTZ.AND P3, PT, R168.reuse, -INF , PT ;  /* 0xff800000a800780b */ /* 0x040fe20003f7d000 */
[-C--:B------:R-:W-:Y:S02]  /*c030*/  FMUL.FTZ R20, R168, R3.reuse ;  /* 0x00000003a8147220 */ /* 0x080fe40000410000 */
[----:B------:R-:W-:Y:S03]  /*c040*/  MUFU.EX2 R182, R182 ;  /* 0x000000b600b67308 */ /* 0x000fe60000000800 */
[----:B------:R-:W-:Y:S01]  /*c050*/  FSEL R21, R20, RZ, P3 ;  /* 0x000000ff14157208 */ /* 0x000fe20001800000 */
[C---:B------:R-:W-:Y:S02]  /*c060*/  @!P1 VIADD R20, R169.reuse, 0x38840 ;  /* 0x00038840a9149836 */ /* 0x040fe40000000000 */
[----:B------:R-:W-:Y:S02]  /*c070*/  @!P1 VIADD R169, R169, 0x38860 ;  /* 0x00038860a9a99836 */ /* 0x000fe40000000000 */
        /* <DEDUP_REMOVED lines=8> */
[----:B------:R-:W-:Y:S01]  /*c100*/  FFMA.FTZ R183, R42, R3, -R21 ;  /* 0x000000032ab77223 */ /* 0x000fe20000010815 */
[----:B------:R-:W-:Y:S01]  /*c110*/  @!P1 PRMT R20, RZ, 0x654, R20 ;  /* 0x00000654ff149816 */ /* 0x000fe20000000014 */
[----:B------:R-:W-:Y:S01]  /*c120*/  FADD.FTZ R42, R28, R25 ;  /* 0x000000191c2a7221 */ /* 0x000fe20000010000 */
[----:B------:R-:W-:-:S02]  /*c130*/  IMAD.MOV.U32 R25, RZ, RZ, 0x40000040 ;  /* 0x40000040ff197424 */ /* 0x000fc400078e00ff */
[-CC-:B------:R-:W-:Y:S01]  /*c140*/  FFMA.FTZ R74, R74, R3.reuse, -R21.reuse ;  /* 0x000000034a4a7223 */ /* 0x180fe20000010815 */
[-CC-:B------:R-:W-:Y:S01]  /*c150*/  FFMA.FTZ R198, R76, R3.reuse, -R21.reuse ;  /* 0x000000034cc67223 */ /* 0x180fe20000010815 */
[----:B------:R-:W2:Y:S01]  /*c160*/  MUFU.EX2 R27, R27 ;  /* 0x0000001b001b7308 */ /* 0x000ea20000000800 */
[-CC-:B------:R-:W-:Y:S01]  /*c170*/  FFMA.FTZ R178, R46, R3.reuse, -R21.reuse ;  /* 0x000000032eb27223 */ /* 0x180fe20000010815 */
[-CC-:B------:R-:W-:Y:S01]  /*c180*/  FFMA.FTZ R179, R78, R3.reuse, -R21.reuse ;  /* 0x000000034eb37223 */ /* 0x180fe20000010815 */
[-CC-:B------:R-:W-:Y:S01]  /*c190*/  FFMA.FTZ R180, R50, R3.reuse, -R21.reuse ;  /* 0x0000000332b47223 */ /* 0x180fe20000010815 */
[----:B------:R3:W-:Y:S01]  /*c1a0*/  @!P1 SYNCS.ARRIVE.TRANS64.RED.A1T0 RZ, [R20+URZ], RZ ;  /* 0x000000ff14ff99a7 */ /* 0x0007e2000810043f */
[-CC-:B------:R-:W-:Y:S01]  /*c1b0*/  FFMA.FTZ R174, R24, R3.reuse, -R21.reuse ;  /* 0x0000000318ae7223 */ /* 0x180fe20000010815 */
[-CC-:B------:R-:W-:Y:S01]  /*c1c0*/  FFMA.FTZ R175, R54, R3.reuse, -R21.reuse ;  /* 0x0000000336af7223 */ /* 0x180fe20000010815 */
[----:B------:R-:W-:Y:S01]  /*c1d0*/  FFMA.FTZ R170, R80, R3, -R21 ;  /* 0x0000000350aa7223 */ /* 0x000fe20000010815 */
[----:B------:R-:W4:Y:S01]  /*c1e0*/  MUFU.EX2 R30, R30 ;  /* 0x0000001e001e7308 */ /* 0x000f220000000800 */
[----:B------:R-:W-:Y:S01]  /*c1f0*/  IMAD.MOV.U32 R21, RZ, RZ, 0x40000040 ;  /* 0x40000040ff157424 */ /* 0x000fe200078e00ff */
[----:B------:R-:W-:Y:S01]  /*c200*/  R2UR UR11, R25 ;  /* 0x00000000190b72ca */ /* 0x000fe200000e0000 */
[----:B---3--:R-:W-:Y:S01]  /*c210*/  IMAD R20, R18, 0x1000, R191 ;  /* 0x0000100012147824 */ /* 0x008fe200078e02bf */
[----:B0-----:R-:W-:-:S02]  /*c220*/  F2FP.BF16.F32.PACK_AB R160, R181, R40 ;  /* 0x00000028b5a0723e */ /* 0x001fc400000010ff */
[----:B------:R-:W-:Y:S02]  /*c230*/  R2UR UR7, R21 ;  /* 0x00000000150772ca */ /* 0x000fe400000e0000 */
[----:B------:R-:W0:Y:S01]  /*c240*/  MUFU.EX2 R155, R70 ;  /* 0x00000046009b7308 */ /* 0x000e220000000800 */
[----:B--2---:R-:W-:Y:S01]  /*c250*/  FADD.FTZ R29, R26, R27 ;  /* 0x0000001b1a1d7221 */ /* 0x004fe20000010000 */
[C---:B------:R-:W-:Y:S02]  /*c260*/  VIADD R24, R20.reuse, 0x80 ;  /* 0x0000008014187836 */ /* 0x040fe40000000000 */
[----:B------:R-:W-:Y:S01]  /*c270*/  FADD.FTZ R21, R33, R42 ;  /* 0x0000002a21157221 */ /* 0x000fe20000010000 */
[----:B------:R-:W-:Y:S02]  /*c280*/  F2FP.BF16.F32.PACK_AB R153, R27, R26 ;  /* 0x0000001a1b99723e */ /* 0x000fe400000010ff */
[----:B------:R-:W-:Y:S01]  /*c290*/  R2UR UR6, R20 ;  /* 0x00000000140672ca */ /* 0x000fe200000e0000 */
[----:B------:R-:W2:Y:S01]  /*c2a0*/  MUFU.EX2 R34, R34 ;  /* 0x0000002200227308 */ /* 0x000ea20000000800 */
[----:B----4-:R-:W-:Y:S01]  /*c2b0*/  FADD.FTZ R44, R30, R29 ;  /* 0x0000001d1e2c7221 */ /* 0x010fe20000010000 */
[----:B------:R-:W-:Y:S01]  /*c2c0*/  R2UR UR10, R24 ;  /* 0x00000000180a72ca */ /* 0x000fe200000e0000 */
[----:B------:R-:W-:Y:S01]  /*c2d0*/  FADD.FTZ R24, R32, R21 ;  /* 0x0000001520187221 */ /* 0x000fe20000010000 */
[----:B------:R-:W-:-:S03]  /*c2e0*/  @!P1 PRMT R169, RZ, 0x654, R169 ;  /* 0x00000654ffa99816 */ /* 0x000fc600000000a9 */
[----:B------:R-:W-:Y:S01]  /*c2f0*/  FADD.FTZ R21, R35, R24 ;  /* 0x0000001823157221 */ /* 0x000fe20000010000 */
[----:B------:R-:W3:Y:S01]  /*c300*/  MUFU.EX2 R157, R72 ;  /* 0x00000048009d7308 */ /* 0x000ee20000000800 */
[C---:B0-----:R-:W-:Y:S01]  /*c310*/  FADD.FTZ R25, R155.reuse, R44 ;  /* 0x0000002c9b197221 */ /* 0x041fe20000010000 */
[----:B------:R-:W-:Y:S01]  /*c320*/  F2FP.BF16.F32.PACK_AB R155, R155, R30 ;  /* 0x0000001e9b9b723e */ /* 0x000fe200000010ff */
[----:B------:R-:W-:Y:S01]  /*c330*/  BAR.SYNC.DEFER_BLOCKING 0xf, 0x100 ;  /* 0x03c4000000007b1d */ /* 0x000fe20000010000 */
[----:B------:R-:W-:-:S04]  /*c340*/  FADD.FTZ R24, R36, R21 ;  /* 0x0000001524187221 */ /* 0x000fc80000010000 */
[----:B------:R-:W-:Y:S01]  /*c350*/  FADD.FTZ R199, R37, R24 ;  /* 0x0000001825c77221 */ /* 0x000fe20000010000 */
[----:B------:R-:W0:Y:S01]  /*c360*/  MUFU.EX2 R38, R38 ;  /* 0x0000002600267308 */ /* 0x000e220000000800 */
[----:B--2---:R-:W-:Y:S02]  /*c370*/  FADD.FTZ R28, R34, R25 ;  /* 0x00000019221c7221 */ /* 0x004fe40000010000 */
[----:B------:R-:W-:-:S04]  /*c380*/  FADD.FTZ R199, R40, R199 ;  /* 0x000000c728c77221 */ /* 0x000fc80000010000 */
[----:B------:R-:W-:Y:S01]  /*c390*/  FADD.FTZ R199, R181, R199 ;  /* 0x000000c7b5c77221 */ /* 0x000fe20000010000 */
[----:B------:R-:W2:Y:S01]  /*c3a0*/  MUFU.EX2 R159, R74 ;  /* 0x0000004a009f7308 */ /* 0x000ea20000000800 */
[C---:B---3--:R-:W-:Y:S01]  /*c3b0*/  FADD.FTZ R25, R157.reuse, R28 ;  /* 0x0000001c9d197221 */ /* 0x048fe20000010000 */
[----:B------:R-:W-:-:S06]  /*c3c0*/  F2FP.BF16.F32.PACK_AB R157, R157, R34 ;  /* 0x000000229d9d723e */ /* 0x000fcc00000010ff */
[----:B------:R-:W3:Y:S01]  /*c3d0*/  MUFU.EX2 R176, R176 ;  /* 0x000000b000b07308 */ /* 0x000ee20000000800 */
[----:B0-----:R-:W-:Y:S01]  /*c3e0*/  FADD.FTZ R26, R38, R25 ;  /* 0x00000019261a7221 */ /* 0x001fe20000010000 */
[----:B------:R1:W-:Y:S06]  /*c3f0*/  STSM.16.M88.4 [R210+0x36400], R152 ;  /* 0x03640098d2007844 */ /* 0x0003ec0000000200 */
[----:B------:R-:W0:Y:S01]  /*c400*/  MUFU.EX2 R183, R183 ;  /* 0x000000b700b77308 */ /* 0x000e220000000800 */
[C---:B--2---:R-:W-:Y:S01]  /*c410*/  FADD.FTZ R21, R159.reuse, R26 ;  /* 0x0000001a9f157221 */ /* 0x044fe20000010000 */
[----:B------:R-:W-:-:S05]  /*c420*/  F2FP.BF16.F32.PACK_AB R159, R159, R38 ;  /* 0x000000269f9f723e */ /* 0x000fca00000010ff */
[----:B------:R2:W-:Y:S01]  /*c430*/  STSM.16.M88.4 [R211], R156 ;  /* 0x0000009cd3007844 */ /* 0x0005e20000000200 */
[----:B------:R-:W4:Y:S01]  /*c440*/  MUFU.EX2 R198, R198 ;  /* 0x000000c600c67308 */ /* 0x000f220000000800 */
[----:B---3--:R-:W-:Y:S01]  /*c450*/  F2FP.BF16.F32.PACK_AB R162, R176, R182 ;  /* 0x000000b6b0a2723e */ /* 0x008fe200000010ff */
[----:B------:R-:W-:-:S04]  /*c460*/  FADD.FTZ R182, R182, R199 ;  /* 0x000000c7b6b67221 */ /* 0x000fc80000010000 */
[----:B------:R-:W-:Y:S02]  /*c470*/  FADD.FTZ R182, R176, R182 ;  /* 0x000000b6b0b67221 */ /* 0x000fe40000010000 */
[----:B------:R-:W3:Y:S01]  /*c480*/  MUFU.EX2 R178, R178 ;  /* 0x000000b200b27308 */ /* 0x000ee20000000800 */
[----:B0-----:R-:W-:-:S07]  /*c490*/  FADD.FTZ R21, R183, R21 ;  /* 0x00000015b7157221 */ /* 0x001fce0000010000 */
[----:B------:R-:W0:Y:S01]  /*c4a0*/  MUFU.EX2 R179, R179 ;  /* 0x000000b300b37308 */ /* 0x000e220000000800 */
[C---:B----4-:R-:W-:Y:S01]  /*c4b0*/  F2FP.BF16.F32.PACK_AB R161, R198.reuse, R183 ;  /* 0x000000b7c6a1723e */ /* 0x050fe200000010ff */
[----:B------:R-:W-:Y:S02]  /*c4c0*/  FADD.FTZ R198, R198, R21 ;  /* 0x00000015c6c67221 */ /* 0x000fe40000010000 */
[----:B------:R-:W4:Y:S04]  /*c4d0*/  @P2 LDC R21, c[0x0][0x450] ;  /* 0x00011400ff152b82 */ /* 0x000f280000000800 */
[----:B------:R-:W5:Y:S01]  /*c4e0*/  MUFU.EX2 R177, R177 ;  /* 0x000000b100b17308 */ /* 0x000f620000000800 */
[----:B---3--:R-:W-:-:S07]  /*c4f0*/  FADD.FTZ R198, R178, R198 ;  /* 0x000000c6b2c67221 */ /* 0x008fce0000010000 */
[----:B------:R-:W3:Y:S01]  /*c500*/  MUFU.EX2 R171, R171 ;  /* 0x000000ab00ab7308 */ /* 0x000ee20000000800 */
[C---:B0-----:R-:W-:Y:S01]  /*c510*/  F2FP.BF16.F32.PACK_AB R163, R179.reuse, R178 ;  /* 0x000000b2b3a3723e */ /* 0x041fe200000010ff */
[----:B------:R-:W-:-:S04]  /*c520*/  FADD.FTZ R179, R179, R198 ;  /* 0x000000c6b3b37221 */ /* 0x000fc80000010000 */
[----:B------:R2:W-:Y:S02]  /*c530*/  STSM.16.M88.4 [R214], R160 ;  /* 0x000000a0d6007844 */ /* 0x0005e40000000200 */
[----:B------:R-:W-:Y:S01]  /*c540*/  MUFU.EX2 R172, R172 ;  /* 0x000000ac00ac7308 */ /* 0x000fe20000000800 */
[----:B-----5:R-:W-:-:S07]  /*c550*/  FADD.FTZ R182, R177, R182 ;  /* 0x000000b6b1b67221 */ /* 0x020fce0000010000 */
[----:B------:R-:W0:Y:S01]  /*c560*/  MUFU.EX2 R173, R173 ;  /* 0x000000ad00ad7308 */ /* 0x000e220000000800 */
[C---:B---3--:R-:W-:Y:S01]  /*c570*/  F2FP.BF16.F32.PACK_AB R164, R171.reuse, R177 ;  /* 0x000000b1aba4723e */ /* 0x048fe200000010ff */
[----:B------:R-:W-:-:S06]  /*c580*/  FADD.FTZ R171, R171, R182 ;  /* 0x000000b6abab7221 */ /* 0x000fcc0000010000 */
[----:B------:R-:W3:Y:S08]  /*c590*/  MUFU.EX2 R180, R180 ;  /* 0x000000b400b47308 */ /* 0x000ef00000000800 */
[----:B------:R-:W5:Y:S01]  /*c5a0*/  MUFU.EX2 R174, R174 ;  /* 0x000000ae00ae7308 */ /* 0x000f620000000800 */
[----:B0-----:R-:W-:-:S07]  /*c5b0*/  F2FP.BF16.F32.PACK_AB R166, R173, R172 ;  /* 0x000000acada6723e */ /* 0x001fce00000010ff */
[----:B------:R-:W-:Y:S01]  /*c5c0*/  MUFU.EX2 R175, R175 ;  /* 0x000000af00af7308 */ /* 0x000fe20000000800 */
[----:B---3--:R-:W-:-:S07]  /*c5d0*/  FADD.FTZ R179, R180, R179 ;  /* 0x000000b3b4b37221 */ /* 0x008fce0000010000 */
[----:B------:R-:W0:Y:S01]  /*c5e0*/  MUFU.EX2 R170, R170 ;  /* 0x000000aa00aa7308 */ /* 0x000e220000000800 */
[C---:B-----5:R-:W-:Y:S01]  /*c5f0*/  F2FP.BF16.F32.PACK_AB R165, R174.reuse, R180 ;  /* 0x000000b4aea5723e */ /* 0x060fe200000010ff */
[----:B------:R-:W-:Y:S01]  /*c600*/  FADD.FTZ R174, R174, R179 ;  /* 0x000000b3aeae7221 */ /* 0x000fe20000010000 */
[----:B0-----:R-:W-:-:S05]  /*c610*/  F2FP.BF16.F32.PACK_AB R167, R170, R175 ;  /* 0x000000afaaa7723e */ /* 0x001fca00000010ff */
[----:B------:R2:W-:Y:S01]  /*c620*/  STSM.16.M88.4 [R213], R164 ;  /* 0x000000a4d5007844 */ /* 0x0005e20000000200 */
[----:B------:R-:W-:-:S06]  /*c630*/  WARPGROUP.ARRIVE ;  /* 0x00000000000079c5 */ /* 0x000fcc0000000000 */
[----:B------:R-:W-:Y:S03]  /*c640*/  HGMMA.64x256x16.F32.BF16 R24, R152, gdesc[UR4].tnspB, RZ, !UPT, gsb0 ;  /* 0x43e0000498187df0 */ /* 0x000fe6000c0018ff */
[----:B------:R-:W-:Y:S02]  /*c650*/  WARPGROUP.DEPBAR.LE gsb0, 0x0 ;  /* 0x00008000000079c5 */ /* 0x000fe40000010000 */
[----:B------:R-:W-:Y:S01]  /*c660*/  WARPGROUP.ARRIVE ;  /* 0x00000000000079c5 */ /* 0x000fe20000000000 */
[----:B-1----:R-:W-:-:S04]  /*c670*/  @P2 IMAD.HI.U32 R152, R195, R200, RZ ;  /* 0x000000c8c3982227 */ /* 0x002fc800078e00ff */
[----:B------:R-:W-:-:S15]  /*c680*/  IMAD.MOV.U32 R154, RZ, RZ, R195 ;  /* 0x000000ffff9a7224 */ /* 0x000fde00078e00c3 */
[----:B------:R-:W-:-:S03]  /*c690*/  NOP ;  /* 0x0000000000007918 */ /* 0x000fc60000000000 */
[----:B------:R-:W-:Y:S01]  /*c6a0*/  HGMMA.64x256x16.F32.BF16 R24, R156, gdesc[UR8].tnspB, R24, gsb0 ;  /* 0x43e000089c187df0 */ /* 0x000fe20008001818 */
[----:B----4-:R-:W-:Y:S01]  /*c6b0*/  @P2 SHF.R.U32.HI R154, RZ, R21, R152 ;  /* 0x00000015ff9a2219 */ /* 0x010fe20000011698 */
[C---:B------:R-:W-:Y:S02]  /*c6c0*/  VIADD R152, R20.reuse, 0x100 ;  /* 0x0000010014987836 */ /* 0x040fe40000000000 */
[----:B------:R-:W-:Y:S02]  /*c6d0*/  IMAD.MOV.U32 R153, RZ, RZ, 0x40000040 ;  /* 0x40000040ff997424 */ /* 0x000fe400078e00ff */
[----:B------:R-:W-:Y:S01]  /*c6e0*/  VIADD R20, R20, 0x180 ;  /* 0x0000018014147836 */ /* 0x000fe20000000000 */
[----:B------:R-:W-:Y:S01]  /*c6f0*/  R2UR UR6, R152 ;  /* 0x00000000980672ca */ /* 0x000fe200000e0000 */
[----:B------:R-:W-:Y:S01]  /*c700*/  IMAD.MOV.U32 R21, RZ, RZ, 0x40000040 ;  /* 0x40000040ff157424 */ /* 0x000fe200078e00ff */
[----:B------:R-:W-:Y:S01]  /*c710*/  R2UR UR7, R153 ;  /* 0x00000000990772ca */ /* 0x000fe200000e0000 */
[----:B------:R-:W-:-:S02]  /*c720*/  WARPGROUP.DEPBAR.LE gsb0, 0x0 ;  /* 0x00008000000079c5 */ /* 0x000fc40000010000 */
[----:B------:R-:W-:-:S15]  /*c730*/  WARPGROUP.ARRIVE ;  /* 0x00000000000079c5 */ /* 0x000fde0000000000 */
[----:B------:R-:W-:-:S01]  /*c740*/  NOP ;  /* 0x0000000000007918 */ /* 0x000fc20000000000 */
[----:B------:R-:W-:Y:S01]  /*c750*/  HGMMA.64x256x16.F32.BF16 R24, R160, gdesc[UR4].tnspB, R24, gsb0 ;  /* 0x43e00004a0187df0 */ /* 0x000fe20008001818 */
[----:B------:R-:W-:Y:S02]  /*c760*/  R2UR UR6, R20 ;  /* 0x00000000140672ca */ /* 0x000fe400000e0000 */
[----:B------:R-:W-:Y:S02]  /*c770*/  R2UR UR7, R21 ;  /* 0x00000000150772ca */ /* 0x000fe400000e0000 */
[----:B------:R-:W-:-:S04]  /*c780*/  IADD3 R20, R154, R203, -R194 ;  /* 0x000000cb9a147210 */ /* 0x000fc80007ffe8c2 */
[----:B------:R-:W-:-:S04]  /*c790*/  SHF.R.S32.HI R21, RZ, 0x1f, R20 ;  /* 0x0000001fff157819 */ /* 0x000fc80000011414 */
[----:B------:R-:W-:Y:S01]  /*c7a0*/  LEA.HI R21, R21, R20, RZ, 0x6 ;  /* 0x0000001415157211 */ /* 0x000fe200078f30ff */
[----:B------:R-:W-:-:S03]  /*c7b0*/  FADD.FTZ R20, R172, R171 ;  /* 0x000000abac147221 */ /* 0x000fc60000010000 */
[----:B------:R-:W-:Y:S01]  /*c7c0*/  SHF.R.S32.HI R21, RZ, 0x6, R21 ;  /* 0x00000006ff157819 */ /* 0x000fe20000011415 */
[----:B------:R-:W-:-:S03]  /*c7d0*/  FADD.FTZ R20, R173, R20 ;  /* 0x00000014ad147221 */ /* 0x000fc60000010000 */
[----:B------:R-:W-:Y:S01]  /*c7e0*/  VIMNMX R212, RZ, R21, !PT ;  /* 0x00000015ffd47248 */ /* 0x000fe20007fe0100 */
[----:B------:R-:W-:-:S03]  /*c7f0*/  FADD.FTZ R21, R175, R174 ;  /* 0x000000aeaf157221 */ /* 0x000fc60000010000 */
[----:B------:R-:W-:Y:S01]  /*c800*/  ISETP.GE.AND P3, PT, R197, R212, PT ;  /* 0x000000d4c500720c */ /* 0x000fe20003f66270 */
[----:B------:R-:W-:Y:S01]  /*c810*/  FADD.FTZ R21, R170, R21 ;  /* 0x00000015aa157221 */ /* 0x000fe20000010000 */
        /* <DEDUP_REMOVED lines=17> */
[----:B------:R-:W-:Y:S02]  /*c930*/  IMAD.MOV.U32 R198, RZ, RZ, R197 ;  /* 0x000000ffffc67224 */ /* 0x000fe400078e00c5 */
[----:B------:R-:W-:-:S07]  /*c940*/  IMAD.MOV.U32 R200, RZ, RZ, R18 ;  /* 0x000000ffffc87224 */ /* 0x000fce00078e0012 */
.L_x_5539:
[----:B------:R-:W-:-:S05]  /*c950*/  VIADD R18, R200, 0x1 ;  /* 0x00000001c8127836 */ /* 0x000fca0000000000 */
[----:B------:R-:W-:-:S04]  /*c960*/  ISETP.NE.AND P3, PT, R18, 0x2, PT ;  /* 0x000000021200780c */ /* 0x000fc80003f65270 */
[----:B------:R-:W-:Y:S02]  /*c970*/  SEL R0, RZ, 0x1, P3 ;  /* 0x00000001ff007807 */ /* 0x000fe40001800000 */
[----:B------:R-:W-:Y:S02]  /*c980*/  SEL R18, R18, RZ, P3 ;  /* 0x000000ff12127207 */ /* 0x000fe40001800000 */
[----:B------:R-:W-:Y:S01]  /*c990*/  LOP3.LUT R19, R19, R0, RZ, 0x3c, !PT ;  /* 0x0000000013137212 */ /* 0x000fe200078e3cff */
[----:B------:R-:W-:Y:S06]  /*c9a0*/  @!P0 BRA `(.L_x_5529) ;  /* 0x0000000000048947 */ /* 0x000fec0003800000 */
[----:B------:R-:W-:Y:S01]  /*c9b0*/  BPT.TRAP 0x1 ;  /* 0x000000040000795c */ /* 0x000fe20000300000 */
.L_x_5529:
[----:B------:R-:W-:Y:S01]  /*c9c0*/  IMAD R197, R18, 0x8, R2 ;  /* 0x0000000812c57824 */ /* 0x000fe200078e0202 */
[----:B------:R-:W-:-:S04]  /*c9d0*/  SHF.L.U32 R0, R19, 0x1f, RZ ;  /* 0x0000001f13007819 */ /* 0x000fc800000006ff */
[----:B------:R0:W1:Y:S01]  /*c9e0*/  SYNCS.PHASECHK.TRANS64.TRYWAIT P3, [R197+URZ+0x38830], R0 ;  /* 0x03883000c50075a7 */ /* 0x000062000806017f */
[----:B------:R-:W-:Y:S05]  /*c9f0*/  @!P0 BRA `(.L_x_5530) ;  /* 0x0000000000048947 */ /* 0x000fea0003800000 */
[----:B------:R-:W-:Y:S01]  /*ca00*/  BPT.TRAP 0x1 ;  /* 0x000000040000795c */ /* 0x000fe20000300000 */
.L_x_5530:
[----:B------:R-:W-:Y:S01]  /*ca10*/  BSSY B2, `(.L_x_5531) ;  /* 0x0000006000027945 */ /* 0x000fe20003800000 */
[----:B--2---:R-:W-:Y:S02]  /*ca20*/  IMAD R156, R18, 0x200, R14 ;  /* 0x00000200129c7824 */ /* 0x004fe400078e020e */
[----:B------:R-:W-:Y:S01]  /*ca30*/  IMAD.MOV.U32 R157, RZ, RZ, 0x40000040 ;  /* 0x40000040ff9d7424 */ /* 0x000fe200078e00ff */
[----:B-1----:R-:W-:Y:S06]  /*ca40*/  @P3 BRA `(.L_x_5532) ;  /* 0x0000000000083947 */ /* 0x002fec0003800000 */
[----:B------:R-:W1:Y:S02]  /*ca50*/  SYNCS.PHASECHK.TRANS64.TRYWAIT P3, [R197+URZ+0x38830], R0 ;  /* 0x03883000c50075a7 */ /* 0x000e64000806017f */
[----:B-1----:R-:W-:Y:S05]  /*ca60*/  @!P3 BRA `(.L_x_5533) ;  /* 0x0000014c0078b947 */ /* 0x002fea0003800000 */
.L_x_5532:
[----:B------:R-:W-:Y:S05]  /*ca70*/  BSYNC B2 ;  /* 0x0000000000027941 */ /* 0x000fea0003800000 */
.L_x_5531:
        /* <DEDUP_REMOVED lines=36> */
.L_x_5534:
[----:B------:R2:W3:Y:S01]  /*ccc0*/  SYNCS.PHASECHK.TRANS64.TRYWAIT P3, [R197+URZ+0x38850], R0 ;  /* 0x03885000c50075a7 */ /* 0x0004e2000806017f */
[----:B------:R-:W-:Y:S05]  /*ccd0*/  @!P0 BRA `(.L_x_5535) ;  /* 0x0000000000048947 */ /* 0x000fea0003800000 */
[----:B------:R-:W-:Y:S01]  /*cce0*/  BPT.TRAP 0x1 ;  /* 0x000000040000795c */ /* 0x000fe20000300000 */
.L_x_5535:
[----:B------:R-:W-:Y:S04]  /*ccf0*/  BSSY B2, `(.L_x_5536) ;  /* 0x0000004000027945 */ /* 0x000fe80003800000 */
[----:B---3--:R-:W-:Y:S05]  /*cd00*/  @P3 BRA `(.L_x_5537) ;  /* 0x0000000000083947 */ /* 0x008fea0003800000 */
[----:B------:R-:W3:Y:S02]  /*cd10*/  SYNCS.PHASECHK.TRANS64.TRYWAIT P3, [R197+URZ+0x38850], R0 ;  /* 0x03885000c50075a7 */ /* 0x000ee4000806017f */
[----:B---3--:R-:W-:Y:S05]  /*cd20*/  @!P3 BRA `(.L_x_5538) ;  /* 0x0000014800dcb947 */ /* 0x008fea0003800000 */
.L_x_5537:
[----:B------:R-:W-:Y:S05]  /*cd30*/  BSYNC B2 ;  /* 0x0000000000027941 */ /* 0x000fea0003800000 */
.L_x_5536:
        /* <DEDUP_REMOVED lines=346> */
[----:B------:R-:W0:Y:S02]  /*e2e0*/  @P2 LDC R0, c[0x0][0x44c] ;  /* 0x00011300ff002b82 */ /* 0x000e240000000800 */
        /* <DEDUP_REMOVED lines=10> */
[----:B------:R-:W-:Y:S02]  /*e390*/  IMAD.MOV.U32 R207, RZ, RZ, 0x40000040 ;  /* 0x40000040ffcf7424 */ /* 0x000fe400078e00ff */
[----:B------:R-:W-:Y:S01]  /*e3a0*/  IMAD.IADD R208, R3, 0x1, R208 ;  /* 0x0000000103d07824 */ /* 0x000fe200078e02d0 */
[----:B------:R-:W-:Y:S01]  /*e3b0*/  R2UR UR6, R206 ;  /* 0x00000000ce0672ca */ /* 0x000fe200000e0000 */
[----:B------:R-:W-:Y:S01]  /*e3c0*/  IMAD.IADD R206, R205, 0x1, R3 ;  /* 0x00000001cdce7824 */ /* 0x000fe200078e0203 */
[----:B------:R-:W-:Y:S01]  /*e3d0*/  R2UR UR7, R207 ;  /* 0x00000000cf0772ca */ /* 0x000fe200000e0000 */
[----:B------:R-:W-:Y:S01]  /*e3e0*/  IMAD.MOV.U32 R207, RZ, RZ, 0x40000040 ;  /* 0x40000040ffcf7424 */ /* 0x000fe200078e00ff */
[----:B------:R-:W1:Y:S01]  /*e3f0*/  @P2 LDC R3, c[0x0][0x450] ;  /* 0x00011400ff032b82 */ /* 0x000e620000000800 */
[----:B------:R-:W-:-:S04]  /*e400*/  IMAD.IADD R202, R216, 0x1, R195 ;  /* 0x00000001d8ca7824 */ /* 0x000fc800078e02c3 */
[----:B0-----:R-:W-:-:S04]  /*e410*/  @P2 IMAD.HI.U32 R205, R202, R0, RZ ;  /* 0x00000000cacd2227 */ /* 0x001fc800078e00ff */
[----:B------:R-:W-:Y:S01]  /*e420*/  IMAD.MOV.U32 R0, RZ, RZ, R202 ;  /* 0x000000ffff007224 */ /* 0x000fe200078e00ca */
[----:B-1----:R-:W-:Y:S01]  /*e430*/  @P2 SHF.R.U32.HI R0, RZ, R3, R205 ;  /* 0x00000003ff002219 */ /* 0x002fe200000116cd */
[----:B------:R-:W-:Y:S02]  /*e440*/  IMAD.MOV.U32 R205, RZ, RZ, 0x40000040 ;  /* 0x40000040ffcd7424 */ /* 0x000fe400078e00ff */
[----:B------:R-:W-:-:S04]  /*e450*/  IMAD.MOV.U32 R3, RZ, RZ, -0x40 ;  /* 0xffffffc0ff037424 */ /* 0x000fc800078e00ff */
[----:B------:R-:W-:-:S05]  /*e460*/  IMAD R3, R198, R3, 0x1 ;  /* 0x00000001c6037424 */ /* 0x000fca00078e0203 */
[----:B------:R-:W-:-:S05]  /*e470*/  IADD3 R3, R203, R3, -R189 ;  /* 0x00000003cb037210 */ /* 0x000fca0007ffe8bd */
[----:B------:R-:W-:Y:S01]  /*e480*/  IMAD.IADD R3, R3, 0x1, -R194 ;  /* 0x0000000103037824 */ /* 0x000fe200078e0ac2 */
[----:B------:R-:W-:Y:S02]  /*e490*/  WARPGROUP.DEPBAR.LE gsb0, 0x0 ;  /* 0x00008000000079c5 */ /* 0x000fe40000010000 */
[----:B------:R-:W-:-:S06]  /*e4a0*/  WARPGROUP.ARRIVE ;  /* 0x00000000000079c5 */ /* 0x000fcc0000000000 */
[----:B------:R-:W-:Y:S01]  /*e4b0*/  HGMMA.64x64x16.F32.BF16 R152, gdesc[UR4], R152, gsb0 ;  /* 0x00e00000049879f0 */ /* 0x000fe20008001898 */
[----:B------:R-:W-:Y:S01]  /*e4c0*/  R2UR UR4, R206 ;  /* 0x00000000ce0472ca */ /* 0x000fe200000e0000 */
[----:B------:R-:W-:Y:S01]  /*e4d0*/  IMAD.MOV.U32 R206, RZ, RZ, 0x40 ;  /* 0x00000040ffce7424 */ /* 0x000fe200078e00ff */
[----:B------:R-:W-:Y:S01]  /*e4e0*/  R2UR UR5, R207 ;  /* 0x00000000cf0572ca */ /* 0x000fe200000e0000 */
[----:B------:R-:W-:Y:S01]  /*e4f0*/  IMAD.MOV.U32 R207, RZ, RZ, 0x1000 ;  /* 0x00001000ffcf7424 */ /* 0x000fe200078e00ff */
[----:B------:R-:W-:Y:S02]  /*e500*/  R2UR UR6, R208 ;  /* 0x00000000d00672ca */ /* 0x000fe400000e0000 */
[----:B------:R-:W-:Y:S02]  /*e510*/  R2UR UR7, R209 ;  /* 0x00000000d10772ca */ /* 0x000fe400000e0000 */
[----:B------:R-:W-:Y:S02]  /*e520*/  SEL R206, R206, 0x3e, P3 ;  /* 0x0000003ecece7807 */ /* 0x000fe40001800000 */
[----:B------:R-:W-:-:S02]  /*e530*/  SEL R207, R207, 0xf80, P3 ;  /* 0x00000f80cfcf7807 */ /* 0x000fc40001800000 */
[----:B------:R-:W-:Y:S02]  /*e540*/  LOP3.LUT R206, R206, 0x6, RZ, 0xc0, !PT ;  /* 0x00000006cece7812 */ /* 0x000fe400078ec0ff */
        /* <DEDUP_REMOVED lines=8> */
[----:B------:R-:W-:Y:S02]  /*e5d0*/  R2UR UR5, R207 ;  /* 0x00000000cf0572ca */ /* 0x000fe400000e0000 */
[----:B------:R-:W-:Y:S02]  /*e5e0*/  R2UR UR6, R204 ;  /* 0x00000000cc0672ca */ /* 0x000fe400000e0000 */
[----:B------:R-:W-:Y:S02]  /*e5f0*/  R2UR UR7, R205 ;  /* 0x00000000cd0772ca */ /* 0x000fe400000e0000 */
[----:B------:R-:W0:Y:S02]  /*e600*/  SHFL.IDX PT, R205, R0, RZ, 0x1c1f ;  /* 0x001c1fff00cd7589 */ /* 0x000e2400000e0000 */
[----:B0-----:R-:W-:-:S05]  /*e610*/  IMAD.IADD R205, R3, 0x1, R205 ;  /* 0x0000000103cd7824 */ /* 0x001fca00078e02cd */
[C---:B------:R-:W-:Y:S02]  /*e620*/  ISETP.GT.AND P3, PT, R205.reuse, RZ, PT ;  /* 0x000000ffcd00720c */ /* 0x040fe40003f64270 */
[C---:B------:R-:W-:Y:S02]  /*e630*/  ISETP.GT.AND P4, PT, R205.reuse, 0x1, PT ;  /* 0x00000001cd00780c */ /* 0x040fe40003f84270 */
[C---:B------:R-:W-:Y:S02]  /*e640*/  ISETP.GT.AND P6, PT, R205.reuse, 0x28, PT ;  /* 0x00000028cd00780c */ /* 0x040fe40003fc4270 */
        /* <DEDUP_REMOVED lines=32> */
[----:B------:R-:W-:-:S02]  /*e850*/  FSEL R202, R172, -INF , P6 ;  /* 0xff800000acca7808 */ /* 0x000fc40003000000 */
[----:B------:R-:W-:Y:S02]  /*e860*/  FMNMX.FTZ R172, R169, R204, !PT ;  /* 0x000000cca9ac7209 */ /* 0x000fe40007810000 */
[----:B------:R-:W-:Y:S02]  /*e870*/  ISETP.GT.AND P3, PT, R205, 0x30, PT ;  /* 0x00000030cd00780c */ /* 0x000fe40003f64270 */
[----:B------:R-:W-:Y:S02]  /*e880*/  FSEL R204, R173, -INF , P5 ;  /* 0xff800000adcc7808 */ /* 0x000fe40002800000 */
[----:B------:R-:W-:Y:S01]  /*e890*/  FMNMX.FTZ R172, R202, R172, !PT ;  /* 0x000000accaac7209 */ /* 0x000fe20007810000 */
[----:B------:R-:W0:Y:S01]  /*e8a0*/  SHFL.IDX PT, R173, R0, 0x1, 0x1c1f ;  /* 0x003c1f0000ad7f89 */ /* 0x000e2200000e0000 */
        /* <DEDUP_REMOVED lines=10> */
[----:B------:R-:W-:Y:S01]  /*e950*/  FMNMX.FTZ R172, R180, R172, !PT ;  /* 0x000000acb4ac7209 */ /* 0x000fe20007810000 */
[----:B0-----:R-:W-:-:S03]  /*e960*/  IMAD.IADD R3, R3, 0x1, R173 ;  /* 0x0000000103037824 */ /* 0x001fc600078e02ad */
[----:B------:R-:W-:Y:S01]  /*e970*/  FMNMX.FTZ R205, R181, R172, !PT ;  /* 0x000000acb5cd7209 */ /* 0x000fe20007810000 */
[----:B------:R-:W-:Y:S02]  /*e980*/  IMAD.MOV.U32 R173, RZ, RZ, 0x40000040 ;  /* 0x40000040ffad7424 */ /* 0x000fe400078e00ff */
[----:B------:R-:W-:Y:S01]  /*e990*/  IMAD R172, R18, 0x1000, R191 ;  /* 0x0000100012ac7824 */ /* 0x000fe200078e02bf */
[C---:B------:R-:W-:Y:S01]  /*e9a0*/  ISETP.GT.AND P4, PT, R3.reuse, RZ, PT ;  /* 0x000000ff0300720c */ /* 0x040fe20003f84270 */
[----:B------:R-:W0:Y:S01]  /*e9b0*/  SHFL.BFLY PT, R0, R205, 0x2, 0x1f ;  /* 0x0c401f00cd007f89 */ /* 0x000e2200000e0000 */
[C---:B------:R-:W-:Y:S02]  /*e9c0*/  ISETP.GT.AND P5, PT, R3.reuse, 0x1, PT ;  /* 0x000000010300780c */ /* 0x040fe40003fa4270 */
[----:B------:R-:W-:Y:S02]  /*e9d0*/  FSEL R154, R154, -INF , P4 ;  /* 0xff8000009a9a7808 */ /* 0x000fe40002000000 */
[----:B------:R-:W-:-:S02]  /*e9e0*/  ISETP.GT.AND P4, PT, R3, 0x10, PT ;  /* 0x000000100300780c */ /* 0x000fc40003f84270 */
[C---:B------:R-:W-:Y:S02]  /*e9f0*/  ISETP.GT.AND P6, PT, R3.reuse, 0x8, PT ;  /* 0x000000080300780c */ /* 0x040fe40003fc4270 */
[----:B------:R-:W-:Y:S02]  /*ea00*/  FSEL R162, R162, -INF , P4 ;  /* 0xff800000a2a27808 */ /* 0x000fe40002000000 */
[----:B------:R-:W-:Y:S02]  /*ea10*/  ISETP.GT.AND P4, PT, R3, 0x20, PT ;  /* 0x000000200300780c */ /* 0x000fe40003f84270 */
[----:B------:R-:W-:Y:S02]  /*ea20*/  FSEL R155, R155, -INF , P5 ;  /* 0xff8000009b9b7808 */ /* 0x000fe40002800000 */
[----:B------:R-:W-:Y:S02]  /*ea30*/  FMNMX.FTZ R206, R154, R201, !PT ;  /* 0x000000c99ace7209 */ /* 0x000fe40007810000 */
[----:B------:R-:W-:-:S02]  /*ea40*/  ISETP.GT.AND P3, PT, R3, 0x9, PT ;  /* 0x000000090300780c */ /* 0x000fc40003f64270 */
[----:B------:R-:W-:Y:S02]  /*ea50*/  FSEL R158, R158, -INF , P6 ;  /* 0xff8000009e9e7808 */ /* 0x000fe40003000000 */
[----:B------:R-:W-:Y:S02]  /*ea60*/  FSEL R159, R159, -INF , P3 ;  /* 0xff8000009f9f7808 */ /* 0x000fe40001800000 */
[----:B------:R-:W-:Y:S02]  /*ea70*/  ISETP.GT.AND P5, PT, R3, 0x11, PT ;  /* 0x000000110300780c */ /* 0x000fe40003fa4270 */
[----:B0-----:R-:W-:Y:S02]  /*ea80*/  FMNMX.FTZ R0, R205, R0, !PT ;  /* 0x00000000cd007209 */ /* 0x001fe40007810000 */
        /* <DEDUP_REMOVED lines=14> */
[----:B------:R-:W-:Y:S02]  /*eb70*/  ISETP.GT.AND P6, PT, R3, 0x28, PT ;  /* 0x000000280300780c */ /* 0x000fe40003fc4270 */
[----:B------:R-:W-:Y:S02]  /*eb80*/  FSEL R206, R171, -INF , P5 ;  /* 0xff800000abce7808 */ /* 0x000fe40002800000 */
[----:B------:R-:W-:Y:S02]  /*eb90*/  FMNMX.FTZ R170, R205, R170, !PT ;  /* 0x000000aacdaa7209 */ /* 0x000fe40007810000 */
[----:B------:R-:W-:Y:S02]  /*eba0*/  R2UR UR7, R173 ;  /* 0x00000000ad0772ca */ /* 0x000fe400000e0000 */
        /* <DEDUP_REMOVED lines=13> */
[----:B------:R-:W-:Y:S01]  /*ec80*/  ISETP.GT.AND P3, PT, R3, 0x39, PT ;  /* 0x000000390300780c */ /* 0x000fe20003f64270 */
[----:B------:R-:W-:Y:S01]  /*ec90*/  IMAD.U32 R3, RZ, RZ, UR37 ;  /* 0x00000025ff037e24 */ /* 0x000fe2000f8e00ff */
[----:B------:R-:W-:-:S02]  /*eca0*/  FSEL R226, R182, -INF , P6 ;  /* 0xff800000b6e27808 */ /* 0x000fc40003000000 */
[----:B------:R-:W-:Y:S02]  /*ecb0*/  FMNMX.FTZ R170, R179, R170, !PT ;  /* 0x000000aab3aa7209 */ /* 0x000fe40007810000 */
[----:B------:R-:W-:Y:S02]  /*ecc0*/  FSEL R183, R183, -INF , P3 ;  /* 0xff800000b7b77808 */ /* 0x000fe40001800000 */
[----:B------:R-:W-:Y:S02]  /*ecd0*/  FMNMX.FTZ R170, R226, R170, !PT ;  /* 0x000000aae2aa7209 */ /* 0x000fe40007810000 */
[----:B0-----:R-:W-:Y:S02]  /*ece0*/  FMNMX.FTZ R0, R0, R173, !PT ;  /* 0x000000ad00007209 */ /* 0x001fe40007810000 */
[----:B------:R-:W-:Y:S02]  /*ecf0*/  FMNMX.FTZ R173, R183, R170, !PT ;  /* 0x000000aab7ad7209 */ /* 0x000fe40007810000 */
[C---:B------:R-:W-:Y:S01]  /*ed00*/  FSETP.NEU.FTZ.AND P4, PT, R0.reuse, -INF , PT ;  /* 0xff8000000000780b */ /* 0x040fe20003f9d000 */
[----:B------:R-:W-:Y:S01]  /*ed10*/  FMUL.FTZ R178, R0, R3 ;  /* 0x0000000300b27220 */ /* 0x000fe20000410000 */
[----:B------:R-:W-:Y:S01]  /*ed20*/  R2UR UR6, R172 ;  /* 0x00000000ac0672ca */ /* 0x000fe200000e0000 */
[----:B------:R-:W0:Y:S03]  /*ed30*/  SHFL.BFLY PT, R174, R173, 0x2, 0x1f ;  /* 0x0c401f00adae7f89 */ /* 0x000e2600000e0000 */
        /* <DEDUP_REMOVED lines=15> */
[----:B0-----:R-:W-:Y:S01]  /*ee30*/  FMNMX.FTZ R168, R173, R174, !PT ;  /* 0x000000aeada87209 */ /* 0x001fe20007810000 */
[-CC-:B------:R-:W-:Y:S01]  /*ee40*/  FFMA.FTZ R173, R202, R3.reuse, -R178.reuse ;  /* 0x00000003caad7223 */ /* 0x180fe200000108b2 */
[-CC-:B------:R-:W-:Y:S01]  /*ee50*/  FFMA.FTZ R174, R204, R3.reuse, -R178.reuse ;  /* 0x00000003ccae7223 */ /* 0x180fe200000108b2 */
[----:B------:R-:W-:-:S02]  /*ee60*/  FFMA.FTZ R178, R181, R3, -R178 ;  /* 0x00000003b5b27223 */ /* 0x000fc400000108b2 */
[----:B------:R-:W0:Y:S02]  /*ee70*/  SHFL.BFLY PT, R164, R168, 0x1, 0x1f ;  /* 0x0c201f00a8a47f89 */ /* 0x000e2400000e0000 */
[----:B------:R-:W-:Y:S08]  /*ee80*/  MUFU.EX2 R152, R152 ;  /* 0x0000009800987308 */ /* 0x000ff00000000800 */
[----:B------:R-:W-:Y:S08]  /*ee90*/  MUFU.EX2 R153, R153 ;  /* 0x0000009900997308 */ /* 0x000ff00000000800 */
[----:B------:R-:W-:Y:S01]  /*eea0*/  MUFU.EX2 R156, R156 ;  /* 0x0000009c009c7308 */ /* 0x000fe20000000800 */
[----:B0-----:R-:W-:-:S07]  /*eeb0*/  FMNMX.FTZ R168, R168, R164, !PT ;  /* 0x000000a4a8a87209 */ /* 0x001fce0007810000 */
[----:B------:R-:W-:Y:S01]  /*eec0*/  MUFU.EX2 R157, R157 ;  /* 0x0000009d009d7308 */ /* 0x000fe20000000800 */
[C---:B------:R-:W-:Y:S01]  /*eed0*/  FSETP.NEU.FTZ.AND P3, PT, R168.reuse, -INF , PT ;  /* 0xff800000a800780b */ /* 0x040fe20003f7d000 */
[----:B------:R-:W-:-:S06]  /*eee0*/  FMUL.FTZ R164, R168, R3 ;  /* 0x00000003a8a47220 */ /* 0x000fcc0000410000 */
[----:B------:R-:W-:Y:S01]  /*eef0*/  MUFU.EX2 R161, R161 ;  /* 0x000000a100a17308 */ /* 0x000fe20000000800 */
[----:B------:R-:W-:-:S05]  /*ef00*/  FSEL R164, R164, RZ, P3 ;  /* 0x000000ffa4a47208 */ /* 0x000fca0001800000 */
[-CC-:B------:R-:W-:Y:S01]  /*ef10*/  FFMA.FTZ R165, R155, R3.reuse, -R164.reuse ;  /* 0x000000039ba57223 */ /* 0x180fe200000108a4 */
[-CC-:B------:R-:W-:Y:S01]  /*ef20*/  FFMA.FTZ R155, R158, R3.reuse, -R164.reuse ;  /* 0x000000039e9b7223 */ /* 0x180fe200000108a4 */
[-CC-:B------:R-:W-:Y:S01]  /*ef30*/  FFMA.FTZ R158, R162, R3.reuse, -R164.reuse ;  /* 0x00000003a29e7223 */ /* 0x180fe200000108a4 */
[-CC-:B------:R-:W-:Y:S01]  /*ef40*/  FFMA.FTZ R162, R163, R3.reuse, -R164.reuse ;  /* 0x00000003a3a27223 */ /* 0x180fe200000108a4 */
[----:B------:R-:W-:Y:S01]  /*ef50*/  FSEL R163, R0, RZ, P4 ;  /* 0x000000ff00a37208 */ /* 0x000fe20002000000 */
[-CC-:B------:R-:W-:Y:S01]  /*ef60*/  FFMA.FTZ R180, R166, R3.reuse, -R164.reuse ;  /* 0x00000003a6b47223 */ /* 0x180fe200000108a4 */
[----:B------:R-:W-:Y:S01]  /*ef70*/  FSEL R166, R168, RZ, P3 ;  /* 0x000000ffa8a67208 */ /* 0x000fe20001800000 */
[-C--:B------:R-:W-:Y:S01]  /*ef80*/  FFMA.FTZ R181, R167, R3.reuse, -R164 ;  /* 0x00000003a7b57223 */ /* 0x080fe200000108a4 */
[----:B------:R-:W-:Y:S02]  /*ef90*/  IMAD.MOV R167, RZ, RZ, -R196 ;  /* 0x000000ffffa77224 */ /* 0x000fe400078e0ac4 */
[----:B------:R-:W-:Y:S01]  /*efa0*/  FADD.FTZ R163, -R163, R199 ;  /* 0x000000c7a3a37221 */ /* 0x000fe20000010100 */
[-CC-:B------:R-:W-:Y:S01]  /*efb0*/  FFMA.FTZ R154, R154, R3.reuse, -R164.reuse ;  /* 0x000000039a9a7223 */ /* 0x180fe200000108a4 */
[----:B------:R-:W-:Y:S01]  /*efc0*/  FADD.FTZ R166, -R166, R201 ;  /* 0x000000c9a6a67221 */ /* 0x000fe20000010100 */
[----:B------:R-:W-:Y:S01]  /*efd0*/  MUFU.EX2 R165, R165 ;  /* 0x000000a500a57308 */ /* 0x000fe20000000800 */
[----:B------:R-:W-:Y:S01]  /*efe0*/  FMUL.FTZ R163, R163, R3 ;  /* 0x00000003a3a37220 */ /* 0x000fe20000410000 */
[----:B------:R-:W-:Y:S01]  /*eff0*/  ISETP.NE.AND P3, PT, R189, R167, PT ;  /* 0x000000a7bd00720c */ /* 0x000fe20003f65270 */
[-C--:B------:R-:W-:Y:S01]  /*f000*/  FMUL.FTZ R166, R166, R3.reuse ;  /* 0x00000003a6a67220 */ /* 0x080fe20000410000 */
[----:B------:R-:W-:Y:S01]  /*f010*/  FFMA.FTZ R159, R159, R3, -R164 ;  /* 0x000000039f9f7223 */ /* 0x000fe200000108a4 */
[----:B------:R-:W-:-:S02]  /*f020*/  @!P1 VIADD R167, R197, 0x38840 ;  /* 0x00038840c5a79836 */ /* 0x000fc40000000000 */
[-CC-:B------:R-:W-:Y:S01]  /*f030*/  FFMA.FTZ R205, R205, R3.reuse, -R164.reuse ;  /* 0x00000003cdcd7223 */ /* 0x180fe200000108a4 */
[-CC-:B------:R-:W-:Y:S01]  /*f040*/  FFMA.FTZ R201, R206, R3.reuse, -R164.reuse ;  /* 0x00000003cec97223 */ /* 0x180fe200000108a4 */
[----:B------:R-:W0:Y:S01]  /*f050*/  MUFU.EX2 R163, R163 ;  /* 0x000000a300a37308 */ /* 0x000e220000000800 */
[-CC-:B------:R-:W-:Y:S01]  /*f060*/  FFMA.FTZ R204, R226, R3.reuse, -R164.reuse ;  /* 0x00000003e2cc7223 */ /* 0x180fe200000108a4 */
[----:B------:R-:W-:Y:S01]  /*f070*/  @!P1 PRMT R167, RZ, 0x654, R167 ;  /* 0x00000654ffa79816 */ /* 0x000fe200000000a7 */
[-CC-:B------:R-:W-:Y:S01]  /*f080*/  FFMA.FTZ R208, R208, R3.reuse, -R164.reuse ;  /* 0x00000003d0d07223 */ /* 0x180fe200000108a4 */
[-C--:B------:R-:W-:Y:S01]  /*f090*/  FFMA.FTZ R209, R209, R3.reuse, -R164 ;  /* 0x00000003d1d17223 */ /* 0x080fe200000108a4 */
[----:B------:R-:W-:Y:S01]  /*f0a0*/  @!P1 VIADD R197, R197, 0x38860 ;  /* 0x00038860c5c59836 */ /* 0x000fe20000000000 */
[----:B------:R1:W-:Y:S01]  /*f0b0*/  @!P1 SYNCS.ARRIVE.TRANS64.RED.A1T0 RZ, [R167+URZ], RZ ;  /* 0x000000ffa7ff99a7 */ /* 0x0003e2000810043f */
[----:B------:R-:W-:Y:S01]  /*f0c0*/  @!P3 IMAD R202, R200, 0x40, R190 ;  /* 0x00000040c8cab824 */ /* 0x000fe200078e02be */
[----:B------:R-:W2:Y:S01]  /*f0d0*/  MUFU.EX2 R166, R166 ;  /* 0x000000a600a67308 */ /* 0x000ea20000000800 */
[----:B------:R-:W-:Y:S01]  /*f0e0*/  FFMA.FTZ R200, R207, R3, -R164 ;  /* 0x00000003cfc87223 */ /* 0x000fe200000108a4 */
[----:B------:R-:W-:Y:S01]  /*f0f0*/  @!P1 PRMT R197, RZ, 0x654, R197 ;  /* 0x00000654ffc59816 */ /* 0x000fe200000000c5 */
[----:B------:R-:W-:-:S02]  /*f100*/  @!P3 IMAD R202, R202, 0x4, R2 ;  /* 0x00000004cacab824 */ /* 0x000fc400078e0202 */
[----:B-1----:R-:W-:-:S03]  /*f110*/  FFMA.FTZ R167, R179, R3, -R164 ;  /* 0x00000003b3a77223 */ /* 0x002fc600000108a4 */
[----:B------:R-:W1:Y:S01]  /*f120*/  MUFU.EX2 R154, R154 ;  /* 0x0000009a009a7308 */ /* 0x000e620000000800 */
[----:B0-----:R-:W-:Y:S01]  /*f130*/  FFMA.FTZ R20, R163, R20, R152 ;  /* 0x00000014a3147223 */ /* 0x001fe20000010098 */
[----:B------:R-:W-:Y:S01]  /*f140*/  @!P3 STS [R202+0x38400], R163 ;  /* 0x038400a3ca00b388 */ /* 0x000fe20000000800 */
[C---:B------:R-:W-:Y:S01]  /*f150*/  F2FP.BF16.F32.PACK_AB R152, R153.reuse, R152 ;  /* 0x000000989998723e */ /* 0x040fe200000010ff */
[-C--:B------:R-:W-:Y:S01]  /*f160*/  FMUL.FTZ R24, R24, R163.reuse ;  /* 0x000000a318187220 */ /* 0x080fe20000410000 */
[----:B------:R-:W-:Y:S01]  /*f170*/  FADD.FTZ R20, R153, R20 ;  /* 0x0000001499147221 */ /* 0x000fe20000010000 */
[-C--:B------:R-:W-:Y:S01]  /*f180*/  FMUL.FTZ R25, R25, R163.reuse ;  /* 0x000000a319197220 */ /* 0x080fe20000410000 */
[-C--:B------:R-:W-:Y:S01]  /*f190*/  FMUL.FTZ R28, R28, R163.reuse ;  /* 0x000000a31c1c7220 */ /* 0x080fe20000410000 */
[----:B------:R-:W0:Y:S01]  /*f1a0*/  MUFU.EX2 R155, R155 ;  /* 0x0000009b009b7308 */ /* 0x000e220000000800 */
[----:B--2---:R2:W-:Y:S01]  /*f1b0*/  @!P3 STS [R202+0x38420], R166 ;  /* 0x038420a6ca00b388 */ /* 0x0045e20000000800 */
        /* <DEDUP_REMOVED lines=8> */
[----:B------:R-:W-:Y:S01]  /*f240*/  F2FP.BF16.F32.PACK_AB R153, R165, R154 ;  /* 0x0000009aa599723e */ /* 0x000fe200000010ff */
[----:B------:R-:W-:Y:S01]  /*f250*/  FADD.FTZ R20, R157, R20 ;  /* 0x000000149d147221 */ /* 0x000fe20000010000 */
[----:B------:R-:W-:Y:S01]  /*f260*/  F2FP.BF16.F32.PACK_AB R154, R182, R156 ;  /* 0x0000009cb69a723e */ /* 0x000fe200000010ff */
[----:B------:R-:W-:Y:S01]  /*f270*/  FADD.FTZ R21, R165, R21 ;  /* 0x00000015a5157221 */ /* 0x000fe20000010000 */
[C---:B------:R-:W-:Y:S01]  /*f280*/  F2FP.BF16.F32.PACK_AB R156, R161.reuse, R157 ;  /* 0x0000009da19c723e */ /* 0x040fe200000010ff */
[----:B------:R-:W-:Y:S01]  /*f290*/  FADD.FTZ R206, R161, R20 ;  /* 0x00000014a1ce7221 */ /* 0x000fe20000010000 */
        /* <DEDUP_REMOVED lines=9> */
[----:B-1----:R-:W-:Y:S01]  /*f330*/  FFMA.FTZ R205, R183, R3, -R164 ;  /* 0x00000003b7cd7223 */ /* 0x002fe200000108a4 */
[C---:B---3--:R-:W-:Y:S01]  /*f340*/  FADD.FTZ R21, R159.reuse, R21 ;  /* 0x000000159f157221 */ /* 0x048fe20000010000 */
        /* <DEDUP_REMOVED lines=14> */
[----:B0-----:R-:W-:Y:S01]  /*f430*/  FADD.FTZ R21, R158, R21 ;  /* 0x000000159e157221 */ /* 0x001fe20000010000 */
        /* <DEDUP_REMOVED lines=9> */
[C---:B-1----:R-:W-:Y:S01]  /*f4d0*/  F2FP.BF16.F32.PACK_AB R157, R162.reuse, R158 ;  /* 0x0000009ea29d723e */ /* 0x042fe200000010ff */
[----:B--2---:R-:W-:Y:S01]  /*f4e0*/  FADD.FTZ R202, R162, R21 ;  /* 0x00000015a2ca7221 */ /* 0x004fe20000010000 */
        /* <DEDUP_REMOVED lines=38> */
[----:B0-----:R-:W-:Y:S01]  /*f750*/  FADD.FTZ R206, R160, R206 ;  /* 0x000000cea0ce7221 */ /* 0x001fe20000010000 */
[----:B---3--:R-:W-:Y:S01]  /*f760*/  F2FP.BF16.F32.PACK_AB R158, R170, R160 ;  /* 0x000000a0aa9e723e */ /* 0x008fe200000010ff */
[----:B------:R-:W-:Y:S01]  /*f770*/  FMUL.FTZ R26, R26, R166 ;  /* 0x000000a61a1a7220 */ /* 0x000fe20000410000 */
[----:B-1----:R-:W-:Y:S01]  /*f780*/  F2FP.BF16.F32.PACK_AB R159, R181, R180 ;  /* 0x000000b4b59f723e */ /* 0x002fe200000010ff */
        /* <DEDUP_REMOVED lines=72> */
[----:B--2---:R-:W-:Y:S01]  /*fc10*/  F2FP.BF16.F32.PACK_AB R160, R169, R171 ;  /* 0x000000aba9a0723e */ /* 0x004fe200000010ff */
[----:B------:R2:W-:Y:S01]  /*fc20*/  STSM.16.M88.4 [R210+0x36400], R152 ;  /* 0x03640098d2007844 */ /* 0x0005e20000000200 */
[----:B0-----:R-:W-:Y:S01]  /*fc30*/  F2FP.BF16.F32.PACK_AB R161, R201, R199 ;  /* 0x000000c7c9a1723e */ /* 0x001fe200000010ff */
[----:B------:R-:W0:Y:S01]  /*fc40*/  MUFU.EX2 R182, R167 ;  /* 0x000000a700b67308 */ /* 0x000e220000000800 */
[----:B------:R-:W-:Y:S01]  /*fc50*/  F2FP.BF16.F32.PACK_AB R162, R174, R173 ;  /* 0x000000adaea2723e */ /* 0x000fe200000010ff */
[----:B------:R2:W-:Y:S01]  /*fc60*/  STSM.16.M88.4 [R211], R156 ;  /* 0x0000009cd3007844 */ /* 0x0005e20000000200 */
[----:B-1----:R-:W-:Y:S01]  /*fc70*/  F2FP.BF16.F32.PACK_AB R163, R179, R200 ;  /* 0x000000c8b3a3723e */ /* 0x002fe200000010ff */
[----:B------:R-:W-:Y:S01]  /*fc80*/  VIADD R20, R172, 0x80 ;  /* 0x00000080ac147836 */ /* 0x000fe20000000000 */
[----:B---3--:R-:W-:Y:S01]  /*fc90*/  F2FP.BF16.F32.PACK_AB R164, R176, R175 ;  /* 0x000000afb0a4723e */ /* 0x008fe200000010ff */
[----:B------:R-:W-:Y:S01]  /*fca0*/  IMAD.MOV.U32 R21, RZ, RZ, 0x40000040 ;  /* 0x40000040ff157424 */ /* 0x000fe200078e00ff */
[----:B----4-:R-:W-:Y:S01]  /*fcb0*/  F2FP.BF16.F32.PACK_AB R166, R178, R177 ;  /* 0x000000b1b2a6723e */ /* 0x010fe200000010ff */
[----:B------:R-:W-:Y:S01]  /*fcc0*/  MUFU.EX2 R204, R204 ;  /* 0x000000cc00cc7308 */ /* 0x000fe20000000800 */
[----:B------:R2:W-:Y:S01]  /*fcd0*/  STSM.16.M88.4 [R214], R160 ;  /* 0x000000a0d6007844 */ /* 0x0005e20000000200 */
[----:B------:R-:W-:Y:S01]  /*fce0*/  FADD.FTZ R202, R180, R202 ;  /* 0x000000cab4ca7221 */ /* 0x000fe20000010000 */
[----:B------:R-:W-:Y:S01]  /*fcf0*/  FADD.FTZ R206, R170, R206 ;  /* 0x000000ceaace7221 */ /* 0x000fe20000010000 */
[----:B------:R-:W-:-:S02]  /*fd00*/  ISETP.GT.AND P3, PT, R198, R212, PT ;  /* 0x000000d4c600720c */ /* 0x000fc40003f64270 */
[----:B------:R-:W-:Y:S01]  /*fd10*/  FADD.FTZ R202, R181, R202 ;  /* 0x000000cab5ca7221 */ /* 0x000fe20000010000 */
[----:B------:R-:W-:Y:S01]  /*fd20*/  FADD.FTZ R206, R171, R206 ;  /* 0x000000ceabce7221 */ /* 0x000fe20000010000 */
[----:B------:R-:W1:Y:S01]  /*fd30*/  MUFU.EX2 R205, R205 ;  /* 0x000000cd00cd7308 */ /* 0x000e620000000800 */
[----:B0-----:R-:W-:Y:S01]  /*fd40*/  F2FP.BF16.F32.PACK_AB R165, R182, R183 ;  /* 0x000000b7b6a5723e */ /* 0x001fe200000010ff */
[----:B------:R-:W-:Y:S01]  /*fd50*/  FADD.FTZ R202, R199, R202 ;  /* 0x000000cac7ca7221 */ /* 0x000fe20000010000 */
        /* <DEDUP_REMOVED lines=8> */
[----:B------:R-:W-:Y:S01]  /*fde0*/  FADD.FTZ R175, R175, R174 ;  /* 0x000000aeafaf7221 */ /* 0x000fe20000010000 */
[----:B-1----:R-:W-:Y:S02]  /*fdf0*/  F2FP.BF16.F32.PACK_AB R167, R205, R204 ;  /* 0x000000cccda7723e */ /* 0x002fe400000010ff */
[----:B------:R-:W-:Y:S01]  /*fe00*/  FADD.FTZ R183, R183, R200 ;  /* 0x000000c8b7b77221 */ /* 0x000fe20000010000 */
[----:B------:R-:W-:Y:S01]  /*fe10*/  FADD.FTZ R176, R176, R175 ;  /* 0x000000afb0b07221 */ /* 0x000fe20000010000 */
[----:B------:R-:W-:Y:S01]  /*fe20*/  IMAD.MOV.U32 R200, RZ, RZ, R18 ;  /* 0x000000ffffc87224 */ /* 0x000fe200078e0012 */
[----:B------:R2:W-:Y:S01]  /*fe30*/  STSM.16.M88.4 [R213], R164 ;  /* 0x000000a4d5007844 */ /* 0x0005e20000000200 */
[----:B------:R-:W-:Y:S01]  /*fe40*/  WARPGROUP.ARRIVE ;  /* 0x00000000000079c5 */ /* 0x000fe20000000000 */
[----:B------:R-:W-:Y:S01]  /*fe50*/  FADD.FTZ R183, R182, R183 ;  /* 0x000000b7b6b77221 */ /* 0x000fe20000010000 */
[----:B------:R-:W-:-:S03]  /*fe60*/  FADD.FTZ R177, R177, R176 ;  /* 0x000000b0b1b17221 */ /* 0x000fc60000010000 */
[----:B------:R-:W-:Y:S01]  /*fe70*/  FADD.FTZ R204, R204, R183 ;  /* 0x000000b7cccc7221 */ /* 0x000fe20000010000 */
        /* <DEDUP_REMOVED lines=18> */
[----:B------:R-:W-:Y:S01]  /*ffa0*/  FADD.FTZ R20, R178, R177 ;  /* 0x000000b1b2147221 */ /* 0x000fe20000010000 */
[----:B------:R-:W-:Y:S01]  /*ffb0*/  R2UR UR7, R21 ;  /* 0x00000000150772ca */ /* 0x000fe200000e0000 */
[----:B------:R-:W-:Y:S01]  /*ffc0*/  FADD.FTZ R21, R205, R204 ;  /* 0x000000cccd157221 */ /* 0x000fe20000010000 */
        /* <DEDUP_REMOVED lines=14> */
[----:B0-----:R-:W-:-:S04]  /*100b0*/  VIADD R197, R198, 0xffffffff ;  /* 0xffffffffc6c57836 */ /* 0x001fc80000000000 */
[----:B------:R-:W-:Y:S01]  /*100c0*/  IMAD.MOV.U32 R198, RZ, RZ, R197 ;  /* 0x000000ffffc67224 */ /* 0x000fe200078e00c5 */
[----:B--2---:R-:W-:Y:S06]  /*100d0*/  @P3 BRA `(.L_x_5539) ;  /* 0xffffffc8001c3947 */ /* 0x004fec000383ffff */
[----:B------:R-:W-:Y:S05]  /*100e0*/  BSYNC B1 ;  /* 0x0000000000017941 */ /* 0x000fea0003800000 */
.L_x_5528:
[----:B------:R-:W-:Y:S05]  /*100f0*/  BSYNC B0 ;  /* 0x0000000000007941 */ /* 0x000fea0003800000 */
.L_x_5527:
[----:B------:R-:W-:Y:S01]  /*10100*/  ISETP.GE.AND P2, PT, R197, RZ, PT ;  /* 0x000000ffc500720c */ /* 0x000fe20003f46270 */
[----:B------:R-:W-:-:S12]  /*10110*/  BSSY B0, `(.L_x_5540) ;  /* 0x0000329000007945 */ /* 0x000fd80003800000 */
[----:B------:R-:W-:Y:S05]  /*10120*/  @!P2 BRA `(.L_x_5541) ;  /* 0x00000030009ca947 */ /* 0x000fea0003800000 */
[----:B------:R-:W-:Y:S02]  /*10130*/  IMAD.MOV.U32 R202, RZ, RZ, R168 ;  /* 0x000000ffffca7224 */ /* 0x000fe400078e00a8 */
[----:B------:R-:W-:Y:S02]  /*10140*/  IMAD.MOV.U32 R200, RZ, RZ, R0 ;  /* 0x000000ffffc87224 */ /* 0x000fe400078e0000 */
[----:B------:R-:W-:-:S07]  /*10150*/  IMAD.MOV.U32 R201, RZ, RZ, R18 ;  /* 0x000000ffffc97224 */ /* 0x000fce00078e0012 */
.L_x_5552:
[----:B------:R-:W-:-:S05]  /*10160*/  VIADD R18, R201, 0x1 ;  /* 0x00000001c9127836 */ /* 0x000fca0000000000 */
[----:B------:R-:W-:-:S04]  /*10170*/  ISETP.NE.AND P2, PT, R18, 0x2, PT ;  /* 0x000000021200780c */ /* 0x000fc80003f45270 */
[----:B------:R-:W-:Y:S02]  /*10180*/  SEL R0, RZ, 0x1, P2 ;  /* 0x00000001ff007807 */ /* 0x000fe40001000000 */
[----:B------:R-:W-:Y:S02]  /*10190*/  SEL R18, R18, RZ, P2 ;  /* 0x000000ff12127207 */ /* 0x000fe40001000000 */
[----:B------:R-:W-:Y:S01]  /*101a0*/  LOP3.LUT R19, R19, R0, RZ, 0x3c, !PT ;  /* 0x0000000013137212 */ /* 0x000fe200078e3cff */
[----:B0-----:R-:W-:Y:S06]  /*101b0*/  @!P0 BRA `(.L_x_5542) ;  /* 0x0000000000048947 */ /* 0x001fec0003800000 */
[----:B------:R-:W-:Y:S01]  /*101c0*/  BPT.TRAP 0x1 ;  /* 0x000000040000795c */ /* 0x000fe20000300000 */
.L_x_5542:
[----:B------:R-:W-:Y:S01]  /*101d0*/  IMAD R194, R18, 0x8, R2 ;  /* 0x0000000812c27824 */ /* 0x000fe200078e0202 */
[----:B------:R-:W-:-:S04]  /*101e0*/  SHF.L.U32 R0, R19, 0x1f, RZ ;  /* 0x0000001f13007819 */ /* 0x000fc800000006ff */
[----:B------:R0:W1:Y:S01]  /*101f0*/  SYNCS.PHASECHK.TRANS64.TRYWAIT P2, [R194+URZ+0x38830], R0 ;  /* 0x03883000c20075a7 */ /* 0x000062000804017f */
[----:B------:R-:W-:Y:S05]  /*10200*/  @!P0 BRA `(.L_x_5543) ;  /* 0x0000000000048947 */ /* 0x000fea0003800000 */
[----:B------:R-:W-:Y:S01]  /*10210*/  BPT.TRAP 0x1 ;  /* 0x000000040000795c */ /* 0x000fe20000300000 */
.L_x_5543:
[----:B------:R-:W-:Y:S01]  /*10220*/  BSSY B1, `(.L_x_5544) ;  /* 0x0000006000017945 */ /* 0x000fe20003800000 */
[----:B--2---:R-:W-:Y:S02]  /*10230*/  IMAD R156, R18, 0x200, R14 ;  /* 0x00000200129c7824 */ /* 0x004fe400078e020e */
[----:B------:R-:W-:Y:S01]  /*10240*/  IMAD.MOV.U32 R157, RZ, RZ, 0x40000040 ;  /* 0x40000040ff9d7424 */ /* 0x000fe200078e00ff */
[----:B-1----:R-:W-:Y:S06]  /*10250*/  @P2 BRA `(.L_x_5545) ;  /* 0x0000000000082947 */ /* 0x002fec0003800000 */
[----:B------:R-:W1:Y:S02]  /*10260*/  SYNCS.PHASECHK.TRANS64.TRYWAIT P2, [R194+URZ+0x38830], R0 ;  /* 0x03883000c20075a7 */ /* 0x000e64000804017f */
[----:B-1----:R-:W-:Y:S05]  /*10270*/  @!P2 BRA `(.L_x_5546) ;  /* 0x00000114009ca947 */ /* 0x002fea0003800000 */
.L_x_5545:
[----:B------:R-:W-:Y:S05]  /*10280*/  BSYNC B1 ;  /* 0x0000000000017941 */ /* 0x000fea0003800000 */
.L_x_5544:
        /* <DEDUP_REMOVED lines=36> */
.L_x_5547:
[----:B------:R2:W3:Y:S01]  /*104d0*/  SYNCS.PHASECHK.TRANS64.TRYWAIT P2, [R194+URZ+0x38850], R0 ;  /* 0x03885000c20075a7 */ /* 0x0004e2000804017f */
[----:B------:R-:W-:Y:S05]  /*104e0*/  @!P0 BRA `(.L_x_5548) ;  /* 0x0000000000048947 */ /* 0x000fea0003800000 */
[----:B------:R-:W-:Y:S01]  /*104f0*/  BPT.TRAP 0x1 ;  /* 0x000000040000795c */ /* 0x000fe20000300000 */
.L_x_5548:
[----:B------:R-:W-:Y:S04]  /*10500*/  BSSY B1, `(.L_x_5549) ;  /* 0x0000004000017945 */ /* 0x000fe80003800000 */
[----:B---3--:R-:W-:Y:S05]  /*10510*/  @P2 BRA `(.L_x_5550) ;  /* 0x0000000000082947 */ /* 0x008fea0003800000 */
[----:B------:R-:W3:Y:S02]  /*10520*/  SYNCS.PHASECHK.TRANS64.TRYWAIT P2, [R194+URZ+0x38850], R0 ;  /* 0x03885000c20075a7 */ /* 0x000ee4000804017f */
[----:B---3--:R-:W-:Y:S05]  /*10530*/  @!P2 BRA `(.L_x_5551) ;  /* 0x000001140000a947 */ /* 0x008fea0003800000 */
.L_x_5550:
[----:B------:R-:W-:Y:S05]  /*10540*/  BSYNC B1 ;  /* 0x0000000000017941 */ /* 0x000fea0003800000 */
.L_x_5549:
        /* <DEDUP_REMOVED lines=197> */
[C---:B------:R-:W-:Y:S02]  /*111a0*/  SEL R198, R3.reuse, 0x2, P2 ;  /* 0x0000000203c67807 */ /* 0x040fe40001000000 */
[----:B------:R-:W-:-:S03]  /*111b0*/  SEL R3, R3, 0x6, !P2 ;  /* 0x0000000603037807 */ /* 0x000fc60005000000 */
[----:B------:R-:W-:Y:S01]  /*111c0*/  IMAD.IADD R206, R203, 0x1, R198 ;  /* 0x00000001cbce7824 */ /* 0x000fe200078e02c6 */
        /* <DEDUP_REMOVED lines=115> */
[----:B------:R-:W-:Y:S01]  /*11900*/  IMAD.MOV.U32 R199, RZ, RZ, 0x40000040 ;  /* 0x40000040ffc77424 */ /* 0x000fe200078e00ff */
        /* <DEDUP_REMOVED lines=29> */
[----:B------:R-:W-:Y:S02]  /*11ae0*/  IMAD.MOV.U32 R207, RZ, RZ, 0x40000040 ;  /* 0x40000040ffcf7424 */ /* 0x000fe400078e00ff */
[----:B------:R-:W-:Y:S01]  /*11af0*/  IMAD.MOV.U32 R0, RZ, RZ, 0x1000 ;  /* 0x00001000ff007424 */ /* 0x000fe200078e00ff */
[----:B------:R-:W-:Y:S01]  /*11b00*/  R2UR UR4, R206 ;  /* 0x00000000ce0472ca */ /* 0x000fe200000e0000 */
[----:B------:R-:W-:Y:S01]  /*11b10*/  IMAD.IADD R206, R205, 0x1, R198 ;  /* 0x00000001cdce7824 */ /* 0x000fe200078e02c6 */
[----:B------:R-:W-:Y:S01]  /*11b20*/  R2UR UR5, R207 ;  /* 0x00000000cf0572ca */ /* 0x000fe200000e0000 */
[----:B------:R-:W-:Y:S01]  /*11b30*/  IMAD.MOV.U32 R207, RZ, RZ, 0x40000040 ;  /* 0x40000040ffcf7424 */ /* 0x000fe200078e00ff */
[----:B------:R-:W-:Y:S01]  /*11b40*/  SEL R0, R0, 0xf80, P2 ;  /* 0x00000f8000007807 */ /* 0x000fe20001000000 */
[----:B------:R-:W-:-:S03]  /*11b50*/  IMAD.IADD R198, R198, 0x1, R203 ;  /* 0x00000001c6c67824 */ /* 0x000fc600078e02cb */
        /* <DEDUP_REMOVED lines=74> */
[----:B------:R-:W-:Y:S01]  /*12000*/  SHFL.BFLY PT, R207, R206, 0x2, 0x1f ;  /* 0x0c401f00cecf7f89 */ /* 0x000fe200000e0000 */
[----:B0-----:R-:W-:-:S05]  /*12010*/  FMNMX.FTZ R0, R0, R3, !PT ;  /* 0x0000000300007209 */ /* 0x001fca0007810000 */
[----:B------:R-:W0:Y:S02]  /*12020*/  SHFL.BFLY PT, R3, R0, 0x1, 0x1f ;  /* 0x0c201f0000037f89 */ /* 0x000e2400000e0000 */
[----:B0-----:R-:W-:Y:S01]  /*12030*/  FMNMX.FTZ R0, R0, R3, !PT ;  /* 0x0000000300007209 */ /* 0x001fe20007810000 */
[----:B------:R-:W-:-:S04]  /*12040*/  IMAD.U32 R3, RZ, RZ, UR36 ;  /* 0x00000024ff037e24 */ /* 0x000fc8000f8e00ff */
[C---:B------:R-:W-:Y:S01]  /*12050*/  FADD.FTZ R200, -R0.reuse, R200 ;  /* 0x000000c800c87221 */ /* 0x040fe20000010100 */
[----:B------:R-:W-:-:S03]  /*12060*/  FMUL.FTZ R204, R0, R3 ;  /* 0x0000000300cc7220 */ /* 0x000fc60000410000 */
[-C--:B------:R-:W-:Y:S01]  /*12070*/  FMUL.FTZ R200, R200, R3.reuse ;  /* 0x00000003c8c87220 */ /* 0x080fe20000410000 */
[-CC-:B------:R-:W-:Y:S01]  /*12080*/  FFMA.FTZ R205, R156, R3.reuse, -R204.reuse ;  /* 0x000000039ccd7223 */ /* 0x180fe200000108cc */
[-CC-:B------:R-:W-:Y:S01]  /*12090*/  FFMA.FTZ R156, R160, R3.reuse, -R204.reuse ;  /* 0x00000003a09c7223 */ /* 0x180fe200000108cc */
[-CC-:B------:R-:W-:Y:S01]  /*120a0*/  FFMA.FTZ R160, R164, R3.reuse, -R204.reuse ;  /* 0x00000003a4a07223 */ /* 0x180fe200000108cc */
[----:B------:R0:W1:Y:S01]  /*120b0*/  MUFU.EX2 R203, R200 ;  /* 0x000000c800cb7308 */ /* 0x0000620000000800 */
[-CC-:B------:R-:W-:Y:S01]  /*120c0*/  FFMA.FTZ R152, R152, R3.reuse, -R204.reuse ;  /* 0x0000000398987223 */ /* 0x180fe200000108cc */
[-CC-:B------:R-:W-:Y:S01]  /*120d0*/  FFMA.FTZ R153, R153, R3.reuse, -R204.reuse ;  /* 0x0000000399997223 */ /* 0x180fe200000108cc */
[-CC-:B------:R-:W-:Y:S01]  /*120e0*/  FFMA.FTZ R157, R157, R3.reuse, -R204.reuse ;  /* 0x000000039d9d7223 */ /* 0x180fe200000108cc */
[-CC-:B------:R-:W-:Y:S01]  /*120f0*/  FFMA.FTZ R199, R165, R3.reuse, -R204.reuse ;  /* 0x00000003a5c77223 */ /* 0x180fe200000108cc */
[-CC-:B------:R-:W-:Y:S01]  /*12100*/  FFMA.FTZ R161, R161, R3.reuse, -R204.reuse ;  /* 0x00000003a1a17223 */ /* 0x180fe200000108cc */
[-CC-:B------:R-:W-:Y:S01]  /*12110*/  FFMA.FTZ R169, R169, R3.reuse, -R204.reuse ;  /* 0x00000003a9a97223 */ /* 0x180fe200000108cc */
[-CC-:B------:R-:W-:Y:S01]  /*12120*/  FFMA.FTZ R172, R172, R3.reuse, -R204.reuse ;  /* 0x00000003acac7223 */ /* 0x180fe200000108cc */
[----:B------:R-:W2:Y:S01]  /*12130*/  MUFU.EX2 R152, R152 ;  /* 0x0000009800987308 */ /* 0x000ea20000000800 */
[--C-:B0-----:R-:W-:Y:S01]  /*12140*/  FFMA.FTZ R200, R168, R3, -R204.reuse ;  /* 0x00000003a8c87223 */ /* 0x101fe200000108cc */
[----:B------:R-:W-:Y:S01]  /*12150*/  FMNMX.FTZ R168, R206, R207, !PT ;  /* 0x000000cfcea87209 */ /* 0x000fe20007810000 */
[-CC-:B------:R-:W-:Y:S01]  /*12160*/  FFMA.FTZ R173, R173, R3.reuse, -R204.reuse ;  /* 0x00000003adad7223 */ /* 0x180fe200000108cc */
[-CC-:B------:R-:W-:Y:S01]  /*12170*/  FFMA.FTZ R176, R176, R3.reuse, -R204.reuse ;  /* 0x00000003b0b07223 */ /* 0x180fe200000108cc */
[-CC-:B------:R-:W-:Y:S01]  /*12180*/  FFMA.FTZ R177, R177, R3.reuse, -R204.reuse ;  /* 0x00000003b1b17223 */ /* 0x180fe200000108cc */
[-CC-:B------:R-:W-:Y:S01]  /*12190*/  FFMA.FTZ R180, R180, R3.reuse, -R204.reuse ;  /* 0x00000003b4b47223 */ /* 0x180fe200000108cc */
[----:B------:R-:W0:Y:S01]  /*121a0*/  SHFL.BFLY PT, R164, R168, 0x1, 0x1f ;  /* 0x0c201f00a8a47f89 */ /* 0x000e2200000e0000 */
[----:B------:R-:W3:Y:S01]  /*121b0*/  MUFU.EX2 R153, R153 ;  /* 0x0000009900997308 */ /* 0x000ee20000000800 */
[----:B------:R-:W-:Y:S01]  /*121c0*/  FFMA.FTZ R181, R181, R3, -R204 ;  /* 0x00000003b5b57223 */ /* 0x000fe200000108cc */
[-C--:B-1----:R-:W-:Y:S01]  /*121d0*/  FMUL.FTZ R24, R24, R203.reuse ;  /* 0x000000cb18187220 */ /* 0x082fe20000410000 */
[-C--:B------:R-:W-:Y:S01]  /*121e0*/  FMUL.FTZ R25, R25, R203.reuse ;  /* 0x000000cb19197220 */ /* 0x080fe20000410000 */
[-C--:B------:R-:W-:Y:S01]  /*121f0*/  FMUL.FTZ R28, R28, R203.reuse ;  /* 0x000000cb1c1c7220 */ /* 0x080fe20000410000 */
[-C--:B------:R-:W-:Y:S01]  /*12200*/  FMUL.FTZ R29, R29, R203.reuse ;  /* 0x000000cb1d1d7220 */ /* 0x080fe20000410000 */
[-C--:B------:R-:W-:Y:S01]  /*12210*/  FMUL.FTZ R32, R32, R203.reuse ;  /* 0x000000cb20207220 */ /* 0x080fe20000410000 */
[-C--:B------:R-:W-:Y:S01]  /*12220*/  FMUL.FTZ R33, R33, R203.reuse ;  /* 0x000000cb21217220 */ /* 0x080fe20000410000 */
[----:B------:R-:W1:Y:S01]  /*12230*/  MUFU.EX2 R205, R205 ;  /* 0x000000cd00cd7308 */ /* 0x000e620000000800 */
[----:B--2---:R-:W-:Y:S01]  /*12240*/  FFMA.FTZ R20, R203, R20, R152 ;  /* 0x00000014cb147223 */ /* 0x004fe20000010098 */
        /* <DEDUP_REMOVED lines=9> */
[-C--:B------:R-:W-:Y:S01]  /*122e0*/  FMUL.FTZ R48, R48, R203.reuse ;  /* 0x000000cb30307220 */ /* 0x080fe20000410000 */
[-C--:B------:R-:W-:Y:S01]  /*122f0*/  FMUL.FTZ R49, R49, R203.reuse ;  /* 0x000000cb31317220 */ /* 0x080fe20000410000 */
[-C--:B------:R-:W-:Y:S01]  /*12300*/  FMUL.FTZ R52, R52, R203.reuse ;  /* 0x000000cb34347220 */ /* 0x080fe20000410000 */
[-C--:B------:R-:W-:Y:S01]  /*12310*/  FMUL.FTZ R53, R53, R203.reuse ;  /* 0x000000cb35357220 */ /* 0x080fe20000410000 */
[----:B0-----:R-:W-:Y:S01]  /*12320*/  FMNMX.FTZ R168, R168, R164, !PT ;  /* 0x000000a4a8a87209 */ /* 0x001fe20007810000 */
[----:B------:R-:W0:Y:S01]  /*12330*/  MUFU.EX2 R156, R156 ;  /* 0x0000009c009c7308 */ /* 0x000e220000000800 */
[----:B-1----:R-:W-:Y:S01]  /*12340*/  FADD.FTZ R20, R205, R20 ;  /* 0x00000014cd147221 */ /* 0x002fe20000010000 */
[-C--:B------:R-:W-:Y:S01]  /*12350*/  FMUL.FTZ R56, R56, R203.reuse ;  /* 0x000000cb38387220 */ /* 0x080fe20000410000 */
[----:B------:R-:W-:Y:S01]  /*12360*/  FMUL.FTZ R57, R57, R203 ;  /* 0x000000cb39397220 */ /* 0x000fe20000410000 */
[C---:B------:R-:W-:Y:S01]  /*12370*/  FMUL.FTZ R206, R168.reuse, R3 ;  /* 0x00000003a8ce7220 */ /* 0x040fe20000410000 */
[----:B------:R-:W-:Y:S01]  /*12380*/  FADD.FTZ R164, -R168, R202 ;  /* 0x000000caa8a47221 */ /* 0x000fe20000010100 */
[-C--:B------:R-:W-:Y:S01]  /*12390*/  FMUL.FTZ R60, R60, R203.reuse ;  /* 0x000000cb3c3c7220 */ /* 0x080fe20000410000 */
[----:B------:R-:W-:Y:S01]  /*123a0*/  FMUL.FTZ R61, R61, R203 ;  /* 0x000000cb3d3d7220 */ /* 0x000fe20000410000 */
[-CC-:B------:R-:W-:Y:S01]  /*123b0*/  FFMA.FTZ R207, R155, R3.reuse, -R206.reuse ;  /* 0x000000039bcf7223 */ /* 0x180fe200000108ce */
[-CC-:B------:R-:W-:Y:S01]  /*123c0*/  FFMA.FTZ R155, R158, R3.reuse, -R206.reuse ;  /* 0x000000039e9b7223 */ /* 0x180fe200000108ce */
[----:B------:R-:W-:Y:S01]  /*123d0*/  FFMA.FTZ R158, R162, R3, -R206 ;  /* 0x00000003a29e7223 */ /* 0x000fe200000108ce */
[----:B------:R-:W-:-:S02]  /*123e0*/  IMAD.MOV R162, RZ, RZ, -R196 ;  /* 0x000000ffffa27224 */ /* 0x000fc400078e0ac4 */
[-C--:B------:R-:W-:Y:S01]  /*123f0*/  FMUL.FTZ R164, R164, R3.reuse ;  /* 0x00000003a4a47220 */ /* 0x080fe20000410000 */
[-CC-:B------:R-:W-:Y:S01]  /*12400*/  FFMA.FTZ R154, R154, R3.reuse, -R206.reuse ;  /* 0x000000039a9a7223 */ /* 0x180fe200000108ce */
[----:B------:R-:W-:Y:S01]  /*12410*/  MUFU.EX2 R207, R207 ;  /* 0x000000cf00cf7308 */ /* 0x000fe20000000800 */
[-CC-:B------:R-:W-:Y:S01]  /*12420*/  FFMA.FTZ R165, R159, R3.reuse, -R206.reuse ;  /* 0x000000039fa57223 */ /* 0x180fe200000108ce */
[----:B------:R-:W-:Y:S01]  /*12430*/  ISETP.NE.AND P2, PT, R189, R162, PT ;  /* 0x000000a2bd00720c */ /* 0x000fe20003f45270 */
[-CC-:B------:R-:W-:Y:S01]  /*12440*/  FFMA.FTZ R159, R163, R3.reuse, -R206.reuse ;  /* 0x00000003a39f7223 */ /* 0x180fe200000108ce */
[----:B------:R-:W-:Y:S02]  /*12450*/  @!P1 VIADD R162, R194, 0x38840 ;  /* 0x00038840c2a29836 */ /* 0x000fe40000000000 */
[-CC-:B------:R-:W-:Y:S01]  /*12460*/  FFMA.FTZ R202, R166, R3.reuse, -R206.reuse ;  /* 0x00000003a6ca7223 */ /* 0x180fe200000108ce */
[-CC-:B------:R-:W-:Y:S01]  /*12470*/  FFMA.FTZ R204, R167, R3.reuse, -R206.reuse ;  /* 0x00000003a7cc7223 */ /* 0x180fe200000108ce */
[-C--:B------:R-:W-:Y:S01]  /*12480*/  FFMA.FTZ R170, R170, R3.reuse, -R206 ;  /* 0x00000003aaaa7223 */ /* 0x080fe200000108ce */
[----:B------:R-:W1:Y:S01]  /*12490*/  MUFU.EX2 R164, R164 ;  /* 0x000000a400a47308 */ /* 0x000e620000000800 */
[----:B------:R-:W-:Y:S01]  /*124a0*/  @!P1 PRMT R162, RZ, 0x654, R162 ;  /* 0x00000654ffa29816 */ /* 0x000fe200000000a2 */
[-CC-:B------:R-:W-:Y:S01]  /*124b0*/  FFMA.FTZ R171, R171, R3.reuse, -R206.reuse ;  /* 0x00000003abab7223 */ /* 0x180fe200000108ce */
[-CC-:B------:R-:W-:Y:S01]  /*124c0*/  FFMA.FTZ R174, R174, R3.reuse, -R206.reuse ;  /* 0x00000003aeae7223 */ /* 0x180fe200000108ce */
[-CC-:B------:R-:W-:Y:S01]  /*124d0*/  FFMA.FTZ R175, R175, R3.reuse, -R206.reuse ;  /* 0x00000003afaf7223 */ /* 0x180fe200000108ce */
[----:B------:R3:W-:Y:S01]  /*124e0*/  @!P1 SYNCS.ARRIVE.TRANS64.RED.A1T0 RZ, [R162+URZ], RZ ;  /* 0x000000ffa2ff99a7 */ /* 0x0007e2000810043f */
[-C--:B------:R-:W-:Y:S01]  /*124f0*/  FFMA.FTZ R178, R178, R3.reuse, -R206 ;  /* 0x00000003b2b27223 */ /* 0x080fe200000108ce */
[----:B------:R-:W-:Y:S01]  /*12500*/  @!P2 IMAD R163, R201, 0x40, R190 ;  /* 0x00000040c9a3a824 */ /* 0x000fe200078e02be */
[----:B------:R-:W4:Y:S01]  /*12510*/  MUFU.EX2 R154, R154 ;  /* 0x0000009a009a7308 */ /* 0x000f220000000800 */
[-CC-:B------:R-:W-:Y:S01]  /*12520*/  FFMA.FTZ R179, R179, R3.reuse, -R206.reuse ;  /* 0x00000003b3b37223 */ /* 0x180fe200000108ce */
[----:B------:R-:W-:Y:S01]  /*12530*/  FFMA.FTZ R201, R183, R3, -R206 ;  /* 0x00000003b7c97223 */ /* 0x000fe200000108ce */
[----:B------:R-:W-:-:S02]  /*12540*/  @!P2 IMAD R163, R163, 0x4, R2 ;  /* 0x00000004a3a3a824 */ /* 0x000fc400078e0202 */
[----:B--2---:R-:W-:Y:S01]  /*12550*/  FADD.FTZ R20, R157, R20 ;  /* 0x000000149d147221 */ /* 0x004fe20000010000 */
[----:B---3--:R-:W-:Y:S01]  /*12560*/  FFMA.FTZ R162, R182, R3, -R206 ;  /* 0x00000003b6a27223 */ /* 0x008fe200000108ce */
[-C--:B------:R-:W-:Y:S01]  /*12570*/  FMUL.FTZ R64, R64, R203.reuse ;  /* 0x000000cb40407220 */ /* 0x080fe20000410000 */
[-C--:B------:R-:W-:Y:S01]  /*12580*/  FMUL.FTZ R65, R65, R203.reuse ;  /* 0x000000cb41417220 */ /* 0x080fe20000410000 */
[----:B------:R-:W2:Y:S01]  /*12590*/  MUFU.EX2 R155, R155 ;  /* 0x0000009b009b7308 */ /* 0x000ea20000000800 */
[----:B------:R3:W-:Y:S01]  /*125a0*/  @!P2 STS [R163+0x38400], R203 ;  /* 0x038400cba300a388 */ /* 0x0007e20000000800 */
[----:B0-----:R-:W-:Y:S01]  /*125b0*/  FADD.FTZ R20, R156, R20 ;  /* 0x000000149c147221 */ /* 0x001fe20000010000 */
[-C--:B------:R-:W-:Y:S01]  /*125c0*/  FMUL.FTZ R68, R68, R203.reuse ;  /* 0x000000cb44447220 */ /* 0x080fe20000410000 */
[-C--:B------:R-:W-:Y:S01]  /*125d0*/  FMUL.FTZ R69, R69, R203.reuse ;  /* 0x000000cb45457220 */ /* 0x080fe20000410000 */
[----:B-1----:R0:W-:Y:S01]  /*125e0*/  @!P2 STS [R163+0x38420], R164 ;  /* 0x038420a4a300a388 */ /* 0x0021e20000000800 */
[-C--:B------:R-:W-:Y:S01]  /*125f0*/  FMUL.FTZ R72, R72, R203.reuse ;  /* 0x000000cb48487220 */ /* 0x080fe20000410000 */
[----:B------:R-:W-:Y:S01]  /*12600*/  FMUL.FTZ R73, R73, R203 ;  /* 0x000000cb49497220 */ /* 0x000fe20000410000 */
[----:B------:R-:W1:Y:S01]  /*12610*/  MUFU.EX2 R165, R165 ;  /* 0x000000a500a57308 */ /* 0x000e620000000800 */
[----:B----4-:R-:W-:Y:S01]  /*12620*/  FFMA.FTZ R21, R164, R21, R154 ;  /* 0x00000015a4157223 */ /* 0x010fe2000001009a */
[----:B------:R-:W-:Y:S01]  /*12630*/  F2FP.BF16.F32.PACK_AB R153, R207, R154 ;  /* 0x0000009acf99723e */ /* 0x000fe200000010ff */
[----:B------:R-:W-:Y:S01]  /*12640*/  FMUL.FTZ R76, R76, R203 ;  /* 0x000000cb4c4c7220 */ /* 0x000fe20000410000 */
[----:B------:R-:W-:Y:S01]  /*12650*/  F2FP.BF16.F32.PACK_AB R154, R157, R205 ;  /* 0x000000cd9d9a723e */ /* 0x000fe200000010ff */
[----:B------:R-:W-:Y:S01]  /*12660*/  FADD.FTZ R21, R207, R21 ;  /* 0x00000015cf157221 */ /* 0x000fe20000010000 */
        /* <DEDUP_REMOVED lines=36> */
[C---:B-1----:R-:W-:Y:S01]  /*128b0*/  FADD.FTZ R182, R159.reuse, R21 ;  /* 0x000000159fb67221 */ /* 0x042fe20000010000 */
        /* <DEDUP_REMOVED lines=15> */
[----:B------:R-:W-:Y:S01]  /*129b0*/  F2FP.BF16.F32.PACK_AB R156, R161, R156 ;  /* 0x0000009ca19c723e */ /* 0x000fe200000010ff */
[----:B---3--:R-:W-:Y:S01]  /*129c0*/  FADD.FTZ R203, R160, R20 ;  /* 0x00000014a0cb7221 */ /* 0x008fe20000010000 */
        /* <DEDUP_REMOVED lines=75> */
[----:B--2---:R-:W-:Y:S01]  /*12e80*/  F2FP.BF16.F32.PACK_AB R160, R169, R200 ;  /* 0x000000c8a9a0723e */ /* 0x004fe200000010ff */
[----:B------:R2:W-:Y:S01]  /*12e90*/  STSM.16.M88.4 [R210+0x36400], R152 ;  /* 0x03640098d2007844 */ /* 0x0005e20000000200 */
[----:B------:R-:W3:Y:S01]  /*12ea0*/  MUFU.EX2 R177, R177 ;  /* 0x000000b100b17308 */ /* 0x000ee20000000800 */
[----:B-1----:R-:W-:Y:S01]  /*12eb0*/  F2FP.BF16.F32.PACK_AB R161, R171, R170 ;  /* 0x000000aaaba1723e */ /* 0x002fe200000010ff */
[----:B------:R-:W-:Y:S01]  /*12ec0*/  VIADD R20, R198, 0x80 ;  /* 0x00000080c6147836 */ /* 0x000fe20000000000 */
[----:B0-----:R-:W-:Y:S01]  /*12ed0*/  F2FP.BF16.F32.PACK_AB R163, R175, R174 ;  /* 0x000000aeafa3723e */ /* 0x001fe200000010ff */
[----:B------:R0:W-:Y:S01]  /*12ee0*/  STSM.16.M88.4 [R211], R156 ;  /* 0x0000009cd3007844 */ /* 0x0001e20000000200 */
[----:B------:R-:W-:-:S02]  /*12ef0*/  IMAD.MOV.U32 R21, RZ, RZ, 0x40000040 ;  /* 0x40000040ff157424 */ /* 0x000fc400078e00ff */
[----:B------:R-:W-:Y:S01]  /*12f00*/  FADD.FTZ R203, R199, R203 ;  /* 0x000000cbc7cb7221 */ /* 0x000fe20000010000 */
[----:B------:R-:W-:Y:S01]  /*12f10*/  ISETP.GT.AND P2, PT, R197, RZ, PT ;  /* 0x000000ffc500720c */ /* 0x000fe20003f44270 */
[----:B------:R-:W-:Y:S01]  /*12f20*/  MUFU.EX2 R180, R180 ;  /* 0x000000b400b47308 */ /* 0x000fe20000000800 */
[----:B------:R-:W-:Y:S02]  /*12f30*/  @!P1 VIADD R194, R194, 0x38860 ;  /* 0x00038860c2c29836 */ /* 0x000fe40000000000 */
[----:B------:R-:W-:-:S04]  /*12f40*/  FADD.FTZ R200, R200, R203 ;  /* 0x000000cbc8c87221 */ /* 0x000fc80000010000 */
[----:B------:R-:W-:Y:S01]  /*12f50*/  FADD.FTZ R169, R169, R200 ;  /* 0x000000c8a9a97221 */ /* 0x000fe20000010000 */
[----:B------:R-:W-:Y:S01]  /*12f60*/  @!P1 PRMT R194, RZ, 0x654, R194 ;  /* 0x00000654ffc29816 */ /* 0x000fe200000000c2 */
[----:B------:R-:W1:Y:S01]  /*12f70*/  MUFU.EX2 R181, R181 ;  /* 0x000000b500b57308 */ /* 0x000e620000000800 */
[----:B---3--:R-:W-:Y:S01]  /*12f80*/  F2FP.BF16.F32.PACK_AB R164, R177, R176 ;  /* 0x000000b0b1a4723e */ /* 0x008fe200000010ff */
[----:B------:R-:W-:-:S06]  /*12f90*/  IMAD.MOV.U32 R200, RZ, RZ, R0 ;  /* 0x000000ffffc87224 */ /* 0x000fcc00078e0000 */
[----:B------:R-:W-:Y:S08]  /*12fa0*/  MUFU.EX2 R178, R178 ;  /* 0x000000b200b27308 */ /* 0x000ff00000000800 */
[----:B------:R-:W3:Y:S01]  /*12fb0*/  MUFU.EX2 R179, R179 ;  /* 0x000000b300b37308 */ /* 0x000ee20000000800 */
[----:B-1----:R-:W-:-:S07]  /*12fc0*/  F2FP.BF16.F32.PACK_AB R166, R181, R180 ;  /* 0x000000b4b5a6723e */ /* 0x002fce00000010ff */
[----:B------:R1:W-:Y:S08]  /*12fd0*/  MUFU.EX2 R183, R162 ;  /* 0x000000a200b77308 */ /* 0x0003f00000000800 */
[----:B------:R-:W4:Y:S01]  /*12fe0*/  MUFU.EX2 R201, R201 ;  /* 0x000000c900c97308 */ /* 0x000f220000000800 */
[----:B-1----:R-:W-:Y:S01]  /*12ff0*/  F2FP.BF16.F32.PACK_AB R162, R173, R172 ;  /* 0x000000acada2723e */ /* 0x002fe200000010ff */
[----:B------:R-:W-:Y:S01]  /*13000*/  FADD.FTZ R172, R172, R169 ;  /* 0x000000a9acac7221 */ /* 0x000fe20000010000 */
[----:B---3--:R-:W-:-:S03]  /*13010*/  F2FP.BF16.F32.PACK_AB R165, R179, R178 ;  /* 0x000000b2b3a5723e */ /* 0x008fc600000010ff */
[----:B------:R0:W-:Y:S01]  /*13020*/  STSM.16.M88.4 [R214], R160 ;  /* 0x000000a0d6007844 */ /* 0x0001e20000000200 */
[----:B------:R-:W-:-:S04]  /*13030*/  FADD.FTZ R173, R173, R172 ;  /* 0x000000acadad7221 */ /* 0x000fc80000010000 */
[----:B------:R-:W-:-:S04]  /*13040*/  FADD.FTZ R176, R176, R173 ;  /* 0x000000adb0b07221 */ /* 0x000fc80000010000 */
[----:B------:R-:W-:Y:S01]  /*13050*/  FADD.FTZ R177, R177, R176 ;  /* 0x000000b0b1b17221 */ /* 0x000fe20000010000 */
[----:B----4-:R-:W-:-:S05]  /*13060*/  F2FP.BF16.F32.PACK_AB R167, R201, R183 ;  /* 0x000000b7c9a7723e */ /* 0x010fca00000010ff */
[----:B------:R0:W-:Y:S01]  /*13070*/  STSM.16.M88.4 [R213], R164 ;  /* 0x000000a4d5007844 */ /* 0x0001e20000000200 */
[----:B------:R-:W-:-:S06]  /*13080*/  WARPGROUP.ARRIVE ;  /* 0x00000000000079c5 */ /* 0x000fcc0000000000 */
[----:B------:R-:W-:Y:S01]  /*13090*/  HGMMA.64x256x16.F32.BF16 R24, R152, gdesc[UR4].tnspB, R24, gsb0 ;  /* 0x43e0000498187df0 */ /* 0x000fe20008001818 */
[----:B------:R-:W-:Y:S01]  /*130a0*/  R2UR UR6, R20 ;  /* 0x00000000140672ca */ /* 0x000fe200000e0000 */
[----:B------:R-:W-:Y:S01]  /*130b0*/  VIADD R20, R198, 0x100 ;  /* 0x00000100c6147836 */ /* 0x000fe20000000000 */
[----:B------:R-:W-:Y:S01]  /*130c0*/  R2UR UR7, R21 ;  /* 0x00000000150772ca */ /* 0x000fe200000e0000 */
[----:B------:R-:W-:Y:S01]  /*130d0*/  IMAD.MOV.U32 R21, RZ, RZ, 0x40000040 ;  /* 0x40000040ff157424 */ /* 0x000fe200078e00ff */
[----:B------:R-:W-:Y:S02]  /*130e0*/  WARPGROUP.DEPBAR.LE gsb0, 0x0 ;  /* 0x00008000000079c5 */ /* 0x000fe40000010000 */
[----:B------:R-:W-:Y:S01]  /*130f0*/  WARPGROUP.ARRIVE ;  /* 0x00000000000079c5 */ /* 0x000fe20000000000 */
[----:B--2---:R-:W-:-:S04]  /*13100*/  VIADD R152, R197, 0xffffffff ;  /* 0xffffffffc5987836 */ /* 0x004fc80000000000 */
[----:B------:R-:W-:-:S15]  /*13110*/  IMAD.MOV.U32 R197, RZ, RZ, R152 ;  /* 0x000000ffffc57224 */ /* 0x000fde00078e0098 */
[----:B------:R-:W-:-:S01]  /*13120*/  NOP ;  /* 0x0000000000007918 */ /* 0x000fc20000000000 */
        /* <DEDUP_REMOVED lines=13> */
[----:B------:R-:W-:Y:S02]  /*13200*/  IMAD.MOV.U32 R202, RZ, RZ, R168 ;  /* 0x000000ffffca7224 */ /* 0x000fe400078e00a8 */
[----:B------:R-:W-:Y:S01]  /*13210*/  FADD.FTZ R20, R181, R20 ;  /* 0x00000014b5147221 */ /* 0x000fe20000010000 */
[----:B------:R-:W-:-:S04]  /*13220*/  FADD.FTZ R21, R204, R21 ;  /* 0x00000015cc157221 */ /* 0x000fc80000010000 */
[----:B------:R-:W-:-:S04]  /*13230*/  FADD.FTZ R170, R170, R21 ;  /* 0x00000015aaaa7221 */ /* 0x000fc80000010000 */
[----:B------:R-:W-:-:S04]  /*13240*/  FADD.FTZ R171, R171, R170 ;  /* 0x000000aaabab7221 */ /* 0x000fc80000010000 */
[----:B------:R-:W-:-:S04]  /*13250*/  FADD.FTZ R174, R174, R171 ;  /* 0x000000abaeae7221 */ /* 0x000fc80000010000 */
[----:B------:R-:W-:-:S04]  /*13260*/  FADD.FTZ R175, R175, R174 ;  /* 0x000000aeafaf7221 */ /* 0x000fc80000010000 */
[----:B------:R-:W-:-:S04]  /*13270*/  FADD.FTZ R178, R178, R175 ;  /* 0x000000afb2b27221 */ /* 0x000fc80000010000 */
[----:B------:R-:W-:-:S04]  /*13280*/  FADD.FTZ R178, R179, R178 ;  /* 0x000000b2b3b27221 */ /* 0x000fc80000010000 */
[----:B------:R-:W-:-:S04]  /*13290*/  FADD.FTZ R178, R183, R178 ;  /* 0x000000b2b7b27221 */ /* 0x000fc80000010000 */
[----:B------:R-:W-:Y:S01]  /*132a0*/  FADD.FTZ R21, R201, R178 ;  /* 0x000000b2c9157221 */ /* 0x000fe20000010000 */
[----:B------:R-:W-:Y:S01]  /*132b0*/  IMAD.MOV.U32 R201, RZ, RZ, R18 ;  /* 0x000000ffffc97224 */ /* 0x000fe200078e0012 */
        /* <DEDUP_REMOVED lines=14> */
.L_x_5541:
[----:B------:R-:W-:Y:S05]  /*133a0*/  BSYNC B0 ;  /* 0x0000000000007941 */ /* 0x000fea0003800000 */
.L_x_5540:
[----:B------:R-:W1:Y:S01]  /*133b0*/  SHFL.BFLY PT, R5, R20, 0x2, 0x1f ;  /* 0x0c401f0014057f89 */ /* 0x000e6200000e0000 */
[----:B------:R-:W-:Y:S02]  /*133c0*/  VIADD R171, R18, 0x1 ;  /* 0x0000000112ab7836 */ /* 0x000fe40000000000 */
[----:B------:R-:W-:Y:S01]  /*133d0*/  VIADD R227, R227, 0x1 ;  /* 0x00000001e3e37836 */ /* 0x000fe20000000000 */
[----:B------:R-:W3:Y:S01]  /*133e0*/  SHFL.BFLY PT, R6, R21, 0x2, 0x1f ;  /* 0x0c401f0015067f89 */ /* 0x000ee200000e0000 */
[----:B------:R-:W-:Y:S08]  /*133f0*/  BAR.ARV 0x8, 0x100 ;  /* 0x0204000000007b1d */ /* 0x000ff00000002000 */
[----:B------:R-:W-:Y:S01]  /*13400*/  BAR.SYNC.DEFER_BLOCKING 0xf, 0x100 ;  /* 0x03c4000000007b1d */ /* 0x000fe20000010000 */
[----:B------:R-:W-:-:S04]  /*13410*/  ISETP.NE.AND P1, PT, R171, 0x2, PT ;  /* 0x00000002ab00780c */ /* 0x000fc80003f25270 */
[----:B------:R-:W-:Y:S01]  /*13420*/  SEL R8, RZ, 0x1, P1 ;  /* 0x00000001ff087807 */ /* 0x000fe20000800000 */
[----:B-1----:R-:W-:-:S03]  /*13430*/  FADD.FTZ R5, R5, R20 ;  /* 0x0000001405057221 */ /* 0x002fc60000010000 */
[----:B------:R-:W-:Y:S01]  /*13440*/  LOP3.LUT R19, R19, R8, RZ, 0x3c, !PT ;  /* 0x0000000813137212 */ /* 0x000fe200078e3cff */
[----:B------:R-:W-:Y:S02]  /*13450*/  IMAD.MOV.U32 R20, RZ, RZ, -0x800000 ;  /* 0xff800000ff147424 */ /* 0x000fe400078e00ff */
[----:B---3--:R-:W-:Y:S01]  /*13460*/  FADD.FTZ R7, R6, R21 ;  /* 0x0000001506077221 */ /* 0x008fe20000010000 */
[----:B------:R-:W1:Y:S01]  /*13470*/  SHFL.BFLY PT, R4, R5, 0x1, 0x1f ;  /* 0x0c201f0005047f89 */ /* 0x000e6200000e0000 */
[----:B------:R-:W-:-:S03]  /*13480*/  IMAD.MOV.U32 R21, RZ, RZ, -0x800000 ;  /* 0xff800000ff157424 */ /* 0x000fc600078e00ff */
[----:B------:R-:W3:Y:S01]  /*13490*/  SHFL.BFLY PT, R6, R7, 0x1, 0x1f ;  /* 0x0c201f0007067f89 */ /* 0x000ee200000e0000 */
[----:B-1----:R-:W-:Y:S01]  /*134a0*/  FADD.FTZ R9, R5, R4 ;  /* 0x0000000405097221 */ /* 0x002fe20000010000 */
[----:B------:R-:W-:Y:S02]  /*134b0*/  IMAD.MOV.U32 R5, RZ, RZ, RZ ;  /* 0x000000ffff057224 */ /* 0x000fe400078e00ff */
[----:B---3--:R-:W-:Y:S02]  /*134c0*/  FADD.FTZ R4, R7, R6 ;  /* 0x0000000607047221 */ /* 0x008fe40000010000 */
[----:B------:R-:W-:Y:S01]  /*134d0*/  FSETP.NE.FTZ.AND P2, PT, R9, RZ, PT ;  /* 0x000000ff0900720b */ /* 0x000fe20003f55000 */
[----:B------:R-:W-:Y:S02]  /*134e0*/  IMAD.MOV R6, RZ, RZ, -R196 ;  /* 0x000000ffff067224 */ /* 0x000fe400078e0ac4 */
[----:B------:R-:W-:-:S03]  /*134f0*/  FSETP.NE.FTZ.AND P3, PT, R4, RZ, PT ;  /* 0x000000ff0400720b */ /* 0x000fc60003f75000 */
[----:B------:R-:W-:Y:S01]  /*13500*/  ISETP.NE.AND P0, PT, R189, R6, PT ;  /* 0x00000006bd00720c */ /* 0x000fe20003f05270 */
[----:B------:R-:W-:-:S06]  /*13510*/  IMAD.MOV.U32 R6, RZ, RZ, RZ ;  /* 0x000000ffff067224 */ /* 0x000fcc00078e00ff */
[----:B------:R-:W0:Y:S06]  /*13520*/  @P2 MUFU.RCP R6, R9 ;  /* 0x0000000900062308 */ /* 0x000e2c0000001000 */
[----:B------:R-:W-:Y:S02]  /*13530*/  @!P0 IMAD R7, R18, 0x40, R190 ;  /* 0x0000004012078824 */ /* 0x000fe400078e02be */
[----:B------:R-:W-:Y:S01]  /*13540*/  @P2 FMUL.FTZ R18, R3, 0.69314718246459960938 ;  /* 0x3f31721803122820 */ /* 0x000fe20000410000 */
[----:B------:R-:W1:Y:S01]  /*13550*/  @P3 MUFU.RCP R5, R4 ;  /* 0x0000000400053308 */ /* 0x000e620000001000 */
[----:B------:R-:W-:-:S07]  /*13560*/  @!P0 IMAD R7, R7, 0x4, R2 ;  /* 0x0000000407078824 */ /* 0x000fce00078e0202 */
[----:B------:R-:W3:Y:S01]  /*13570*/  @P2 MUFU.LG2 R2, R9 ;  /* 0x0000000900022308 */ /* 0x000ee20000000c00 */
[-C--:B0-2---:R-:W-:Y:S01]  /*13580*/  FMUL.FTZ R167, R33, R6.reuse ;  /* 0x0000000621a77220 */ /* 0x085fe20000410000 */
[----:B------:R0:W-:Y:S01]  /*13590*/  @!P0 STS [R7+0x38400], R6 ;  /* 0x0384000607008388 */ /* 0x0001e20000000800 */
[-C--:B------:R-:W-:Y:S01]  /*135a0*/  FMUL.FTZ R24, R24, R6.reuse ;  /* 0x0000000618187220 */ /* 0x080fe20000410000 */
[-C--:B------:R-:W-:Y:S01]  /*135b0*/  FMUL.FTZ R25, R25, R6.reuse ;  /* 0x0000000619197220 */ /* 0x080fe20000410000 */
[-C--:B------:R-:W-:Y:S01]  /*135c0*/  FMUL.FTZ R28, R28, R6.reuse ;  /* 0x000000061c1c7220 */ /* 0x080fe20000410000 */
[-C--:B------:R-:W-:Y:S01]  /*135d0*/  FMUL.FTZ R29, R29, R6.reuse ;  /* 0x000000061d1d7220 */ /* 0x080fe20000410000 */
[-C--:B------:R-:W-:Y:S01]  /*135e0*/  FMUL.FTZ R170, R32, R6.reuse ;  /* 0x0000000620aa7220 */ /* 0x080fe20000410000 */
[----:B------:R-:W2:Y:S01]  /*135f0*/  @P3 MUFU.LG2 R33, R4 ;  /* 0x0000000400213308 */ /* 0x000ea20000000c00 */
        /* <DEDUP_REMOVED lines=59> */
[-C--:B0-----:R-:W-:Y:S01]  /*139b0*/  FMUL.FTZ R6, R35, R5.reuse ;  /* 0x0000000523067220 */ /* 0x081fe20000410000 */
[----:B---3--:R-:W-:Y:S01]  /*139c0*/  @P2 FMUL.FTZ R35, R2, 0.69314718246459960938 ;  /* 0x3f31721802232820 */ /* 0x008fe20000410000 */
[----:B------:R-:W-:Y:S01]  /*139d0*/  @P3 FMUL.FTZ R32, R3, 0.69314718246459960938 ;  /* 0x3f31721803203820 */ /* 0x000fe20000410000 */
[----:B--2---:R-:W-:Y:S01]  /*139e0*/  @P3 FMUL.FTZ R33, R33, 0.69314718246459960938 ;  /* 0x3f31721821213820 */ /* 0x004fe20000410000 */
[-C--:B------:R-:W-:Y:S01]  /*139f0*/  FMUL.FTZ R3, R27, R5.reuse ;  /* 0x000000051b037220 */ /* 0x080fe20000410000 */
[-C--:B-1----:R-:W-:Y:S01]  /*13a00*/  FMUL.FTZ R7, R54, R5.reuse ;  /* 0x0000000536077220 */ /* 0x082fe20000410000 */
        /* <DEDUP_REMOVED lines=66> */
.L_x_5476:
[----:B------:R-:W-:Y:S05]  /*13e30*/  BSYNC B7 ;  /* 0x0000000000077941 */ /* 0x000fea0003800000 */
.L_x_5474:
        /* <DEDUP_REMOVED lines=9> */
[----:B------:R-:W2:Y:S01]  /*13ed0*/  LDL R0, [R1+0xc] ;  /* 0x00000c0001007983 */ /* 0x000ea20000100800 */
[----:B------:R-:W-:Y:S01]  /*13ee0*/  F2FP.BF16.F32.PACK_AB R24, R25, R24 ;  /* 0x000000181918723e */ /* 0x000fe200000010ff */
[----:B------:R-:W-:Y:S01]  /*13ef0*/  ULDC.64 UR4, c[0x0][0xd00] ;  /* 0x0003400000047ab9 */ /* 0x000fe20000000a00 */
[----:B------:R-:W-:Y:S01]  /*13f00*/  F2FP.BF16.F32.PACK_AB R25, R3, R26 ;  /* 0x0000001a0319723e */ /* 0x000fe200000010ff */
[----:B------:R-:W3:Y:S01]  /*13f10*/  S2R R5, SR_SWINHI ;  /* 0x0000000000057919 */ /* 0x000ee20000002f00 */
        /* <DEDUP_REMOVED lines=16> */
[----:B------:R-:W-:Y:S02]  /*14020*/  MOV R36, R2 ;  /* 0x0000000200247202 */ /* 0x000fe40000000f00 */
[----:B---3--:R-:W-:Y:S02]  /*14030*/  MOV R37, R5 ;  /* 0x0000000500257202 */ /* 0x008fe40000000f00 */
        /* <DEDUP_REMOVED lines=25> */
[----:B------:R-:W-:Y:S01]  /*141d0*/  BAR.SYNC.DEFER_BLOCKING 0x1, 0x100 ;  /* 0x0044000000007b1d */ /* 0x000fe20000010000 */
[----:B--2---:R-:W-:-:S03]  /*141e0*/  IMAD.WIDE R40, R0, 0x2, R36 ;  /* 0x0000000200287825 */ /* 0x004fc600078e0224 */
[C---:B------:R-:W-:Y:S02]  /*141f0*/  LOP3.LUT R45, R40.reuse, 0x380, RZ, 0xc0, !PT ;  /* 0x00000380282d7812 */ /* 0x040fe400078ec0ff */
[C---:B------:R-:W-:Y:S02]  /*14200*/  IADD3 R0, P1, R40.reuse, 0x20, RZ ;  /* 0x0000002028007810 */ /* 0x040fe40007f3e0ff */
[----:B------:R-:W-:Y:S02]  /*14210*/  SHF.R.U64 R45, R45, 0x3, RZ ;  /* 0x000000032d2d7819 */ /* 0x000fe400000012ff */
[----:B------:R-:W-:Y:S02]  /*14220*/  IADD3 R3, P0, R40, 0x40, RZ ;  /* 0x0000004028037810 */ /* 0x000fe40007f1e0ff */
[----:B------:R-:W-:Y:S01]  /*14230*/  LOP3.LUT R44, R45, R40, RZ, 0x3c, !PT ;  /* 0x000000282d2c7212 */ /* 0x000fe200078e3cff */
[----:B------:R-:W-:Y:S01]  /*14240*/  IMAD.MOV.U32 R45, RZ, RZ, R41 ;  /* 0x000000ffff2d7224 */ /* 0x000fe200078e0029 */
[----:B------:R-:W-:-:S02]  /*14250*/  LOP3.LUT R171, R0, 0x380, RZ, 0xc0, !PT ;  /* 0x0000038000ab7812 */ /* 0x000fc400078ec0ff */
[C---:B------:R-:W-:Y:S02]  /*14260*/  IADD3 R5, P5, R40.reuse, 0x2040, RZ ;  /* 0x0000204028057810 */ /* 0x040fe40007fbe0ff */
[----:B------:R-:W-:Y:S02]  /*14270*/  MOV R44, R44 ;  /* 0x0000002c002c7202 */ /* 0x000fe40000000f00 */
[----:B------:R-:W-:Y:S01]  /*14280*/  SHF.R.U64 R171, R171, 0x3, RZ ;  /* 0x00000003abab7819 */ /* 0x000fe200000012ff */
[--C-:B------:R-:W-:Y:S01]  /*14290*/  IMAD.X R53, RZ, RZ, R41.reuse, P5 ;  /* 0x000000ffff357224 */ /* 0x100fe200028e0629 */
[C---:B------:R-:W-:Y:S01]  /*142a0*/  IADD3 R48, P6, R40.reuse, 0x2020, RZ ;  /* 0x0000202028307810 */ /* 0x040fe20007fde0ff */
[----:B------:R2:W-:Y:S01]  /*142b0*/  STSM.16.M88.4 [R44], R24 ;  /* 0x000000182c007844 */ /* 0x0005e20000000200 */
[C---:B-----5:R-:W-:Y:S02]  /*142c0*/  IADD3 R30, P3, R40.reuse, 0x2000, RZ ;  /* 0x00002000281e7810 */ /* 0x060fe40007f7e0ff */
[C---:B------:R-:W-:Y:S01]  /*142d0*/  IADD3 R28, P4, R40.reuse, 0x60, RZ ;  /* 0x00000060281c7810 */ /* 0x040fe20007f9e0ff */
[--C-:B------:R-:W-:Y:S01]  /*142e0*/  IMAD.X R49, RZ, RZ, R41.reuse, P6 ;  /* 0x000000ffff317224 */ /* 0x100fe200030e0629 */
[----:B------:R-:W-:Y:S01]  /*142f0*/  IADD3 R56, P2, R40, 0x2060, RZ ;  /* 0x0000206028387810 */ /* 0x000fe20007f5e0ff */
[--C-:B------:R-:W-:Y:S01]  /*14300*/  IMAD.X R31, RZ, RZ, R41.reuse, P3 ;  /* 0x000000ffff1f7224 */ /* 0x100fe200018e0629 */
[----:B------:R-:W-:Y:S01]  /*14310*/  LOP3.LUT R173, R28, 0x380, RZ, 0xc0, !PT ;  /* 0x000003801cad7812 */ /* 0x000fe200078ec0ff */
[--C-:B------:R-:W-:Y:S01]  /*14320*/  IMAD.X R29, RZ, RZ, R41.reuse, P4 ;  /* 0x000000ffff1d7224 */ /* 0x100fe200020e0629 */
[----:B------:R-:W-:Y:S01]  /*14330*/  IADD3 R68, P4, R40, 0x4040, RZ ;  /* 0x0000404028447810 */ /* 0x000fe20007f9e0ff */
[----:B------:R-:W-:Y:S01]  /*14340*/  IMAD.X R57, RZ, RZ, R41, P2 ;  /* 0x000000ffff397224 */ /* 0x000fe200010e0629 */
[----:B------:R-:W-:-:S02]  /*14350*/  SHF.R.U64 R173, R173, 0x3, RZ ;  /* 0x00000003adad7819 */ /* 0x000fc400000012ff */
[----:B------:R-:W-:Y:S01]  /*14360*/  IADD3 R70, P2, R40, 0x6040, RZ ;  /* 0x0000604028467810 */ /* 0x000fe20007f5e0ff */
[--C-:B------:R-:W-:Y:S01]  /*14370*/  IMAD.X R69, RZ, RZ, R41.reuse, P4 ;  /* 0x000000ffff457224 */ /* 0x100fe200020e0629 */
[----:B------:R-:W-:Y:S01]  /*14380*/  LOP3.LUT R28, R173, R28, RZ, 0x3c, !PT ;  /* 0x0000001cad1c7212 */ /* 0x000fe200078e3cff */
[--C-:B--2---:R-:W-:Y:S01]  /*14390*/  IMAD.X R27, RZ, RZ, R41.reuse, P0 ;  /* 0x000000ffff1b7224 */ /* 0x104fe200000e0629 */
[----:B------:R-:W-:Y:S01]  /*143a0*/  LOP3.LUT R26, R3, 0x380, RZ, 0xc0, !PT ;  /* 0x00000380031a7812 */ /* 0x000fe200078ec0ff */
[--C-:B------:R-:W-:Y:S01]  /*143b0*/  IMAD.X R25, RZ, RZ, R41.reuse, P1 ;  /* 0x000000ffff197224 */ /* 0x100fe200008e0629 */
[----:B------:R-:W-:Y:S01]  /*143c0*/  LOP3.LUT R24, R171, R0, RZ, 0x3c, !PT ;  /* 0x00000000ab187212 */ /* 0x000fe200078e3cff */
[----:B------:R-:W-:Y:S01]  /*143d0*/  IMAD.X R45, RZ, RZ, R41, P2 ;  /* 0x000000ffff2d7224 */ /* 0x000fe200010e0629 */
[----:B------:R-:W-:Y:S02]  /*143e0*/  SHF.R.U64 R26, R26, 0x3, RZ ;  /* 0x000000031a1a7819 */ /* 0x000fe400000012ff */
[----:B------:R-:W-:-:S02]  /*143f0*/  LOP3.LUT R0, R5, 0x380, RZ, 0xc0, !PT ;  /* 0x0000038005007812 */ /* 0x000fc400078ec0ff */
[----:B------:R-:W-:Y:S02]  /*14400*/  LOP3.LUT R26, R26, R3, RZ, 0x3c, !PT ;  /* 0x000000031a1a7212 */ /* 0x000fe400078e3cff */
[----:B------:R-:W-:Y:S02]  /*14410*/  LOP3.LUT R171, R48, 0x380, RZ, 0xc0, !PT ;  /* 0x0000038030ab7812 */ /* 0x000fe400078ec0ff */
[----:B------:R-:W-:Y:S02]  /*14420*/  LOP3.LUT R3, R30, 0x380, RZ, 0xc0, !PT ;  /* 0x000003801e037812 */ /* 0x000fe400078ec0ff */
[----:B------:R-:W-:Y:S02]  /*14430*/  SHF.R.U64 R0, R0, 0x3, RZ ;  /* 0x0000000300007819 */ /* 0x000fe400000012ff */
[----:B------:R-:W-:Y:S02]  /*14440*/  IADD3 R64, P0, R40, 0x4020, RZ ;  /* 0x0000402028407810 */ /* 0x000fe40007f1e0ff */
[----:B------:R-:W-:-:S02]  /*14450*/  SHF.R.U64 R171, R171, 0x3, RZ ;  /* 0x00000003abab7819 */ /* 0x000fc400000012ff */
[----:B------:R-:W-:Y:S01]  /*14460*/  SHF.R.U64 R3, R3, 0x3, RZ ;  /* 0x0000000303037819 */ /* 0x000fe200000012ff */
[--C-:B------:R-:W-:Y:S01]  /*14470*/  IMAD.X R65, RZ, RZ, R41.reuse, P0 ;  /* 0x000000ffff417224 */ /* 0x100fe200000e0629 */
[----:B------:R-:W-:Y:S02]  /*14480*/  IADD3 R60, P1, R40, 0x4000, RZ ;  /* 0x00004000283c7810 */ /* 0x000fe40007f3e0ff */
[----:B------:R-:W-:Y:S02]  /*14490*/  LOP3.LUT R52, R0, R5, RZ, 0x3c, !PT ;  /* 0x0000000500347212 */ /* 0x000fe400078e3cff */
[----:B------:R-:W-:Y:S01]  /*144a0*/  LOP3.LUT R48, R171, R48, RZ, 0x3c, !PT ;  /* 0x00000030ab307212 */ /* 0x000fe200078e3cff */
[----:B------:R-:W-:Y:S01]  /*144b0*/  IMAD.X R61, RZ, RZ, R41, P1 ;  /* 0x000000ffff3d7224 */ /* 0x000fe200008e0629 */
[----:B------:R-:W-:Y:S02]  /*144c0*/  LOP3.LUT R5, R64, 0x380, RZ, 0xc0, !PT ;  /* 0x0000038040057812 */ /* 0x000fe400078ec0ff */
[----:B------:R-:W-:-:S02]  /*144d0*/  LOP3.LUT R30, R3, R30, RZ, 0x3c, !PT ;  /* 0x0000001e031e7212 */ /* 0x000fc400078e3cff */
[----:B------:R-:W-:Y:S02]  /*144e0*/  LOP3.LUT R171, R68, 0x380, RZ, 0xc0, !PT ;  /* 0x0000038044ab7812 */ /* 0x000fe400078ec0ff */
[----:B------:R-:W-:Y:S02]  /*144f0*/  LOP3.LUT R3, R60, 0x380, RZ, 0xc0, !PT ;  /* 0x000003803c037812 */ /* 0x000fe400078ec0ff */
[----:B------:R-:W-:Y:S02]  /*14500*/  SHF.R.U64 R5, R5, 0x3, RZ ;  /* 0x0000000305057819 */ /* 0x000fe400000012ff */
[----:B------:R-:W-:Y:S02]  /*14510*/  IADD3 R44, P5, R40, 0x6020, RZ ;  /* 0x00006020282c7810 */ /* 0x000fe40007fbe0ff */
[----:B------:R-:W-:Y:S02]  /*14520*/  LOP3.LUT R173, R56, 0x380, RZ, 0xc0, !PT ;  /* 0x0000038038ad7812 */ /* 0x000fe400078ec0ff */
[----:B------:R-:W-:Y:S01]  /*14530*/  SHF.R.U64 R171, R171, 0x3, RZ ;  /* 0x00000003abab7819 */ /* 0x000fe200000012ff */
[----:B------:R-:W-:Y:S01]  /*14540*/  IMAD.X R119, RZ, RZ, R41, P5 ;  /* 0x000000ffff777224 */ /* 0x000fe200028e0629 */
[----:B------:R-:W-:-:S02]  /*14550*/  SHF.R.U64 R3, R3, 0x3, RZ ;  /* 0x0000000303037819 */ /* 0x000fc400000012ff */
[----:B-1----:R-:W-:Y:S02]  /*14560*/  IADD3 R32, P6, R40, 0x6000, RZ ;  /* 0x0000600028207810 */ /* 0x002fe40007fde0ff */
[----:B------:R-:W-:Y:S02]  /*14570*/  LOP3.LUT R64, R5, R64, RZ, 0x3c, !PT ;  /* 0x0000004005407212 */ /* 0x000fe400078e3cff */
[----:B------:R-:W-:Y:S01]  /*14580*/  SHF.R.U64 R173, R173, 0x3, RZ ;  /* 0x00000003adad7819 */ /* 0x000fe200000012ff */
[----:B------:R-:W-:Y:S01]  /*14590*/  IMAD.X R115, RZ, RZ, R41, P6 ;  /* 0x000000ffff737224 */ /* 0x000fe200030e0629 */
[----:B------:R-:W-:Y:S02]  /*145a0*/  LOP3.LUT R68, R171, R68, RZ, 0x3c, !PT ;  /* 0x00000044ab447212 */ /* 0x000fe400078e3cff */
[----:B------:R-:W-:Y:S02]  /*145b0*/  LOP3.LUT R5, R44, 0x380, RZ, 0xc0, !PT ;  /* 0x000003802c057812 */ /* 0x000fe400078ec0ff */
[----:B------:R-:W-:-:S02]  /*145c0*/  IADD3 R72, P3, R40, 0x4060, RZ ;  /* 0x0000406028487810 */ /* 0x000fc40007f7e0ff */
[----:B------:R-:W-:Y:S02]  /*145d0*/  LOP3.LUT R60, R3, R60, RZ, 0x3c, !PT ;  /* 0x0000003c033c7212 */ /* 0x000fe400078e3cff */
[----:B------:R-:W-:Y:S01]  /*145e0*/  LOP3.LUT R171, R70, 0x380, RZ, 0xc0, !PT ;  /* 0x0000038046ab7812 */ /* 0x000fe200078ec0ff */
[----:B------:R-:W-:Y:S01]  /*145f0*/  IMAD.X R73, RZ, RZ, R41, P3 ;  /* 0x000000ffff497224 */ /* 0x000fe200018e0629 */
[----:B------:R-:W-:Y:S02]  /*14600*/  LOP3.LUT R3, R32, 0x380, RZ, 0xc0, !PT ;  /* 0x0000038020037812 */ /* 0x000fe400078ec0ff */
[----:B------:R-:W-:Y:S02]  /*14610*/  LOP3.LUT R56, R173, R56, RZ, 0x3c, !PT ;  /* 0x00000038ad387212 */ /* 0x000fe400078e3cff */
[----:B------:R-:W-:Y:S02]  /*14620*/  SHF.R.U64 R5, R5, 0x3, RZ ;  /* 0x0000000305057819 */ /* 0x000fe400000012ff */
[----:B------:R-:W-:-:S02]  /*14630*/  LOP3.LUT R173, R72, 0x380, RZ, 0xc0, !PT ;  /* 0x0000038048ad7812 */ /* 0x000fc400078ec0ff */
[----:B------:R-:W-:Y:S02]  /*14640*/  SHF.R.U64 R171, R171, 0x3, RZ ;  /* 0x00000003abab7819 */ /* 0x000fe400000012ff */
[----:B------:R-:W-:Y:S02]  /*14650*/  SHF.R.U64 R3, R3, 0x3, RZ ;  /* 0x0000000303037819 */ /* 0x000fe400000012ff */
[----:B------:R-:W-:Y:S02]  /*14660*/  LOP3.LUT R118, R5, R44, RZ, 0x3c, !PT ;  /* 0x0000002c05767212 */ /* 0x000fe400078e3cff */
[----:B------:R-:W-:Y:S02]  /*14670*/  SHF.R.U64 R173, R173, 0x3, RZ ;  /* 0x00000003adad7819 */ /* 0x000fe400000012ff */
[----:B------:R-:W-:Y:S02]  /*14680*/  LOP3.LUT R44, R171, R70, RZ, 0x3c, !PT ;  /* 0x00000046ab2c7212 */ /* 0x000fe400078e3cff */
[----:B------:R-:W-:-:S02]  /*14690*/  IADD3 R40, P1, R40, 0x6060, RZ ;  /* 0x0000606028287810 */ /* 0x000fc40007f3e0ff */
[----:B------:R-:W-:Y:S02]  /*146a0*/  LOP3.LUT R114, R3, R32, RZ, 0x3c, !PT ;  /* 0x0000002003727212 */ /* 0x000fe400078e3cff */
[----:B------:R-:W-:Y:S01]  /*146b0*/  MOV R70, R24 ;  /* 0x0000001800467202 */ /* 0x000fe20000000f00 */
[----:B------:R-:W-:Y:S01]  /*146c0*/  IMAD.X R41, RZ, RZ, R41, P1 ;  /* 0x000000ffff297224 */ /* 0x000fe200008e0629 */
[----:B------:R-:W-:Y:S02]  /*146d0*/  MOV R168, R26 ;  /* 0x0000001a00a87202 */ /* 0x000fe40000000f00 */
[----:B------:R-:W-:Y:S02]  /*146e0*/  MOV R3, R28 ;  /* 0x0000001c00037202 */ /* 0x000fe40000000f00 */
[----:B------:R-:W-:Y:S02]  /*146f0*/  MOV R32, R30 ;  /* 0x0000001e00207202 */ /* 0x000fe40000000f00 */
[----:B------:R-:W-:-:S02]  /*14700*/  F2FP.BF16.F32.PACK_AB R24, R167, R170 ;  /* 0x000000aaa718723e */ /* 0x000fc400000010ff */
        /* <DEDUP_REMOVED lines=8> */
[----:B------:R-:W-:Y:S02]  /*14790*/  LOP3.LUT R72, R173, R72, RZ, 0x3c, !PT ;  /* 0x00000048ad487212 */ /* 0x000fe400078e3cff */
[----:B------:R-:W-:Y:S01]  /*147a0*/  LOP3.LUT R173, R40, 0x380, RZ, 0xc0, !PT ;  /* 0x0000038028ad7812 */ /* 0x000fe200078ec0ff */
[----:B------:R2:W-:Y:S01]  /*147b0*/  STSM.16.M88.4 [R168], R28 ;  /* 0x0000001ca8007844 */ /* 0x0005e20000000200 */
[----:B------:R-:W-:Y:S02]  /*147c0*/  F2FP.BF16.F32.PACK_AB R4, R159, R162 ;  /* 0x000000a29f04723e */ /* 0x000fe400000010ff */
[----:B------:R-:W-:Y:S02]  /*147d0*/  F2FP.BF16.F32.PACK_AB R5, R51, R50 ;  /* 0x000000323305723e */ /* 0x000fe400000010ff */
[----:B------:R-:W-:-:S02]  /*147e0*/  F2FP.BF16.F32.PACK_AB R6, R157, R160 ;  /* 0x000000a09d06723e */ /* 0x000fc400000010ff */
[----:B------:R-:W-:Y:S02]  /*147f0*/  MOV R48, R48 ;  /* 0x0000003000307202 */ /* 0x000fe40000000f00 */
[----:B------:R-:W-:Y:S01]  /*14800*/  MOV R52, R52 ;  /* 0x0000003400347202 */ /* 0x000fe20000000f00 */
[----:B------:R-:W-:Y:S01]  /*14810*/  STSM.16.M88.4 [R3], R4 ;  /* 0x0000000403007844 */ /* 0x000fe20000000200 */
[----:B-1----:R-:W-:Y:S02]  /*14820*/  F2FP.BF16.F32.PACK_AB R24, R152, R153 ;  /* 0x000000999818723e */ /* 0x002fe400000010ff */
[----:B------:R-:W-:Y:S01]  /*14830*/  F2FP.BF16.F32.PACK_AB R25, R75, R74 ;  /* 0x0000004a4b19723e */ /* 0x000fe200000010ff */
[----:B------:R1:W-:Y:S01]  /*14840*/  STSM.16.M88.4 [R32], R8 ;  /* 0x0000000820007844 */ /* 0x0003e20000000200 */
[----:B------:R-:W-:Y:S02]  /*14850*/  F2FP.BF16.F32.PACK_AB R26, R77, R76 ;  /* 0x0000004c4d1a723e */ /* 0x000fe400000010ff */
[----:B------:R-:W-:Y:S01]  /*14860*/  F2FP.BF16.F32.PACK_AB R27, R79, R78 ;  /* 0x0000004e4f1b723e */ /* 0x000fe200000010ff */
[----:B------:R-:W-:Y:S01]  /*14870*/  STSM.16.M88.4 [R48], R12 ;  /* 0x0000000c30007844 */ /* 0x000fe20000000200 */
[----:B------:R-:W-:-:S02]  /*14880*/  SHF.R.U64 R173, R173, 0x3, RZ ;  /* 0x00000003adad7819 */ /* 0x000fc400000012ff */
[----:B------:R-:W-:Y:S01]  /*14890*/  MOV R56, R56 ;  /* 0x0000003800387202 */ /* 0x000fe20000000f00 */
[----:B------:R-:W-:Y:S01]  /*148a0*/  STSM.16.M88.4 [R52], R24 ;  /* 0x0000001834007844 */ /* 0x000fe20000000200 */
[----:B--2---:R-:W-:Y:S02]  /*148b0*/  F2FP.BF16.F32.PACK_AB R28, R81, R80 ;  /* 0x00000050511c723e */ /* 0x004fe400000010ff */
[----:B------:R-:W-:Y:S02]  /*148c0*/  F2FP.BF16.F32.PACK_AB R29, R83, R82 ;  /* 0x00000052531d723e */ /* 0x000fe400000010ff */
[----:B------:R-:W-:Y:S02]  /*148d0*/  F2FP.BF16.F32.PACK_AB R30, R85, R84 ;  /* 0x00000054551e723e */ /* 0x000fe400000010ff */
[----:B------:R-:W-:Y:S01]  /*148e0*/  F2FP.BF16.F32.PACK_AB R31, R87, R86 ;  /* 0x00000056571f723e */ /* 0x000fe200000010ff */
[----:B-1----:R-:W-:Y:S01]  /*148f0*/  IMAD.MOV.U32 R32, RZ, RZ, RZ ;  /* 0x000000ffff207224 */ /* 0x002fe200078e00ff */
[----:B------:R-:W-:-:S02]  /*14900*/  MOV R60, R60 ;  /* 0x0000003c003c7202 */ /* 0x000fc40000000f00 */
[----:B------:R-:W-:Y:S01]  /*14910*/  MOV R64, R64 ;  /* 0x0000004000407202 */ /* 0x000fe20000000f00 */
[----:B------:R-:W-:Y:S01]  /*14920*/  STSM.16.M88.4 [R56], R28 ;  /* 0x0000001c38007844 */ /* 0x000fe20000000200 */
[----:B------:R-:W-:Y:S02]  /*14930*/  MOV R68, R68 ;  /* 0x0000004400447202 */ /* 0x000fe40000000f00 */
[----:B------:R-:W-:Y:S01]  /*14940*/  MOV R0, R114 ;  /* 0x0000007200007202 */ /* 0x000fe20000000f00 */
[----:B------:R-:W-:Y:S01]  /*14950*/  STSM.16.M88.4 [R60], R88 ;  /* 0x000000583c007844 */ /* 0x000fe20000000200 */
[----:B------:R-:W-:Y:S02]  /*14960*/  LOP3.LUT R40, R173, R40, RZ, 0x3c, !PT ;  /* 0x00000028ad287212 */ /* 0x000fe400078e3cff */
[----:B------:R-:W-:Y:S01]  /*14970*/  MOV R72, R72 ;  /* 0x0000004800487202 */ /* 0x000fe20000000f00 */
[----:B------:R-:W-:Y:S01]  /*14980*/  STSM.16.M88.4 [R64], R96 ;  /* 0x0000006040007844 */ /* 0x000fe20000000200 */
[----:B------:R-:W-:-:S02]  /*14990*/  F2FP.BF16.F32.PACK_AB R114, R117, R116 ;  /* 0x000000747572723e */ /* 0x000fc400000010ff */
[----:B------:R-:W-:Y:S01]  /*149a0*/  F2FP.BF16.F32.PACK_AB R115, R66, R62 ;  /* 0x0000003e4273723e */ /* 0x000fe200000010ff */
[----:B------:R-:W-:Y:S01]  /*149b0*/  STSM.16.M88.4 [R68], R104 ;  /* 0x0000006844007844 */ /* 0x000fe20000000200 */
[----:B------:R-:W-:Y:S02]  /*149c0*/  ISETP.NE.U32.AND P0, PT, RZ, UR4, PT ;  /* 0x00000004ff007c0c */ /* 0x000fe4000bf05070 */
[----:B------:R-:W-:Y:S01]  /*149d0*/  IADD3 R6, P1, R218, UR4, RZ ;  /* 0x00000004da067c10 */ /* 0x000fe2000ff3e0ff */
[----:B------:R-:W-:Y:S01]  /*149e0*/  STSM.16.M88.4 [R72], R112 ;  /* 0x0000007048007844 */ /* 0x000fe20000000200 */
[----:B------:R-:W-:Y:S02]  /*149f0*/  MOV R118, R118 ;  /* 0x0000007600767202 */ /* 0x000fe40000000f00 */
[----:B------:R-:W-:Y:S01]  /*14a00*/  MOV R44, R44 ;  /* 0x0000002c002c7202 */ /* 0x000fe20000000f00 */
[----:B------:R1:W-:Y:S01]  /*14a10*/  STSM.16.M88.4 [R0], R120 ;  /* 0x0000007800007844 */ /* 0x0003e20000000200 */
[----:B------:R-:W-:-:S02]  /*14a20*/  MOV R40, R40 ;  /* 0x0000002800287202 */ /* 0x000fc40000000f00 */
[----:B------:R-:W-:Y:S01]  /*14a30*/  ISETP.NE.AND.EX P0, PT, RZ, UR5, PT, P0 ;  /* 0x00000005ff007c0c */ /* 0x000fe2000bf05300 */
[----:B------:R-:W-:Y:S01]  /*14a40*/  STSM.16.M88.4 [R118], R128 ;  /* 0x0000008076007844 */ /* 0x000fe20000000200 */
[----:B------:R-:W-:Y:S01]  /*14a50*/  IADD3.X R7, R219, UR5, RZ, P1, !PT ;  /* 0x00000005db077c10 */ /* 0x000fe20008ffe4ff */
[----:B------:R-:W-:Y:S02]  /*14a60*/  ULDC.64 UR4, c[0x0][0xd08] ;  /* 0x0003420000047ab9 */ /* 0x000fe40000000a00 */
[----:B------:R-:W-:Y:S01]  /*14a70*/  STSM.16.M88.4 [R44], R136 ;  /* 0x000000882c007844 */ /* 0x000fe20000000200 */
[----:B------:R-:W-:-:S03]  /*14a80*/  ISETP.NE.U32.AND P6, PT, RZ, UR4, PT ;  /* 0x00000004ff007c0c */ /* 0x000fc6000bfc5070 */
[----:B------:R2:W-:Y:S01]  /*14a90*/  STSM.16.M88.4 [R40], R144 ;  /* 0x0000009028007844 */ /* 0x0005e20000000200 */
[----:B------:R-:W-:Y:S01]  /*14aa0*/  BAR.SYNC.DEFER_BLOCKING 0x1, 0x100 ;  /* 0x0044000000007b1d */ /* 0x000fe20000010000 */
        /* <DEDUP_REMOVED lines=59> */
.L_x_5555:
        /* <DEDUP_REMOVED lines=89> */
.L_x_5556:
        /* <DEDUP_REMOVED lines=65> */
[----:B------:R-:W-:Y:S01]  /*15800*/  IMAD.IADD R195, R229, 0x1, R195 ;  /* 0x00000001e5c37824 */ /* 0x000fe200078e02c3 */
        /* <DEDUP_REMOVED lines=25> */
[----:B-1----:R1:W-:Y:S01]  /*159a0*/  SYNCS.ARRIVE.TRANS64.RED.A1T0 RZ, [R0+URZ], RZ ;  /* 0x000000ff00ff79a7 */ /* 0x0023e2000810043f */
[----:B------:R-:W-:Y:S02]  /*159b0*/  SHF.R.S32.HI R92, RZ, 0x1f, R232 ;  /* 0x0000001fff5c7819 */ /* 0x000fe400000114e8 */
[----:B------:R-:W-:Y:S01]  /*159c0*/  LOP3.LUT R32, R3, 0x20, R32, 0xe2, !PT ;  /* 0x0000002003207812 */ /* 0x000fe200078ee220 */
[----:B------:R1:W2:Y:S01]  /*159d0*/  SHFL.IDX PT, R80, R89, RZ, 0x181f ;  /* 0x00181fff59507589 */ /* 0x0002a200000e0000 */
[----:B------:R-:W-:-:S02]  /*159e0*/  SEL R3, RZ, 0x40, P0 ;  /* 0x00000040ff037807 */ /* 0x000fc40000000000 */
[----:B------:R-:W-:Y:S02]  /*159f0*/  ISETP.GE.AND P0, PT, R232, R88, PT ;  /* 0x00000058e800720c */ /* 0x000fe40003f06270 */
[----:B------:R-:W-:Y:S02]  /*15a00*/  LEA.HI.X R90, R20, UR5, R21, 0x1, P2 ;  /* 0x00000005145a7c11 */ /* 0x000fe400090f0c15 */
[----:B------:R-:W-:Y:S02]  /*15a10*/  LOP3.LUT R3, R32, R3, RZ, 0xfc, !PT ;  /* 0x0000000320037212 */ /* 0x000fe400078efcff */
[----:B------:R-:W-:Y:S01]  /*15a20*/  SEL R32, RZ, 0x80, P0 ;  /* 0x00000080ff207807 */ /* 0x000fe20000000000 */
[----:B------:R1:W3:Y:S01]  /*15a30*/  SHFL.IDX PT, R81, R90, RZ, 0x181f ;  /* 0x00181fff5a517589 */ /* 0x0002e200000e0000 */
[----:B------:R-:W-:Y:S02]  /*15a40*/  SHF.R.S32.HI R93, RZ, 0x1f, R233 ;  /* 0x0000001fff5d7819 */ /* 0x000fe400000114e9 */
[----:B------:R-:W-:-:S02]  /*15a50*/  LOP3.LUT R32, R3, R32, RZ, 0xfc, !PT ;  /* 0x0000002003207212 */ /* 0x000fc400078efcff */
[----:B------:R-:W-:Y:S02]  /*15a60*/  SHF.R.S32.HI R94, RZ, 0x1f, R221 ;  /* 0x0000001fff5e7819 */ /* 0x000fe400000114dd */
[----:B------:R-:W-:Y:S02]  /*15a70*/  SHF.R.S32.HI R95, RZ, 0x1f, R222 ;  /* 0x0000001fff5f7819 */ /* 0x000fe400000114de */
[----:B------:R-:W-:Y:S02]  /*15a80*/  SHF.R.S32.HI R96, RZ, 0x1f, R223 ;  /* 0x0000001fff607819 */ /* 0x000fe400000114df */
[----:B------:R-:W-:Y:S02]  /*15a90*/  SHF.R.S32.HI R97, RZ, 0x1f, R224 ;  /* 0x0000001fff617819 */ /* 0x000fe400000114e0 */
[----:B------:R-:W-:Y:S01]  /*15aa0*/  SHF.R.S32.HI R98, RZ, 0x1f, R225 ;  /* 0x0000001fff627819 */ /* 0x000fe200000114e1 */
[----:B-12---:R-:W-:Y:S06]  /*15ab0*/  @P1 BRA `(.L_x_5558) ;  /* 0x00000000007c1947 */ /* 0x006fec0003800000 */
[-C--:B------:R-:W-:Y:S02]  /*15ac0*/  ISETP.GE.AND P1, PT, R225, R88.reuse, PT ;  /* 0x00000058e100720c */ /* 0x080fe40003f26270 */
[-C--:B------:R-:W-:Y:S02]  /*15ad0*/  ISETP.GE.AND P0, PT, R193, R88.reuse, PT ;  /* 0x00000058c100720c */ /* 0x080fe40003f06270 */
[-C--:B------:R-:W-:Y:S02]  /*15ae0*/  ISETP.GE.AND P5, PT, R224, R88.reuse, PT ;  /* 0x00000058e000720c */ /* 0x080fe40003fa6270 */
[----:B------:R-:W-:-:S07]  /*15af0*/  ISETP.GE.AND P3, PT, R223, R88, PT ;  /* 0x00000058df00720c */ /* 0x000fce0003f66270 */
[----:B------:R-:W-:Y:S02]  /*15b00*/  @!P1 LEA R82, P2, R225, R80, 0x1 ;  /* 0x00000050e1529211 */ /* 0x000fe400078408ff */
        /* <DEDUP_REMOVED lines=26> */
.L_x_5558:
[----:B------:R-:W-:Y:S05]  /*15cb0*/  BSYNC B1 ;  /* 0x0000000000017941 */ /* 0x000fea0003800000 */
.L_x_5557:
[----:B------:R-:W-:Y:S01]  /*15cc0*/  VIADD R0, R195, 0x20 ;  /* 0x00000020c3007836 */ /* 0x000fe20000000000 */
[----:B----45:R1:W2:Y:S04]  /*15cd0*/  SHFL.IDX PT, R7, R90, 0x1, 0x181f ;  /* 0x00381f005a077f89 */ /* 0x0302a800000e0000 */
[----:B------:R-:W-:Y:S01]  /*15ce0*/  ISETP.GE.AND P0, PT, R0, R91, PT ;  /* 0x0000005b0000720c */ /* 0x000fe20003f06270 */
[----:B------:R1:W4:-:S12]  /*15cf0*/  SHFL.IDX PT, R6, R89, 0x1, 0x181f ;  /* 0x00381f0059067f89 */ /* 0x00031800000e0000 */
[----:B-1----:R-:W-:Y:S05]  /*15d00*/  @P0 BRA `(.L_x_5559) ;  /* 0x0000000c00f80947 */ /* 0x002fea0003800000 */
[-C--:B------:R-:W-:Y:S02]  /*15d10*/  ISETP.GE.AND P5, PT, R225, R88.reuse, PT ;  /* 0x00000058e100720c */ /* 0x080fe40003fa6270 */
[-C--:B------:R-:W-:Y:S02]  /*15d20*/  ISETP.GE.AND P6, PT, R193, R88.reuse, PT ;  /* 0x00000058c100720c */ /* 0x080fe40003fc6270 */
[-C--:B------:R-:W-:Y:S02]  /*15d30*/  ISETP.GE.AND P3, PT, R224, R88.reuse, PT ;  /* 0x00000058e000720c */ /* 0x080fe40003f66270 */
[-C--:B------:R-:W-:Y:S02]  /*15d40*/  ISETP.GE.AND P2, PT, R223, R88.reuse, PT ;  /* 0x00000058df00720c */ /* 0x080fe40003f46270 */
[-C--:B------:R-:W-:Y:S02]  /*15d50*/  ISETP.GE.AND P1, PT, R222, R88.reuse, PT ;  /* 0x00000058de00720c */ /* 0x080fe40003f26270 */
[----:B------:R-:W-:-:S03]  /*15d60*/  ISETP.GE.AND P0, PT, R221, R88, PT ;  /* 0x00000058dd00720c */ /* 0x000fc60003f06270 */
[-C--:B----4-:R-:W-:Y:S02]  /*15d70*/  @!P5 LEA R12, P4, R225, R6.reuse, 0x1 ;  /* 0x00000006e10cd211 */ /* 0x090fe400078808ff */
[----:B--2---:R-:W-:Y:S02]  /*15d80*/  @!P6 IMAD.WIDE R4, R193, 0x2, R6 ;  /* 0x00000002c104e825 */ /* 0x004fe400078e0206 */
        /* <DEDUP_REMOVED lines=14> */
[----:B-1----:R-:W-:-:S03]  /*15e70*/  @P4 LEA R4, P5, R233, R6, 0x1 ;  /* 0x00000006e9044211 */ /* 0x002fc600078a08ff */
        /* <DEDUP_REMOVED lines=10> */
.L_x_5554:
        /* <DEDUP_REMOVED lines=21> */
[----:B------:R-:W2:Y:S04]  /*16070*/  LDG.E R7, desc[UR40][R4.64] ;  /* 0x0000002804077981 */ /* 0x000ea8000c1e1900 */
[----:B-----5:R-:W2:Y:S02]  /*16080*/  LDG.E R0, desc[UR40][R4.64+0x4] ;  /* 0x0000042804007981 */ /* 0x020ea4000c1e1900 */
[----:B--2---:R-:W-:-:S07]  /*16090*/  IMAD.IADD R0, R0, 0x1, -R7 ;  /* 0x0000000100007824 */ /* 0x004fce00078e0a07 */
.L_x_5560:
        /* <DEDUP_REMOVED lines=8> */
[----:B----4-:R-:W-:Y:S01]  /*16120*/  IMAD R4, R0, R14, RZ ;  /* 0x0000000e00047224 */ /* 0x010fe200078e02ff */
[----:B--2---:R-:W-:-:S04]  /*16130*/  IADD3 R11, R195, -0x80, R5 ;  /* 0xffffff80c30b7810 */ /* 0x004fc80007ffe005 */
        /* <DEDUP_REMOVED lines=35> */
.L_x_5562:
[----:B------:R-:W-:Y:S05]  /*16370*/  BSYNC B1 ;  /* 0x0000000000017941 */ /* 0x000fea0003800000 */
.L_x_5561:
[----:B---3--:R-:W-:Y:S01]  /*16380*/  ISETP.NE.AND P0, PT, R21, 0x1, PT ;  /* 0x000000011500780c */ /* 0x008fe20003f05270 */
[----:B------:R-:W3:Y:S01]  /*16390*/  LDC R24, c[0x0][0xbc8] ;  /* 0x0002f200ff187b82 */ /* 0x000ee20000000800 */
[----:B------:R-:W-:Y:S01]  /*163a0*/  ULDC.64 UR4, c[0x0][0xba0] ;  /* 0x0002e80000047ab9 */ /* 0x000fe20000000a00 */
[----:B------:R-:W-:Y:S01]  /*163b0*/  IMAD R27, R0, R21, RZ ;  /* 0x00000015001b7224 */ /* 0x000fe200078e02ff */
[----:B------:R-:W-:Y:S01]  /*163c0*/  BSSY B1, `(.L_x_5563) ;  /* 0x000006e000017945 */ /* 0x000fe20003800000 */
[----:B--2---:R-:W-:Y:S01]  /*163d0*/  IMAD R6, R10, UR4, RZ ;  /* 0x000000040a067c24 */ /* 0x004fe2000f8e02ff */
[----:B------:R-:W-:Y:S01]  /*163e0*/  SHF.R.S32.HI R28, RZ, 0x1f, R232 ;  /* 0x0000001fff1c7819 */ /* 0x000fe200000114e8 */
[C---:B----4-:R-:W-:Y:S01]  /*163f0*/  IMAD.WIDE.U32 R4, R3.reuse, UR4, RZ ;  /* 0x0000000403047c25 */ /* 0x050fe2000f8e00ff */
[----:B------:R-:W-:Y:S02]  /*16400*/  SHF.R.S32.HI R29, RZ, 0x1f, R233 ;  /* 0x0000001fff1d7819 */ /* 0x000fe400000114e9 */
[----:B------:R-:W-:Y:S01]  /*16410*/  SHF.R.S32.HI R30, RZ, 0x1f, R221 ;  /* 0x0000001fff1e7819 */ /* 0x000fe200000114dd */
[----:B------:R-:W-:Y:S01]  /*16420*/  IMAD R3, R3, UR5, R6 ;  /* 0x0000000503037c24 */ /* 0x000fe2000f8e0206 */
[----:B------:R-:W-:Y:S01]  /*16430*/  ULDC.64 UR4, c[0x0][0xbe8] ;  /* 0x0002fa0000047ab9 */ /* 0x000fe20000000a00 */
[----:B------:R-:W2:Y:S01]  /*16440*/  @P0 LDC R7, c[0x0][0xcec] ;  /* 0x00033b00ff070b82 */ /* 0x000ea20000000800 */
[----:B------:R-:W-:Y:S01]  /*16450*/  IMAD R6, R12, UR4, RZ ;  /* 0x000000040c067c24 */ /* 0x000fe2000f8e02ff */
[----:B------:R-:W-:Y:S01]  /*16460*/  SHF.R.S32.HI R31, RZ, 0x1f, R222 ;  /* 0x0000001fff1f7819 */ /* 0x000fe200000114de */
[----:B------:R-:W-:Y:S01]  /*16470*/  IMAD.IADD R5, R5, 0x1, R3 ;  /* 0x0000000105057824 */ /* 0x000fe200078e0203 */
[----:B-1----:R-:W-:Y:S01]  /*16480*/  SHF.R.S32.HI R32, RZ, 0x1f, R223 ;  /* 0x0000001fff207819 */ /* 0x002fe200000114df */
[C---:B------:R-:W-:Y:S01]  /*16490*/  IMAD R3, R217.reuse, UR5, R6 ;  /* 0x00000005d9037c24 */ /* 0x040fe2000f8e0206 */
[----:B------:R-:W-:Y:S01]  /*164a0*/  SHF.R.S32.HI R36, RZ, 0x1f, R224 ;  /* 0x0000001fff247819 */ /* 0x000fe200000114e0 */
[----:B------:R-:W-:Y:S01]  /*164b0*/  IMAD.WIDE.U32 R4, R217, UR4, R4 ;  /* 0x00000004d9047c25 */ /* 0x000fe2000f8e0004 */
[----:B------:R-:W1:Y:S01]  /*164c0*/  @P0 LDC R9, c[0x0][0xcf0] ;  /* 0x00033c00ff090b82 */ /* 0x000e620000000800 */
[----:B------:R-:W-:Y:S01]  /*164d0*/  ULDC.64 UR4, c[0x0][0xbf0] ;  /* 0x0002fc0000047ab9 */ /* 0x000fe20000000a00 */
[----:B------:R-:W-:Y:S01]  /*164e0*/  SHF.R.S32.HI R37, RZ, 0x1f, R225 ;  /* 0x0000001fff257819 */ /* 0x000fe200000114e1 */
[----:B------:R-:W-:Y:S01]  /*164f0*/  IMAD R6, R228, 0x20, R229 ;  /* 0x00000020e4067824 */ /* 0x000fe200078e02e5 */
[-C--:B---3--:R-:W-:Y:S01]  /*16500*/  ISETP.GE.AND P1, PT, R225, R24.reuse, PT ;  /* 0x00000018e100720c */ /* 0x088fe20003f26270 */
[----:B------:R-:W-:Y:S01]  /*16510*/  IMAD.IADD R5, R5, 0x1, R3 ;  /* 0x0000000105057824 */ /* 0x000fe200078e0203 */
[-C--:B------:R-:W-:Y:S01]  /*16520*/  ISETP.GE.AND P2, PT, R193, R24.reuse, PT ;  /* 0x00000018c100720c */ /* 0x080fe20003f46270 */
[----:B------:R-:W-:Y:S01]  /*16530*/  IMAD R3, R230, UR4, RZ ;  /* 0x00000004e6037c24 */ /* 0x000fe2000f8e02ff */
[----:B------:R-:W-:Y:S01]  /*16540*/  SEL R10, RZ, 0xffffffff, P1 ;  /* 0xffffffffff0a7807 */ /* 0x000fe20000800000 */
[----:B------:R-:W-:Y:S01]  /*16550*/  IMAD.IADD R8, R195, 0x1, R6 ;  /* 0x00000001c3087824 */ /* 0x000fe200078e0206 */
[----:B------:R-:W-:Y:S01]  /*16560*/  ISETP.GE.AND P1, PT, R223, R24, PT ;  /* 0x00000018df00720c */ /* 0x000fe20003f26270 */
[----:B------:R-:W-:-:S02]  /*16570*/  IMAD R3, R13, UR5, R3 ;  /* 0x000000050d037c24 */ /* 0x000fc4000f8e0203 */
[----:B------:R-:W-:Y:S01]  /*16580*/  IMAD.WIDE.U32 R4, R13, UR4, R4 ;  /* 0x000000040d047c25 */ /* 0x000fe2000f8e0004 */
[----:B------:R-:W-:Y:S01]  /*16590*/  SEL R11, RZ, 0xffffffff, P1 ;  /* 0xffffffffff0b7807 */ /* 0x000fe20000800000 */
[----:B------:R-:W-:Y:S02]  /*165a0*/  ULDC.64 UR4, c[0x0][0xbe0] ;  /* 0x0002f80000047ab9 */ /* 0x000fe40000000a00 */
[----:B--2---:R-:W-:Y:S01]  /*165b0*/  @P0 IMAD.HI.U32 R6, R8, R7, RZ ;  /* 0x0000000708060227 */ /* 0x004fe200078e00ff */
[----:B------:R-:W-:Y:S02]  /*165c0*/  SEL R7, RZ, 0x1, P2 ;  /* 0x00000001ff077807 */ /* 0x000fe40001000000 */
[----:B------:R-:W-:Y:S01]  /*165d0*/  ISETP.GE.AND P2, PT, R224, R24, PT ;  /* 0x00000018e000720c */ /* 0x000fe20003f46270 */
[----:B------:R-:W-:Y:S02]  /*165e0*/  IMAD.SHL.U32 R10, R10, 0x2, RZ ;  /* 0x000000020a0a7824 */ /* 0x000fe400078e00ff */
[----:B------:R-:W-:-:S02]  /*165f0*/  IMAD.IADD R5, R5, 0x1, R3 ;  /* 0x0000000105057824 */ /* 0x000fc400078e0203 */
[----:B------:R-:W-:Y:S01]  /*16600*/  IMAD.MOV.U32 R3, RZ, RZ, R8 ;  /* 0x000000ffff037224 */ /* 0x000fe200078e0008 */
[----:B-1----:R-:W-:Y:S01]  /*16610*/  @P0 SHF.R.U32.HI R3, RZ, R9, R6 ;  /* 0x00000009ff030219 */ /* 0x002fe20000011606 */
[----:B------:R-:W-:Y:S01]  /*16620*/  IMAD.SHL.U32 R11, R11, 0x8, RZ ;  /* 0x000000080b0b7824 */ /* 0x000fe200078e00ff */
[----:B------:R-:W-:Y:S01]  /*16630*/  LOP3.LUT R9, R10, 0x2, R7, 0xe2, !PT ;  /* 0x000000020a097812 */ /* 0x000fe200078ee207 */
[----:B------:R-:W-:Y:S01]  /*16640*/  IMAD.IADD R26, R229, 0x1, R195 ;  /* 0x00000001e51a7824 */ /* 0x000fe200078e02c3 */
[----:B------:R-:W-:Y:S01]  /*16650*/  SEL R10, RZ, 0xffffffff, P2 ;  /* 0xffffffffff0a7807 */ /* 0x000fe20001000000 */
[--C-:B------:R-:W-:Y:S01]  /*16660*/  IMAD.MOV R7, RZ, RZ, -R3.reuse ;  /* 0x000000ffff077224 */ /* 0x100fe200078e0a03 */
[----:B------:R-:W-:Y:S01]  /*16670*/  SHF.R.S32.HI R6, RZ, 0x1f, R3 ;  /* 0x0000001fff067819 */ /* 0x000fe20000011403 */
[----:B------:R-:W-:Y:S01]  /*16680*/  IMAD.WIDE.U32 R4, R3, UR4, R4 ;  /* 0x0000000403047c25 */ /* 0x000fe2000f8e0004 */
[-C--:B------:R-:W-:Y:S02]  /*16690*/  ISETP.GE.AND P0, PT, R222, R24.reuse, PT ;  /* 0x00000018de00720c */ /* 0x080fe40003f06270 */
[----:B------:R-:W-:Y:S01]  /*166a0*/  ISETP.GE.AND P2, PT, R232, R24, PT ;  /* 0x00000018e800720c */ /* 0x000fe20003f46270 */
[----:B------:R-:W-:-:S02]  /*166b0*/  IMAD.SHL.U32 R10, R10, 0x4, RZ ;  /* 0x000000040a0a7824 */ /* 0x000fc400078e00ff */
        /* <DEDUP_REMOVED lines=62> */
.L_x_5564:
[----:B------:R-:W-:Y:S05]  /*16aa0*/  BSYNC B1 ;  /* 0x0000000000017941 */ /* 0x000fea0003800000 */
.L_x_5563:
        /* <DEDUP_REMOVED lines=36> */
.L_x_5559:
[----:B------:R-:W-:Y:S05]  /*16cf0*/  BSYNC B0 ;  /* 0x0000000000007941 */ /* 0x000fea0003800000 */
.L_x_5553:
[----:B------:R-:W-:Y:S02]  /*16d00*/  ULDC UR4, c[0x0][0xd3c] ;  /* 0x00034f0000047ab9 */ /* 0x000fe40000000800 */
[----:B------:R-:W-:-:S13]  /*16d10*/  ISETP.GE.AND P0, PT, R35, UR4, PT ;  /* 0x0000000423007c0c */ /* 0x000fda000bf06270 */
[----:B------:R-:W-:Y:S05]  /*16d20*/  @!P0 BRA `(.L_x_5565) ;  /* 0xfffffea400488947 */ /* 0x000fea000383ffff */
[----:B------:R-:W-:Y:S05]  /*16d30*/  BRA `(.L_x_5433) ;  /* 0x000000a000387947 */ /* 0x000fea0003800000 */
.L_x_5431:
        /* <DEDUP_REMOVED lines=18> */
.L_x_5566:
        /* <DEDUP_REMOVED lines=42> */
.L_x_5572:
        /* <DEDUP_REMOVED lines=12> */
.L_x_5571:
[----:B------:R-:W-:Y:S05]  /*171c0*/  BSYNC B0 ;  /* 0x0000000000007941 */ /* 0x000fea0003800000 */
.L_x_5570:
        /* <DEDUP_REMOVED lines=21> */
.L_x_5568:
        /* <DEDUP_REMOVED lines=20> */
.L_x_5573:
[----:B-1----:R-:W-:Y:S01]  /*17460*/  IMAD.MOV R2, RZ, RZ, -R3 ;  /* 0x000000ffff027224 */ /* 0x002fe200078e0a03 */
[----:B--2---:R-:W-:Y:S01]  /*17470*/  IABS R4, R8 ;  /* 0x0000000800047213 */ /* 0x004fe20000000000 */
        /* <DEDUP_REMOVED lines=24> */
[----:B------:R-:W-:Y:S01]  /*17600*/  VIADDMNMX R10, R3, UR5, R10, PT ;  /* 0x00000005030a7c46 */ /* 0x000fe2000b80010a */
[----:B------:R-:W-:Y:S01]  /*17610*/  IMAD.IADD R4, R7, 0x1, R4 ;  /* 0x0000000107047824 */ /* 0x000fe200078e0204 */
[----:B------:R-:W-:Y:S02]  /*17620*/  IABS R8, R7 ;  /* 0x0000000700087213 */ /* 0x000fe40000000000 */
[----:B------:R-:W-:-:S04]  /*17630*/  IABS R6, R10 ;  /* 0x0000000a00067213 */ /* 0x000fc80000000000 */
[----:B------:R-:W1:Y:S08]  /*17640*/  I2F.RP R11, R6 ;  /* 0x00000006000b7306 */ /* 0x000e700000209400 */
[----:B-1----:R-:W1:Y:S02]  /*17650*/  MUFU.RCP R11, R11 ;  /* 0x0000000b000b7308 */ /* 0x002e640000001000 */
[----:B-1----:R-:W-:-:S06]  /*17660*/  VIADD R2, R11, 0xffffffe ;  /* 0x0ffffffe0b027836 */ /* 0x002fcc0000000000 */
[----:B------:R1:W2:Y:S02]  /*17670*/  F2I.FTZ.U32.TRUNC.NTZ R3, R2 ;  /* 0x0000000200037305 */ /* 0x0002a4000021f000 */
[----:B-1----:R-:W-:Y:S02]  /*17680*/  IMAD.MOV.U32 R2, RZ, RZ, RZ ;  /* 0x000000ffff027224 */ /* 0x002fe400078e00ff */
[----:B--2---:R-:W-:-:S04]  /*17690*/  IMAD.MOV R9, RZ, RZ, -R3 ;  /* 0x000000ffff097224 */ /* 0x004fc800078e0a03 */
[----:B------:R-:W-:-:S04]  /*176a0*/  IMAD R9, R9, R6, RZ ;  /* 0x0000000609097224 */ /* 0x000fc800078e02ff */
[----:B------:R-:W-:Y:S01]  /*176b0*/  IMAD.HI.U32 R3, R3, R9, R2 ;  /* 0x0000000903037227 */ /* 0x000fe200078e0002 */
[-C--:B------:R-:W-:Y:S02]  /*176c0*/  IABS R9, R10.reuse ;  /* 0x0000000a00097213 */ /* 0x080fe40000000000 */
[----:B------:R-:W-:-:S03]  /*176d0*/  LOP3.LUT R2, R7, R10, RZ, 0x3c, !PT ;  /* 0x0000000a07027212 */ /* 0x000fc600078e3cff */
[----:B------:R-:W-:Y:S01]  /*176e0*/  IMAD.MOV R9, RZ, RZ, -R9 ;  /* 0x000000ffff097224 */ /* 0x000fe200078e0a09 */
[----:B------:R-:W-:Y:S01]  /*176f0*/  ISETP.GE.AND P2, PT, R2, RZ, PT ;  /* 0x000000ff0200720c */ /* 0x000fe20003f46270 */
[----:B------:R-:W-:-:S04]  /*17700*/  IMAD.HI.U32 R3, R3, R8, RZ ;  /* 0x0000000803037227 */ /* 0x000fc800078e00ff */
        /* <DEDUP_REMOVED lines=14> */
.L_x_5569:
[----:B------:R-:W-:Y:S02]  /*177f0*/  IMAD.MOV.U32 R17, RZ, RZ, RZ ;  /* 0x000000ffff117224 */ /* 0x000fe400078e00ff */
[----:B------:R-:W-:Y:S02]  /*17800*/  IMAD.U32 R16, RZ, RZ, UR6 ;  /* 0x00000006ff107e24 */ /* 0x000fe4000f8e00ff */
[----:B------:R-:W-:-:S07]  /*17810*/  IMAD.MOV.U32 R18, RZ, RZ, RZ ;  /* 0x000000ffff127224 */ /* 0x000fce00078e00ff */
.L_x_5574:
[----:B------:R-:W-:-:S13]  /*17820*/  ISETP.NE.AND P0, PT, R0, RZ, PT ;  /* 0x000000ff0000720c */ /* 0x000fda0003f05270 */
[----:B------:R-:W1:Y:S01]  /*17830*/  @!P0 S2R R3, SR_CgaCtaId ;  /* 0x0000000000038919 */ /* 0x000e620000008800 */
[----:B------:R-:W-:-:S04]  /*17840*/  @!P0 MOV R0, 0x400 ;  /* 0x0000040000008802 */ /* 0x000fc80000000f00 */
[----:B-1----:R-:W-:-:S05]  /*17850*/  @!P0 LEA R0, R3, R0, 0x18 ;  /* 0x0000000003008211 */ /* 0x002fca00078ec0ff */
[----:B------:R2:W-:Y:S01]  /*17860*/  @!P0 STS.128 [R0+0x388d0], R16 ;  /* 0x0388d01000008388 */ /* 0x0005e20000000c00 */
[----:B------:R-:W-:Y:S06]  /*17870*/  BAR.ARV 0x5, 0x180 ;  /* 0x0146000000007b1d */ /* 0x000fec0000002000 */
.L_x_5567:
        /* <DEDUP_REMOVED lines=41> */
.L_x_5745:
        /* <DEDUP_REMOVED lines=26> */
[C---:B------:R-:W-:Y:S01]  /*17cb0*/  IADD3 R6, P5, R8.reuse, UR6, RZ ;  /* 0x0000000608067c10 */ /* 0x040fe2000ffbe0ff */
[----:B------:R-:W-:Y:S01]  /*17cc0*/  IMAD.MOV.U32 R9, RZ, RZ, RZ ;  /* 0x000000ffff097224 */ /* 0x000fe200078e00ff */
        /* <DEDUP_REMOVED lines=38> */
.L_x_5576:
        /* <DEDUP_REMOVED lines=12> */
.L_x_5577:
[----:B------:R-:W-:Y:S05]  /*17ff0*/  @!P0 BRA `(.L_x_5578) ;  /* 0x00000000000c8947 */ /* 0x000fea0003800000 */
[----:B------:R-:W2:Y:S04]  /*18000*/  LDG.E R10, desc[UR40][R6.64] ;  /* 0x00000028060a7981 */ /* 0x000ea8000c1e1900 */
[----:B------:R-:W2:Y:S02]  /*18010*/  LDG.E R6, desc[UR40][R6.64+0x4] ;  /* 0x0000042806067981 */ /* 0x000ea4000c1e1900 */
[----:B--2---:R-:W-:-:S07]  /*18020*/  IMAD.IADD R10, R6, 0x1, -R10 ;  /* 0x00000001060a7824 */ /* 0x004fce00078e0a0a */
.L_x_5578:
[----:B------:R-:W2:Y:S01]  /*18030*/  @P1 LDG.E R2, desc[UR40][R4.64] ;  /* 0x0000002804021981 */ /* 0x000ea2000c1e1900 */
[----:B------:R-:W3:Y:S01]  /*18040*/  LDC R3, c[0x0][0x448] ;  /* 0x00011200ff037b82 */ /* 0x000ee20000000800 */
[----:B-----5:R-:W-:Y:S02]  /*18050*/  IMAD.IADD R0, R10, 0x1, -R0 ;  /* 0x000000010a007824 */ /* 0x020fe400078e0a00 */
[----:B------:R4:W2:Y:S01]  /*18060*/  @P1 LDG.E R4, desc[UR40][R4.64+0x4] ;  /* 0x0000042804041981 */ /* 0x0008a2000c1e1900 */
[----:B---3--:R-:W-:-:S13]  /*18070*/  ISETP.NE.AND P0, PT, R3, 0x1, PT ;  /* 0x000000010300780c */ /* 0x008fda0003f05270 */
[----:B----4-:R-:W3:Y:S01]  /*18080*/  @P0 LDC R5, c[0x0][0x450] ;  /* 0x00011400ff050b82 */ /* 0x010ee20000000800 */
[----:B------:R-:W-:Y:S01]  /*18090*/  BSSY B0, `(.L_x_5579) ;  /* 0x00001d1000007945 */ /* 0x000fe20003800000 */
[----:B--2---:R-:W-:-:S06]  /*180a0*/  @P1 IMAD.IADD R8, R4, 0x1, -R2 ;  /* 0x0000000104081824 */ /* 0x004fcc00078e0a02 */
[----:B------:R-:W2:Y:S01]  /*180b0*/  @P0 LDC R4, c[0x0][0x44c] ;  /* 0x00011300ff040b82 */ /* 0x000ea20000000800 */
[----:B------:R-:W-:-:S04]  /*180c0*/  IMAD.SHL.U32 R2, R17, 0x40, RZ ;  /* 0x0000004011027824 */ /* 0x000fc800078e00ff */
[----:B------:R-:W-:-:S04]  /*180d0*/  VIADD R2, R2, 0x3f ;  /* 0x0000003f02027836 */ /* 0x000fc80000000000 */
[----:B------:R-:W-:Y:S02]  /*180e0*/  IMAD.MOV.U32 R3, RZ, RZ, R2 ;  /* 0x000000ffff037224 */ /* 0x000fe400078e0002 */
[----:B--2---:R-:W-:-:S04]  /*180f0*/  @P0 IMAD.HI.U32 R4, R2, R4, RZ ;  /* 0x0000000402040227 */ /* 0x004fc800078e00ff */
[----:B------:R-:W-:Y:S01]  /*18100*/  IMAD.IADD R2, R0, 0x1, R8 ;  /* 0x0000000100027824 */ /* 0x000fe200078e0208 */
[----:B---3--:R-:W-:-:S03]  /*18110*/  @P0 SHF.R.U32.HI R3, RZ, R5, R4 ;  /* 0x00000005ff030219 */ /* 0x008fc60000011604 */
[C---:B------:R-:W-:Y:S01]  /*18120*/  VIADD R4, R2.reuse, 0x3f ;  /* 0x0000003f02047836 */ /* 0x040fe20000000000 */
[----:B------:R-:W-:-:S05]  /*18130*/  IADD3 R21, R2, 0x40, -R14 ;  /* 0x0000004002157810 */ /* 0x000fca0007ffe80e */
[----:B------:R-:W-:Y:S01]  /*18140*/  IMAD.IADD R2, R21, 0x1, R3 ;  /* 0x0000000115027824 */ /* 0x000fe200078e0203 */
[----:B------:R-:W-:-:S04]  /*18150*/  SHF.R.S32.HI R3, RZ, 0x1f, R4 ;  /* 0x0000001fff037819 */ /* 0x000fc80000011404 */
[----:B------:R-:W-:Y:S02]  /*18160*/  LEA.HI R20, R3, R4, RZ, 0x6 ;  /* 0x0000000403147211 */ /* 0x000fe400078f30ff */
[----:B------:R-:W-:-:S04]  /*18170*/  SHF.R.S32.HI R3, RZ, 0x1f, R2 ;  /* 0x0000001fff037819 */ /* 0x000fc80000011402 */
[----:B------:R-:W-:Y:S02]  /*18180*/  LEA.HI R2, R3, R2, RZ, 0x6 ;  /* 0x0000000203027211 */ /* 0x000fe400078f30ff */
[----:B------:R-:W-:Y:S02]  /*18190*/  SHF.R.S32.HI R20, RZ, 0x6, R20 ;  /* 0x00000006ff147819 */ /* 0x000fe40000011414 */
[----:B------:R-:W-:-:S04]  /*181a0*/  SHF.R.S32.HI R2, RZ, 0x6, R2 ;  /* 0x00000006ff027819 */ /* 0x000fc80000011402 */
[----:B------:R-:W-:Y:S01]  /*181b0*/  VIMNMX R2, R20, R2, PT ;  /* 0x0000000214027248 */ /* 0x000fe20003fe0100 */
[----:B------:R-:W-:-:S04]  /*181c0*/  IMAD.MOV R3, RZ, RZ, -R0 ;  /* 0x000000ffff037224 */ /* 0x000fc800078e0a00 */
[----:B------:R-:W-:-:S05]  /*181d0*/  IMAD R2, R2, 0x40, -R0 ;  /* 0x0000004002027824 */ /* 0x000fca00078e0a00 */
[----:B------:R-:W-:Y:S02]  /*181e0*/  VIMNMX R0, R2, R8, PT ;  /* 0x0000000802007248 */ /* 0x000fe40003fe0100 */
[----:B------:R-:W-:-:S04]  /*181f0*/  VIMNMX R2, RZ, R3, !PT ;  /* 0x00000003ff027248 */ /* 0x000fc80007fe0100 */
[----:B------:R-:W-:Y:S02]  /*18200*/  ISETP.GT.AND P0, PT, R0, R2, PT ;  /* 0x000000020000720c */ /* 0x000fe40003f04270 */
[----:B------:R-:W-:-:S11]  /*18210*/  SHF.R.U32.HI R2, RZ, 0x6, R2 ;  /* 0x00000006ff027819 */ /* 0x000fd60000011602 */
[----:B------:R-:W-:-:S05]  /*18220*/  @P0 VIADD R0, R0, 0x3f ;  /* 0x0000003f00000836 */ /* 0x000fca0000000000 */
[----:B------:R-:W-:Y:S01]  /*18230*/  @P0 SHF.R.S32.HI R3, RZ, 0x1f, R0 ;  /* 0x0000001fff030819 */ /* 0x000fe20000011400 */
[----:B------:R-:W-:-:S03]  /*18240*/  IMAD.MOV.U32 R7, RZ, RZ, R2 ;  /* 0x000000ffff077224 */ /* 0x000fc600078e0002 */
[----:B------:R-:W-:-:S04]  /*18250*/  @P0 LEA.HI R0, R3, R0, RZ, 0x6 ;  /* 0x0000000003000211 */ /* 0x000fc800078f30ff */
[----:B------:R-:W-:-:S04]  /*18260*/  @P0 SHF.R.S32.HI R7, RZ, 0x6, R0 ;  /* 0x00000006ff070819 */ /* 0x000fc80000011400 */
[----:B------:R-:W-:Y:S02]  /*18270*/  ISETP.GT.AND P2, PT, R7, R2, PT ;  /* 0x000000020700720c */ /* 0x000fe40003f44270 */
[----:B------:R-:W-:-:S11]  /*18280*/  PLOP3.LUT P0, PT, PT, PT, PT, 0x80, 0x0 ;  /* 0x000000000000781c */ /* 0x000fd60003f0f070 */
        /* <DEDUP_REMOVED lines=8> */
.L_x_5789:
[----:B--2---:R-:W-:Y:S02]  /*18310*/  ISETP.NE.AND P0, PT, R14, RZ, PT ;  /* 0x000000ff0e00720c */ /* 0x004fe40003f05270 */
[----:B------:R-:W-:-:S11]  /*18320*/  PLOP3.LUT P6, PT, PT, PT, PT, 0x8, 0x0 ;  /* 0x000000000000781c */ /* 0x000fd60003fce170 */
[----:B------:R-:W-:Y:S05]  /*18330*/  @P0 BRA `(.L_x_5582) ;  /* 0x00000000000c0947 */ /* 0x000fea0003800000 */
[----:B------:R-:W-:-:S03]  /*18340*/  UMOV UR4, 0xffffffff ;  /* 0xffffffff00047882 */ /* 0x000fc60000000000 */
[----:B------:R-:W-:Y:S05]  /*18350*/  BRA.DIV UR4, `(.L_x_5583) ;  /* 0x0000009604c07947 */ /* 0x000fea000b800000 */
[----:B------:R-:W-:-:S13]  /*18360*/  ELECT P6, URZ, PT ;  /* 0x00000000003f782f */ /* 0x000fda00038c0000 */
.L_x_5582:
        /* <DEDUP_REMOVED lines=10> */
.L_x_5792:
[----:B------:R-:W-:Y:S05]  /*18410*/  BSYNC B1 ;  /* 0x0000000000017941 */ /* 0x000fea0003800000 */
.L_x_5584:
        /* <DEDUP_REMOVED lines=14> */
.L_x_5793:
[----:B------:R-:W-:Y:S05]  /*18500*/  BSYNC B2 ;  /* 0x0000000000027941 */ /* 0x000fea0003800000 */
.L_x_5588:
        /* <DEDUP_REMOVED lines=9> */
.L_x_5591:
[----:B------:R-:W-:Y:S05]  /*185a0*/  BSYNC B2 ;  /* 0x0000000000027941 */ /* 0x000fea0003800000 */
.L_x_5590:
        /* <DEDUP_REMOVED lines=14> */
.L_x_5592:
        /* <DEDUP_REMOVED lines=13> */
.L_x_5794:
[----:B------:R-:W-:Y:S05]  /*18760*/  BSYNC B2 ;  /* 0x0000000000027941 */ /* 0x000fea0003800000 */
.L_x_5593:
[----:B------:R-:W-:Y:S01]  /*18770*/  BSSY B2, `(.L_x_5595) ;  /* 0x000000b000027945 */ /* 0x000fe20003800000 */
[----:B------:R-:W-:Y:S02]  /*18780*/  IMAD.MOV.U32 R10, RZ, RZ, 0x0 ;  /* 0x00000000ff0a7424 */ /* 0x000fe400078e00ff */
[----:B-1----:R-:W-:Y:S01]  /*18790*/  IMAD.MOV.U32 R11, RZ, RZ, 0x12f00000 ;  /* 0x12f00000ff0b7424 */ /* 0x002fe200078e00ff */
[----:B------:R-:W-:Y:S06]  /*187a0*/  @P1 BRA `(.L_x_5596) ;  /* 0x00000000001c1947 */ /* 0x000fec0003800000 */
[----:B------:R-:W1:Y:S02]  /*187b0*/  S2R R5, SR_TID.X ;  /* 0x0000000000057919 */ /* 0x000e640000002100 */
[----:B-1----:R-:W-:Y:S01]  /*187c0*/  LOP3.LUT R6, R5, 0x1f, RZ, 0xc0, !PT ;  /* 0x0000001f05067812 */ /* 0x002fe200078ec0ff */
[----:B------:R-:W-:-:S03]  /*187d0*/  IMAD.MOV.U32 R5, RZ, RZ, 0x10000 ;  /* 0x00010000ff057424 */ /* 0x000fc600078e00ff */
[----:B------:R-:W-:Y:S01]  /*187e0*/  ISETP.NE.AND P0, PT, R6, RZ, PT ;  /* 0x000000ff0600720c */ /* 0x000fe20003f05270 */
[----:B------:R1:W-:-:S12]  /*187f0*/  SYNCS.ARRIVE.TRANS64 RZ, [R4+URZ+0x388b0], R5 ;  /* 0x0388b00504ff79a7 */ /* 0x0003d8000800003f */
[----:B-1----:R-:W-:Y:S05]  /*18800*/  @!P0 BRA `(.L_x_5596) ;  /* 0x0000000000048947 */ /* 0x002fea0003800000 */
[----:B------:R-:W-:Y:S01]  /*18810*/  BPT.TRAP 0x1 ;  /* 0x000000040000795c */ /* 0x000fe20000300000 */
.L_x_5596:
[----:B------:R-:W-:Y:S05]  /*18820*/  BSYNC B2 ;  /* 0x0000000000027941 */ /* 0x000fea0003800000 */
.L_x_5595:
        /* <DEDUP_REMOVED lines=11> */
.L_x_5597:
        /* <DEDUP_REMOVED lines=15> */
.L_x_5598:
        /* <DEDUP_REMOVED lines=15> */
.L_x_5599:
        /* <DEDUP_REMOVED lines=15> */
.L_x_5600:
        /* <DEDUP_REMOVED lines=15> */
.L_x_5601:
        /* <DEDUP_REMOVED lines=15> */
.L_x_5602:
        /* <DEDUP_REMOVED lines=15> */
.L_x_5603:
        /* <DEDUP_REMOVED lines=15> */
.L_x_5604:
        /* <DEDUP_REMOVED lines=10> */
.L_x_5587:
[----:B------:R-:W-:Y:S05]  /*19010*/  BSYNC B1 ;  /* 0x0000000000017941 */ /* 0x000fea0003800000 */
.L_x_5586:
        /* <DEDUP_REMOVED lines=13> */
.L_x_5624:
[----:B------:R-:W-:Y:S05]  /*190f0*/  YIELD ;  /* 0x0000000000007946 */ /* 0x000fea0003800000 */
[----:B------:R-:W-:Y:S04]  /*19100*/  BSSY B1, `(.L_x_5605) ;  /* 0x00000bd000017945 */ /* 0x000fe80003800000 */
[----:B---3--:R-:W-:Y:S05]  /*19110*/  @!P6 BRA `(.L_x_5606) ;  /* 0x0000000800ece947 */ /* 0x008fea0003800000 */
[----:B------:R-:W3:Y:S04]  /*19120*/  LDL R7, [R1+0x4] ;  /* 0x0000040001077983 */ /* 0x000ee80000100800 */
[----:B--2---:R-:W3:Y:S04]  /*19130*/  LDL R4, [R1+0x10] ;  /* 0x0000100001047983 */ /* 0x004ee80000100800 */
[----:B------:R-:W2:Y:S01]  /*19140*/  LDL R5, [R1+0x20] ;  /* 0x0000200001057983 */ /* 0x000ea20000100800 */
[----:B------:R-:W0:Y:S01]  /*19150*/  S2R R6, SR_TID.X ;  /* 0x0000000000067919 */ /* 0x000e220000002100 */
[----:B------:R-:W-:Y:S01]  /*19160*/  BSSY B2, `(.L_x_5607) ;  /* 0x0000007000027945 */ /* 0x000fe20003800000 */
[----:B0-----:R-:W-:-:S04]  /*19170*/  LOP3.LUT R6, R6, 0x7f, RZ, 0xc0, !PT ;  /* 0x0000007f06067812 */ /* 0x001fc800078ec0ff */
[----:B------:R-:W-:Y:S01]  /*19180*/  ISETP.NE.AND P2, PT, R6, RZ, PT ;  /* 0x000000ff0600720c */ /* 0x000fe20003f45270 */
[----:B---3--:R-:W-:Y:S01]  /*19190*/  IMAD R4, R4, 0x8, R7 ;  /* 0x0000000804047824 */ /* 0x008fe200078e0207 */
[----:B--2---:R-:W-:-:S04]  /*191a0*/  SHF.L.U32 R5, R5, 0x1f, RZ ;  /* 0x0000001f05057819 */ /* 0x004fc800000006ff */
[----:B------:R-:W0:Y:S02]  /*191b0*/  SYNCS.PHASECHK.TRANS64.TRYWAIT P1, [R4+URZ+0x388a0], R5 ;  /* 0x0388a005040075a7 */ /* 0x000e24000802017f */
[----:B0-----:R-:W-:Y:S05]  /*191c0*/  @!P1 BRA `(.L_x_5608) ;  /* 0x0000008800849947 */ /* 0x001fea0003800000 */
.L_x_5795:
[----:B------:R-:W-:Y:S05]  /*191d0*/  BSYNC B2 ;  /* 0x0000000000027941 */ /* 0x000fea0003800000 */
.L_x_5607:
        /* <DEDUP_REMOVED lines=9> */
.L_x_5610:
[----:B------:R-:W-:Y:S05]  /*19270*/  BSYNC B2 ;  /* 0x0000000000027941 */ /* 0x000fea0003800000 */
.L_x_5609:
        /* <DEDUP_REMOVED lines=13> */
.L_x_5611:
        /* <DEDUP_REMOVED lines=13> */
.L_x_5796:
[----:B------:R-:W-:Y:S05]  /*19420*/  BSYNC B2 ;  /* 0x0000000000027941 */ /* 0x000fea0003800000 */
.L_x_5612:
        /* <DEDUP_REMOVED lines=11> */
.L_x_5615:
[----:B------:R-:W-:Y:S05]  /*194e0*/  BSYNC B2 ;  /* 0x0000000000027941 */ /* 0x000fea0003800000 */
.L_x_5614:
        /* <DEDUP_REMOVED lines=11> */
.L_x_5616:
        /* <DEDUP_REMOVED lines=15> */
.L_x_5617:
        /* <DEDUP_REMOVED lines=15> */
.L_x_5618:
        /* <DEDUP_REMOVED lines=15> */
.L_x_5619:
        /* <DEDUP_REMOVED lines=15> */
.L_x_5620:
        /* <DEDUP_REMOVED lines=15> */
.L_x_5621:
        /* <DEDUP_REMOVED lines=15> */
.L_x_5622:
        /* <DEDUP_REMOVED lines=15> */
.L_x_5623:
        /* <DEDUP_REMOVED lines=10> */
.L_x_5606:
[----:B------:R-:W-:Y:S05]  /*19cd0*/  BSYNC B1 ;  /* 0x0000000000017941 */ /* 0x000fea0003800000 */
.L_x_5605:
        /* <DEDUP_REMOVED lines=12> */
.L_x_5580:
[----:B------:R-:W-:Y:S05]  /*19da0*/  BSYNC B0 ;  /* 0x0000000000007941 */ /* 0x000fea0003800000 */
.L_x_5579:
        /* <DEDUP_REMOVED lines=14> */
[----:B--23--:R-:W-:-:S04]  /*19e90*/  VIMNMX R4, R20, R0, PT ;  /* 0x0000000014047248 */ /* 0x00cfc80003fe0100 */
[----:B------:R-:W-:Y:S01]  /*19ea0*/  ISETP.GT.AND P0, PT, R4, RZ, PT ;  /* 0x000000ff0400720c */ /* 0x000fe20003f04270 */
[----:B------:R2:W-:-:S12]  /*19eb0*/  STL [R1+0x34], R4 ;  /* 0x0000340401007387 */ /* 0x0005d80000100800 */
[----:B--2---:R-:W-:Y:S05]  /*19ec0*/  @P0 BRA `(.L_x_5626) ;  /* 0x0000000000440947 */ /* 0x004fea0003800000 */
[----:B------:R-:W2:Y:S02]  /*19ed0*/  S2R R4, SR_TID.X ;  /* 0x0000000000047919 */ /* 0x000ea40000002100 */
        /* <DEDUP_REMOVED lines=16> */
.L_x_5626:
        /* <DEDUP_REMOVED lines=20> */
[----:B0-2---:R-:W-:Y:S05]  /*1a120*/  CALL.ABS.NOINC R2 ;  /* 0x0000000002007343 */ /* 0x005fea0003c00000 */
.L_x_5629:
[----:B------:R-:W-:Y:S05]  /*1a130*/  BSYNC B6 ;  /* 0x0000000000067941 */ /* 0x000fea0003800000 */
.L_x_5628:
        /* <DEDUP_REMOVED lines=13> */
[----:B------:R-:W-:-:S02]  /*1a210*/  IMAD.U32 R7, RZ, RZ, UR9 ;  /* 0x00000009ff077e24 */ /* 0x000fc4000f8e00ff */
[----:B------:R-:W-:Y:S02]  /*1a220*/  IMAD.U32 R10, RZ, RZ, UR4 ;  /* 0x00000004ff0a7e24 */ /* 0x000fe4000f8e00ff */
[----:B-1----:R-:W-:Y:S02]  /*1a230*/  IMAD.U32 R11, RZ, RZ, UR5 ;  /* 0x00000005ff0b7e24 */ /* 0x002fe4000f8e00ff */
[----:B------:R-:W-:Y:S02]  /*1a240*/  IMAD.MOV.U32 R8, RZ, RZ, 0x70 ;  /* 0x00000070ff087424 */ /* 0x000fe400078e00ff */
[----:B------:R-:W-:Y:S02]  /*1a250*/  IMAD.MOV.U32 R12, RZ, RZ, 0x1 ;  /* 0x00000001ff0c7424 */ /* 0x000fe400078e00ff */
[----:B--2---:R-:W-:-:S07]  /*1a260*/  IMAD.MOV.U32 R13, RZ, RZ, RZ ;  /* 0x000000ffff0d7224 */ /* 0x004fce00078e00ff */
[----:B------:R-:W-:-:S07]  /*1a270*/  LEPC R20, `(.L_x_5632) ;  /* 0x000000001014794e */ /* 0x000fce0000000000 */
[----:B0--3--:R-:W-:Y:S05]  /*1a280*/  CALL.ABS.NOINC R2 ;  /* 0x0000000002007343 */ /* 0x009fea0003c00000 */
.L_x_5632:
        /* <DEDUP_REMOVED lines=16> */
.L_x_5631:
[----:B------:R-:W-:Y:S05]  /*1a390*/  BSYNC B6 ;  /* 0x0000000000067941 */ /* 0x000fea0003800000 */
.L_x_5630:
        /* <DEDUP_REMOVED lines=10> */
[----:B----4-:R2:W3:Y:S02]  /*1a440*/  @P0 LDG.E R7, desc[UR40][R2.64] ;  /* 0x0000002802070981 */ /* 0x0104e4000c1e1900 */
        /* <DEDUP_REMOVED lines=14> */
.L_x_5799:
        /* <DEDUP_REMOVED lines=12> */
.L_x_5802:
        /* <DEDUP_REMOVED lines=25> */
.L_x_5636:
[----:B------:R-:W3:Y:S04]  /*1a780*/  LDL R7, [R1+0x4] ;  /* 0x0000040001077983 */ /* 0x000ee80000100800 */
[----:B0-2---:R-:W3:Y:S04]  /*1a790*/  LDL R0, [R1+0xc] ;  /* 0x00000c0001007983 */ /* 0x005ee80000100800 */
[----:B------:R-:W2:Y:S01]  /*1a7a0*/  LDL R2, [R1+0x1c] ;  /* 0x00001c0001027983 */ /* 0x000ea20000100800 */
[----:B---3--:R-:W-:Y:S01]  /*1a7b0*/  IMAD R0, R0, 0x8, R7 ;  /* 0x0000000800007824 */ /* 0x008fe200078e0207 */
[----:B--2---:R-:W-:-:S04]  /*1a7c0*/  SHF.L.U32 R2, R2, 0x1f, RZ ;  /* 0x0000001f02027819 */ /* 0x004fc800000006ff */
[----:B------:R-:W0:Y:S02]  /*1a7d0*/  SYNCS.PHASECHK.TRANS64.TRYWAIT P0, [R0+URZ+0x38840], R2 ;  /* 0x03884002000075a7 */ /* 0x000e24000800017f */
[----:B0-----:R-:W-:Y:S05]  /*1a7e0*/  @!P0 BRA `(.L_x_5637) ;  /* 0x0000007400788947 */ /* 0x001fea0003800000 */
.L_x_5803:
        /* <DEDUP_REMOVED lines=11> */
.L_x_5638:
        /* <DEDUP_REMOVED lines=27> */
.L_x_5634:
[----:B0-----:R-:W3:Y:S04]  /*1aa50*/  LDL R0, [R1+0x4] ;  /* 0x0000040001007983 */ /* 0x001ee80000100800 */
        /* <DEDUP_REMOVED lines=16> */
[----:B0-----:R-:W-:-:S05]  /*1ab60*/  SHF.R.S32.HI R0, RZ, 0x1f, R18 ;  /* 0x0000001fff007819 */ /* 0x001fca0000011412 */
        /* <DEDUP_REMOVED lines=19> */
.L_x_5640:
[----:B------:R-:W-:Y:S05]  /*1aca0*/  BSYNC B6 ;  /* 0x0000000000067941 */ /* 0x000fea0003800000 */
.L_x_5639:
[----:B------:R-:W3:Y:S01]  /*1acb0*/  LDL R4, [R1+0x48] ;  /* 0x0000480001047983 */ /* 0x000ee20000100800 */
[----:B------:R-:W0:Y:S01]  /*1acc0*/  LDC R7, c[0x0][0x448] ;  /* 0x00011200ff077b82 */ /* 0x000e220000000800 */
[----:B------:R-:W-:Y:S01]  /*1acd0*/  ULDC.64 UR4, c[0x0][0x298] ;  /* 0x0000a60000047ab9 */ /* 0x000fe20000000a00 */
[----:B------:R-:W-:Y:S01]  /*1ace0*/  ULDC.64 UR6, c[0x0][0x280] ;  /* 0x0000a00000067ab9 */ /* 0x000fe20000000a00 */
[----:B------:R-:W4:Y:S04]  /*1acf0*/  LDL R10, [R1+0x38] ;  /* 0x00003800010a7983 */ /* 0x000f280000100800 */
[----:B------:R-:W4:Y:S01]  /*1ad00*/  LDL R9, [R1+0x54] ;  /* 0x0000540001097983 */ /* 0x000f220000100800 */
[----:B--2---:R-:W2:Y:S01]  /*1ad10*/  S2R R2, SR_TID.X ;  /* 0x0000000000027919 */ /* 0x004ea20000002100 */
[----:B------:R-:W1:Y:S02]  /*1ad20*/  S2R R0, SR_TID.X ;  /* 0x0000000000007919 */ /* 0x000e640000002100 */
[----:B------:R-:W4:Y:S04]  /*1ad30*/  LDL R8, [R1+0x58] ;  /* 0x0000580001087983 */ /* 0x000f280000100800 */
[----:B------:R-:W4:Y:S01]  /*1ad40*/  LDL R6, [R1+0x3c] ;  /* 0x00003c0001067983 */ /* 0x000f220000100800 */
[----:B0-----:R-:W-:-:S13]  /*1ad50*/  ISETP.NE.AND P0, PT, R7, 0x1, PT ;  /* 0x000000010700780c */ /* 0x001fda0003f05270 */
[----:B------:R-:W0:Y:S01]  /*1ad60*/  @P0 LDC R3, c[0x0][0x450] ;  /* 0x00011400ff030b82 */ /* 0x000e220000000800 */
[----:B--2---:R-:W-:-:S04]  /*1ad70*/  LOP3.LUT R2, R2, 0x7f, RZ, 0xc0, !PT ;  /* 0x0000007f02027812 */ /* 0x004fc800078ec0ff */
[----:B------:R-:W-:Y:S01]  /*1ad80*/  SHF.R.U32.HI R2, RZ, 0x3, R2 ;  /* 0x00000003ff027819 */ /* 0x000fe20000011602 */
[----:B-1----:R-:W-:-:S05]  /*1ad90*/  IMAD.SHL.U32 R0, R0, 0x10, RZ ;  /* 0x0000001000007824 */ /* 0x002fca00078e00ff */
[----:B------:R-:W-:Y:S02]  /*1ada0*/  LOP3.LUT R0, R2, 0x70, R0, 0xf8, !PT ;  /* 0x0000007002007812 */ /* 0x000fe400078ef800 */
[----:B------:R-:W1:Y:S03]  /*1adb0*/  @P0 LDC R2, c[0x0][0x44c] ;  /* 0x00011300ff020b82 */ /* 0x000e660000000800 */
[----:B------:R-:W-:-:S04]  /*1adc0*/  IMAD R5, R17, 0x40, R0 ;  /* 0x0000004011057824 */ /* 0x000fc800078e0200 */
[----:B------:R-:W-:Y:S01]  /*1add0*/  IMAD.MOV.U32 R0, RZ, RZ, R5 ;  /* 0x000000ffff007224 */ /* 0x000fe200078e0005 */
[----:B------:R2:W-:Y:S01]  /*1ade0*/  STL [R1+0x2c], R5 ;  /* 0x00002c0501007387 */ /* 0x0005e20000100800 */
[----:B-1----:R-:W-:-:S05]  /*1adf0*/  @P0 IMAD.HI.U32 R2, R5, R2, RZ ;  /* 0x0000000205020227 */ /* 0x002fca00078e00ff */
[----:B0-----:R-:W-:Y:S01]  /*1ae00*/  @P0 SHF.R.U32.HI R0, RZ, R3, R2 ;  /* 0x00000003ff000219 */ /* 0x001fe20000011602 */
        /* <DEDUP_REMOVED lines=76> */
.L_x_5812:
        /* <DEDUP_REMOVED lines=12> */
.L_x_5642:
        /* <DEDUP_REMOVED lines=38> */
.L_x_5644:
[----:B------:R-:W-:Y:S05]  /*1b5f0*/  BSYNC B6 ;  /* 0x0000000000067941 */ /* 0x000fea0003800000 */
.L_x_5643:
        /* <DEDUP_REMOVED lines=188> */
.L_x_5822:
        /* <DEDUP_REMOVED lines=31> */
.L_x_5647:
[----:B------:R-:W-:Y:S05]  /*1c3b0*/  BSYNC B0 ;  /* 0x0000000000007941 */ /* 0x000fea0003800000 */
.L_x_5646:
[----:B--2---:R2:W5:Y:S01]  /*1c3c0*/  LDL R0, [R1+0x4] ;  /* 0x0000040001007983 */ /* 0x0045620000100800 */
[----:B------:R-:W-:Y:S01]  /*1c3d0*/  PLOP3.LUT P0, PT, PT, PT, PT, 0x80, 0x0 ;  /* 0x000000000000781c */ /* 0x000fe20003f0f070 */
[----:B------:R-:W-:-:S12]  /*1c3e0*/  NOP ;  /* 0x0000000000007918 */ /* 0x000fd80000000000 */
.L_x_5648:
        /* <DEDUP_REMOVED lines=19> */
.L_x_5823:
[----:B------:R-:W-:Y:S05]  /*1c520*/  BSYNC B0 ;  /* 0x0000000000007941 */ /* 0x000fea0003800000 */
.L_x_5649:
        /* <DEDUP_REMOVED lines=16> */
.L_x_5824:
[----:B------:R-:W-:Y:S05]  /*1c630*/  BSYNC B1 ;  /* 0x0000000000017941 */ /* 0x000fea0003800000 */
.L_x_5653:
        /* <DEDUP_REMOVED lines=9> */
.L_x_5656:
[----:B------:R-:W-:Y:S05]  /*1c6d0*/  BSYNC B1 ;  /* 0x0000000000017941 */ /* 0x000fea0003800000 */
.L_x_5655:
        /* <DEDUP_REMOVED lines=14> */
.L_x_5657:
        /* <DEDUP_REMOVED lines=16> */
.L_x_5658:
        /* <DEDUP_REMOVED lines=16> */
.L_x_5659:
        /* <DEDUP_REMOVED lines=16> */
.L_x_5660:
        /* <DEDUP_REMOVED lines=16> */
.L_x_5661:
        /* <DEDUP_REMOVED lines=16> */
.L_x_5662:
        /* <DEDUP_REMOVED lines=16> */
.L_x_5663:
        /* <DEDUP_REMOVED lines=16> */
.L_x_5664:
        /* <DEDUP_REMOVED lines=11> */
.L_x_5652:
[----:B------:R-:W-:Y:S05]  /*1cf70*/  BSYNC B0 ;  /* 0x0000000000007941 */ /* 0x000fea0003800000 */
.L_x_5651:
        /* <DEDUP_REMOVED lines=29> */
[----:B------:R-:W1:Y:S03]  /*1d150*/  LDC R6, c[0x0][0x43c] ;  /* 0x00010f00ff067b82 */ /* 0x000e660000000800 */
[----:B------:R-:W4:Y:S01]  /*1d160*/  LDL R7, [R1+0x14] ;  /* 0x0000140001077983 */ /* 0x000f220000100800 */
[----:B------:R-:W-:Y:S01]  /*1d170*/  IMAD.MOV.U32 R0, RZ, RZ, R4 ;  /* 0x000000ffff007224 */ /* 0x000fe200078e0004 */
[----:B------:R-:W-:Y:S01]  /*1d180*/  ULDC.64 UR6, c[0x0][0x428] ;  /* 0x00010a0000067ab9 */ /* 0x000fe20000000a00 */
[----:B-1----:R-:W-:-:S13]  /*1d190*/  ISETP.NE.AND P0, PT, R6, 0x1, PT ;  /* 0x000000010600780c */ /* 0x002fda0003f05270 */
[----:B------:R-:W1:Y:S02]  /*1d1a0*/  @P0 LDC.64 R2, c[0x0][0x440] ;  /* 0x00011000ff020b82 */ /* 0x000e640000000a00 */
[----:B-1----:R-:W-:-:S05]  /*1d1b0*/  @P0 IMAD.HI.U32 R2, R4, R2, RZ ;  /* 0x0000000204020227 */ /* 0x002fca00078e00ff */
[----:B------:R-:W-:-:S04]  /*1d1c0*/  @P0 SHF.R.U32.HI R0, RZ, R3, R2 ;  /* 0x00000003ff000219 */ /* 0x000fc80000011602 */
[--C-:B------:R-:W-:Y:S01]  /*1d1d0*/  SHF.R.S32.HI R3, RZ, 0x1f, R0.reuse ;  /* 0x0000001fff037819 */ /* 0x100fe20000011400 */
[----:B------:R-:W-:-:S04]  /*1d1e0*/  IMAD.MOV R5, RZ, RZ, -R0 ;  /* 0x000000ffff057224 */ /* 0x000fc800078e0a00 */
[----:B------:R-:W-:Y:S02]  /*1d1f0*/  IMAD R5, R6, R5, R4 ;  /* 0x0000000506057224 */ /* 0x000fe400078e0204 */
[----:B---3--:R-:W-:-:S04]  /*1d200*/  IMAD R2, R10, UR6, RZ ;  /* 0x000000060a027c24 */ /* 0x008fc8000f8e02ff */
[----:B----4-:R-:W-:Y:S02]  /*1d210*/  IMAD R6, R7, UR7, R2 ;  /* 0x0000000707067c24 */ /* 0x010fe4000f8e0202 */
[----:B------:R-:W-:-:S04]  /*1d220*/  IMAD.MOV.U32 R2, RZ, RZ, R0 ;  /* 0x000000ffff027224 */ /* 0x000fc800078e0000 */
[----:B------:R-:W-:-:S04]  /*1d230*/  IMAD.WIDE.U32 R2, R7, UR6, R2 ;  /* 0x0000000607027c25 */ /* 0x000fc8000f8e0002 */
[----:B------:R-:W-:Y:S01]  /*1d240*/  IMAD.IADD R0, R6, 0x1, R3 ;  /* 0x0000000106007824 */ /* 0x000fe200078e0203 */
[----:B------:R-:W-:-:S04]  /*1d250*/  LEA R6, P0, R2, UR4, 0x2 ;  /* 0x0000000402067c11 */ /* 0x000fc8000f8010ff */
[----:B------:R-:W-:-:S05]  /*1d260*/  LEA.HI.X R7, R2, UR5, R0, 0x2, P0 ;  /* 0x0000000502077c11 */ /* 0x000fca00080f1400 */
[----:B------:R-:W3:Y:S04]  /*1d270*/  LDG.E R0, desc[UR40][R6.64] ;  /* 0x0000002806007981 */ /* 0x000ee8000c1e1900 */
[----:B---3--:R1:W-:Y:S02]  /*1d280*/  STL [R1], R0 ;  /* 0x0000000001007387 */ /* 0x0083e40000100800 */
.L_x_5671:
        /* <DEDUP_REMOVED lines=9> */
.L_x_5825:
[----:B------:R-:W-:Y:S05]  /*1d320*/  BSYNC B3 ;  /* 0x0000000000037941 */ /* 0x000fea0003800000 */
.L_x_5672:
        /* <DEDUP_REMOVED lines=9> */
.L_x_5675:
[----:B------:R-:W-:Y:S05]  /*1d3c0*/  BSYNC B3 ;  /* 0x0000000000037941 */ /* 0x000fea0003800000 */
.L_x_5674:
        /* <DEDUP_REMOVED lines=14> */
.L_x_5676:
        /* <DEDUP_REMOVED lines=14> */
.L_x_5826:
[----:B------:R-:W-:Y:S05]  /*1d590*/  BSYNC B3 ;  /* 0x0000000000037941 */ /* 0x000fea0003800000 */
.L_x_5677:
        /* <DEDUP_REMOVED lines=11> */
.L_x_5680:
[----:B------:R-:W-:Y:S05]  /*1d650*/  BSYNC B3 ;  /* 0x0000000000037941 */ /* 0x000fea0003800000 */
.L_x_5679:
        /* <DEDUP_REMOVED lines=11> */
.L_x_5681:
        /* <DEDUP_REMOVED lines=16> */
.L_x_5682:
        /* <DEDUP_REMOVED lines=16> */
.L_x_5683:
        /* <DEDUP_REMOVED lines=16> */
.L_x_5684:
        /* <DEDUP_REMOVED lines=16> */
.L_x_5685:
        /* <DEDUP_REMOVED lines=16> */
.L_x_5686:
        /* <DEDUP_REMOVED lines=16> */
.L_x_5687:
        /* <DEDUP_REMOVED lines=16> */
.L_x_5688:
        /* <DEDUP_REMOVED lines=11> */
.L_x_5670:
[----:B------:R-:W-:Y:S05]  /*1dec0*/  BSYNC B1 ;  /* 0x0000000000017941 */ /* 0x000fea0003800000 */
.L_x_5669:
[----:B------:R-:W3:Y:S02]  /*1ded0*/  LDL.LU R5, [R1+0x34] ;  /* 0x0000340001057983 */ /* 0x000ee40000300800 */
[----:B---3--:R-:W-:-:S07]  /*1dee0*/  VIADD R0, R5, 0xfffffffd ;  /* 0xfffffffd05007836 */ /* 0x008fce0000000000 */
.L_x_5668:
[----:B------:R-:W-:Y:S05]  /*1def0*/  BSYNC B2 ;  /* 0x0000000000027941 */ /* 0x000fea0003800000 */
.L_x_5667:
[----:B------:R-:W-:-:S13]  /*1df00*/  ISETP.NE.AND P0, PT, R4, RZ, PT ;  /* 0x000000ff0400720c */ /* 0x000fda0003f05270 */
[----:B------:R-:W-:Y:S05]  /*1df10*/  @!P0 BRA `(.L_x_5666) ;  /* 0x0000001c00488947 */ /* 0x000fea0003800000 */
.L_x_5729:
        /* <DEDUP_REMOVED lines=37> */
.L_x_5691:
        /* <DEDUP_REMOVED lines=9> */
.L_x_5827:
[----:B------:R-:W-:Y:S05]  /*1e200*/  BSYNC B2 ;  /* 0x0000000000027941 */ /* 0x000fea0003800000 */
.L_x_5692:
        /* <DEDUP_REMOVED lines=9> */
.L_x_5695:
[----:B------:R-:W-:Y:S05]  /*1e2a0*/  BSYNC B2 ;  /* 0x0000000000027941 */ /* 0x000fea0003800000 */
.L_x_5694:
        /* <DEDUP_REMOVED lines=13> */
.L_x_5696:
        /* <DEDUP_REMOVED lines=14> */
.L_x_5828:
[----:B------:R-:W-:Y:S05]  /*1e460*/  BSYNC B2 ;  /* 0x0000000000027941 */ /* 0x000fea0003800000 */
.L_x_5697:
        /* <DEDUP_REMOVED lines=11> */
.L_x_5700:
[----:B------:R-:W-:Y:S05]  /*1e520*/  BSYNC B2 ;  /* 0x0000000000027941 */ /* 0x000fea0003800000 */
.L_x_5699:
        /* <DEDUP_REMOVED lines=10> */
.L_x_5701:
        /* <DEDUP_REMOVED lines=16> */
.L_x_5702:
        /* <DEDUP_REMOVED lines=16> */
.L_x_5703:
        /* <DEDUP_REMOVED lines=16> */
.L_x_5704:
        /* <DEDUP_REMOVED lines=16> */
.L_x_5705:
        /* <DEDUP_REMOVED lines=16> */
.L_x_5706:
        /* <DEDUP_REMOVED lines=16> */
.L_x_5707:
        /* <DEDUP_REMOVED lines=16> */
.L_x_5708:
        /* <DEDUP_REMOVED lines=11> */
.L_x_5690:
[----:B------:R-:W-:Y:S05]  /*1ed80*/  BSYNC B1 ;  /* 0x0000000000017941 */ /* 0x000fea0003800000 */
.L_x_5689:
[----:B------:R-:W3:Y:S01]  /*1ed90*/  LDL R5, [R1+0x8] ;  /* 0x0000080001057983 */ /* 0x000ee20000100800 */
[----:B------:R-:W-:Y:S01]  /*1eda0*/  VIADD R7, R7, 0x1 ;  /* 0x0000000107077836 */ /* 0x000fe20000000000 */
[----:B------:R-:W-:Y:S04]  /*1edb0*/  BSSY B1, `(.L_x_5709) ;  /* 0x00000e5000017945 */ /* 0x000fe80003800000 */
[----:B------:R-:W-:-:S04]  /*1edc0*/  ISETP.NE.AND P0, PT, R7, 0x2, PT ;  /* 0x000000020700780c */ /* 0x000fc80003f05270 */
[----:B------:R-:W-:Y:S02]  /*1edd0*/  SEL R2, RZ, 0x1, P0 ;  /* 0x00000001ff027807 */ /* 0x000fe40000000000 */
[----:B0-----:R-:W-:Y:S02]  /*1ede0*/  SEL R9, R7, RZ, P0 ;  /* 0x000000ff07097207 */ /* 0x001fe40000000000 */
        /* <DEDUP_REMOVED lines=30> */
.L_x_5711:
        /* <DEDUP_REMOVED lines=9> */
.L_x_5829:
[----:B------:R-:W-:Y:S05]  /*1f060*/  BSYNC B2 ;  /* 0x0000000000027941 */ /* 0x000fea0003800000 */
.L_x_5712:
        /* <DEDUP_REMOVED lines=9> */
.L_x_5715:
[----:B------:R-:W-:Y:S05]  /*1f100*/  BSYNC B2 ;  /* 0x0000000000027941 */ /* 0x000fea0003800000 */
.L_x_5714:
        /* <DEDUP_REMOVED lines=14> */
.L_x_5716:
        /* <DEDUP_REMOVED lines=14> */
.L_x_5830:
[----:B------:R-:W-:Y:S05]  /*1f2d0*/  BSYNC B2 ;  /* 0x0000000000027941 */ /* 0x000fea0003800000 */
.L_x_5717:
        /* <DEDUP_REMOVED lines=11> */
.L_x_5720:
[----:B------:R-:W-:Y:S05]  /*1f390*/  BSYNC B2 ;  /* 0x0000000000027941 */ /* 0x000fea0003800000 */
.L_x_5719:
        /* <DEDUP_REMOVED lines=11> */
.L_x_5721:
        /* <DEDUP_REMOVED lines=16> */
.L_x_5722:
        /* <DEDUP_REMOVED lines=16> */
.L_x_5723:
        /* <DEDUP_REMOVED lines=16> */
.L_x_5724:
        /* <DEDUP_REMOVED lines=16> */
.L_x_5725:
        /* <DEDUP_REMOVED lines=16> */
.L_x_5726:
        /* <DEDUP_REMOVED lines=16> */
.L_x_5727:
        /* <DEDUP_REMOVED lines=16> */
.L_x_5728:
        /* <DEDUP_REMOVED lines=11> */
.L_x_5710:
[----:B------:R-:W-:Y:S05]  /*1fc00*/  BSYNC B1 ;  /* 0x0000000000017941 */ /* 0x000fea0003800000 */
.L_x_5709:
[C---:B------:R-:W-:Y:S01]  /*1fc10*/  ISETP.GT.AND P0, PT, R0.reuse, 0x1, PT ;  /* 0x000000010000780c */ /* 0x040fe20003f04270 */
[----:B------:R-:W-:-:S12]  /*1fc20*/  VIADD R0, R0, 0xfffffffe ;  /* 0xfffffffe00007836 */ /* 0x000fd80000000000 */
[----:B------:R-:W-:Y:S05]  /*1fc30*/  @P0 BRA `(.L_x_5729) ;  /* 0xffffffe000b80947 */ /* 0x000fea000383ffff */
.L_x_5666:
[----:B------:R-:W-:Y:S05]  /*1fc40*/  BSYNC B0 ;  /* 0x0000000000007941 */ /* 0x000fea0003800000 */
.L_x_5665:
        /* <DEDUP_REMOVED lines=24> */
.L_x_5731:
[----:B------:R-:W-:Y:S05]  /*1fdd0*/  BSYNC B0 ;  /* 0x0000000000007941 */ /* 0x000fea0003800000 */
.L_x_5730:
[----:B------:R-:W-:-:S05]  /*1fde0*/  SEL R0, R0, RZ, P0 ;  /* 0x000000ff00007207 */ /* 0x000fca0000000000 */
[----:B------:R3:W-:Y:S02]  /*1fdf0*/  STL [R1+0xc], R0 ;  /* 0x00000c0001007387 */ /* 0x0007e40000100800 */
.L_x_5627:
[----:B------:R-:W-:Y:S05]  /*1fe00*/  BSYNC B7 ;  /* 0x0000000000077941 */ /* 0x000fea0003800000 */
.L_x_5625:
        /* <DEDUP_REMOVED lines=13> */
.L_x_5732:
        /* <DEDUP_REMOVED lines=36> */
.L_x_5840:
[----:B------:R-:W-:Y:S02]  /*20120*/  ULDC UR4, c[0x0][0xd38] ;  /* 0x00034e0000047ab9 */ /* 0x000fe40000000800 */
[----:B------:R-:W-:-:S04]  /*20130*/  IMAD.U32 R4, RZ, RZ, UR4 ;  /* 0x00000004ff047e24 */ /* 0x000fc8000f8e00ff */
[----:B---3--:R-:W-:-:S04]  /*20140*/  IMAD R16, R16, R4, RZ ;  /* 0x0000000410107224 */ /* 0x008fc800078e02ff */
[----:B------:R-:W-:-:S05]  /*20150*/  IMAD.IADD R5, R5, 0x1, R16 ;  /* 0x0000000105057824 */ /* 0x000fca00078e0210 */
[----:B------:R-:W-:-:S13]  /*20160*/  ISETP.GT.AND P6, PT, R5, R0, PT ;  /* 0x000000000500720c */ /* 0x000fda0003fc4270 */
[----:B------:R-:W-:Y:S05]  /*20170*/  @P6 BRA `(.L_x_5735) ;  /* 0x00000000009c6947 */ /* 0x000fea0003800000 */
.L_x_5740:
        /* <DEDUP_REMOVED lines=14> */
.L_x_5738:
[----:B------:R-:W-:Y:S05]  /*20260*/  BSYNC B0 ;  /* 0x0000000000007941 */ /* 0x000fea0003800000 */
.L_x_5737:
        /* <DEDUP_REMOVED lines=18> */
.L_x_5848:
[----:B------:R-:W-:Y:S02]  /*20390*/  ULDC UR4, c[0x0][0xd38] ;  /* 0x00034e0000047ab9 */ /* 0x000fe40000000800 */
[----:B------:R-:W-:-:S04]  /*203a0*/  IMAD.U32 R4, RZ, RZ, UR4 ;  /* 0x00000004ff047e24 */ /* 0x000fc8000f8e00ff */
[----:B---3--:R-:W-:-:S04]  /*203b0*/  IMAD R16, R16, R4, RZ ;  /* 0x0000000410107224 */ /* 0x008fc800078e02ff */
[----:B------:R-:W-:-:S05]  /*203c0*/  IMAD.IADD R5, R16, 0x1, R5 ;  /* 0x0000000110057824 */ /* 0x000fca00078e0205 */
[----:B------:R-:W-:-:S13]  /*203d0*/  ISETP.GT.AND P6, PT, R5, R0, PT ;  /* 0x000000000500720c */ /* 0x000fda0003fc4270 */
[----:B------:R-:W-:Y:S05]  /*203e0*/  @!P6 BRA `(.L_x_5740) ;  /* 0xfffffffc0064e947 */ /* 0x000fea000383ffff */
.L_x_5735:
        /* <DEDUP_REMOVED lines=8> */
.L_x_5852:
[----:B------:R-:W-:Y:S01]  /*20470*/  ISETP.NE.AND P0, PT, R5, RZ, PT ;  /* 0x000000ff0500720c */ /* 0x000fe20003f05270 */
[----:B------:R-:W-:-:S12]  /*20480*/  IMAD.MOV.U32 R5, RZ, RZ, RZ ;  /* 0x000000ffff057224 */ /* 0x000fd800078e00ff */
[----:B------:R-:W-:Y:S05]  /*20490*/  @!P0 BRA `(.L_x_5742) ;  /* 0x0000000000148947 */ /* 0x000fea0003800000 */
[----:B------:R-:W-:Y:S01]  /*204a0*/  UMOV UR4, 0xffffffff ;  /* 0xffffffff00047882 */ /* 0x000fe20000000000 */
[----:B------:R-:W-:Y:S02]  /*204b0*/  VIADD R12, R6, 0xffffffff ;  /* 0xffffffff060c7836 */ /* 0x000fe40000000000 */
[----:B------:R-:W-:Y:S05]  /*204c0*/  BRA.DIV UR4, `(.L_x_5743) ;  /* 0x0000003604887947 */ /* 0x000fea000b800000 */
[----:B-1----:R1:W0:Y:S02]  /*204d0*/  SHFL.IDX PT, R2, R2, R12, 0x1f ;  /* 0x00001f0c02027589 */ /* 0x00222400000e0000 */
.L_x_5855:
[----:B0-----:R-:W-:-:S07]  /*204e0*/  IMAD.MOV.U32 R5, RZ, RZ, R2 ;  /* 0x000000ffff057224 */ /* 0x001fce00078e0002 */
.L_x_5742:
[----:B-1-3--:R-:W1:Y:S01]  /*204f0*/  LDC.64 R2, c[0x0][0xd90] ;  /* 0x00036400ff027b82 */ /* 0x00ae620000000a00 */
[----:B------:R-:W-:-:S04]  /*20500*/  IMAD.IADD R19, R6, 0x1, R19 ;  /* 0x0000000106137824 */ /* 0x000fc800078e0213 */
[----:B-1----:R-:W-:-:S05]  /*20510*/  IMAD.WIDE R2, R19, 0x4, R2 ;  /* 0x0000000413027825 */ /* 0x002fca00078e0202 */
[----:B------:R-:W4:Y:S01]  /*20520*/  LDG.E R7, desc[UR40][R2.64] ;  /* 0x0000002802077981 */ /* 0x000f22000c1e1900 */
        /* <DEDUP_REMOVED lines=62> */
.L_x_5736:
[----:B------:R-:W-:Y:S01]  /*20910*/  UMOV UR4, URZ ;  /* 0x0000003f00047c82 */ /* 0x000fe20008000000 */
[----:B------:R-:W-:Y:S01]  /*20920*/  UMOV UR5, URZ ;  /* 0x0000003f00057c82 */ /* 0x000fe20008000000 */
[----:B------:R-:W-:Y:S01]  /*20930*/  ULDC UR6, c[0x0][0xd3c] ;  /* 0x00034f0000067ab9 */ /* 0x000fe20000000800 */
[----:B------:R-:W-:Y:S02]  /*20940*/  IMAD.MOV.U32 R16, RZ, RZ, R0 ;  /* 0x000000ffff107224 */ /* 0x000fe400078e0000 */
[----:B------:R-:W-:Y:S02]  /*20950*/  IMAD.U32 R17, RZ, RZ, UR4 ;  /* 0x00000004ff117e24 */ /* 0x000fe4000f8e00ff */
[----:B------:R-:W-:Y:S02]  /*20960*/  IMAD.U32 R18, RZ, RZ, UR5 ;  /* 0x00000005ff127e24 */ /* 0x000fe4000f8e00ff */
[----:B------:R-:W-:-:S07]  /*20970*/  IMAD.U32 R19, RZ, RZ, UR6 ;  /* 0x00000006ff137e24 */ /* 0x000fce000f8e00ff */
.L_x_5744:
[----:B------:R1:W3:Y:S01]  /*20980*/  LDL R3, [R1+0x4] ;  /* 0x0000040001037983 */ /* 0x0002e20000100800 */
        /* <DEDUP_REMOVED lines=11> */
.L_x_5733:
[----:B------:R-:W-:Y:S02]  /*20a40*/  ULDC UR4, c[0x0][0xd3c] ;  /* 0x00034f0000047ab9 */ /* 0x000fe40000000800 */
[----:B----4-:R-:W-:-:S13]  /*20a50*/  ISETP.GE.AND P0, PT, R19, UR4, PT ;  /* 0x0000000413007c0c */ /* 0x010fda000bf06270 */
[----:B------:R-:W-:Y:S05]  /*20a60*/  @!P0 BRA `(.L_x_5745) ;  /* 0xffffff7000288947 */ /* 0x000fea000383ffff */
[----:B------:R-:W-:Y:S05]  /*20a70*/  BSYNC B8 ;  /* 0x0000000000087941 */ /* 0x000fea0003800000 */
.L_x_5575:
        /* <DEDUP_REMOVED lines=12> */
.L_x_5856:
[----:B------:R-:W-:Y:S05]  /*20b40*/  BSYNC B0 ;  /* 0x0000000000007941 */ /* 0x000fea0003800000 */
.L_x_5746:
[----:B------:R-:W-:-:S03]  /*20b50*/  UMOV UR4, 0xffffffff ;  /* 0xffffffff00047882 */ /* 0x000fc60000000000 */
[----:B------:R-:W-:Y:S05]  /*20b60*/  BRA.DIV UR4, `(.L_x_5748) ;  /* 0x00000032041c7947 */ /* 0x000fea000b800000 */
[----:B------:R-:W1:Y:S02]  /*20b70*/  S2R R2, SR_TID.X ;  /* 0x0000000000027919 */ /* 0x000e640000002100 */
[----:B-1----:R-:W-:-:S04]  /*20b80*/  SHF.R.U32.HI R2, RZ, 0x5, R2 ;  /* 0x00000005ff027819 */ /* 0x002fc80000011602 */
[----:B------:R-:W-:-:S05]  /*20b90*/  LOP3.LUT R2, R2, 0x3, RZ, 0xc0, !PT ;  /* 0x0000000302027812 */ /* 0x000fca00078ec0ff */
[----:B------:R1:W3:Y:S02]  /*20ba0*/  SHFL.IDX PT, R14, R2, RZ, 0x1f ;  /* 0x00001fff020e7589 */ /* 0x0002e400000e0000 */
.L_x_5859:
[----:B---3--:R-:W-:-:S13]  /*20bb0*/  ISETP.NE.AND P0, PT, R14, RZ, PT ;  /* 0x000000ff0e00720c */ /* 0x008fda0003f05270 */
[----:B------:R-:W-:Y:S05]  /*20bc0*/  @P0 BRA `(.L_x_5433) ;  /* 0x0000000000940947 */ /* 0x000fea0003800000 */
[----:B------:R-:W-:-:S03]  /*20bd0*/  UMOV UR4, 0xffffffff ;  /* 0xffffffff00047882 */ /* 0x000fc60000000000 */
[----:B------:R-:W-:Y:S05]  /*20be0*/  BRA.DIV UR4, `(.L_x_5749) ;  /* 0x0000003204307947 */ /* 0x000fea000b800000 */
[----:B------:R-:W-:-:S13]  /*20bf0*/  ELECT P6, URZ, PT ;  /* 0x00000000003f782f */ /* 0x000fda00038c0000 */
.L_x_5862:
[----:B------:R-:W-:Y:S05]  /*20c00*/  @!P6 BRA `(.L_x_5433) ;  /* 0x000000000084e947 */ /* 0x000fea0003800000 */
[----:B-1----:R-:W3:Y:S02]  /*20c10*/  LDL.LU R2, [R1+0x68] ;  /* 0x0000680001027983 */ /* 0x002ee40000300800 */
[----:B---3--:R-:W-:-:S04]  /*20c20*/  LOP3.LUT R2, R2, 0x2, RZ, 0xfc, !PT ;  /* 0x0000000202027812 */ /* 0x008fc800078efcff */
[----:B------:R-:W-:-:S13]  /*20c30*/  ISETP.NE.AND P2, PT, R2, 0x3, PT ;  /* 0x000000030200780c */ /* 0x000fda0003f45270 */
[----:B------:R-:W-:Y:S05]  /*20c40*/  @!P2 BRA `(.L_x_5750) ;  /* 0x000000000004a947 */ /* 0x000fea0003800000 */
[----:B------:R-:W-:Y:S01]  /*20c50*/  BPT.TRAP 0x1 ;  /* 0x000000040000795c */ /* 0x000fe20000300000 */
.L_x_5750:
        /* <DEDUP_REMOVED lines=14> */
.L_x_5863:
[----:B------:R-:W1:Y:S02]  /*20d40*/  SYNCS.PHASECHK.TRANS64.TRYWAIT P0, [R7+URZ], R2 ;  /* 0x00000002070075a7 */ /* 0x000e64000800017f */
[----:B-1----:R-:W-:Y:S05]  /*20d50*/  @!P0 BRA `(.L_x_5752) ;  /* 0x0000003000088947 */ /* 0x002fea0003800000 */
.L_x_5864:
[----:B------:R-:W-:Y:S05]  /*20d60*/  @!P2 BRA `(.L_x_5753) ;  /* 0x000000000004a947 */ /* 0x000fea0003800000 */
[----:B------:R-:W-:Y:S01]  /*20d70*/  BPT.TRAP 0x1 ;  /* 0x000000040000795c */ /* 0x000fe20000300000 */
.L_x_5753:
[----:B------:R-:W3:Y:S01]  /*20d80*/  LDL.LU R4, [R1+0xc] ;  /* 0x00000c0001047983 */ /* 0x000ee20000300800 */
[----:B------:R-:W-:-:S04]  /*20d90*/  VIADD R0, R0, 0x38860 ;  /* 0x0003886000007836 */ /* 0x000fc80000000000 */
[----:B---3--:R-:W-:-:S04]  /*20da0*/  IMAD R4, R4, 0x8, R0 ;  /* 0x0000000804047824 */ /* 0x008fc800078e0200 */
[----:B------:R-:W3:Y:S02]  /*20db0*/  SYNCS.PHASECHK.TRANS64.TRYWAIT P0, [R4+URZ], R5 ;  /* 0x00000005040075a7 */ /* 0x000ee4000800017f */
[----:B---3--:R-:W-:Y:S05]  /*20dc0*/  @!P0 BRA `(.L_x_5754) ;  /* 0x0000003000008947 */ /* 0x008fea0003800000 */
.L_x_5865:
[----:B------:R-:W-:-:S07]  /*20dd0*/  IMAD R3, R3, 0x8, R0 ;  /* 0x0000000803037824 */ /* 0x000fce00078e0200 */
.L_x_5755:
[----:B----4-:R4:W0:Y:S02]  /*20de0*/  SYNCS.PHASECHK.TRANS64.TRYWAIT P0, [R3+URZ], R2 ;  /* 0x00000002030075a7 */ /* 0x010824000800017f */
[----:B0-----:R-:W-:Y:S05]  /*20df0*/  @!P0 NANOSLEEP.SYNCS 0x989680 ;  /* 0x009896800000895d */ /* 0x001fea0003900000 */
[----:B------:R-:W0:Y:S02]  /*20e00*/  @!P0 SYNCS.PHASECHK.TRANS64 P0, [R3+URZ], R2 ;  /* 0x00000002030085a7 */ /* 0x000e24000800007f */
[----:B0-----:R-:W-:Y:S05]  /*20e10*/  @!P0 BRA `(.L_x_5755) ;  /* 0xfffffffc00f08947 */ /* 0x001fea000383ffff */
.L_x_5433:
[----:B------:R-:W-:Y:S05]  /*20e20*/  BSYNC B9 ;  /* 0x0000000000097941 */ /* 0x000fea0003800000 */
.L_x_5430:
[----:B------:R-:W-:Y:S05]  /*20e30*/  EXIT ;  /* 0x000000000000794d */ /* 0x000fea0003800000 */
.L_x_5449:
[----:B0-----:R0:W1:Y:S02]  /*20e40*/  SYNCS.PHASECHK.TRANS64.TRYWAIT P5, [R68+URZ+0x38890], R73 ;  /* 0x03889049440075a7 */ /* 0x00106400080a017f */
[----:B-1----:R-:W-:Y:S05]  /*20e50*/  @!P5 NANOSLEEP.SYNCS 0x989680 ;  /* 0x009896800000d95d */ /* 0x002fea0003900000 */
[----:B------:R-:W1:Y:S02]  /*20e60*/  @!P5 SYNCS.PHASECHK.TRANS64 P5, [R68+URZ+0x38890], R73 ;  /* 0x038890494400d5a7 */ /* 0x000e6400080a007f */
[----:B-1----:R-:W-:Y:S05]  /*20e70*/  @!P5 BRA `(.L_x_5449) ;  /* 0xfffffffc00f0d947 */ /* 0x002fea000383ffff */
[----:B------:R-:W-:Y:S05]  /*20e80*/  BRA `(.L_x_5756) ;  /* 0xfffffe18004c7947 */ /* 0x000fea000383ffff */
.L_x_5459:
[----:B0-----:R0:W1:Y:S02]  /*20e90*/  SYNCS.PHASECHK.TRANS64.TRYWAIT P5, [R68+URZ+0x38890], R73 ;  /* 0x03889049440075a7 */ /* 0x00106400080a017f */
[----:B-1----:R-:W-:Y:S05]  /*20ea0*/  @!P5 NANOSLEEP.SYNCS 0x989680 ;  /* 0x009896800000d95d */ /* 0x002fea0003900000 */
[----:B------:R-:W1:Y:S02]  /*20eb0*/  @!P5 SYNCS.PHASECHK.TRANS64 P5, [R68+URZ+0x38890], R73 ;  /* 0x038890494400d5a7 */ /* 0x000e6400080a007f */
[----:B-1----:R-:W-:Y:S05]  /*20ec0*/  @!P5 BRA `(.L_x_5459) ;  /* 0xfffffffc00f0d947 */ /* 0x002fea000383ffff */
[----:B------:R-:W-:Y:S05]  /*20ed0*/  BRA `(.L_x_5757) ;  /* 0xfffffe2000bc7947 */ /* 0x000fea000383ffff */
.L_x_5464:
[----:B0-----:R0:W1:Y:S02]  /*20ee0*/  SYNCS.PHASECHK.TRANS64.TRYWAIT P5, [R68+URZ+0x38890], R73 ;  /* 0x03889049440075a7 */ /* 0x00106400080a017f */
[----:B-1----:R-:W-:Y:S05]  /*20ef0*/  @!P5 NANOSLEEP.SYNCS 0x989680 ;  /* 0x009896800000d95d */ /* 0x002fea0003900000 */
[----:B------:R-:W1:Y:S02]  /*20f00*/  @!P5 SYNCS.PHASECHK.TRANS64 P5, [R68+URZ+0x38890], R73 ;  /* 0x038890494400d5a7 */ /* 0x000e6400080a007f */
[----:B-1----:R-:W-:Y:S05]  /*20f10*/  @!P5 BRA `(.L_x_5464) ;  /* 0xfffffffc00f0d947 */ /* 0x002fea000383ffff */
[----:B------:R-:W-:Y:S05]  /*20f20*/  BRA `(.L_x_5758) ;  /* 0xfffffe2800f07947 */ /* 0x000fea000383ffff */
.L_x_5468:
[----:B------:R0:W0:Y:S02]  /*20f30*/  SYNCS.PHASECHK.TRANS64.TRYWAIT P5, [R68+URZ+0x388b0], R73 ;  /* 0x0388b049440075a7 */ /* 0x00002400080a017f */
[----:B0-----:R-:W-:Y:S05]  /*20f40*/  @!P5 NANOSLEEP.SYNCS 0x989680 ;  /* 0x009896800000d95d */ /* 0x001fea0003900000 */
[----:B------:R-:W0:Y:S02]  /*20f50*/  @!P5 SYNCS.PHASECHK.TRANS64 P5, [R68+URZ+0x388b0], R73 ;  /* 0x0388b0494400d5a7 */ /* 0x000e2400080a007f */
[----:B0-----:R-:W-:Y:S05]  /*20f60*/  @!P5 BRA `(.L_x_5468) ;  /* 0xfffffffc00f0d947 */ /* 0x001fea000383ffff */
[----:B------:R-:W-:Y:S05]  /*20f70*/  BRA `(.L_x_5759) ;  /* 0xfffffe2c006c7947 */ /* 0x000fea000383ffff */
.L_x_5491:
        /* <DEDUP_REMOVED lines=8> */
.L_x_5761:
[----:B------:R-:W-:Y:S05]  /*21000*/  BSYNC B1 ;  /* 0x0000000000017941 */ /* 0x000fea0003800000 */
.L_x_5760:
        /* <DEDUP_REMOVED lines=8> */
.L_x_5762:
[----:B------:R-:W-:Y:S02]  /*21090*/  IMAD.MOV.U32 R13, RZ, RZ, R8 ;  /* 0x000000ffff0d7224 */ /* 0x000fe400078e0008 */
[----:B------:R-:W-:-:S07]  /*210a0*/  IMAD.MOV.U32 R0, RZ, RZ, R14 ;  /* 0x000000ffff007224 */ /* 0x000fce00078e000e */
[----:B------:R-:W-:Y:S05]  /*210b0*/  WARPSYNC.COLLECTIVE R15, `(.L_x_5763) ;  /* 0x000000000f087348 */ /* 0x000fea0003c00000 */
[----:B------:R0:W1:Y:S02]  /*210c0*/  SHFL.IDX P6, R14, R13, R12, R11 ;  /* 0x0000000c0d0e7389 */ /* 0x00006400000c000b */
[----:B01----:R-:W-:Y:S01]  /*210d0*/  ENDCOLLECTIVE ;  /* 0x000000000000791b */ /* 0x003fe20003800000 */
.L_x_5763:
[----:B------:R-:W-:Y:S02]  /*210e0*/  IMAD.MOV.U32 R13, RZ, RZ, R7 ;  /* 0x000000ffff0d7224 */ /* 0x000fe400078e0007 */
[----:B------:R-:W-:-:S07]  /*210f0*/  IMAD.MOV.U32 R5, RZ, RZ, R14 ;  /* 0x000000ffff057224 */ /* 0x000fce00078e000e */
[----:B------:R-:W-:Y:S05]  /*21100*/  WARPSYNC.COLLECTIVE R15, `(.L_x_5764) ;  /* 0x000000000f087348 */ /* 0x000fea0003c00000 */
[----:B------:R0:W1:Y:S02]  /*21110*/  SHFL.IDX P6, R14, R13, R12, R11 ;  /* 0x0000000c0d0e7389 */ /* 0x00006400000c000b */
[----:B01----:R-:W-:Y:S01]  /*21120*/  ENDCOLLECTIVE ;  /* 0x000000000000791b */ /* 0x003fe20003800000 */
.L_x_5764:
[----:B------:R-:W-:Y:S05]  /*21130*/  BRA `(.L_x_5765) ;  /* 0xfffffe5c005c7947 */ /* 0x000fea000383ffff */
.L_x_5494:
        /* <DEDUP_REMOVED lines=8> */
.L_x_5767:
[----:B------:R-:W-:Y:S05]  /*211c0*/  BSYNC B1 ;  /* 0x0000000000017941 */ /* 0x000fea0003800000 */
.L_x_5766:
        /* <DEDUP_REMOVED lines=8> */
.L_x_5768:
[----:B------:R-:W-:Y:S02]  /*21250*/  IMAD.MOV.U32 R13, RZ, RZ, R8 ;  /* 0x000000ffff0d7224 */ /* 0x000fe400078e0008 */
[----:B------:R-:W-:-:S07]  /*21260*/  IMAD.MOV.U32 R0, RZ, RZ, R14 ;  /* 0x000000ffff007224 */ /* 0x000fce00078e000e */
[----:B------:R-:W-:Y:S05]  /*21270*/  WARPSYNC.COLLECTIVE R15, `(.L_x_5769) ;  /* 0x000000000f087348 */ /* 0x000fea0003c00000 */
[----:B------:R0:W1:Y:S02]  /*21280*/  SHFL.IDX P6, R14, R13, R12, R11 ;  /* 0x0000000c0d0e7389 */ /* 0x00006400000c000b */
[----:B01----:R-:W-:Y:S01]  /*21290*/  ENDCOLLECTIVE ;  /* 0x000000000000791b */ /* 0x003fe20003800000 */
.L_x_5769:
[----:B------:R-:W-:Y:S02]  /*212a0*/  IMAD.MOV.U32 R13, RZ, RZ, R7 ;  /* 0x000000ffff0d7224 */ /* 0x000fe400078e0007 */
[----:B------:R-:W-:-:S07]  /*212b0*/  IMAD.MOV.U32 R5, RZ, RZ, R14 ;  /* 0x000000ffff057224 */ /* 0x000fce00078e000e */
[----:B------:R-:W-:Y:S05]  /*212c0*/  WARPSYNC.COLLECTIVE R15, `(.L_x_5770) ;  /* 0x000000000f087348 */ /* 0x000fea0003c00000 */
[----:B------:R0:W1:Y:S02]  /*212d0*/  SHFL.IDX P6, R14, R13, R12, R11 ;  /* 0x0000000c0d0e7389 */ /* 0x00006400000c000b */
[----:B01----:R-:W-:Y:S01]  /*212e0*/  ENDCOLLECTIVE ;  /* 0x000000000000791b */ /* 0x003fe20003800000 */
.L_x_5770:
[----:B------:R-:W-:Y:S05]  /*212f0*/  BRA `(.L_x_5771) ;  /* 0xfffffe5c00bc7947 */ /* 0x000fea000383ffff */
.L_x_5498:
[----:B0-----:R0:W1:Y:S02]  /*21300*/  SYNCS.PHASECHK.TRANS64.TRYWAIT P0, [R2+URZ+0x38800], R21 ;  /* 0x03880015020075a7 */ /* 0x001064000800017f */
[----:B-1----:R-:W-:Y:S05]  /*21310*/  @!P0 NANOSLEEP.SYNCS 0x989680 ;  /* 0x009896800000895d */ /* 0x002fea0003900000 */
[----:B------:R-:W1:Y:S02]  /*21320*/  @!P0 SYNCS.PHASECHK.TRANS64 P0, [R2+URZ+0x38800], R21 ;  /* 0x03880015020085a7 */ /* 0x000e64000800007f */
[----:B-1----:R-:W-:Y:S05]  /*21330*/  @!P0 BRA `(.L_x_5498) ;  /* 0xfffffffc00f08947 */ /* 0x002fea000383ffff */
[----:B------:R-:W-:Y:S05]  /*21340*/  BRA `(.L_x_5772) ;  /* 0xfffffe6000a87947 */ /* 0x000fea000383ffff */
.L_x_5506:
        /* <DEDUP_REMOVED lines=8> */
.L_x_5774:
[----:B------:R-:W-:Y:S05]  /*213d0*/  BSYNC B1 ;  /* 0x0000000000017941 */ /* 0x000fea0003800000 */
.L_x_5773:
        /* <DEDUP_REMOVED lines=8> */
.L_x_5775:
[----:B------:R-:W-:Y:S02]  /*21460*/  IMAD.MOV.U32 R13, RZ, RZ, R7 ;  /* 0x000000ffff0d7224 */ /* 0x000fe400078e0007 */
[----:B------:R-:W-:-:S07]  /*21470*/  IMAD.MOV.U32 R0, RZ, RZ, R14 ;  /* 0x000000ffff007224 */ /* 0x000fce00078e000e */
[----:B------:R-:W-:Y:S05]  /*21480*/  WARPSYNC.COLLECTIVE R15, `(.L_x_5776) ;  /* 0x000000000f087348 */ /* 0x000fea0003c00000 */
[----:B------:R0:W1:Y:S02]  /*21490*/  SHFL.IDX P6, R14, R13, R12, R11 ;  /* 0x0000000c0d0e7389 */ /* 0x00006400000c000b */
[----:B01----:R-:W-:Y:S01]  /*214a0*/  ENDCOLLECTIVE ;  /* 0x000000000000791b */ /* 0x003fe20003800000 */
.L_x_5776:
[----:B------:R-:W-:Y:S02]  /*214b0*/  IMAD.MOV.U32 R10, RZ, RZ, R0 ;  /* 0x000000ffff0a7224 */ /* 0x000fe400078e0000 */
[----:B------:R-:W-:Y:S02]  /*214c0*/  IMAD.MOV.U32 R13, RZ, RZ, R9 ;  /* 0x000000ffff0d7224 */ /* 0x000fe400078e0009 */
[----:B------:R-:W-:-:S07]  /*214d0*/  IMAD.MOV.U32 R5, RZ, RZ, R14 ;  /* 0x000000ffff057224 */ /* 0x000fce00078e000e */
[----:B------:R-:W-:Y:S05]  /*214e0*/  WARPSYNC.COLLECTIVE R15, `(.L_x_5777) ;  /* 0x000000000f087348 */ /* 0x000fea0003c00000 */
[----:B------:R0:W1:Y:S02]  /*214f0*/  SHFL.IDX P6, R14, R13, R12, R11 ;  /* 0x0000000c0d0e7389 */ /* 0x00006400000c000b */
[----:B01----:R-:W-:Y:S01]  /*21500*/  ENDCOLLECTIVE ;  /* 0x000000000000791b */ /* 0x003fe20003800000 */
.L_x_5777:
[----:B------:R-:W-:Y:S01]  /*21510*/  IMAD.MOV.U32 R11, RZ, RZ, R3 ;  /* 0x000000ffff0b7224 */ /* 0x000fe200078e0003 */
[----:B------:R-:W-:Y:S06]  /*21520*/  BRA `(.L_x_5778) ;  /* 0xfffffe7000007947 */ /* 0x000fec000383ffff */
.L_x_5509:
        /* <DEDUP_REMOVED lines=8> */
.L_x_5780:
[----:B------:R-:W-:Y:S05]  /*215b0*/  BSYNC B1 ;  /* 0x0000000000017941 */ /* 0x000fea0003800000 */
.L_x_5779:
        /* <DEDUP_REMOVED lines=8> */
.L_x_5781:
[----:B------:R-:W-:Y:S02]  /*21640*/  IMAD.MOV.U32 R13, RZ, RZ, R7 ;  /* 0x000000ffff0d7224 */ /* 0x000fe400078e0007 */
[----:B------:R-:W-:-:S07]  /*21650*/  IMAD.MOV.U32 R0, RZ, RZ, R14 ;  /* 0x000000ffff007224 */ /* 0x000fce00078e000e */
[----:B------:R-:W-:Y:S05]  /*21660*/  WARPSYNC.COLLECTIVE R15, `(.L_x_5782) ;  /* 0x000000000f087348 */ /* 0x000fea0003c00000 */
[----:B------:R0:W1:Y:S02]  /*21670*/  SHFL.IDX P6, R14, R13, R12, R11 ;  /* 0x0000000c0d0e7389 */ /* 0x00006400000c000b */
[----:B01----:R-:W-:Y:S01]  /*21680*/  ENDCOLLECTIVE ;  /* 0x000000000000791b */ /* 0x003fe20003800000 */
.L_x_5782:
[----:B------:R-:W-:Y:S02]  /*21690*/  IMAD.MOV.U32 R13, RZ, RZ, R9 ;  /* 0x000000ffff0d7224 */ /* 0x000fe400078e0009 */
[----:B------:R-:W-:-:S07]  /*216a0*/  IMAD.MOV.U32 R7, RZ, RZ, R14 ;  /* 0x000000ffff077224 */ /* 0x000fce00078e000e */
[----:B------:R-:W-:Y:S05]  /*216b0*/  WARPSYNC.COLLECTIVE R15, `(.L_x_5783) ;  /* 0x000000000f087348 */ /* 0x000fea0003c00000 */
[----:B------:R0:W1:Y:S02]  /*216c0*/  SHFL.IDX P6, R14, R13, R12, R11 ;  /* 0x0000000c0d0e7389 */ /* 0x00006400000c000b */
[----:B01----:R-:W-:Y:S01]  /*216d0*/  ENDCOLLECTIVE ;  /* 0x000000000000791b */ /* 0x003fe20003800000 */
.L_x_5783:
[----:B------:R-:W-:Y:S02]  /*216e0*/  IMAD.MOV.U32 R12, RZ, RZ, R0 ;  /* 0x000000ffff0c7224 */ /* 0x000fe400078e0000 */
[----:B------:R-:W-:Y:S01]  /*216f0*/  IMAD.MOV.U32 R13, RZ, RZ, R3 ;  /* 0x000000ffff0d7224 */ /* 0x000fe200078e0003 */
[----:B------:R-:W-:Y:S06]  /*21700*/  BRA `(.L_x_5784) ;  /* 0xfffffe7000287947 */ /* 0x000fec000383ffff */
.L_x_5513:
[----:B0-----:R0:W1:Y:S02]  /*21710*/  SYNCS.PHASECHK.TRANS64.TRYWAIT P1, [R2+URZ+0x38800], R3 ;  /* 0x03880003020075a7 */ /* 0x001064000802017f */
[----:B-1----:R-:W-:Y:S05]  /*21720*/  @!P1 NANOSLEEP.SYNCS 0x989680 ;  /* 0x009896800000995d */ /* 0x002fea0003900000 */
[----:B------:R-:W1:Y:S02]  /*21730*/  @!P1 SYNCS.PHASECHK.TRANS64 P1, [R2+URZ+0x38800], R3 ;  /* 0x03880003020095a7 */ /* 0x000e64000802007f */
[----:B-1----:R-:W-:Y:S05]  /*21740*/  @!P1 BRA `(.L_x_5513) ;  /* 0xfffffffc00f09947 */ /* 0x002fea000383ffff */
[----:B------:R-:W-:Y:S05]  /*21750*/  BRA `(.L_x_5785) ;  /* 0xfffffe7000cc7947 */ /* 0x000fea000383ffff */
.L_x_5519:
[----:B0-----:R0:W1:Y:S02]  /*21760*/  SYNCS.PHASECHK.TRANS64.TRYWAIT P1, [R169+URZ+0x38830], R56 ;  /* 0x03883038a90075a7 */ /* 0x001064000802017f */
[----:B-1----:R-:W-:Y:S05]  /*21770*/  @!P1 NANOSLEEP.SYNCS 0x989680 ;  /* 0x009896800000995d */ /* 0x002fea0003900000 */
[----:B------:R-:W1:Y:S02]  /*21780*/  @!P1 SYNCS.PHASECHK.TRANS64 P1, [R169+URZ+0x38830], R56 ;  /* 0x03883038a90095a7 */ /* 0x000e64000802007f */
[----:B-1----:R-:W-:Y:S05]  /*21790*/  @!P1 BRA `(.L_x_5519) ;  /* 0xfffffffc00f09947 */ /* 0x002fea000383ffff */
[----:B------:R-:W-:Y:S05]  /*217a0*/  BRA `(.L_x_5518) ;  /* 0xfffffe8000687947 */ /* 0x000fea000383ffff */
.L_x_5521:
[----:B-1----:R1:W2:Y:S02]  /*217b0*/  SYNCS.PHASECHK.TRANS64.TRYWAIT P1, [R2+URZ+0x38810], R3 ;  /* 0x03881003020075a7 */ /* 0x0022a4000802017f */
[----:B--2---:R-:W-:Y:S05]  /*217c0*/  @!P1 NANOSLEEP.SYNCS 0x989680 ;  /* 0x009896800000995d */ /* 0x004fea0003900000 */
[----:B------:R-:W2:Y:S02]  /*217d0*/  @!P1 SYNCS.PHASECHK.TRANS64 P1, [R2+URZ+0x38810], R3 ;  /* 0x03881003020095a7 */ /* 0x000ea4000802007f */
[----:B--2---:R-:W-:Y:S05]  /*217e0*/  @!P1 BRA `(.L_x_5521) ;  /* 0xfffffffc00f09947 */ /* 0x004fea000383ffff */
[----:B------:R-:W-:Y:S05]  /*217f0*/  BRA `(.L_x_5786) ;  /* 0xfffffe8400187947 */ /* 0x000fea000383ffff */
.L_x_5526:
[----:B-1----:R1:W3:Y:S02]  /*21800*/  SYNCS.PHASECHK.TRANS64.TRYWAIT P2, [R169+URZ+0x38850], R56 ;  /* 0x03885038a90075a7 */ /* 0x0022e4000804017f */
[----:B---3--:R-:W-:Y:S05]  /*21810*/  @!P2 NANOSLEEP.SYNCS 0x989680 ;  /* 0x009896800000a95d */ /* 0x008fea0003900000 */
[----:B------:R-:W3:Y:S02]  /*21820*/  @!P2 SYNCS.PHASECHK.TRANS64 P2, [R169+URZ+0x38850], R56 ;  /* 0x03885038a900a5a7 */ /* 0x000ee4000804007f */
[----:B---3--:R-:W-:Y:S05]  /*21830*/  @!P2 BRA `(.L_x_5526) ;  /* 0xfffffffc00f0a947 */ /* 0x008fea000383ffff */
[----:B------:R-:W-:Y:S05]  /*21840*/  BRA `(.L_x_5525) ;  /* 0xfffffe8400447947 */ /* 0x000fea000383ffff */
.L_x_5533:
[----:B-1----:R1:W2:Y:S02]  /*21850*/  SYNCS.PHASECHK.TRANS64.TRYWAIT P3, [R197+URZ+0x38830], R0 ;  /* 0x03883000c50075a7 */ /* 0x0022a4000806017f */
[----:B--2---:R-:W-:Y:S05]  /*21860*/  @!P3 NANOSLEEP.SYNCS 0x989680 ;  /* 0x009896800000b95d */ /* 0x004fea0003900000 */
[----:B------:R-:W2:Y:S02]  /*21870*/  @!P3 SYNCS.PHASECHK.TRANS64 P3, [R197+URZ+0x38830], R0 ;  /* 0x03883000c500b5a7 */ /* 0x000ea4000806007f */
[----:B--2---:R-:W-:Y:S05]  /*21880*/  @!P3 BRA `(.L_x_5533) ;  /* 0xfffffffc00f0b947 */ /* 0x004fea000383ffff */
[----:B------:R-:W-:Y:S05]  /*21890*/  BRA `(.L_x_5532) ;  /* 0xfffffeb000747947 */ /* 0x000fea000383ffff */
.L_x_5538:
[----:B---3--:R3:W4:Y:S02]  /*218a0*/  SYNCS.PHASECHK.TRANS64.TRYWAIT P3, [R197+URZ+0x38850], R0 ;  /* 0x03885000c50075a7 */ /* 0x008724000806017f */
[----:B----4-:R-:W-:Y:S05]  /*218b0*/  @!P3 NANOSLEEP.SYNCS 0x989680 ;  /* 0x009896800000b95d */ /* 0x010fea0003900000 */
[----:B------:R-:W4:Y:S02]  /*218c0*/  @!P3 SYNCS.PHASECHK.TRANS64 P3, [R197+URZ+0x38850], R0 ;  /* 0x03885000c500b5a7 */ /* 0x000f24000806007f */
[----:B----4-:R-:W-:Y:S05]  /*218d0*/  @!P3 BRA `(.L_x_5538) ;  /* 0xfffffffc00f0b947 */ /* 0x010fea000383ffff */
[----:B------:R-:W-:Y:S05]  /*218e0*/  BRA `(.L_x_5537) ;  /* 0xfffffeb400107947 */ /* 0x000fea000383ffff */
.L_x_5546:
[----:B-1----:R1:W2:Y:S02]  /*218f0*/  SYNCS.PHASECHK.TRANS64.TRYWAIT P2, [R194+URZ+0x38830], R0 ;  /* 0x03883000c20075a7 */ /* 0x0022a4000804017f */
[----:B--2---:R-:W-:Y:S05]  /*21900*/  @!P2 NANOSLEEP.SYNCS 0x989680 ;  /* 0x009896800000a95d */ /* 0x004fea0003900000 */
[----:B------:R-:W2:Y:S02]  /*21910*/  @!P2 SYNCS.PHASECHK.TRANS64 P2, [R194+URZ+0x38830], R0 ;  /* 0x03883000c200a5a7 */ /* 0x000ea4000804007f */
[----:B--2---:R-:W-:Y:S05]  /*21920*/  @!P2 BRA `(.L_x_5546) ;  /* 0xfffffffc00f0a947 */ /* 0x004fea000383ffff */
[----:B------:R-:W-:Y:S05]  /*21930*/  BRA `(.L_x_5545) ;  /* 0xfffffee800507947 */ /* 0x000fea000383ffff */
.L_x_5551:
[----:B---3--:R3:W4:Y:S02]  /*21940*/  SYNCS.PHASECHK.TRANS64.TRYWAIT P2, [R194+URZ+0x38850], R0 ;  /* 0x03885000c20075a7 */ /* 0x008724000804017f */
[----:B----4-:R-:W-:Y:S05]  /*21950*/  @!P2 NANOSLEEP.SYNCS 0x989680 ;  /* 0x009896800000a95d */ /* 0x010fea0003900000 */
[----:B------:R-:W4:Y:S02]  /*21960*/  @!P2 SYNCS.PHASECHK.TRANS64 P2, [R194+URZ+0x38850], R0 ;  /* 0x03885000c200a5a7 */ /* 0x000f24000804007f */
[----:B----4-:R-:W-:Y:S05]  /*21970*/  @!P2 BRA `(.L_x_5551) ;  /* 0xfffffffc00f0a947 */ /* 0x010fea000383ffff */
[----:B------:R-:W-:Y:S05]  /*21980*/  BRA `(.L_x_5550) ;  /* 0xfffffee800ec7947 */ /* 0x000fea000383ffff */
.L_x_5581:
        /* <DEDUP_REMOVED lines=11> */
.L_x_5788:
[----:B------:R-:W-:Y:S05]  /*21a40*/  BSYNC B1 ;  /* 0x0000000000017941 */ /* 0x000fea0003800000 */
.L_x_5787:
[----:B------:R-:W-:Y:S05]  /*21a50*/  BRA `(.L_x_5789) ;  /* 0xffffff68002c7947 */ /* 0x000fea000383ffff */
.L_x_5583:
[----:B------:R-:W-:Y:S01]  /*21a60*/  BSSY B1, `(.L_x_5790) ;  /* 0x0000006000017945 */ /* 0x000fe20003800000 */
[----:B------:R-:W-:-:S07]  /*21a70*/  IMAD.MOV.U32 R15, RZ, RZ, -0x1 ;  /* 0xffffffffff0f7424 */ /* 0x000fce00078e00ff */
[----:B01----:R-:W-:Y:S05]  /*21a80*/  WARPSYNC.COLLECTIVE R15, `(.L_x_5791) ;  /* 0x000000000f0c7348 */ /* 0x003fea0003c00000 */
[----:B------:R-:W-:Y:S02]  /*21a90*/  ELECT P6, UR62, PT ;  /* 0x00000000003e782f */ /* 0x000fe400038c0000 */
[----:B------:R-:W-:Y:S01]  /*21aa0*/  MOV R14, UR62 ;  /* 0x0000003e000e7c02 */ /* 0x000fe20008000f00 */
[----:B01----:R-:W-:Y:S10]  /*21ab0*/  ENDCOLLECTIVE ;  /* 0x000000000000791b */ /* 0x003ff40003800000 */
.L_x_5791:
[----:B------:R-:W-:Y:S05]  /*21ac0*/  BSYNC B1 ;  /* 0x0000000000017941 */ /* 0x000fea0003800000 */
.L_x_5790:
[----:B------:R-:W-:Y:S05]  /*21ad0*/  BRA `(.L_x_5582) ;  /* 0xffffff6800247947 */ /* 0x000fea000383ffff */
.L_x_5585:
[----:B0-----:R-:W2:Y:S02]  /*21ae0*/  LDL R4, [R1+0x4] ;  /* 0x0000040001047983 */ /* 0x001ea40000100800 */
[----:B--2---:R0:W2:Y:S02]  /*21af0*/  SYNCS.PHASECHK.TRANS64.TRYWAIT P0, [R4+URZ+0x38820], R3 ;  /* 0x03882003040075a7 */ /* 0x0040a4000800017f */
[----:B--2---:R-:W-:Y:S05]  /*21b00*/  @!P0 NANOSLEEP.SYNCS 0x989680 ;  /* 0x009896800000895d */ /* 0x004fea0003900000 */
[----:B------:R-:W2:Y:S02]  /*21b10*/  @!P0 SYNCS.PHASECHK.TRANS64 P0, [R4+URZ+0x38820], R3 ;  /* 0x03882003040085a7 */ /* 0x000ea4000800007f */
[----:B--2---:R-:W-:Y:S05]  /*21b20*/  @!P0 BRA `(.L_x_5585) ;  /* 0xfffffffc00ec8947 */ /* 0x004fea000383ffff */
[----:B------:R-:W-:Y:S05]  /*21b30*/  BRA `(.L_x_5792) ;  /* 0xffffff6800347947 */ /* 0x000fea000383ffff */
.L_x_5589:
[----:B0-----:R0:W2:Y:S02]  /*21b40*/  SYNCS.PHASECHK.TRANS64.TRYWAIT P0, [R4+URZ+0x388a0], R8 ;  /* 0x0388a008040075a7 */ /* 0x0010a4000800017f */
[----:B--2---:R-:W-:Y:S05]  /*21b50*/  @!P0 NANOSLEEP.SYNCS 0x989680 ;  /* 0x009896800000895d */ /* 0x004fea0003900000 */
[----:B------:R-:W2:Y:S02]  /*21b60*/  @!P0 SYNCS.PHASECHK.TRANS64 P0, [R4+URZ+0x388a0], R8 ;  /* 0x0388a008040085a7 */ /* 0x000ea4000800007f */
[----:B--2---:R-:W-:Y:S05]  /*21b70*/  @!P0 BRA `(.L_x_5589) ;  /* 0xfffffffc00f08947 */ /* 0x004fea000383ffff */
[----:B------:R-:W-:Y:S05]  /*21b80*/  BRA `(.L_x_5793) ;  /* 0xffffff68005c7947 */ /* 0x000fea000383ffff */
.L_x_5594:
[----:B--2---:R2:W3:Y:S02]  /*21b90*/  SYNCS.PHASECHK.TRANS64.TRYWAIT P0, [R4+URZ+0x388c0], R8 ;  /* 0x0388c008040075a7 */ /* 0x0044e4000800017f */
[----:B---3--:R-:W-:Y:S05]  /*21ba0*/  @!P0 NANOSLEEP.SYNCS 0x989680 ;  /* 0x009896800000895d */ /* 0x008fea0003900000 */
[----:B------:R-:W3:Y:S02]  /*21bb0*/  @!P0 SYNCS.PHASECHK.TRANS64 P0, [R4+URZ+0x388c0], R8 ;  /* 0x0388c008040085a7 */ /* 0x000ee4000800007f */
[----:B---3--:R-:W-:Y:S05]  /*21bc0*/  @!P0 BRA `(.L_x_5594) ;  /* 0xfffffffc00f08947 */ /* 0x008fea000383ffff */
[----:B------:R-:W-:Y:S05]  /*21bd0*/  BRA `(.L_x_5794) ;  /* 0xffffff6800e07947 */ /* 0x000fea000383ffff */
.L_x_5608:
[----:B0-----:R0:W2:Y:S02]  /*21be0*/  SYNCS.PHASECHK.TRANS64.TRYWAIT P1, [R4+URZ+0x388a0], R5 ;  /* 0x0388a005040075a7 */ /* 0x0010a4000802017f */
[----:B--2---:R-:W-:Y:S05]  /*21bf0*/  @!P1 NANOSLEEP.SYNCS 0x989680 ;  /* 0x009896800000995d */ /* 0x004fea0003900000 */
[----:B------:R-:W2:Y:S02]  /*21c00*/  @!P1 SYNCS.PHASECHK.TRANS64 P1, [R4+URZ+0x388a0], R5 ;  /* 0x0388a005040095a7 */ /* 0x000ea4000802007f */
[----:B--2---:R-:W-:Y:S05]  /*21c10*/  @!P1 BRA `(.L_x_5608) ;  /* 0xfffffffc00f09947 */ /* 0x004fea000383ffff */
[----:B------:R-:W-:Y:S05]  /*21c20*/  BRA `(.L_x_5795) ;  /* 0xffffff7400687947 */ /* 0x000fea000383ffff */
.L_x_5613:
[----:B--2---:R2:W3:Y:S02]  /*21c30*/  SYNCS.PHASECHK.TRANS64.TRYWAIT P1, [R4+URZ+0x388c0], R5 ;  /* 0x0388c005040075a7 */ /* 0x0044e4000802017f */
[----:B---3--:R-:W-:Y:S05]  /*21c40*/  @!P1 NANOSLEEP.SYNCS 0x989680 ;  /* 0x009896800000995d */ /* 0x008fea0003900000 */
[----:B------:R-:W3:Y:S02]  /*21c50*/  @!P1 SYNCS.PHASECHK.TRANS64 P1, [R4+URZ+0x388c0], R5 ;  /* 0x0388c005040095a7 */ /* 0x000ee4000802007f */
[----:B---3--:R-:W-:Y:S05]  /*21c60*/  @!P1 BRA `(.L_x_5613) ;  /* 0xfffffffc00f09947 */ /* 0x008fea000383ffff */
[----:B------:R-:W-:Y:S05]  /*21c70*/  BRA `(.L_x_5796) ;  /* 0xffffff7400e87947 */ /* 0x000fea000383ffff */
.L_x_5633:
        /* <DEDUP_REMOVED lines=11> */
.L_x_5798:
[----:B------:R-:W-:Y:S05]  /*21d30*/  BSYNC B0 ;  /* 0x0000000000007941 */ /* 0x000fea0003800000 */
.L_x_5797:
[----:B------:R-:W-:Y:S05]  /*21d40*/  BRA `(.L_x_5799) ;  /* 0xffffff8400f87947 */ /* 0x000fea000383ffff */
.L_x_5635:
[----:B------:R-:W-:Y:S01]  /*21d50*/  BSSY B0, `(.L_x_5800) ;  /* 0x0000006000007945 */ /* 0x000fe20003800000 */
[----:B------:R-:W-:-:S07]  /*21d60*/  IMAD.MOV.U32 R15, RZ, RZ, -0x1 ;  /* 0xffffffffff0f7424 */ /* 0x000fce00078e00ff */
[----:B01----:R-:W-:Y:S05]  /*21d70*/  WARPSYNC.COLLECTIVE R15, `(.L_x_5801) ;  /* 0x000000000f0c7348 */ /* 0x003fea0003c00000 */
[----:B------:R-:W-:Y:S02]  /*21d80*/  ELECT P6, UR62, PT ;  /* 0x00000000003e782f */ /* 0x000fe400038c0000 */
[----:B------:R-:W-:Y:S01]  /*21d90*/  MOV R14, UR62 ;  /* 0x0000003e000e7c02 */ /* 0x000fe20008000f00 */
[----:B01----:R-:W-:Y:S10]  /*21da0*/  ENDCOLLECTIVE ;  /* 0x000000000000791b */ /* 0x003ff40003800000 */
.L_x_5801:
[----:B------:R-:W-:Y:S05]  /*21db0*/  BSYNC B0 ;  /* 0x0000000000007941 */ /* 0x000fea0003800000 */
.L_x_5800:
[----:B------:R-:W-:Y:S05]  /*21dc0*/  BRA `(.L_x_5802) ;  /* 0xffffff8800087947 */ /* 0x000fea000383ffff */
.L_x_5637:
[----:B0-----:R0:W2:Y:S02]  /*21dd0*/  SYNCS.PHASECHK.TRANS64.TRYWAIT P0, [R0+URZ+0x38840], R2 ;  /* 0x03884002000075a7 */ /* 0x0010a4000800017f */
[----:B--2---:R-:W-:Y:S05]  /*21de0*/  @!P0 NANOSLEEP.SYNCS 0x989680 ;  /* 0x009896800000895d */ /* 0x004fea0003900000 */
[----:B------:R-:W2:Y:S02]  /*21df0*/  @!P0 SYNCS.PHASECHK.TRANS64 P0, [R0+URZ+0x38840], R2 ;  /* 0x03884002000085a7 */ /* 0x000ea4000800007f */
[----:B--2---:R-:W-:Y:S05]  /*21e00*/  @!P0 BRA `(.L_x_5637) ;  /* 0xfffffffc00f08947 */ /* 0x004fea000383ffff */
[----:B------:R-:W-:Y:S05]  /*21e10*/  BRA `(.L_x_5803) ;  /* 0xffffff8800747947 */ /* 0x000fea000383ffff */
.L_x_5641:
        /* <DEDUP_REMOVED lines=9> */
.L_x_5804:
[----:B------:R-:W-:Y:S02]  /*21eb0*/  IMAD.MOV.U32 R13, RZ, RZ, R3 ;  /* 0x000000ffff0d7224 */ /* 0x000fe400078e0003 */
[----:B------:R-:W-:-:S07]  /*21ec0*/  IMAD.MOV.U32 R4, RZ, RZ, R14 ;  /* 0x000000ffff047224 */ /* 0x000fce00078e000e */
[----:B------:R-:W-:Y:S05]  /*21ed0*/  WARPSYNC.COLLECTIVE R15, `(.L_x_5805) ;  /* 0x000000000f087348 */ /* 0x000fea0003c00000 */
[----:B------:R0:W1:Y:S02]  /*21ee0*/  SHFL.IDX P6, R14, R13, R12, R11 ;  /* 0x0000000c0d0e7389 */ /* 0x00006400000c000b */
[----:B01----:R-:W-:Y:S01]  /*21ef0*/  ENDCOLLECTIVE ;  /* 0x000000000000791b */ /* 0x003fe20003800000 */
.L_x_5805:
[----:B------:R-:W-:Y:S02]  /*21f00*/  IMAD.MOV.U32 R13, RZ, RZ, R2 ;  /* 0x000000ffff0d7224 */ /* 0x000fe400078e0002 */
[----:B------:R-:W-:Y:S02]  /*21f10*/  IMAD.MOV.U32 R12, RZ, RZ, 0x1 ;  /* 0x00000001ff0c7424 */ /* 0x000fe400078e00ff */
[----:B------:R-:W-:-:S07]  /*21f20*/  IMAD.MOV.U32 R5, RZ, RZ, R14 ;  /* 0x000000ffff057224 */ /* 0x000fce00078e000e */
[----:B------:R-:W-:Y:S05]  /*21f30*/  WARPSYNC.COLLECTIVE R15, `(.L_x_5806) ;  /* 0x000000000f087348 */ /* 0x000fea0003c00000 */
[----:B------:R0:W1:Y:S02]  /*21f40*/  SHFL.IDX P6, R14, R13, R12, R11 ;  /* 0x0000000c0d0e7389 */ /* 0x00006400000c000b */
[----:B01----:R-:W-:Y:S01]  /*21f50*/  ENDCOLLECTIVE ;  /* 0x000000000000791b */ /* 0x003fe20003800000 */
.L_x_5806:
[----:B------:R-:W-:Y:S02]  /*21f60*/  IMAD.MOV.U32 R13, RZ, RZ, R3 ;  /* 0x000000ffff0d7224 */ /* 0x000fe400078e0003 */
[----:B------:R-:W-:Y:S02]  /*21f70*/  IMAD R0, R6, R7, RZ ;  /* 0x0000000706007224 */ /* 0x000fe400078e02ff */
[----:B------:R-:W-:-:S07]  /*21f80*/  IMAD.MOV.U32 R6, RZ, RZ, R14 ;  /* 0x000000ffff067224 */ /* 0x000fce00078e000e */
[----:B------:R-:W-:Y:S05]  /*21f90*/  WARPSYNC.COLLECTIVE R15, `(.L_x_5807) ;  /* 0x000000000f087348 */ /* 0x000fea0003c00000 */
[----:B------:R0:W1:Y:S02]  /*21fa0*/  SHFL.IDX P6, R14, R13, R12, R11 ;  /* 0x0000000c0d0e7389 */ /* 0x00006400000c000b */
[----:B01----:R-:W-:Y:S01]  /*21fb0*/  ENDCOLLECTIVE ;  /* 0x000000000000791b */ /* 0x003fe20003800000 */
.L_x_5807:
        /* <DEDUP_REMOVED lines=21> */
.L_x_5808:
        /* <DEDUP_REMOVED lines=10> */
.L_x_5809:
        /* <DEDUP_REMOVED lines=11> */
.L_x_5810:
        /* <DEDUP_REMOVED lines=14> */
.L_x_5811:
[----:B------:R-:W-:Y:S01]  /*22340*/  IMAD.MOV.U32 R3, RZ, RZ, R14 ;  /* 0x000000ffff037224 */ /* 0x000fe200078e000e */
[----:B------:R-:W-:Y:S06]  /*22350*/  BRA `(.L_x_5812) ;  /* 0xffffff8c00dc7947 */ /* 0x000fec000383ffff */
.L_x_5645:
        /* <DEDUP_REMOVED lines=27> */
.L_x_5814:
[----:B------:R-:W-:Y:S05]  /*22510*/  BSYNC B0 ;  /* 0x0000000000007941 */ /* 0x000fea0003800000 */
.L_x_5813:
        /* <DEDUP_REMOVED lines=11> */
.L_x_5815:
        /* <DEDUP_REMOVED lines=43> */
.L_x_5816:
        /* <DEDUP_REMOVED lines=18> */
.L_x_5817:
        /* <DEDUP_REMOVED lines=29> */
.L_x_5818:
        /* <DEDUP_REMOVED lines=13> */
.L_x_5819:
        /* <DEDUP_REMOVED lines=32> */
.L_x_5820:
        /* <DEDUP_REMOVED lines=9> */
.L_x_5821:
[----:B------:R-:W-:Y:S01]  /*22ed0*/  IMAD.MOV.U32 R0, RZ, RZ, R14 ;  /* 0x000000ffff007224 */ /* 0x000fe200078e000e */
[----:B------:R-:W-:Y:S06]  /*22ee0*/  BRA `(.L_x_5822) ;  /* 0xffffff9000b47947 */ /* 0x000fec000383ffff */
.L_x_5650:
[----:B0-----:R-:W3:Y:S02]  /*22ef0*/  LDL R2, [R1+0x4] ;  /* 0x0000040001027983 */ /* 0x001ee40000100800 */
[----:B---3--:R0:W3:Y:S02]  /*22f00*/  SYNCS.PHASECHK.TRANS64.TRYWAIT P0, [R2+URZ+0x38820], R0 ;  /* 0x03882000020075a7 */ /* 0x0080e4000800017f */
[----:B---3--:R-:W-:Y:S05]  /*22f10*/  @!P0 NANOSLEEP.SYNCS 0x989680 ;  /* 0x009896800000895d */ /* 0x008fea0003900000 */
[----:B------:R-:W3:Y:S02]  /*22f20*/  @!P0 SYNCS.PHASECHK.TRANS64 P0, [R2+URZ+0x38820], R0 ;  /* 0x03882000020085a7 */ /* 0x000ee4000800007f */
[----:B---3--:R-:W-:Y:S05]  /*22f30*/  @!P0 BRA `(.L_x_5650) ;  /* 0xfffffffc00ec8947 */ /* 0x008fea000383ffff */
[----:B------:R-:W-:Y:S05]  /*22f40*/  BRA `(.L_x_5823) ;  /* 0xffffff9400747947 */ /* 0x000fea000383ffff */
.L_x_5654:
[----:B0-----:R0:W1:Y:S02]  /*22f50*/  SYNCS.PHASECHK.TRANS64.TRYWAIT P0, [R0+URZ+0x38860], R2 ;  /* 0x03886002000075a7 */ /* 0x001064000800017f */
[----:B-1----:R-:W-:Y:S05]  /*22f60*/  @!P0 NANOSLEEP.SYNCS 0x989680 ;  /* 0x009896800000895d */ /* 0x002fea0003900000 */
[----:B------:R-:W1:Y:S02]  /*22f70*/  @!P0 SYNCS.PHASECHK.TRANS64 P0, [R0+URZ+0x38860], R2 ;  /* 0x03886002000085a7 */ /* 0x000e64000800007f */
[----:B-1----:R-:W-:Y:S05]  /*22f80*/  @!P0 BRA `(.L_x_5654) ;  /* 0xfffffffc00f08947 */ /* 0x002fea000383ffff */
[----:B------:R-:W-:Y:S05]  /*22f90*/  BRA `(.L_x_5824) ;  /* 0xffffff9400a47947 */ /* 0x000fea000383ffff */
.L_x_5673:
[----:B-1----:R1:W3:Y:S02]  /*22fa0*/  SYNCS.PHASECHK.TRANS64.TRYWAIT P0, [R0+URZ+0x38840], R6 ;  /* 0x03884006000075a7 */ /* 0x0022e4000800017f */
[----:B---3--:R-:W-:Y:S05]  /*22fb0*/  @!P0 NANOSLEEP.SYNCS 0x989680 ;  /* 0x009896800000895d */ /* 0x008fea0003900000 */
[----:B------:R-:W3:Y:S02]  /*22fc0*/  @!P0 SYNCS.PHASECHK.TRANS64 P0, [R0+URZ+0x38840], R6 ;  /* 0x03884006000085a7 */ /* 0x000ee4000800007f */
[----:B---3--:R-:W-:Y:S05]  /*22fd0*/  @!P0 BRA `(.L_x_5673) ;  /* 0xfffffffc00f08947 */ /* 0x008fea000383ffff */
[----:B------:R-:W-:Y:S05]  /*22fe0*/  BRA `(.L_x_5825) ;  /* 0xffffffa000cc7947 */ /* 0x000fea000383ffff */
.L_x_5678:
[----:B0-----:R0:W3:Y:S02]  /*22ff0*/  SYNCS.PHASECHK.TRANS64.TRYWAIT P0, [R0+URZ+0x38860], R6 ;  /* 0x03886006000075a7 */ /* 0x0010e4000800017f */
[----:B---3--:R-:W-:Y:S05]  /*23000*/  @!P0 NANOSLEEP.SYNCS 0x989680 ;  /* 0x009896800000895d */ /* 0x008fea0003900000 */
[----:B------:R-:W3:Y:S02]  /*23010*/  @!P0 SYNCS.PHASECHK.TRANS64 P0, [R0+URZ+0x38860], R6 ;  /* 0x03886006000085a7 */ /* 0x000ee4000800007f */
[----:B---3--:R-:W-:Y:S05]  /*23020*/  @!P0 BRA `(.L_x_5678) ;  /* 0xfffffffc00f08947 */ /* 0x008fea000383ffff */
[----:B------:R-:W-:Y:S05]  /*23030*/  BRA `(.L_x_5826) ;  /* 0xffffffa400547947 */ /* 0x000fea000383ffff */
.L_x_5693:
[----:B0-----:R0:W1:Y:S02]  /*23040*/  SYNCS.PHASECHK.TRANS64.TRYWAIT P0, [R2+URZ+0x38840], R3 ;  /* 0x03884003020075a7 */ /* 0x001064000800017f */
[----:B-1----:R-:W-:Y:S05]  /*23050*/  @!P0 NANOSLEEP.SYNCS 0x989680 ;  /* 0x009896800000895d */ /* 0x002fea0003900000 */
[----:B------:R-:W1:Y:S02]  /*23060*/  @!P0 SYNCS.PHASECHK.TRANS64 P0, [R2+URZ+0x38840], R3 ;  /* 0x03884003020085a7 */ /* 0x000e64000800007f */
[----:B-1----:R-:W-:Y:S05]  /*23070*/  @!P0 BRA `(.L_x_5693) ;  /* 0xfffffffc00f08947 */ /* 0x002fea000383ffff */
[----:B------:R-:W-:Y:S05]  /*23080*/  BRA `(.L_x_5827) ;  /* 0xffffffb0005c7947 */ /* 0x000fea000383ffff */
.L_x_5698:
[----:B-1----:R1:W3:Y:S02]  /*23090*/  SYNCS.PHASECHK.TRANS64.TRYWAIT P0, [R2+URZ+0x38860], R3 ;  /* 0x03886003020075a7 */ /* 0x0022e4000800017f */
[----:B---3--:R-:W-:Y:S05]  /*230a0*/  @!P0 NANOSLEEP.SYNCS 0x989680 ;  /* 0x009896800000895d */ /* 0x008fea0003900000 */
[----:B------:R-:W3:Y:S02]  /*230b0*/  @!P0 SYNCS.PHASECHK.TRANS64 P0, [R2+URZ+0x38860], R3 ;  /* 0x03886003020085a7 */ /* 0x000ee4000800007f */
[----:B---3--:R-:W-:Y:S05]  /*230c0*/  @!P0 BRA `(.L_x_5698) ;  /* 0xfffffffc00f08947 */ /* 0x008fea000383ffff */
[----:B------:R-:W-:Y:S05]  /*230d0*/  BRA `(.L_x_5828) ;  /* 0xffffffb000e07947 */ /* 0x000fea000383ffff */
.L_x_5713:
[----:B0-----:R0:W1:Y:S02]  /*230e0*/  SYNCS.PHASECHK.TRANS64.TRYWAIT P0, [R2+URZ+0x38840], R3 ;  /* 0x03884003020075a7 */ /* 0x001064000800017f */
[----:B-1----:R-:W-:Y:S05]  /*230f0*/  @!P0 NANOSLEEP.SYNCS 0x989680 ;  /* 0x009896800000895d */ /* 0x002fea0003900000 */
[----:B------:R-:W1:Y:S02]  /*23100*/  @!P0 SYNCS.PHASECHK.TRANS64 P0, [R2+URZ+0x38840], R3 ;  /* 0x03884003020085a7 */ /* 0x000e64000800007f */
[----:B-1----:R-:W-:Y:S05]  /*23110*/  @!P0 BRA `(.L_x_5713) ;  /* 0xfffffffc00f08947 */ /* 0x002fea000383ffff */
[----:B------:R-:W-:Y:S05]  /*23120*/  BRA `(.L_x_5829) ;  /* 0xffffffbc00cc7947 */ /* 0x000fea000383ffff */
.L_x_5718:
[----:B-1----:R1:W3:Y:S02]  /*23130*/  SYNCS.PHASECHK.TRANS64.TRYWAIT P0, [R2+URZ+0x38860], R3 ;  /* 0x03886003020075a7 */ /* 0x0022e4000800017f */
[----:B---3--:R-:W-:Y:S05]  /*23140*/  @!P0 NANOSLEEP.SYNCS 0x989680 ;  /* 0x009896800000895d */ /* 0x008fea0003900000 */
[----:B------:R-:W3:Y:S02]  /*23150*/  @!P0 SYNCS.PHASECHK.TRANS64 P0, [R2+URZ+0x38860], R3 ;  /* 0x03886003020085a7 */ /* 0x000ee4000800007f */
[----:B---3--:R-:W-:Y:S05]  /*23160*/  @!P0 BRA `(.L_x_5718) ;  /* 0xfffffffc00f08947 */ /* 0x008fea000383ffff */
[----:B------:R-:W-:Y:S05]  /*23170*/  BRA `(.L_x_5830) ;  /* 0xffffffc000547947 */ /* 0x000fea000383ffff */
.L_x_5734:
[----:B------:R-:W-:Y:S01]  /*23180*/  BSSY B0, `(.L_x_5831) ;  /* 0x0000008000007945 */ /* 0x000fe20003800000 */
[----:B------:R-:W-:Y:S02]  /*23190*/  IMAD.MOV.U32 R13, RZ, RZ, R16 ;  /* 0x000000ffff0d7224 */ /* 0x000fe400078e0010 */
[----:B------:R-:W-:Y:S02]  /*231a0*/  IMAD.MOV.U32 R12, RZ, RZ, RZ ;  /* 0x000000ffff0c7224 */ /* 0x000fe400078e00ff */
[----:B-1----:R-:W-:Y:S02]  /*231b0*/  IMAD.MOV.U32 R11, RZ, RZ, 0x1f ;  /* 0x0000001fff0b7424 */ /* 0x002fe400078e00ff */
[----:B------:R-:W-:-:S07]  /*231c0*/  IMAD.MOV.U32 R15, RZ, RZ, -0x1 ;  /* 0xffffffffff0f7424 */ /* 0x000fce00078e00ff */
[----:B0-2---:R-:W-:Y:S05]  /*231d0*/  WARPSYNC.COLLECTIVE R15, `(.L_x_5832) ;  /* 0x000000000f087348 */ /* 0x005fea0003c00000 */
[----:B0-----:R0:W1:Y:S02]  /*231e0*/  SHFL.IDX P6, R14, R13, R12, R11 ;  /* 0x0000000c0d0e7389 */ /* 0x00106400000c000b */
[----:B012---:R-:W-:Y:S01]  /*231f0*/  ENDCOLLECTIVE ;  /* 0x000000000000791b */ /* 0x007fe20003800000 */
.L_x_5832:
[----:B------:R-:W-:Y:S05]  /*23200*/  BSYNC B0 ;  /* 0x0000000000007941 */ /* 0x000fea0003800000 */
.L_x_5831:
        /* <DEDUP_REMOVED lines=9> */
.L_x_5833:
        /* <DEDUP_REMOVED lines=18> */
.L_x_5834:
        /* <DEDUP_REMOVED lines=8> */
.L_x_5835:
        /* <DEDUP_REMOVED lines=8> */
.L_x_5836:
        /* <DEDUP_REMOVED lines=8> */
.L_x_5837:
        /* <DEDUP_REMOVED lines=8> */
.L_x_5838:
        /* <DEDUP_REMOVED lines=9> */
.L_x_5839:
[----:B------:R-:W-:Y:S01]  /*23650*/  IMAD.MOV.U32 R16, RZ, RZ, R14 ;  /* 0x000000ffff107224 */ /* 0x000fe200078e000e */
[----:B------:R-:W-:Y:S06]  /*23660*/  BRA `(.L_x_5840) ;  /* 0xffffffc800ac7947 */ /* 0x000fec000383ffff */
.L_x_5739:
[----:B------:R-:W-:Y:S01]  /*23670*/  BSSY B0, `(.L_x_5841) ;  /* 0x0000008000007945 */ /* 0x000fe20003800000 */
[----:B-----5:R-:W-:Y:S02]  /*23680*/  IMAD.MOV.U32 R13, RZ, RZ, R3 ;  /* 0x000000ffff0d7224 */ /* 0x020fe400078e0003 */
[----:B------:R-:W-:Y:S02]  /*23690*/  IMAD.MOV.U32 R12, RZ, RZ, 0x1 ;  /* 0x00000001ff0c7424 */ /* 0x000fe400078e00ff */
[----:B------:R-:W-:Y:S02]  /*236a0*/  IMAD.MOV.U32 R11, RZ, RZ, RZ ;  /* 0x000000ffff0b7224 */ /* 0x000fe400078e00ff */
[----:B------:R-:W-:-:S07]  /*236b0*/  IMAD.MOV.U32 R15, RZ, RZ, -0x1 ;  /* 0xffffffffff0f7424 */ /* 0x000fce00078e00ff */
[----:B012---:R-:W-:Y:S05]  /*236c0*/  WARPSYNC.COLLECTIVE R15, `(.L_x_5842) ;  /* 0x000000000f087348 */ /* 0x007fea0003c00000 */
[----:B0-----:R0:W3:Y:S02]  /*236d0*/  SHFL.UP P6, R14, R13, R12, R11 ;  /* 0x0400000c0d0e7389 */ /* 0x0010e400000c000b */
[----:B0123--:R-:W-:Y:S01]  /*236e0*/  ENDCOLLECTIVE ;  /* 0x000000000000791b */ /* 0x00ffe20003800000 */
.L_x_5842:
[----:B------:R-:W-:Y:S05]  /*236f0*/  BSYNC B0 ;  /* 0x0000000000007941 */ /* 0x000fea0003800000 */
.L_x_5841:
        /* <DEDUP_REMOVED lines=10> */
.L_x_5843:
        /* <DEDUP_REMOVED lines=8> */
.L_x_5844:
        /* <DEDUP_REMOVED lines=8> */
.L_x_5845:
        /* <DEDUP_REMOVED lines=8> */
.L_x_5846:
        /* <DEDUP_REMOVED lines=9> */
.L_x_5847:
[----:B------:R-:W-:Y:S01]  /*239b0*/  IMAD.MOV.U32 R16, RZ, RZ, R14 ;  /* 0x000000ffff107224 */ /* 0x000fe200078e000e */
[----:B------:R-:W-:Y:S06]  /*239c0*/  BRA `(.L_x_5848) ;  /* 0xffffffc800707947 */ /* 0x000fec000383ffff */
.L_x_5741:
[----:B------:R-:W-:Y:S01]  /*239d0*/  BSSY B0, `(.L_x_5849) ;  /* 0x0000006000007945 */ /* 0x000fe20003800000 */
[----:B------:R-:W-:Y:S01]  /*239e0*/  PLOP3.LUT P6, PT, P6, PT, PT, 0x8, 0x0 ;  /* 0x000000000000781c */ /* 0x000fe200037ce170 */
[----:B------:R-:W-:-:S12]  /*239f0*/  IMAD.MOV.U32 R15, RZ, RZ, -0x1 ;  /* 0xffffffffff0f7424 */ /* 0x000fd800078e00ff */
[----:B012---:R-:W-:Y:S05]  /*23a00*/  WARPSYNC.COLLECTIVE R15, `(.L_x_5850) ;  /* 0x000000000f087348 */ /* 0x007fea0003c00000 */
[----:B0-----:R-:W-:Y:S01]  /*23a10*/  VOTE.ANY R14, PT, P6 ;  /* 0x00000000000e7806 */ /* 0x001fe200030e0100 */
[----:B-12---:R-:W-:Y:S06]  /*23a20*/  ENDCOLLECTIVE ;  /* 0x000000000000791b */ /* 0x006fec0003800000 */
.L_x_5850:
[----:B------:R-:W-:Y:S05]  /*23a30*/  BSYNC B0 ;  /* 0x0000000000007941 */ /* 0x000fea0003800000 */
.L_x_5849:
        /* <DEDUP_REMOVED lines=9> */
.L_x_5851:
[----:B------:R-:W-:Y:S01]  /*23ad0*/  IMAD.MOV.U32 R17, RZ, RZ, R14 ;  /* 0x000000ffff117224 */ /* 0x000fe200078e000e */
[----:B------:R-:W-:Y:S06]  /*23ae0*/  BRA `(.L_x_5852) ;  /* 0xffffffc800607947 */ /* 0x000fec000383ffff */
.L_x_5743:
[----:B------:R-:W-:Y:S01]  /*23af0*/  BSSY B0, `(.L_x_5853) ;  /* 0x0000007000007945 */ /* 0x000fe20003800000 */
[----:B------:R-:W-:Y:S02]  /*23b00*/  IMAD.MOV.U32 R13, RZ, RZ, R2 ;  /* 0x000000ffff0d7224 */ /* 0x000fe400078e0002 */
[----:B------:R-:W-:Y:S02]  /*23b10*/  IMAD.MOV.U32 R11, RZ, RZ, 0x1f ;  /* 0x0000001fff0b7424 */ /* 0x000fe400078e00ff */
[----:B------:R-:W-:-:S07]  /*23b20*/  IMAD.MOV.U32 R15, RZ, RZ, -0x1 ;  /* 0xffffffffff0f7424 */ /* 0x000fce00078e00ff */
[----:B01234-:R-:W-:Y:S05]  /*23b30*/  WARPSYNC.COLLECTIVE R15, `(.L_x_5854) ;  /* 0x000000000f087348 */ /* 0x01ffea0003c00000 */
[----:B0-----:R0:W0:Y:S02]  /*23b40*/  SHFL.IDX P6, R14, R13, R12, R11 ;  /* 0x0000000c0d0e7389 */ /* 0x00102400000c000b */
[----:B01234-:R-:W-:Y:S01]  /*23b50*/  ENDCOLLECTIVE ;  /* 0x000000000000791b */ /* 0x01ffe20003800000 */
.L_x_5854:
[----:B------:R-:W-:Y:S05]  /*23b60*/  BSYNC B0 ;  /* 0x0000000000007941 */ /* 0x000fea0003800000 */
.L_x_5853:
[----:B------:R-:W-:Y:S01]  /*23b70*/  IMAD.MOV.U32 R2, RZ, RZ, R14 ;  /* 0x000000ffff027224 */ /* 0x000fe200078e000e */
[----:B------:R-:W-:Y:S06]  /*23b80*/  BRA `(.L_x_5855) ;  /* 0xffffffc800547947 */ /* 0x000fec000383ffff */
.L_x_5747:
[----:B0-----:R0:W1:Y:S02]  /*23b90*/  SYNCS.PHASECHK.TRANS64.TRYWAIT P0, [R0+URZ+0x38820], R3 ;  /* 0x03882003000075a7 */ /* 0x001064000800017f */
[----:B-1----:R-:W-:Y:S05]  /*23ba0*/  @!P0 NANOSLEEP.SYNCS 0x989680 ;  /* 0x009896800000895d */ /* 0x002fea0003900000 */
[----:B------:R-:W1:Y:S02]  /*23bb0*/  @!P0 SYNCS.PHASECHK.TRANS64 P0, [R0+URZ+0x38820], R3 ;  /* 0x03882003000085a7 */ /* 0x000e64000800007f */
[----:B-1----:R-:W-:Y:S05]  /*23bc0*/  @!P0 BRA `(.L_x_5747) ;  /* 0xfffffffc00f08947 */ /* 0x002fea000383ffff */
[----:B------:R-:W-:Y:S05]  /*23bd0*/  BRA `(.L_x_5856) ;  /* 0xffffffcc00d87947 */ /* 0x000fea000383ffff */
.L_x_5748:
        /* <DEDUP_REMOVED lines=11> */
.L_x_5858:
[----:B------:R-:W-:Y:S05]  /*23c90*/  BSYNC B0 ;  /* 0x0000000000007941 */ /* 0x000fea0003800000 */
.L_x_5857:
[----:B------:R-:W-:Y:S05]  /*23ca0*/  BRA `(.L_x_5859) ;  /* 0xffffffcc00c07947 */ /* 0x000fea000383ffff */
.L_x_5749:
[----:B------:R-:W-:Y:S01]  /*23cb0*/  BSSY B0, `(.L_x_5860) ;  /* 0x0000006000007945 */ /* 0x000fe20003800000 */
[----:B------:R-:W-:-:S07]  /*23cc0*/  IMAD.MOV.U32 R15, RZ, RZ, -0x1 ;  /* 0xffffffffff0f7424 */ /* 0x000fce00078e00ff */
[----:B012---:R-:W-:Y:S05]  /*23cd0*/  WARPSYNC.COLLECTIVE R15, `(.L_x_5861) ;  /* 0x000000000f0c7348 */ /* 0x007fea0003c00000 */
[----:B------:R-:W-:Y:S02]  /*23ce0*/  ELECT P6, UR62, PT ;  /* 0x00000000003e782f */ /* 0x000fe400038c0000 */
[----:B------:R-:W-:Y:S01]  /*23cf0*/  MOV R14, UR62 ;  /* 0x0000003e000e7c02 */ /* 0x000fe20008000f00 */
[----:B012---:R-:W-:Y:S10]  /*23d00*/  ENDCOLLECTIVE ;  /* 0x000000000000791b */ /* 0x007ff40003800000 */
.L_x_5861:
[----:B------:R-:W-:Y:S05]  /*23d10*/  BSYNC B0 ;  /* 0x0000000000007941 */ /* 0x000fea0003800000 */
.L_x_5860:
[----:B------:R-:W-:Y:S05]  /*23d20*/  BRA `(.L_x_5862) ;  /* 0xffffffcc00b47947 */ /* 0x000fea000383ffff */
.L_x_5751:
[----:B0-----:R0:W1:Y:S02]  /*23d30*/  SYNCS.PHASECHK.TRANS64.TRYWAIT P0, [R6+URZ], R5 ;  /* 0x00000005060075a7 */ /* 0x001064000800017f */
[----:B-1----:R-:W-:Y:S05]  /*23d40*/  @!P0 NANOSLEEP.SYNCS 0x989680 ;  /* 0x009896800000895d */ /* 0x002fea0003900000 */
[----:B------:R-:W1:Y:S02]  /*23d50*/  @!P0 SYNCS.PHASECHK.TRANS64 P0, [R6+URZ], R5 ;  /* 0x00000005060085a7 */ /* 0x000e64000800007f */
[----:B-1----:R-:W-:Y:S05]  /*23d60*/  @!P0 BRA `(.L_x_5751) ;  /* 0xfffffffc00f08947 */ /* 0x002fea000383ffff */
[----:B------:R-:W-:Y:S05]  /*23d70*/  BRA `(.L_x_5863) ;  /* 0xffffffcc00f07947 */ /* 0x000fea000383ffff */
.L_x_5752:
[----:B-1----:R1:W3:Y:S02]  /*23d80*/  SYNCS.PHASECHK.TRANS64.TRYWAIT P0, [R7+URZ], R2 ;  /* 0x00000002070075a7 */ /* 0x0022e4000800017f */
[----:B---3--:R-:W-:Y:S05]  /*23d90*/  @!P0 NANOSLEEP.SYNCS 0x989680 ;  /* 0x009896800000895d */ /* 0x008fea0003900000 */
[----:B------:R-:W3:Y:S02]  /*23da0*/  @!P0 SYNCS.PHASECHK.TRANS64 P0, [R7+URZ], R2 ;  /* 0x00000002070085a7 */ /* 0x000ee4000800007f */
[----:B---3--:R-:W-:Y:S05]  /*23db0*/  @!P0 BRA `(.L_x_5752) ;  /* 0xfffffffc00f08947 */ /* 0x008fea000383ffff */
[----:B------:R-:W-:Y:S05]  /*23dc0*/  BRA `(.L_x_5864) ;  /* 0xffffffcc00e47947 */ /* 0x000fea000383ffff */
.L_x_5754:
[----:B---3--:R3:W4:Y:S02]  /*23dd0*/  SYNCS.PHASECHK.TRANS64.TRYWAIT P0, [R4+URZ], R5 ;  /* 0x00000005040075a7 */ /* 0x008724000800017f */
[----:B----4-:R-:W-:Y:S05]  /*23de0*/  @!P0 NANOSLEEP.SYNCS 0x989680 ;  /* 0x009896800000895d */ /* 0x010fea0003900000 */
[----:B------:R-:W4:Y:S02]  /*23df0*/  @!P0 SYNCS.PHASECHK.TRANS64 P0, [R4+URZ], R5 ;  /* 0x00000005040085a7 */ /* 0x000f24000800007f */
[----:B----4-:R-:W-:Y:S05]  /*23e00*/  @!P0 BRA `(.L_x_5754) ;  /* 0xfffffffc00f08947 */ /* 0x010fea000383ffff */
[----:B------:R-:W-:Y:S05]  /*23e10*/  BRA `(.L_x_5865) ;  /* 0xffffffcc00ec7947 */ /* 0x000fea000383ffff */
.L_x_5866:
        /* <DEDUP_REMOVED lines=14> */
.L_x_5884:


//--------------------- .nv.global.init           --------------------------
	.section	.nv.global.init,"aw",@progbits
.nv.global.init:
	.type		$str$20,@object
	.size		$str$20,($str$21 - $str$20)
$str$20:
        /*0000*/ 	.byte	0x28, 0x61, 0x64, 0x64, 0x72, 0x65, 0x73, 0x73, 0x20, 0x26, 0x20, 0x6d, 0x61, 0x73, 0x6b, 0x29
        /*0010*/ 	.byte	0x20, 0x3d, 0x3d, 0x20, 0x30, 0x00
	.type		$str$21,@object
	.size		$str$21,(__unnamed_4 - $str$21)
$str$21:
        /*0016*/ 	.byte	0x2f, 0x74, 0x6d, 0x70, 0x2f, 0x6f, 0x73, 0x73, 0x5f, 0x6b, 0x65, 0x72, 0x6e, 0x65, 0x6c, 0x73
        /*0026*/ 	.byte	0x5f, 0x73, 0x72, 0x63, 0x2f, 0x66, 0x6c, 0x61, 0x73, 0x68, 0x5f, 0x61, 0x74, 0x74, 0x65, 0x6e
        /*0036*/ 	.byte	0x74, 0x69, 0x6f, 0x6e, 0x2f, 0x63, 0x73, 0x72, 0x63, 0x2f, 0x63, 0x75, 0x74, 0x6c, 0x61, 0x73
        /*0046*/ 	.byte	0x73, 0x2f, 0x69, 0x6e, 0x63, 0x6c, 0x75, 0x64, 0x65, 0x2f, 0x63, 0x75, 0x74, 0x65, 0x2f, 0x70
        /*0056*/ 	.byte	0x6f, 0x69, 0x6e, 0x74, 0x65, 0x72, 0x5f, 0x66, 0x6c, 0x61, 0x67, 0x67, 0x65, 0x64, 0x2e, 0x68
        /*0066*/ 	.byte	0x70, 0x70, 0x00
	.type		__unnamed_4,@object
	.size		__unnamed_4,(__unnamed_5 - __unnamed_4)
__unnamed_4:
        /* <DEDUP_REMOVED lines=24> */
	.type		__unnamed_5,@object
	.size		__unnamed_5,(__unnamed_6 - __unnamed_5)
__unnamed_5:
        /* <DEDUP_REMOVED lines=24> */
        /*0369*/ 	.byte	0x26, 0x5d, 0x00
	.type		__unnamed_6,@object
	.size		__unnamed_6,(__unnamed_1 - __unnamed_6)
__unnamed_6:
        /* <DEDUP_REMOVED lines=28> */
        /*052c*/ 	.byte	0x34, 0x30, 0x39, 0x36, 0x3e, 0x3e, 0x3e, 0x3e, 0x3e, 0x5d, 0x00
	.type		__unnamed_1,@object
	.size		__unnamed_1,(__unnamed_3 - __unnamed_1)
__unnamed_1:
        /* <DEDUP_REMOVED lines=28> */
        /*06f7*/ 	.byte	0x34, 0x30, 0x39, 0x36, 0x3e, 0x3e, 0x3e, 0x3e, 0x3e, 0x20, 0x26, 0x5d, 0x00
	.type		__unnamed_3,@object
	.size		__unnamed_3,(__unnamed_2 - __unnamed_3)
__unnamed_3:
        /* <DEDUP_REMOVED lines=28> */
        /*08c4*/ 	.byte	0x3a, 0x43, 0x3c, 0x33, 0x32, 0x37, 0x36, 0x38, 0x3e, 0x3e, 0x3e, 0x3e, 0x3e, 0x5d, 0x00
	.type		__unnamed_2,@object
	.size		__unnamed_2,(.L_1 - __unnamed_2)
__unnamed_2:
        /* <DEDUP_REMOVED lines=29> */
.L_1:


//--------------------- .nv.shared._ZN7cutlass13device_kernelIN5flash11enable_sm90INS1_16FlashAttnFwdSm90INS1_25CollectiveMainloopFwdSm90ILi2EN4cute5tupleIJNS5_1CILi1EEES8_S8_EEENS6_IJNS7_ILi64EEESA_SA_EEELi512ENS_10bfloat16_tEfNS_4arch4Sm90ELb0ELb0ELb0ELb0ELb0ELb0ELb0ELb0ELb0ELb1ELb0ELb0EEENS1_21CollectiveEpilogueFwdINS6_IJSA_NS7_ILi512EEESA_EEES9_SC_SE_Li256ELb0ELb1ELb0ELb0EEENS1_29StaticPersistentTileSchedulerILb0EEEEEEEEEvNT_6ParamsE --------------------------
	.section	.nv.shared._ZN7cutlass13device_kernelIN5flash11enable_sm90INS1_16FlashAttnFwdSm90INS1_25CollectiveMainloopFwdSm90ILi2EN4cute5tupleIJNS5_1CILi1EEES8_S8_EEENS6_IJNS7_ILi64EEESA_SA_EEELi512ENS_10bfloat16_tEfNS_4arch4Sm90ELb0ELb0ELb0ELb0ELb0ELb0ELb0ELb0ELb0ELb1ELb0ELb0EEENS1_21CollectiveEpilogueFwdINS6_IJSA_NS7_ILi512EEESA_EEES9_SC_SE_Li256ELb0ELb1ELb0ELb0EEENS1_29StaticPersistentTileSchedulerILb0EEEEEEEEEvNT_6ParamsE,"aw",@nobits
	.sectionflags	@""
	.align	16
	.zero		1024


//--------------------- .nv.shared.reserved.0     --------------------------
	.section	.nv.shared.reserved.0,"aw",@nobits
	.weak		__nv_reservedSMEM_offset_0_alias
	.size		__nv_reservedSMEM_offset_0_alias, 0, 0
	.other		__nv_reservedSMEM_offset_0_alias,@"STO_CUDA_RESERVED_SHARED STV_DEFAULT"
__nv_reservedSMEM_offset_0_alias:
	.zero		0


//--------------------- .nv.global                --------------------------
	.section	.nv.global,"aw",@nobits
.nv.global:
	.type		_ZN77_INTERNAL_0c0c48d7_41_flash_fwd_hdim64_512_bf16_packgqa_sm90_cu_ceb34e2a_33964cute1_E,@object
	.size		_ZN77_INTERNAL_0c0c48d7_41_flash_fwd_hdim64_512_bf16_packgqa_sm90_cu_ceb34e2a_33964cute1_E,(_ZN77_INTERNAL_0c0c48d7_41_flash_fwd_hdim64_512_bf16_packgqa_sm90_cu_ceb34e2a_33964cuda3std3__45__cpo6cbeginE - _ZN77_INTERNAL_0c0c48d7_41_flash_fwd_hdim64_512_bf16_packgqa_sm90_cu_ceb34e2a_33964cute1_E)
_ZN77_INTERNAL_0c0c48d7_41_flash_fwd_hdim64_512_bf16_packgqa_sm90_cu_ceb34e2a_33964cute1_E:
	.zero		1
	.type		_ZN77_INTERNAL_0c0c48d7_41_flash_fwd_hdim64_512_bf16_packgqa_sm90_cu_ceb34e2a_33964cuda3std3__45__cpo6cbeginE,@object
	.size		_ZN77_INTERNAL_0c0c48d7_41_flash_fwd_hdim64_512_bf16_packgqa_sm90_cu_ceb34e2a_33964cuda3std3__45__cpo6cbeginE,(_ZN77_INTERNAL_0c0c48d7_41_flash_fwd_hdim64_512_bf16_packgqa_sm90_cu_ceb34e2a_33964cuda3std3__48in_placeE - _ZN77_INTERNAL_0c0c48d7_41_flash_fwd_hdim64_512_bf16_packgqa_sm90_cu_ceb34e2a_33964cuda3std3__45__cpo6cbeginE)
_ZN77_INTERNAL_0c0c48d7_41_flash_fwd_hdim64_512_bf16_packgqa_sm90_cu_ceb34e2a_33964cuda3std3__45__cpo6cbeginE:
	.zero		1
	.type		_ZN77_INTERNAL_0c0c48d7_41_flash_fwd_hdim64_512_bf16_packgqa_sm90_cu_ceb34e2a_33964cuda3std3__48in_placeE,@object
	.size		_ZN77_INTERNAL_0c0c48d7_41_flash_fwd_hdim64_512_bf16_packgqa_sm90_cu_ceb34e2a_33964cuda3std3__48in_placeE,(_ZN77_INTERNAL_0c0c48d7_41_flash_fwd_hdim64_512_bf16_packgqa_sm90_cu_ceb34e2a_33964cuda3std6ranges3__45__cpo9iter_moveE - _ZN77_INTERNAL_0c0c48d7_41_flash_fwd_hdim64_512_bf16_packgqa_sm90_cu_ceb34e2a_33964cuda3std3__48in_placeE)
_ZN77_INTERNAL_0c0c48d7_41_flash_fwd_hdim64_512_bf16_packgqa_sm90_cu_ceb34e2a_33964cuda3std3__48in_placeE:
	.zero		1
	.type		_ZN77_INTERNAL_0c0c48d7_41_flash_fwd_hdim64_512_bf16_packgqa_sm90_cu_ceb34e2a_33964cuda3std6ranges3__45__cpo9iter_moveE,@object
	.size		_ZN77_INTERNAL_0c0c48d7_41_flash_fwd_hdim64_512_bf16_packgqa_sm90_cu_ceb34e2a_33964cuda3std6ranges3__45__cpo9iter_moveE,(_ZN77_INTERNAL_0c0c48d7_41_flash_fwd_hdim64_512_bf16_packgqa_sm90_cu_ceb34e2a_33964cuda3std3__45__cpo5beginE - _ZN77_INTERNAL_0c0c48d7_41_flash_fwd_hdim64_512_bf16_packgqa_sm90_cu_ceb34e2a_33964cuda3std6ranges3__45__cpo9iter_moveE)
_ZN77_INTERNAL_0c0c48d7_41_flash_fwd_hdim64_512_bf16_packgqa_sm90_cu_ceb34e2a_33964cuda3std6ranges3__45__cpo9iter_moveE:
	.zero		1
	.type		_ZN77_INTERNAL_0c0c48d7_41_flash_fwd_hdim64_512_bf16_packgqa_sm90_cu_ceb34e2a_33964cuda3std3__45__cpo5beginE,@object
	.size		_ZN77_INTERNAL_0c0c48d7_41_flash_fwd_hdim64_512_bf16_packgqa_sm90_cu_ceb34e2a_33964cuda3std3__45__cpo5beginE,(_ZN77_INTERNAL_0c0c48d7_41_flash_fwd_hdim64_512_bf16_packgqa_sm90_cu_ceb34e2a_33964cuda3std3__479_GLOBAL__N__0c0c48d7_41_flash_fwd_hdim64_512_bf16_packgqa_sm90_cu_ceb34e2a_33966ignoreE - _ZN77_INTERNAL_0c0c48d7_41_flash_fwd_hdim64_512_bf16_packgqa_sm90_cu_ceb34e2a_33964cuda3std3__45__cpo5beginE)
_ZN77_INTERNAL_0c0c48d7_41_flash_fwd_hdim64_512_bf16_packgqa_sm90_cu_ceb34e2a_33964cuda3std3__45__cpo5beginE:
	.zero		1
	.type		_ZN77_INTERNAL_0c0c48d7_41_flash_fwd_hdim64_512_bf16_packgqa_sm90_cu_ceb34e2a_33964cuda3std3__479_GLOBAL__N__0c0c48d7_41_flash_fwd_hdim64_512_bf16_packgqa_sm90_cu_ceb34e2a_33966ignoreE,@object
	.size		_ZN77_INTERNAL_0c0c48d7_41_flash_fwd_hdim64_512_bf16_packgqa_sm90_cu_ceb34e2a_33964cuda3std3__479_GLOBAL__N__0c0c48d7_41_flash_fwd_hdim64_512_bf16_packgqa_sm90_cu_ceb34e2a_33966ignoreE,(_ZN77_INTERNAL_0c0c48d7_41_flash_fwd_hdim64_512_bf16_packgqa_sm90_cu_ceb34e2a_33964cute7productE - _ZN77_INTERNAL_0c0c48d7_41_flash_fwd_hdim64_512_bf16_packgqa_sm90_cu_ceb34e2a_33964cuda3std3__479_GLOBAL__N__0c0c48d7_41_flash_fwd_hdim64_512_bf16_packgqa_sm90_cu_ceb34e2a_33966ignoreE)
_ZN77_INTERNAL_0c0c48d7_41_flash_fwd_hdim64_512_bf16_packgqa_sm90_cu_ceb34e2a_33964cuda3std3__479_GLOBAL__N__0c0c48d7_41_flash_fwd_hdim64_512_bf16_packgqa_sm90_cu_ceb34e2a_33966ignoreE:
	.zero		1
	.type		_ZN77_INTERNAL_0c0c48d7_41_flash_fwd_hdim64_512_bf16_packgqa_sm90_cu_ceb34e2a_33964cute7productE,@object
	.size		_ZN77_INTERNAL_0c0c48d7_41_flash_fwd_hdim64_512_bf16_packgqa_sm90_cu_ceb34e2a_33964cute7productE,(_ZN77_INTERNAL_0c0c48d7_41_flash_fwd_hdim64_512_bf16_packgqa_sm90_cu_ceb34e2a_33964cuda3std3__45__cpo3endE - _ZN77_INTERNAL_0c0c48d7_41_flash_fwd_hdim64_512_bf16_packgqa_sm90_cu_ceb34e2a_33964cute7productE)
_ZN77_INTERNAL_0c0c48d7_41_flash_fwd_hdim64_512_bf16_packgqa_sm90_cu_ceb34e2a_33964cute7productE:
	.zero		1
	.type		_ZN77_INTERNAL_0c0c48d7_41_flash_fwd_hdim64_512_bf16_packgqa_sm90_cu_ceb34e2a_33964cuda3std3__45__cpo3endE,@object
	.size		_ZN77_INTERNAL_0c0c48d7_41_flash_fwd_hdim64_512_bf16_packgqa_sm90_cu_ceb34e2a_33964cuda3std3__45__cpo3endE,(_ZN77_INTERNAL_0c0c48d7_41_flash_fwd_hdim64_512_bf16_packgqa_sm90_cu_ceb34e2a_33964cuda3std3__419piecewise_constructE - _ZN77_INTERNAL_0c0c48d7_41_flash_fwd_hdim64_512_bf16_packgqa_sm90_cu_ceb34e2a_33964cuda3std3__45__cpo3endE)
_ZN77_INTERNAL_0c0c48d7_41_flash_fwd_hdim64_512_bf16_packgqa_sm90_cu_ceb34e2a_33964cuda3std3__45__cpo3endE:
	.zero		1
	.type		_ZN77_INTERNAL_0c0c48d7_41_flash_fwd_hdim64_512_bf16_packgqa_sm90_cu_ceb34e2a_33964cuda3std3__419piecewise_constructE,@object
	.size		_ZN77_INTERNAL_0c0c48d7_41_flash_fwd_hdim64_512_bf16_packgqa_sm90_cu_ceb34e2a_33964cuda3std3__419piecewise_constructE,(_ZN77_INTERNAL_0c0c48d7_41_flash_fwd_hdim64_512_bf16_packgqa_sm90_cu_ceb34e2a_33964cuda3std3__45__cpo4cendE - _ZN77_INTERNAL_0c0c48d7_41_flash_fwd_hdim64_512_bf16_packgqa_sm90_cu_ceb34e2a_33964cuda3std3__419piecewise_constructE)
_ZN77_INTERNAL_0c0c48d7_41_flash_fwd_hdim64_512_bf16_packgqa_sm90_cu_ceb34e2a_33964cuda3std3__419piecewise_constructE:
	.zero		1
	.type		_ZN77_INTERNAL_0c0c48d7_41_flash_fwd_hdim64_512_bf16_packgqa_sm90_cu_ceb34e2a_33964cuda3std3__45__cpo4cendE,@object
	.size		_ZN77_INTERNAL_0c0c48d7_41_flash_fwd_hdim64_512_bf16_packgqa_sm90_cu_ceb34e2a_33964cuda3std3__45__cpo4cendE,(_ZN77_INTERNAL_0c0c48d7_41_flash_fwd_hdim64_512_bf16_packgqa_sm90_cu_ceb34e2a_33964cuda3std6ranges3__45__cpo4swapE - _ZN77_INTERNAL_0c0c48d7_41_flash_fwd_hdim64_512_bf16_packgqa_sm90_cu_ceb34e2a_33964cuda3std3__45__cpo4cendE)
_ZN77_INTERNAL_0c0c48d7_41_flash_fwd_hdim64_512_bf16_packgqa_sm90_cu_ceb34e2a_33964cuda3std3__45__cpo4cendE:
	.zero		1
	.type		_ZN77_INTERNAL_0c0c48d7_41_flash_fwd_hdim64_512_bf16_packgqa_sm90_cu_ceb34e2a_33964cuda3std6ranges3__45__cpo4swapE,@object
	.size		_ZN77_INTERNAL_0c0c48d7_41_flash_fwd_hdim64_512_bf16_packgqa_sm90_cu_ceb34e2a_33964cuda3std6ranges3__45__cpo4swapE,(.L_13 - _ZN77_INTERNAL_0c0c48d7_41_flash_fwd_hdim64_512_bf16_packgqa_sm90_cu_ceb34e2a_33964cuda3std6ranges3__45__cpo4swapE)
_ZN77_INTERNAL_0c0c48d7_41_flash_fwd_hdim64_512_bf16_packgqa_sm90_cu_ceb34e2a_33964cuda3std6ranges3__45__cpo4swapE:
	.zero		1
.L_13:


//--------------------- .nv.shared._ZN7cutlass13device_kernelIN5flash11enable_sm90INS1_16FlashAttnFwdSm90INS1_25CollectiveMainloopFwdSm90ILi2EN4cute5tupleIJNS5_1CILi1EEES8_S8_EEENS6_IJNS7_ILi64EEESA_SA_EEELi512ENS_10bfloat16_tEfNS_4arch4Sm90ELb0ELb0ELb0ELb0ELb0ELb0ELb1ELb0ELb0ELb1ELb0ELb0EEENS1_21CollectiveEpilogueFwdINS6_IJSA_NS7_ILi512EEESA_EEES9_SC_SE_Li256ELb0ELb1ELb0ELb0EEENS1_29StaticPersistentTileSchedulerILb0EEEEEEEEEvNT_6ParamsE --------------------------
	.section	.nv.shared._ZN7cutlass13device_kernelIN5flash11enable_sm90INS1_16FlashAttnFwdSm90INS1_25CollectiveMainloopFwdSm90ILi2EN4cute5tupleIJNS5_1CILi1EEES8_S8_EEENS6_IJNS7_ILi64EEESA_SA_EEELi512ENS_10bfloat16_tEfNS_4arch4Sm90ELb0ELb0ELb0ELb0ELb0ELb0ELb1ELb0ELb0ELb1ELb0ELb0EEENS1_21CollectiveEpilogueFwdINS6_IJSA_NS7_ILi512EEESA_EEES9_SC_SE_Li256ELb0ELb1ELb0ELb0EEENS1_29StaticPersistentTileSchedulerILb0EEEEEEEEEvNT_6ParamsE,"aw",@nobits
	.sectionflags	@""
	.align	16
	.zero		1024


//--------------------- .nv.shared._ZN7cutlass13device_kernelIN5flash11enable_sm90INS1_16FlashAttnFwdSm90INS1_25CollectiveMainloopFwdSm90ILi2EN4cute5tupleIJNS5_1CILi1EEES8_S8_EEENS6_IJNS7_ILi64EEESA_SA_EEELi512ENS_10bfloat16_tEfNS_4arch4Sm90ELb0ELb0ELb0ELb1ELb0ELb0ELb0ELb0ELb0ELb1ELb0ELb0EEENS1_21CollectiveEpilogueFwdINS6_IJSA_NS7_ILi512EEESA_EEES9_SC_SE_Li256ELb1ELb1ELb0ELb0EEENS1_36VarlenDynamicPersistentTileSchedulerILi64ELi64ELi256ELi128ELb0ELb1ELb1ELb0ELb1ELb1EEEEEEEEEvNT_6ParamsE --------------------------
	.section	.nv.shared._ZN7cutlass13device_kernelIN5flash11enable_sm90INS1_16FlashAttnFwdSm90INS1_25CollectiveMainloopFwdSm90ILi2EN4cute5tupleIJNS5_1CILi1EEES8_S8_EEENS6_IJNS7_ILi64EEESA_SA_EEELi512ENS_10bfloat16_tEfNS_4arch4Sm90ELb0ELb0ELb0ELb1ELb0ELb0ELb0ELb0ELb0ELb1ELb0ELb0EEENS1_21CollectiveEpilogueFwdINS6_IJSA_NS7_ILi512EEESA_EEES9_SC_SE_Li256ELb1ELb1ELb0ELb0EEENS1_36VarlenDynamicPersistentTileSchedulerILi64ELi64ELi256ELi128ELb0ELb1ELb1ELb0ELb1ELb1EEEEEEEEEvNT_6ParamsE,"aw",@nobits
	.sectionflags	@""
	.align	16
	.zero		1024


//--------------------- .nv.shared._ZN7cutlass13device_kernelIN5flash11enable_sm90INS1_16FlashAttnFwdSm90INS1_25CollectiveMainloopFwdSm90ILi2EN4cute5tupleIJNS5_1CILi1EEES8_S8_EEENS6_IJNS7_ILi64EEESA_SA_EEELi512ENS_10bfloat16_tEfNS_4arch4Sm90ELb0ELb0ELb0ELb1ELb0ELb1ELb0ELb0ELb0ELb1ELb0ELb0EEENS1_21CollectiveEpilogueFwdINS6_IJSA_NS7_ILi512EEESA_EEES9_SC_SE_Li256ELb1ELb1ELb0ELb0EEENS1_36VarlenDynamicPersistentTileSchedulerILi64ELi64ELi256ELi128ELb0ELb1ELb1ELb0ELb1ELb1EEEEEEEEEvNT_6ParamsE --------------------------
	.section	.nv.shared._ZN7cutlass13device_kernelIN5flash11enable_sm90INS1_16FlashAttnFwdSm90INS1_25CollectiveMainloopFwdSm90ILi2EN4cute5tupleIJNS5_1CILi1EEES8_S8_EEENS6_IJNS7_ILi64EEESA_SA_EEELi512ENS_10bfloat16_tEfNS_4arch4Sm90ELb0ELb0ELb0ELb1ELb0ELb1ELb0ELb0ELb0ELb1ELb0ELb0EEENS1_21CollectiveEpilogueFwdINS6_IJSA_NS7_ILi512EEESA_EEES9_SC_SE_Li256ELb1ELb1ELb0ELb0EEENS1_36VarlenDynamicPersistentTileSchedulerILi64ELi64ELi256ELi128ELb0ELb1ELb1ELb0ELb1ELb1EEEEEEEEEvNT_6ParamsE,"aw",@nobits
	.sectionflags	@""
	.align	16
	.zero		1024


//--------------------- .nv.shared._ZN7cutlass13device_kernelIN5flash11enable_sm90INS1_16FlashAttnFwdSm90INS1_25CollectiveMainloopFwdSm90ILi2EN4cute5tupleIJNS5_1CILi1EEES8_S8_EEENS6_IJNS7_ILi64EEESA_SA_EEELi512ENS_10bfloat16_tEfNS_4arch4Sm90ELb0ELb0ELb0ELb1ELb0ELb0ELb1ELb0ELb0ELb1ELb0ELb0EEENS1_21CollectiveEpilogueFwdINS6_IJSA_NS7_ILi512EEESA_EEES9_SC_SE_Li256ELb1ELb1ELb0ELb0EEENS1_36VarlenDynamicPersistentTileSchedulerILi64ELi64ELi256ELi128ELb0ELb1ELb1ELb0ELb1ELb1EEEEEEEEEvNT_6ParamsE --------------------------
	.section	.nv.shared._ZN7cutlass13device_kernelIN5flash11enable_sm90INS1_16FlashAttnFwdSm90INS1_25CollectiveMainloopFwdSm90ILi2EN4cute5tupleIJNS5_1CILi1EEES8_S8_EEENS6_IJNS7_ILi64EEESA_SA_EEELi512ENS_10bfloat16_tEfNS_4arch4Sm90ELb0ELb0ELb0ELb1ELb0ELb0ELb1ELb0ELb0ELb1ELb0ELb0EEENS1_21CollectiveEpilogueFwdINS6_IJSA_NS7_ILi512EEESA_EEES9_SC_SE_Li256ELb1ELb1ELb0ELb0EEENS1_36VarlenDynamicPersistentTileSchedulerILi64ELi64ELi256ELi128ELb0ELb1ELb1ELb0ELb1ELb1EEEEEEEEEvNT_6ParamsE,"aw",@nobits
	.sectionflags	@""
	.align	16
	.zero		1024


//--------------------- .nv.shared._ZN7cutlass13device_kernelIN5flash11enable_sm90INS1_16FlashAttnFwdSm90INS1_25CollectiveMainloopFwdSm90ILi2EN4cute5tupleIJNS5_1CILi1EEES8_S8_EEENS6_IJNS7_ILi64EEESA_SA_EEELi512ENS_10bfloat16_tEfNS_4arch4Sm90ELb0ELb0ELb0ELb1ELb0ELb1ELb1ELb0ELb0ELb1ELb0ELb0EEENS1_21CollectiveEpilogueFwdINS6_IJSA_NS7_ILi512EEESA_EEES9_SC_SE_Li256ELb1ELb1ELb0ELb0EEENS1_36VarlenDynamicPersistentTileSchedulerILi64ELi64ELi256ELi128ELb0ELb1ELb1ELb0ELb1ELb1EEEEEEEEEvNT_6ParamsE --------------------------
	.section	.nv.shared._ZN7cutlass13device_kernelIN5flash11enable_sm90INS1_16FlashAttnFwdSm90INS1_25CollectiveMainloopFwdSm90ILi2EN4cute5tupleIJNS5_1CILi1EEES8_S8_EEENS6_IJNS7_ILi64EEESA_SA_EEELi512ENS_10bfloat16_tEfNS_4arch4Sm90ELb0ELb0ELb0ELb1ELb0ELb1ELb1ELb0ELb0ELb1ELb0ELb0EEENS1_21CollectiveEpilogueFwdINS6_IJSA_NS7_ILi512EEESA_EEES9_SC_SE_Li256ELb1ELb1ELb0ELb0EEENS1_36VarlenDynamicPersistentTileSchedulerILi64ELi64ELi256ELi128ELb0ELb1ELb1ELb0ELb1ELb1EEEEEEEEEvNT_6ParamsE,"aw",@nobits
	.sectionflags	@""
	.align	16
	.zero		1024


//--------------------- .nv.shared._ZN7cutlass13device_kernelIN5flash11enable_sm90INS1_16FlashAttnFwdSm90INS1_25CollectiveMainloopFwdSm90ILi2EN4cute5tupleIJNS5_1CILi1EEES8_S8_EEENS6_IJNS7_ILi64EEESA_SA_EEELi512ENS_10bfloat16_tEfNS_4arch4Sm90ELb0ELb1ELb0ELb0ELb0ELb0ELb0ELb0ELb0ELb1ELb0ELb0EEENS1_21CollectiveEpilogueFwdINS6_IJSA_NS7_ILi512EEESA_EEES9_SC_SE_Li256ELb0ELb1ELb0ELb0EEENS1_30DynamicPersistentTileSchedulerILi256ELi128ELb0ELb1ELb1EEEEEEEEEvNT_6ParamsE --------------------------
	.section	.nv.shared._ZN7cutlass13device_kernelIN5flash11enable_sm90INS1_16FlashAttnFwdSm90INS1_25CollectiveMainloopFwdSm90ILi2EN4cute5tupleIJNS5_1CILi1EEES8_S8_EEENS6_IJNS7_ILi64EEESA_SA_EEELi512ENS_10bfloat16_tEfNS_4arch4Sm90ELb0ELb1ELb0ELb0ELb0ELb0ELb0ELb0ELb0ELb1ELb0ELb0EEENS1_21CollectiveEpilogueFwdINS6_IJSA_NS7_ILi512EEESA_EEES9_SC_SE_Li256ELb0ELb1ELb0ELb0EEENS1_30DynamicPersistentTileSchedulerILi256ELi128ELb0ELb1ELb1EEEEEEEEEvNT_6ParamsE,"aw",@nobits
	.sectionflags	@""
	.align	16
	.zero		1024


//--------------------- .nv.shared._ZN7cutlass13device_kernelIN5flash11enable_sm90INS1_16FlashAttnFwdSm90INS1_25CollectiveMainloopFwdSm90ILi2EN4cute5tupleIJNS5_1CILi1EEES8_S8_EEENS6_IJNS7_ILi64EEESA_SA_EEELi512ENS_10bfloat16_tEfNS_4arch4Sm90ELb0ELb1ELb0ELb0ELb0ELb0ELb1ELb0ELb0ELb1ELb0ELb0EEENS1_21CollectiveEpilogueFwdINS6_IJSA_NS7_ILi512EEESA_EEES9_SC_SE_Li256ELb0ELb1ELb0ELb0EEENS1_30DynamicPersistentTileSchedulerILi256ELi128ELb0ELb1ELb1EEEEEEEEEvNT_6ParamsE --------------------------
	.section	.nv.shared._ZN7cutlass13device_kernelIN5flash11enable_sm90INS1_16FlashAttnFwdSm90INS1_25CollectiveMainloopFwdSm90ILi2EN4cute5tupleIJNS5_1CILi1EEES8_S8_EEENS6_IJNS7_ILi64EEESA_SA_EEELi512ENS_10bfloat16_tEfNS_4arch4Sm90ELb0ELb1ELb0ELb0ELb0ELb0ELb1ELb0ELb0ELb1ELb0ELb0EEENS1_21CollectiveEpilogueFwdINS6_IJSA_NS7_ILi512EEESA_EEES9_SC_SE_Li256ELb0ELb1ELb0ELb0EEENS1_30DynamicPersistentTileSchedulerILi256ELi128ELb0ELb1ELb1EEEEEEEEEvNT_6ParamsE,"aw",@nobits
	.sectionflags	@""
	.align	16
	.zero		1024


//--------------------- .nv.shared._ZN7cutlass13device_kernelIN5flash11enable_sm90INS1_16FlashAttnFwdSm90INS1_25CollectiveMainloopFwdSm90ILi2EN4cute5tupleIJNS5_1CILi1EEES8_S8_EEENS6_IJNS7_ILi64EEESA_SA_EEELi512ENS_10bfloat16_tEfNS_4arch4Sm90ELb0ELb1ELb0ELb1ELb0ELb0ELb0ELb0ELb0ELb1ELb0ELb0EEENS1_21CollectiveEpilogueFwdINS6_IJSA_NS7_ILi512EEESA_EEES9_SC_SE_Li256ELb1ELb1ELb0ELb0EEENS1_36VarlenDynamicPersistentTileSchedulerILi64ELi64ELi256ELi128ELb0ELb1ELb1ELb1ELb0ELb1EEEEEEEEEvNT_6ParamsE --------------------------
	.section	.nv.shared._ZN7cutlass13device_kernelIN5flash11enable_sm90INS1_16FlashAttnFwdSm90INS1_25CollectiveMainloopFwdSm90ILi2EN4cute5tupleIJNS5_1CILi1EEES8_S8_EEENS6_IJNS7_ILi64EEESA_SA_EEELi512ENS_10bfloat16_tEfNS_4arch4Sm90ELb0ELb1ELb0ELb1ELb0ELb0ELb0ELb0ELb0ELb1ELb0ELb0EEENS1_21CollectiveEpilogueFwdINS6_IJSA_NS7_ILi512EEESA_EEES9_SC_SE_Li256ELb1ELb1ELb0ELb0EEENS1_36VarlenDynamicPersistentTileSchedulerILi64ELi64ELi256ELi128ELb0ELb1ELb1ELb1ELb0ELb1EEEEEEEEEvNT_6ParamsE,"aw",@nobits
	.sectionflags	@""
	.align	16
	.zero		1024


//--------------------- .nv.shared._ZN7cutlass13device_kernelIN5flash11enable_sm90INS1_16FlashAttnFwdSm90INS1_25CollectiveMainloopFwdSm90ILi2EN4cute5tupleIJNS5_1CILi1EEES8_S8_EEENS6_IJNS7_ILi64EEESA_SA_EEELi512ENS_10bfloat16_tEfNS_4arch4Sm90ELb0ELb1ELb0ELb1ELb0ELb1ELb0ELb0ELb0ELb1ELb0ELb0EEENS1_21CollectiveEpilogueFwdINS6_IJSA_NS7_ILi512EEESA_EEES9_SC_SE_Li256ELb1ELb1ELb0ELb0EEENS1_36VarlenDynamicPersistentTileSchedulerILi64ELi64ELi256ELi128ELb0ELb1ELb1ELb1ELb0ELb1EEEEEEEEEvNT_6ParamsE --------------------------
	.section	.nv.shared._ZN7cutlass13device_kernelIN5flash11enable_sm90INS1_16FlashAttnFwdSm90INS1_25CollectiveMainloopFwdSm90ILi2EN4cute5tupleIJNS5_1CILi1EEES8_S8_EEENS6_IJNS7_ILi64EEESA_SA_EEELi512ENS_10bfloat16_tEfNS_4arch4Sm90ELb0ELb1ELb0ELb1ELb0ELb1ELb0ELb0ELb0ELb1ELb0ELb0EEENS1_21CollectiveEpilogueFwdINS6_IJSA_NS7_ILi512EEESA_EEES9_SC_SE_Li256ELb1ELb1ELb0ELb0EEENS1_36VarlenDynamicPersistentTileSchedulerILi64ELi64ELi256ELi128ELb0ELb1ELb1ELb1ELb0ELb1EEEEEEEEEvNT_6ParamsE,"aw",@nobits
	.sectionflags	@""
	.align	16
	.zero		1024


//--------------------- .nv.shared._ZN7cutlass13device_kernelIN5flash11enable_sm90INS1_16FlashAttnFwdSm90INS1_25CollectiveMainloopFwdSm90ILi2EN4cute5tupleIJNS5_1CILi1EEES8_S8_EEENS6_IJNS7_ILi64EEESA_SA_EEELi512ENS_10bfloat16_tEfNS_4arch4Sm90ELb0ELb1ELb0ELb1ELb0ELb0ELb1ELb0ELb0ELb1ELb0ELb0EEENS1_21CollectiveEpilogueFwdINS6_IJSA_NS7_ILi512EEESA_EEES9_SC_SE_Li256ELb1ELb1ELb0ELb0EEENS1_36VarlenDynamicPersistentTileSchedulerILi64ELi64ELi256ELi128ELb0ELb1ELb1ELb1ELb0ELb1EEEEEEEEEvNT_6ParamsE --------------------------
	.section	.nv.shared._ZN7cutlass13device_kernelIN5flash11enable_sm90INS1_16FlashAttnFwdSm90INS1_25CollectiveMainloopFwdSm90ILi2EN4cute5tupleIJNS5_1CILi1EEES8_S8_EEENS6_IJNS7_ILi64EEESA_SA_EEELi512ENS_10bfloat16_tEfNS_4arch4Sm90ELb0ELb1ELb0ELb1ELb0ELb0ELb1ELb0ELb0ELb1ELb0ELb0EEENS1_21CollectiveEpilogueFwdINS6_IJSA_NS7_ILi512EEESA_EEES9_SC_SE_Li256ELb1ELb1ELb0ELb0EEENS1_36VarlenDynamicPersistentTileSchedulerILi64ELi64ELi256ELi128ELb0ELb1ELb1ELb1ELb0ELb1EEEEEEEEEvNT_6ParamsE,"aw",@nobits
	.sectionflags	@""
	.align	16
	.zero		1024


//--------------------- .nv.shared._ZN7cutlass13device_kernelIN5flash11enable_sm90INS1_16FlashAttnFwdSm90INS1_25CollectiveMainloopFwdSm90ILi2EN4cute5tupleIJNS5_1CILi1EEES8_S8_EEENS6_IJNS7_ILi64EEESA_SA_EEELi512ENS_10bfloat16_tEfNS_4arch4Sm90ELb0ELb1ELb0ELb1ELb0ELb1ELb1ELb0ELb0ELb1ELb0ELb0EEENS1_21CollectiveEpilogueFwdINS6_IJSA_NS7_ILi512EEESA_EEES9_SC_SE_Li256ELb1ELb1ELb0ELb0EEENS1_36VarlenDynamicPersistentTileSchedulerILi64ELi64ELi256ELi128ELb0ELb1ELb1ELb1ELb0ELb1EEEEEEEEEvNT_6ParamsE --------------------------
	.section	.nv.shared._ZN7cutlass13device_kernelIN5flash11enable_sm90INS1_16FlashAttnFwdSm90INS1_25CollectiveMainloopFwdSm90ILi2EN4cute5tupleIJNS5_1CILi1EEES8_S8_EEENS6_IJNS7_ILi64EEESA_SA_EEELi512ENS_10bfloat16_tEfNS_4arch4Sm90ELb0ELb1ELb0ELb1ELb0ELb1ELb1ELb0ELb0ELb1ELb0ELb0EEENS1_21CollectiveEpilogueFwdINS6_IJSA_NS7_ILi512EEESA_EEES9_SC_SE_Li256ELb1ELb1ELb0ELb0EEENS1_36VarlenDynamicPersistentTileSchedulerILi64ELi64ELi256ELi128ELb0ELb1ELb1ELb1ELb0ELb1EEEEEEEEEvNT_6ParamsE,"aw",@nobits
	.sectionflags	@""
	.align	16
	.zero		1024


//--------------------- .nv.shared._ZN7cutlass13device_kernelIN5flash11enable_sm90INS1_16FlashAttnFwdSm90INS1_25CollectiveMainloopFwdSm90ILi2EN4cute5tupleIJNS5_1CILi1EEES8_S8_EEENS6_IJNS7_ILi64EEESA_SA_EEELi512ENS_10bfloat16_tEfNS_4arch4Sm90ELb1ELb0ELb0ELb0ELb0ELb0ELb0ELb0ELb0ELb1ELb0ELb0EEENS1_21CollectiveEpilogueFwdINS6_IJSA_NS7_ILi512EEESA_EEES9_SC_SE_Li256ELb0ELb1ELb0ELb0EEENS1_30DynamicPersistentTileSchedulerILi256ELi128ELb0ELb1ELb1EEEEEEEEEvNT_6ParamsE --------------------------
	.section	.nv.shared._ZN7cutlass13device_kernelIN5flash11enable_sm90INS1_16FlashAttnFwdSm90INS1_25CollectiveMainloopFwdSm90ILi2EN4cute5tupleIJNS5_1CILi1EEES8_S8_EEENS6_IJNS7_ILi64EEESA_SA_EEELi512ENS_10bfloat16_tEfNS_4arch4Sm90ELb1ELb0ELb0ELb0ELb0ELb0ELb0ELb0ELb0ELb1ELb0ELb0EEENS1_21CollectiveEpilogueFwdINS6_IJSA_NS7_ILi512EEESA_EEES9_SC_SE_Li256ELb0ELb1ELb0ELb0EEENS1_30DynamicPersistentTileSchedulerILi256ELi128ELb0ELb1ELb1EEEEEEEEEvNT_6ParamsE,"aw",@nobits
	.sectionflags	@""
	.align	16
	.zero		1024


//--------------------- .nv.shared._ZN7cutlass13device_kernelIN5flash11enable_sm90INS1_16FlashAttnFwdSm90INS1_25CollectiveMainloopFwdSm90ILi2EN4cute5tupleIJNS5_1CILi1EEES8_S8_EEENS6_IJNS7_ILi64EEESA_SA_EEELi512ENS_10bfloat16_tEfNS_4arch4Sm90ELb1ELb0ELb0ELb0ELb0ELb0ELb1ELb0ELb0ELb1ELb0ELb0EEENS1_21CollectiveEpilogueFwdINS6_IJSA_NS7_ILi512EEESA_EEES9_SC_SE_Li256ELb0ELb1ELb0ELb0EEENS1_30DynamicPersistentTileSchedulerILi256ELi128ELb0ELb1ELb1EEEEEEEEEvNT_6ParamsE --------------------------
	.section	.nv.shared._ZN7cutlass13device_kernelIN5flash11enable_sm90INS1_16FlashAttnFwdSm90INS1_25CollectiveMainloopFwdSm90ILi2EN4cute5tupleIJNS5_1CILi1EEES8_S8_EEENS6_IJNS7_ILi64EEESA_SA_EEELi512ENS_10bfloat16_tEfNS_4arch4Sm90ELb1ELb0ELb0ELb0ELb0ELb0ELb1ELb0ELb0ELb1ELb0ELb0EEENS1_21CollectiveEpilogueFwdINS6_IJSA_NS7_ILi512EEESA_EEES9_SC_SE_Li256ELb0ELb1ELb0ELb0EEENS1_30DynamicPersistentTileSchedulerILi256ELi128ELb0ELb1ELb1EEEEEEEEEvNT_6ParamsE,"aw",@nobits
	.sectionflags	@""
	.align	16
	.zero		1024


//--------------------- .nv.shared._ZN7cutlass13device_kernelIN5flash11enable_sm90INS1_16FlashAttnFwdSm90INS1_25CollectiveMainloopFwdSm90ILi2EN4cute5tupleIJNS5_1CILi1EEES8_S8_EEENS6_IJNS7_ILi64EEESA_SA_EEELi512ENS_10bfloat16_tEfNS_4arch4Sm90ELb1ELb0ELb0ELb1ELb0ELb0ELb0ELb0ELb0ELb1ELb0ELb0EEENS1_21CollectiveEpilogueFwdINS6_IJSA_NS7_ILi512EEESA_EEES9_SC_SE_Li256ELb1ELb1ELb0ELb0EEENS1_36VarlenDynamicPersistentTileSchedulerILi64ELi64ELi256ELi128ELb0ELb1ELb1ELb1ELb1ELb1EEEEEEEEEvNT_6ParamsE --------------------------
	.section	.nv.shared._ZN7cutlass13device_kernelIN5flash11enable_sm90INS1_16FlashAttnFwdSm90INS1_25CollectiveMainloopFwdSm90ILi2EN4cute5tupleIJNS5_1CILi1EEES8_S8_EEENS6_IJNS7_ILi64EEESA_SA_EEELi512ENS_10bfloat16_tEfNS_4arch4Sm90ELb1ELb0ELb0ELb1ELb0ELb0ELb0ELb0ELb0ELb1ELb0ELb0EEENS1_21CollectiveEpilogueFwdINS6_IJSA_NS7_ILi512EEESA_EEES9_SC_SE_Li256ELb1ELb1ELb0ELb0EEENS1_36VarlenDynamicPersistentTileSchedulerILi64ELi64ELi256ELi128ELb0ELb1ELb1ELb1ELb1ELb1EEEEEEEEEvNT_6ParamsE,"aw",@nobits
	.sectionflags	@""
	.align	16
	.zero		1024


//--------------------- .nv.shared._ZN7cutlass13device_kernelIN5flash11enable_sm90INS1_16FlashAttnFwdSm90INS1_25CollectiveMainloopFwdSm90ILi2EN4cute5tupleIJNS5_1CILi1EEES8_S8_EEENS6_IJNS7_ILi64EEESA_SA_EEELi512ENS_10bfloat16_tEfNS_4arch4Sm90ELb1ELb0ELb0ELb1ELb0ELb1ELb0ELb0ELb0ELb1ELb0ELb0EEENS1_21CollectiveEpilogueFwdINS6_IJSA_NS7_ILi512EEESA_EEES9_SC_SE_Li256ELb1ELb1ELb0ELb0EEENS1_36VarlenDynamicPersistentTileSchedulerILi64ELi64ELi256ELi128ELb0ELb1ELb1ELb1ELb1ELb1EEEEEEEEEvNT_6ParamsE --------------------------
	.section	.nv.shared._ZN7cutlass13device_kernelIN5flash11enable_sm90INS1_16FlashAttnFwdSm90INS1_25CollectiveMainloopFwdSm90ILi2EN4cute5tupleIJNS5_1CILi1EEES8_S8_EEENS6_IJNS7_ILi64EEESA_SA_EEELi512ENS_10bfloat16_tEfNS_4arch4Sm90ELb1ELb0ELb0ELb1ELb0ELb1ELb0ELb0ELb0ELb1ELb0ELb0EEENS1_21CollectiveEpilogueFwdINS6_IJSA_NS7_ILi512EEESA_EEES9_SC_SE_Li256ELb1ELb1ELb0ELb0EEENS1_36VarlenDynamicPersistentTileSchedulerILi64ELi64ELi256ELi128ELb0ELb1ELb1ELb1ELb1ELb1EEEEEEEEEvNT_6ParamsE,"aw",@nobits
	.sectionflags	@""
	.align	16
	.zero		1024


//--------------------- .nv.shared._ZN7cutlass13device_kernelIN5flash11enable_sm90INS1_16FlashAttnFwdSm90INS1_25CollectiveMainloopFwdSm90ILi2EN4cute5tupleIJNS5_1CILi1EEES8_S8_EEENS6_IJNS7_ILi64EEESA_SA_EEELi512ENS_10bfloat16_tEfNS_4arch4Sm90ELb1ELb0ELb0ELb1ELb0ELb0ELb1ELb0ELb0ELb1ELb0ELb0EEENS1_21CollectiveEpilogueFwdINS6_IJSA_NS7_ILi512EEESA_EEES9_SC_SE_Li256ELb1ELb1ELb0ELb0EEENS1_36VarlenDynamicPersistentTileSchedulerILi64ELi64ELi256ELi128ELb0ELb1ELb1ELb1ELb1ELb1EEEEEEEEEvNT_6ParamsE --------------------------
	.section	.nv.shared._ZN7cutlass13device_kernelIN5flash11enable_sm90INS1_16FlashAttnFwdSm90INS1_25CollectiveMainloopFwdSm90ILi2EN4cute5tupleIJNS5_1CILi1EEES8_S8_EEENS6_IJNS7_ILi64EEESA_SA_EEELi512ENS_10bfloat16_tEfNS_4arch4Sm90ELb1ELb0ELb0ELb1ELb0ELb0ELb1ELb0ELb0ELb1ELb0ELb0EEENS1_21CollectiveEpilogueFwdINS6_IJSA_NS7_ILi512EEESA_EEES9_SC_SE_Li256ELb1ELb1ELb0ELb0EEENS1_36VarlenDynamicPersistentTileSchedulerILi64ELi64ELi256ELi128ELb0ELb1ELb1ELb1ELb1ELb1EEEEEEEEEvNT_6ParamsE,"aw",@nobits
	.sectionflags	@""
	.align	16
	.zero		1024


//--------------------- .nv.shared._ZN7cutlass13device_kernelIN5flash11enable_sm90INS1_16FlashAttnFwdSm90INS1_25CollectiveMainloopFwdSm90ILi2EN4cute5tupleIJNS5_1CILi1EEES8_S8_EEENS6_IJNS7_ILi64EEESA_SA_EEELi512ENS_10bfloat16_tEfNS_4arch4Sm90ELb1ELb0ELb0ELb1ELb0ELb1ELb1ELb0ELb0ELb1ELb0ELb0EEENS1_21CollectiveEpilogueFwdINS6_IJSA_NS7_ILi512EEESA_EEES9_SC_SE_Li256ELb1ELb1ELb0ELb0EEENS1_36VarlenDynamicPersistentTileSchedulerILi64ELi64ELi256ELi128ELb0ELb1ELb1ELb1ELb1ELb1EEEEEEEEEvNT_6ParamsE --------------------------
	.section	.nv.shared._ZN7cutlass13device_kernelIN5flash11enable_sm90INS1_16FlashAttnFwdSm90INS1_25CollectiveMainloopFwdSm90ILi2EN4cute5tupleIJNS5_1CILi1EEES8_S8_EEENS6_IJNS7_ILi64EEESA_SA_EEELi512ENS_10bfloat16_tEfNS_4arch4Sm90ELb1ELb0ELb0ELb1ELb0ELb1ELb1ELb0ELb0ELb1ELb0ELb0EEENS1_21CollectiveEpilogueFwdINS6_IJSA_NS7_ILi512EEESA_EEES9_SC_SE_Li256ELb1ELb1ELb0ELb0EEENS1_36VarlenDynamicPersistentTileSchedulerILi64ELi64ELi256ELi128ELb0ELb1ELb1ELb1ELb1ELb1EEEEEEEEEvNT_6ParamsE,"aw",@nobits
	.sectionflags	@""
	.align	16
	.zero		1024


//--------------------- .nv.constant0._ZN7cutlass13device_kernelIN5flash11enable_sm90INS1_16FlashAttnFwdSm90INS1_25CollectiveMainloopFwdSm90ILi2EN4cute5tupleIJNS5_1CILi1EEES8_S8_EEENS6_IJNS7_ILi64EEESA_SA_EEELi512ENS_10bfloat16_tEfNS_4arch4Sm90ELb0ELb0ELb0ELb0ELb0ELb0ELb0ELb0ELb0ELb1ELb0ELb0EEENS1_21CollectiveEpilogueFwdINS6_IJSA_NS7_ILi512EEESA_EEES9_SC_SE_Li256ELb0ELb1ELb0ELb0EEENS1_29StaticPersistentTileSchedulerILb0EEEEEEEEEvNT_6ParamsE --------------------------
	.section	.nv.constant0._ZN7cutlass13device_kernelIN5flash11enable_sm90INS1_16FlashAttnFwdSm90INS1_25CollectiveMainloopFwdSm90ILi2EN4cute5tupleIJNS5_1CILi1EEES8_S8_EEENS6_IJNS7_ILi64EEESA_SA_EEELi512ENS_10bfloat16_tEfNS_4arch4Sm90ELb0ELb0ELb0ELb0ELb0ELb0ELb0ELb0ELb0ELb1ELb0ELb0EEENS1_21CollectiveEpilogueFwdINS6_IJSA_NS7_ILi512EEESA_EEES9_SC_SE_Li256ELb0ELb1ELb0ELb0EEENS1_29StaticPersistentTileSchedulerILb0EEEEEEEEEvNT_6ParamsE,"a",@progbits
	.sectionflags	@""
	.align	4
.nv.constant0._ZN7cutlass13device_kernelIN5flash11enable_sm90INS1_16FlashAttnFwdSm90INS1_25CollectiveMainloopFwdSm90ILi2EN4cute5tupleIJNS5_1CILi1EEES8_S8_EEENS6_IJNS7_ILi64EEESA_SA_EEELi512ENS_10bfloat16_tEfNS_4arch4Sm90ELb0ELb0ELb0ELb0ELb0ELb0ELb0ELb0ELb0ELb1ELb0ELb0EEENS1_21CollectiveEpilogueFwdINS6_IJSA_NS7_ILi512EEESA_EEES9_SC_SE_Li256ELb0ELb1ELb0ELb0EEENS1_29StaticPersistentTileSchedulerILb0EEEEEEEEEvNT_6ParamsE:
	.zero		3200


//--------------------- .nv.constant0._ZN7cutlass13device_kernelIN5flash11enable_sm90INS1_16FlashAttnFwdSm90INS1_25CollectiveMainloopFwdSm90ILi2EN4cute5tupleIJNS5_1CILi1EEES8_S8_EEENS6_IJNS7_ILi64EEESA_SA_EEELi512ENS_10bfloat16_tEfNS_4arch4Sm90ELb0ELb0ELb0ELb0ELb0ELb0ELb1ELb0ELb0ELb1ELb0ELb0EEENS1_21CollectiveEpilogueFwdINS6_IJSA_NS7_ILi512EEESA_EEES9_SC_SE_Li256ELb0ELb1ELb0ELb0EEENS1_29StaticPersistentTileSchedulerILb0EEEEEEEEEvNT_6ParamsE --------------------------
	.section	.nv.constant0._ZN7cutlass13device_kernelIN5flash11enable_sm90INS1_16FlashAttnFwdSm90INS1_25CollectiveMainloopFwdSm90ILi2EN4cute5tupleIJNS5_1CILi1EEES8_S8_EEENS6_IJNS7_ILi64EEESA_SA_EEELi512ENS_10bfloat16_tEfNS_4arch4Sm90ELb0ELb0ELb0ELb0ELb0ELb0ELb1ELb0ELb0ELb1ELb0ELb0EEENS1_21CollectiveEpilogueFwdINS6_IJSA_NS7_ILi512EEESA_EEES9_SC_SE_Li256ELb0ELb1ELb0ELb0EEENS1_29StaticPersistentTileSchedulerILb0EEEEEEEEEvNT_6ParamsE,"a",@progbits
	.sectionflags	@""
	.align	4
.nv.constant0._ZN7cutlass13device_kernelIN5flash11enable_sm90INS1_16FlashAttnFwdSm90INS1_25CollectiveMainloopFwdSm90ILi2EN4cute5tupleIJNS5_1CILi1EEES8_S8_EEENS6_IJNS7_ILi64EEESA_SA_EEELi512ENS_10bfloat16_tEfNS_4arch4Sm90ELb0ELb0ELb0ELb0ELb0ELb0ELb1ELb0ELb0ELb1ELb0ELb0EEENS1_21CollectiveEpilogueFwdINS6_IJSA_NS7_ILi512EEESA_EEES9_SC_SE_Li256ELb0ELb1ELb0ELb0EEENS1_29StaticPersistentTileSchedulerILb0EEEEEEEEEvNT_6ParamsE:
	.zero		3456


//--------------------- .nv.constant0._ZN7cutlass13device_kernelIN5flash11enable_sm90INS1_16FlashAttnFwdSm90INS1_25CollectiveMainloopFwdSm90ILi2EN4cute5tupleIJNS5_1CILi1EEES8_S8_EEENS6_IJNS7_ILi64EEESA_SA_EEELi512ENS_10bfloat16_tEfNS_4arch4Sm90ELb0ELb0ELb0ELb1ELb0ELb0ELb0ELb0ELb0ELb1ELb0ELb0EEENS1_21CollectiveEpilogueFwdINS6_IJSA_NS7_ILi512EEESA_EEES9_SC_SE_Li256ELb1ELb1ELb0ELb0EEENS1_36VarlenDynamicPersistentTileSchedulerILi64ELi64ELi256ELi128ELb0ELb1ELb1ELb0ELb1ELb1EEEEEEEEEvNT_6ParamsE --------------------------
	.section	.nv.constant0._ZN7cutlass13device_kernelIN5flash11enable_sm90INS1_16FlashAttnFwdSm90INS1_25CollectiveMainloopFwdSm90ILi2EN4cute5tupleIJNS5_1CILi1EEES8_S8_EEENS6_IJNS7_ILi64EEESA_SA_EEELi512ENS_10bfloat16_tEfNS_4arch4Sm90ELb0ELb0ELb0ELb1ELb0ELb0ELb0ELb0ELb0ELb1ELb0ELb0EEENS1_21CollectiveEpilogueFwdINS6_IJSA_NS7_ILi512EEESA_EEES9_SC_SE_Li256ELb1ELb1ELb0ELb0EEENS1_36VarlenDynamicPersistentTileSchedulerILi64ELi64ELi256ELi128ELb0ELb1ELb1ELb0ELb1ELb1EEEEEEEEEvNT_6ParamsE,"a",@progbits
	.sectionflags	@""
	.align	4
.nv.constant0._ZN7cutlass13device_kernelIN5flash11enable_sm90INS1_16FlashAttnFwdSm90INS1_25CollectiveMainloopFwdSm90ILi2EN4cute5tupleIJNS5_1CILi1EEES8_S8_EEENS6_IJNS7_ILi64EEESA_SA_EEELi512ENS_10bfloat16_tEfNS_4arch4Sm90ELb0ELb0ELb0ELb1ELb0ELb0ELb0ELb0ELb0ELb1ELb0ELb0EEENS1_21CollectiveEpilogueFwdINS6_IJSA_NS7_ILi512EEESA_EEES9_SC_SE_Li256ELb1ELb1ELb0ELb0EEENS1_36VarlenDynamicPersistentTileSchedulerILi64ELi64ELi256ELi128ELb0ELb1ELb1ELb0ELb1ELb1EEEEEEEEEvNT_6ParamsE:
	.zero		3328


//--------------------- .nv.constant0._ZN7cutlass13device_kernelIN5flash11enable_sm90INS1_16FlashAttnFwdSm90INS1_25CollectiveMainloopFwdSm90ILi2EN4cute5tupleIJNS5_1CILi1EEES8_S8_EEENS6_IJNS7_ILi64EEESA_SA_EEELi512ENS_10bfloat16_tEfNS_4arch4Sm90ELb0ELb0ELb0ELb1ELb0ELb1ELb0ELb0ELb0ELb1ELb0ELb0EEENS1_21CollectiveEpilogueFwdINS6_IJSA_NS7_ILi512EEESA_EEES9_SC_SE_Li256ELb1ELb1ELb0ELb0EEENS1_36VarlenDynamicPersistentTileSchedulerILi64ELi64ELi256ELi128ELb0ELb1ELb1ELb0ELb1ELb1EEEEEEEEEvNT_6ParamsE --------------------------
	.section	.nv.constant0._ZN7cutlass13device_kernelIN5flash11enable_sm90INS1_16FlashAttnFwdSm90INS1_25CollectiveMainloopFwdSm90ILi2EN4cute5tupleIJNS5_1CILi1EEES8_S8_EEENS6_IJNS7_ILi64EEESA_SA_EEELi512ENS_10bfloat16_tEfNS_4arch4Sm90ELb0ELb0ELb0ELb1ELb0ELb1ELb0ELb0ELb0ELb1ELb0ELb0EEENS1_21CollectiveEpilogueFwdINS6_IJSA_NS7_ILi512EEESA_EEES9_SC_SE_Li256ELb1ELb1ELb0ELb0EEENS1_36VarlenDynamicPersistentTileSchedulerILi64ELi64ELi256ELi128ELb0ELb1ELb1ELb0ELb1ELb1EEEEEEEEEvNT_6ParamsE,"a",@progbits
	.sectionflags	@""
	.align	4
.nv.constant0._ZN7cutlass13device_kernelIN5flash11enable_sm90INS1_16FlashAttnFwdSm90INS1_25CollectiveMainloopFwdSm90ILi2EN4cute5tupleIJNS5_1CILi1EEES8_S8_EEENS6_IJNS7_ILi64EEESA_SA_EEELi512ENS_10bfloat16_tEfNS_4arch4Sm90ELb0ELb0ELb0ELb1ELb0ELb1ELb0ELb0ELb0ELb1ELb0ELb0EEENS1_21CollectiveEpilogueFwdINS6_IJSA_NS7_ILi512EEESA_EEES9_SC_SE_Li256ELb1ELb1ELb0ELb0EEENS1_36VarlenDynamicPersistentTileSchedulerILi64ELi64ELi256ELi128ELb0ELb1ELb1ELb0ELb1ELb1EEEEEEEEEvNT_6ParamsE:
	.zero		3328


//--------------------- .nv.constant0._ZN7cutlass13device_kernelIN5flash11enable_sm90INS1_16FlashAttnFwdSm90INS1_25CollectiveMainloopFwdSm90ILi2EN4cute5tupleIJNS5_1CILi1EEES8_S8_EEENS6_IJNS7_ILi64EEESA_SA_EEELi512ENS_10bfloat16_tEfNS_4arch4Sm90ELb0ELb0ELb0ELb1ELb0ELb0ELb1ELb0ELb0ELb1ELb0ELb0EEENS1_21CollectiveEpilogueFwdINS6_IJSA_NS7_ILi512EEESA_EEES9_SC_SE_Li256ELb1ELb1ELb0ELb0EEENS1_36VarlenDynamicPersistentTileSchedulerILi64ELi64ELi256ELi128ELb0ELb1ELb1ELb0ELb1ELb1EEEEEEEEEvNT_6ParamsE --------------------------
	.section	.nv.constant0._ZN7cutlass13device_kernelIN5flash11enable_sm90INS1_16FlashAttnFwdSm90INS1_25CollectiveMainloopFwdSm90ILi2EN4cute5tupleIJNS5_1CILi1EEES8_S8_EEENS6_IJNS7_ILi64EEESA_SA_EEELi512ENS_10bfloat16_tEfNS_4arch4Sm90ELb0ELb0ELb0ELb1ELb0ELb0ELb1ELb0ELb0ELb1ELb0ELb0EEENS1_21CollectiveEpilogueFwdINS6_IJSA_NS7_ILi512EEESA_EEES9_SC_SE_Li256ELb1ELb1ELb0ELb0EEENS1_36VarlenDynamicPersistentTileSchedulerILi64ELi64ELi256ELi128ELb0ELb1ELb1ELb0ELb1ELb1EEEEEEEEEvNT_6ParamsE,"a",@progbits
	.sectionflags	@""
	.align	4
.nv.constant0._ZN7cutlass13device_kernelIN5flash11enable_sm90INS1_16FlashAttnFwdSm90INS1_25CollectiveMainloopFwdSm90ILi2EN4cute5tupleIJNS5_1CILi1EEES8_S8_EEENS6_IJNS7_ILi64EEESA_SA_EEELi512ENS_10bfloat16_tEfNS_4arch4Sm90ELb0ELb0ELb0ELb1ELb0ELb0ELb1ELb0ELb0ELb1ELb0ELb0EEENS1_21CollectiveEpilogueFwdINS6_IJSA_NS7_ILi512EEESA_EEES9_SC_SE_Li256ELb1ELb1ELb0ELb0EEENS1_36VarlenDynamicPersistentTileSchedulerILi64ELi64ELi256ELi128ELb0ELb1ELb1ELb0ELb1ELb1EEEEEEEEEvNT_6ParamsE:
	.zero		3584


//--------------------- .nv.constant0._ZN7cutlass13device_kernelIN5flash11enable_sm90INS1_16FlashAttnFwdSm90INS1_25CollectiveMainloopFwdSm90ILi2EN4cute5tupleIJNS5_1CILi1EEES8_S8_EEENS6_IJNS7_ILi64EEESA_SA_EEELi512ENS_10bfloat16_tEfNS_4arch4Sm90ELb0ELb0ELb0ELb1ELb0ELb1ELb1ELb0ELb0ELb1ELb0ELb0EEENS1_21CollectiveEpilogueFwdINS6_IJSA_NS7_ILi512EEESA_EEES9_SC_SE_Li256ELb1ELb1ELb0ELb0EEENS1_36VarlenDynamicPersistentTileSchedulerILi64ELi64ELi256ELi128ELb0ELb1ELb1ELb0ELb1ELb1EEEEEEEEEvNT_6ParamsE --------------------------
	.section	.nv.constant0._ZN7cutlass13device_kernelIN5flash11enable_sm90INS1_16FlashAttnFwdSm90INS1_25CollectiveMainloopFwdSm90ILi2EN4cute5tupleIJNS5_1CILi1EEES8_S8_EEENS6_IJNS7_ILi64EEESA_SA_EEELi512ENS_10bfloat16_tEfNS_4arch4Sm90ELb0ELb0ELb0ELb1ELb0ELb1ELb1ELb0ELb0ELb1ELb0ELb0EEENS1_21CollectiveEpilogueFwdINS6_IJSA_NS7_ILi512EEESA_EEES9_SC_SE_Li256ELb1ELb1ELb0ELb0EEENS1_36VarlenDynamicPersistentTileSchedulerILi64ELi64ELi256ELi128ELb0ELb1ELb1ELb0ELb1ELb1EEEEEEEEEvNT_6ParamsE,"a",@progbits
	.sectionflags	@""
	.align	4
.nv.constant0._ZN7cutlass13device_kernelIN5flash11enable_sm90INS1_16FlashAttnFwdSm90INS1_25CollectiveMainloopFwdSm90ILi2EN4cute5tupleIJNS5_1CILi1EEES8_S8_EEENS6_IJNS7_ILi64EEESA_SA_EEELi512ENS_10bfloat16_tEfNS_4arch4Sm90ELb0ELb0ELb0ELb1ELb0ELb1ELb1ELb0ELb0ELb1ELb0ELb0EEENS1_21CollectiveEpilogueFwdINS6_IJSA_NS7_ILi512EEESA_EEES9_SC_SE_Li256ELb1ELb1ELb0ELb0EEENS1_36VarlenDynamicPersistentTileSchedulerILi64ELi64ELi256ELi128ELb0ELb1ELb1ELb0ELb1ELb1EEEEEEEEEvNT_6ParamsE:
	.zero		3584


//--------------------- .nv.constant0._ZN7cutlass13device_kernelIN5flash11enable_sm90INS1_16FlashAttnFwdSm90INS1_25CollectiveMainloopFwdSm90ILi2EN4cute5tupleIJNS5_1CILi1EEES8_S8_EEENS6_IJNS7_ILi64EEESA_SA_EEELi512ENS_10bfloat16_tEfNS_4arch4Sm90ELb0ELb1ELb0ELb0ELb0ELb0ELb0ELb0ELb0ELb1ELb0ELb0EEENS1_21CollectiveEpilogueFwdINS6_IJSA_NS7_ILi512EEESA_EEES9_SC_SE_Li256ELb0ELb1ELb0ELb0EEENS1_30DynamicPersistentTileSchedulerILi256ELi128ELb0ELb1ELb1EEEEEEEEEvNT_6ParamsE --------------------------
	.section	.nv.constant0._ZN7cutlass13device_kernelIN5flash11enable_sm90INS1_16FlashAttnFwdSm90INS1_25CollectiveMainloopFwdSm90ILi2EN4cute5tupleIJNS5_1CILi1EEES8_S8_EEENS6_IJNS7_ILi64EEESA_SA_EEELi512ENS_10bfloat16_tEfNS_4arch4Sm90ELb0ELb1ELb0ELb0ELb0ELb0ELb0ELb0ELb0ELb1ELb0ELb0EEENS1_21CollectiveEpilogueFwdINS6_IJSA_NS7_ILi512EEESA_EEES9_SC_SE_Li256ELb0ELb1ELb0ELb0EEENS1_30DynamicPersistentTileSchedulerILi256ELi128ELb0ELb1ELb1EEEEEEEEEvNT_6ParamsE,"a",@progbits
	.sectionflags	@""
	.align	4
.nv.constant0._ZN7cutlass13device_kernelIN5flash11enable_sm90INS1_16FlashAttnFwdSm90INS1_25CollectiveMainloopFwdSm90ILi2EN4cute5tupleIJNS5_1CILi1EEES8_S8_EEENS6_IJNS7_ILi64EEESA_SA_EEELi512ENS_10bfloat16_tEfNS_4arch4Sm90ELb0ELb1ELb0ELb0ELb0ELb0ELb0ELb0ELb0ELb1ELb0ELb0EEENS1_21CollectiveEpilogueFwdINS6_IJSA_NS7_ILi512EEESA_EEES9_SC_SE_Li256ELb0ELb1ELb0ELb0EEENS1_30DynamicPersistentTileSchedulerILi256ELi128ELb0ELb1ELb1EEEEEEEEEvNT_6ParamsE:
	.zero		3328


//--------------------- .nv.constant0._ZN7cutlass13device_kernelIN5flash11enable_sm90INS1_16FlashAttnFwdSm90INS1_25CollectiveMainloopFwdSm90ILi2EN4cute5tupleIJNS5_1CILi1EEES8_S8_EEENS6_IJNS7_ILi64EEESA_SA_EEELi512ENS_10bfloat16_tEfNS_4arch4Sm90ELb0ELb1ELb0ELb0ELb0ELb0ELb1ELb0ELb0ELb1ELb0ELb0EEENS1_21CollectiveEpilogueFwdINS6_IJSA_NS7_ILi512EEESA_EEES9_SC_SE_Li256ELb0ELb1ELb0ELb0EEENS1_30DynamicPersistentTileSchedulerILi256ELi128ELb0ELb1ELb1EEEEEEEEEvNT_6ParamsE --------------------------
	.section	.nv.constant0._ZN7cutlass13device_kernelIN5flash11enable_sm90INS1_16FlashAttnFwdSm90INS1_25CollectiveMainloopFwdSm90ILi2EN4cute5tupleIJNS5_1CILi1EEES8_S8_EEENS6_IJNS7_ILi64EEESA_SA_EEELi512ENS_10bfloat16_tEfNS_4arch4Sm90ELb0ELb1ELb0ELb0ELb0ELb0ELb1ELb0ELb0ELb1ELb0ELb0EEENS1_21CollectiveEpilogueFwdINS6_IJSA_NS7_ILi512EEESA_EEES9_SC_SE_Li256ELb0ELb1ELb0ELb0EEENS1_30DynamicPersistentTileSchedulerILi256ELi128ELb0ELb1ELb1EEEEEEEEEvNT_6ParamsE,"a",@progbits
	.sectionflags	@""
	.align	4
.nv.constant0._ZN7cutlass13device_kernelIN5flash11enable_sm90INS1_16FlashAttnFwdSm90INS1_25CollectiveMainloopFwdSm90ILi2EN4cute5tupleIJNS5_1CILi1EEES8_S8_EEENS6_IJNS7_ILi64EEESA_SA_EEELi512ENS_10bfloat16_tEfNS_4arch4Sm90ELb0ELb1ELb0ELb0ELb0ELb0ELb1ELb0ELb0ELb1ELb0ELb0EEENS1_21CollectiveEpilogueFwdINS6_IJSA_NS7_ILi512EEESA_EEES9_SC_SE_Li256ELb0ELb1ELb0ELb0EEENS1_30DynamicPersistentTileSchedulerILi256ELi128ELb0ELb1ELb1EEEEEEEEEvNT_6ParamsE:
	.zero		3584


//--------------------- .nv.constant0._ZN7cutlass13device_kernelIN5flash11enable_sm90INS1_16FlashAttnFwdSm90INS1_25CollectiveMainloopFwdSm90ILi2EN4cute5tupleIJNS5_1CILi1EEES8_S8_EEENS6_IJNS7_ILi64EEESA_SA_EEELi512ENS_10bfloat16_tEfNS_4arch4Sm90ELb0ELb1ELb0ELb1ELb0ELb0ELb0ELb0ELb0ELb1ELb0ELb0EEENS1_21CollectiveEpilogueFwdINS6_IJSA_NS7_ILi512EEESA_EEES9_SC_SE_Li256ELb1ELb1ELb0ELb0EEENS1_36VarlenDynamicPersistentTileSchedulerILi64ELi64ELi256ELi128ELb0ELb1ELb1ELb1ELb0ELb1EEEEEEEEEvNT_6ParamsE --------------------------
	.section	.nv.constant0._ZN7cutlass13device_kernelIN5flash11enable_sm90INS1_16FlashAttnFwdSm90INS1_25CollectiveMainloopFwdSm90ILi2EN4cute5tupleIJNS5_1CILi1EEES8_S8_EEENS6_IJNS7_ILi64EEESA_SA_EEELi512ENS_10bfloat16_tEfNS_4arch4Sm90ELb0ELb1ELb0ELb1ELb0ELb0ELb0ELb0ELb0ELb1ELb0ELb0EEENS1_21CollectiveEpilogueFwdINS6_IJSA_NS7_ILi512EEESA_EEES9_SC_SE_Li256ELb1ELb1ELb0ELb0EEENS1_36VarlenDynamicPersistentTileSchedulerILi64ELi64ELi256ELi128ELb0ELb1ELb1ELb1ELb0ELb1EEEEEEEEEvNT_6ParamsE,"a",@progbits
	.sectionflags	@""
	.align	4
.nv.constant0._ZN7cutlass13device_kernelIN5flash11enable_sm90INS1_16FlashAttnFwdSm90INS1_25CollectiveMainloopFwdSm90ILi2EN4cute5tupleIJNS5_1CILi1EEES8_S8_EEENS6_IJNS7_ILi64EEESA_SA_EEELi512ENS_10bfloat16_tEfNS_4arch4Sm90ELb0ELb1ELb0ELb1ELb0ELb0ELb0ELb0ELb0ELb1ELb0ELb0EEENS1_21CollectiveEpilogueFwdINS6_IJSA_NS7_ILi512EEESA_EEES9_SC_SE_Li256ELb1ELb1ELb0ELb0EEENS1_36VarlenDynamicPersistentTileSchedulerILi64ELi64ELi256ELi128ELb0ELb1ELb1ELb1ELb0ELb1EEEEEEEEEvNT_6ParamsE:
	.zero		3328


//--------------------- .nv.constant0._ZN7cutlass13device_kernelIN5flash11enable_sm90INS1_16FlashAttnFwdSm90INS1_25CollectiveMainloopFwdSm90ILi2EN4cute5tupleIJNS5_1CILi1EEES8_S8_EEENS6_IJNS7_ILi64EEESA_SA_EEELi512ENS_10bfloat16_tEfNS_4arch4Sm90ELb0ELb1ELb0ELb1ELb0ELb1ELb0ELb0ELb0ELb1ELb0ELb0EEENS1_21CollectiveEpilogueFwdINS6_IJSA_NS7_ILi512EEESA_EEES9_SC_SE_Li256ELb1ELb1ELb0ELb0EEENS1_36VarlenDynamicPersistentTileSchedulerILi64ELi64ELi256ELi128ELb0ELb1ELb1ELb1ELb0ELb1EEEEEEEEEvNT_6ParamsE --------------------------
	.section	.nv.constant0._ZN7cutlass13device_kernelIN5flash11enable_sm90INS1_16FlashAttnFwdSm90INS1_25CollectiveMainloopFwdSm90ILi2EN4cute5tupleIJNS5_1CILi1EEES8_S8_EEENS6_IJNS7_ILi64EEESA_SA_EEELi512ENS_10bfloat16_tEfNS_4arch4Sm90ELb0ELb1ELb0ELb1ELb0ELb1ELb0ELb0ELb0ELb1ELb0ELb0EEENS1_21CollectiveEpilogueFwdINS6_IJSA_NS7_ILi512EEESA_EEES9_SC_SE_Li256ELb1ELb1ELb0ELb0EEENS1_36VarlenDynamicPersistentTileSchedulerILi64ELi64ELi256ELi128ELb0ELb1ELb1ELb1ELb0ELb1EEEEEEEEEvNT_6ParamsE,"a",@progbits
	.sectionflags	@""
	.align	4
.nv.constant0._ZN7cutlass13device_kernelIN5flash11enable_sm90INS1_16FlashAttnFwdSm90INS1_25CollectiveMainloopFwdSm90ILi2EN4cute5tupleIJNS5_1CILi1EEES8_S8_EEENS6_IJNS7_ILi64EEESA_SA_EEELi512ENS_10bfloat16_tEfNS_4arch4Sm90ELb0ELb1ELb0ELb1ELb0ELb1ELb0ELb0ELb0ELb1ELb0ELb0EEENS1_21CollectiveEpilogueFwdINS6_IJSA_NS7_ILi512EEESA_EEES9_SC_SE_Li256ELb1ELb1ELb0ELb0EEENS1_36VarlenDynamicPersistentTileSchedulerILi64ELi64ELi256ELi128ELb0ELb1ELb1ELb1ELb0ELb1EEEEEEEEEvNT_6ParamsE:
	.zero		3328


//--------------------- .nv.constant0._ZN7cutlass13device_kernelIN5flash11enable_sm90INS1_16FlashAttnFwdSm90INS1_25CollectiveMainloopFwdSm90ILi2EN4cute5tupleIJNS5_1CILi1EEES8_S8_EEENS6_IJNS7_ILi64EEESA_SA_EEELi512ENS_10bfloat16_tEfNS_4arch4Sm90ELb0ELb1ELb0ELb1ELb0ELb0ELb1ELb0ELb0ELb1ELb0ELb0EEENS1_21CollectiveEpilogueFwdINS6_IJSA_NS7_ILi512EEESA_EEES9_SC_SE_Li256ELb1ELb1ELb0ELb0EEENS1_36VarlenDynamicPersistentTileSchedulerILi64ELi64ELi256ELi128ELb0ELb1ELb1ELb1ELb0ELb1EEEEEEEEEvNT_6ParamsE --------------------------
	.section	.nv.constant0._ZN7cutlass13device_kernelIN5flash11enable_sm90INS1_16FlashAttnFwdSm90INS1_25CollectiveMainloopFwdSm90ILi2EN4cute5tupleIJNS5_1CILi1EEES8_S8_EEENS6_IJNS7_ILi64EEESA_SA_EEELi512ENS_10bfloat16_tEfNS_4arch4Sm90ELb0ELb1ELb0ELb1ELb0ELb0ELb1ELb0ELb0ELb1ELb0ELb0EEENS1_21CollectiveEpilogueFwdINS6_IJSA_NS7_ILi512EEESA_EEES9_SC_SE_Li256ELb1ELb1ELb0ELb0EEENS1_36VarlenDynamicPersistentTileSchedulerILi64ELi64ELi256ELi128ELb0ELb1ELb1ELb1ELb0ELb1EEEEEEEEEvNT_6ParamsE,"a",@progbits
	.sectionflags	@""
	.align	4
.nv.constant0._ZN7cutlass13device_kernelIN5flash11enable_sm90INS1_16FlashAttnFwdSm90INS1_25CollectiveMainloopFwdSm90ILi2EN4cute5tupleIJNS5_1CILi1EEES8_S8_EEENS6_IJNS7_ILi64EEESA_SA_EEELi512ENS_10bfloat16_tEfNS_4arch4Sm90ELb0ELb1ELb0ELb1ELb0ELb0ELb1ELb0ELb0ELb1ELb0ELb0EEENS1_21CollectiveEpilogueFwdINS6_IJSA_NS7_ILi512EEESA_EEES9_SC_SE_Li256ELb1ELb1ELb0ELb0EEENS1_36VarlenDynamicPersistentTileSchedulerILi64ELi64ELi256ELi128ELb0ELb1ELb1ELb1ELb0ELb1EEEEEEEEEvNT_6ParamsE:
	.zero		3584


//--------------------- .nv.constant0._ZN7cutlass13device_kernelIN5flash11enable_sm90INS1_16FlashAttnFwdSm90INS1_25CollectiveMainloopFwdSm90ILi2EN4cute5tupleIJNS5_1CILi1EEES8_S8_EEENS6_IJNS7_ILi64EEESA_SA_EEELi512ENS_10bfloat16_tEfNS_4arch4Sm90ELb0ELb1ELb0ELb1ELb0ELb1ELb1ELb0ELb0ELb1ELb0ELb0EEENS1_21CollectiveEpilogueFwdINS6_IJSA_NS7_ILi512EEESA_EEES9_SC_SE_Li256ELb1ELb1ELb0ELb0EEENS1_36VarlenDynamicPersistentTileSchedulerILi64ELi64ELi256ELi128ELb0ELb1ELb1ELb1ELb0ELb1EEEEEEEEEvNT_6ParamsE --------------------------
	.section	.nv.constant0._ZN7cutlass13device_kernelIN5flash11enable_sm90INS1_16FlashAttnFwdSm90INS1_25CollectiveMainloopFwdSm90ILi2EN4cute5tupleIJNS5_1CILi1EEES8_S8_EEENS6_IJNS7_ILi64EEESA_SA_EEELi512ENS_10bfloat16_tEfNS_4arch4Sm90ELb0ELb1ELb0ELb1ELb0ELb1ELb1ELb0ELb0ELb1ELb0ELb0EEENS1_21CollectiveEpilogueFwdINS6_IJSA_NS7_ILi512EEESA_EEES9_SC_SE_Li256ELb1ELb1ELb0ELb0EEENS1_36VarlenDynamicPersistentTileSchedulerILi64ELi64ELi256ELi128ELb0ELb1ELb1ELb1ELb0ELb1EEEEEEEEEvNT_6ParamsE,"a",@progbits
	.sectionflags	@""
	.align	4
.nv.constant0._ZN7cutlass13device_kernelIN5flash11enable_sm90INS1_16FlashAttnFwdSm90INS1_25CollectiveMainloopFwdSm90ILi2EN4cute5tupleIJNS5_1CILi1EEES8_S8_EEENS6_IJNS7_ILi64EEESA_SA_EEELi512ENS_10bfloat16_tEfNS_4arch4Sm90ELb0ELb1ELb0ELb1ELb0ELb1ELb1ELb0ELb0ELb1ELb0ELb0EEENS1_21CollectiveEpilogueFwdINS6_IJSA_NS7_ILi512EEESA_EEES9_SC_SE_Li256ELb1ELb1ELb0ELb0EEENS1_36VarlenDynamicPersistentTileSchedulerILi64ELi64ELi256ELi128ELb0ELb1ELb1ELb1ELb0ELb1EEEEEEEEEvNT_6ParamsE:
	.zero		3584


//--------------------- .nv.constant0._ZN7cutlass13device_kernelIN5flash11enable_sm90INS1_16FlashAttnFwdSm90INS1_25CollectiveMainloopFwdSm90ILi2EN4cute5tupleIJNS5_1CILi1EEES8_S8_EEENS6_IJNS7_ILi64EEESA_SA_EEELi512ENS_10bfloat16_tEfNS_4arch4Sm90ELb1ELb0ELb0ELb0ELb0ELb0ELb0ELb0ELb0ELb1ELb0ELb0EEENS1_21CollectiveEpilogueFwdINS6_IJSA_NS7_ILi512EEESA_EEES9_SC_SE_Li256ELb0ELb1ELb0ELb0EEENS1_30DynamicPersistentTileSchedulerILi256ELi128ELb0ELb1ELb1EEEEEEEEEvNT_6ParamsE --------------------------
	.section	.nv.constant0._ZN7cutlass13device_kernelIN5flash11enable_sm90INS1_16FlashAttnFwdSm90INS1_25CollectiveMainloopFwdSm90ILi2EN4cute5tupleIJNS5_1CILi1EEES8_S8_EEENS6_IJNS7_ILi64EEESA_SA_EEELi512ENS_10bfloat16_tEfNS_4arch4Sm90ELb1ELb0ELb0ELb0ELb0ELb0ELb0ELb0ELb0ELb1ELb0ELb0EEENS1_21CollectiveEpilogueFwdINS6_IJSA_NS7_ILi512EEESA_EEES9_SC_SE_Li256ELb0ELb1ELb0ELb0EEENS1_30DynamicPersistentTileSchedulerILi256ELi128ELb0ELb1ELb1EEEEEEEEEvNT_6ParamsE,"a",@progbits
	.sectionflags	@""
	.align	4
.nv.constant0._ZN7cutlass13device_kernelIN5flash11enable_sm90INS1_16FlashAttnFwdSm90INS1_25CollectiveMainloopFwdSm90ILi2EN4cute5tupleIJNS5_1CILi1EEES8_S8_EEENS6_IJNS7_ILi64EEESA_SA_EEELi512ENS_10bfloat16_tEfNS_4arch4Sm90ELb1ELb0ELb0ELb0ELb0ELb0ELb0ELb0ELb0ELb1ELb0ELb0EEENS1_21CollectiveEpilogueFwdINS6_IJSA_NS7_ILi512EEESA_EEES9_SC_SE_Li256ELb0ELb1ELb0ELb0EEENS1_30DynamicPersistentTileSchedulerILi256ELi128ELb0ELb1ELb1EEEEEEEEEvNT_6ParamsE:
	.zero		3328


//--------------------- .nv.constant0._ZN7cutlass13device_kernelIN5flash11enable_sm90INS1_16FlashAttnFwdSm90INS1_25CollectiveMainloopFwdSm90ILi2EN4cute5tupleIJNS5_1CILi1EEES8_S8_EEENS6_IJNS7_ILi64EEESA_SA_EEELi512ENS_10bfloat16_tEfNS_4arch4Sm90ELb1ELb0ELb0ELb0ELb0ELb0ELb1ELb0ELb0ELb1ELb0ELb0EEENS1_21CollectiveEpilogueFwdINS6_IJSA_NS7_ILi512EEESA_EEES9_SC_SE_Li256ELb0ELb1ELb0ELb0EEENS1_30DynamicPersistentTileSchedulerILi256ELi128ELb0ELb1ELb1EEEEEEEEEvNT_6ParamsE --------------------------
	.section	.nv.constant0._ZN7cutlass13device_kernelIN5flash11enable_sm90INS1_16FlashAttnFwdSm90INS1_25CollectiveMainloopFwdSm90ILi2EN4cute5tupleIJNS5_1CILi1EEES8_S8_EEENS6_IJNS7_ILi64EEESA_SA_EEELi512ENS_10bfloat16_tEfNS_4arch4Sm90ELb1ELb0ELb0ELb0ELb0ELb0ELb1ELb0ELb0ELb1ELb0ELb0EEENS1_21CollectiveEpilogueFwdINS6_IJSA_NS7_ILi512EEESA_EEES9_SC_SE_Li256ELb0ELb1ELb0ELb0EEENS1_30DynamicPersistentTileSchedulerILi256ELi128ELb0ELb1ELb1EEEEEEEEEvNT_6ParamsE,"a",@progbits
	.sectionflags	@""
	.align	4
.nv.constant0._ZN7cutlass13device_kernelIN5flash11enable_sm90INS1_16FlashAttnFwdSm90INS1_25CollectiveMainloopFwdSm90ILi2EN4cute5tupleIJNS5_1CILi1EEES8_S8_EEENS6_IJNS7_ILi64EEESA_SA_EEELi512ENS_10bfloat16_tEfNS_4arch4Sm90ELb1ELb0ELb0ELb0ELb0ELb0ELb1ELb0ELb0ELb1ELb0ELb0EEENS1_21CollectiveEpilogueFwdINS6_IJSA_NS7_ILi512EEESA_EEES9_SC_SE_Li256ELb0ELb1ELb0ELb0EEENS1_30DynamicPersistentTileSchedulerILi256ELi128ELb0ELb1ELb1EEEEEEEEEvNT_6ParamsE:
	.zero		3584


//--------------------- .nv.constant0._ZN7cutlass13device_kernelIN5flash11enable_sm90INS1_16FlashAttnFwdSm90INS1_25CollectiveMainloopFwdSm90ILi2EN4cute5tupleIJNS5_1CILi1EEES8_S8_EEENS6_IJNS7_ILi64EEESA_SA_EEELi512ENS_10bfloat16_tEfNS_4arch4Sm90ELb1ELb0ELb0ELb1ELb0ELb0ELb0ELb0ELb0ELb1ELb0ELb0EEENS1_21CollectiveEpilogueFwdINS6_IJSA_NS7_ILi512EEESA_EEES9_SC_SE_Li256ELb1ELb1ELb0ELb0EEENS1_36VarlenDynamicPersistentTileSchedulerILi64ELi64ELi256ELi128ELb0ELb1ELb1ELb1ELb1ELb1EEEEEEEEEvNT_6ParamsE --------------------------
	.section	.nv.constant0._ZN7cutlass13device_kernelIN5flash11enable_sm90INS1_16FlashAttnFwdSm90INS1_25CollectiveMainloopFwdSm90ILi2EN4cute5tupleIJNS5_1CILi1EEES8_S8_EEENS6_IJNS7_ILi64EEESA_SA_EEELi512ENS_10bfloat16_tEfNS_4arch4Sm90ELb1ELb0ELb0ELb1ELb0ELb0ELb0ELb0ELb0ELb1ELb0ELb0EEENS1_21CollectiveEpilogueFwdINS6_IJSA_NS7_ILi512EEESA_EEES9_SC_SE_Li256ELb1ELb1ELb0ELb0EEENS1_36VarlenDynamicPersistentTileSchedulerILi64ELi64ELi256ELi128ELb0ELb1ELb1ELb1ELb1ELb1EEEEEEEEEvNT_6ParamsE,"a",@progbits
	.sectionflags	@""
	.align	4
.nv.constant0._ZN7cutlass13device_kernelIN5flash11enable_sm90INS1_16FlashAttnFwdSm90INS1_25CollectiveMainloopFwdSm90ILi2EN4cute5tupleIJNS5_1CILi1EEES8_S8_EEENS6_IJNS7_ILi64EEESA_SA_EEELi512ENS_10bfloat16_tEfNS_4arch4Sm90ELb1ELb0ELb0ELb1ELb0ELb0ELb0ELb0ELb0ELb1ELb0ELb0EEENS1_21CollectiveEpilogueFwdINS6_IJSA_NS7_ILi512EEESA_EEES9_SC_SE_Li256ELb1ELb1ELb0ELb0EEENS1_36VarlenDynamicPersistentTileSchedulerILi64ELi64ELi256ELi128ELb0ELb1ELb1ELb1ELb1ELb1EEEEEEEEEvNT_6ParamsE:
	.zero		3328


//--------------------- .nv.constant0._ZN7cutlass13device_kernelIN5flash11enable_sm90INS1_16FlashAttnFwdSm90INS1_25CollectiveMainloopFwdSm90ILi2EN4cute5tupleIJNS5_1CILi1EEES8_S8_EEENS6_IJNS7_ILi64EEESA_SA_EEELi512ENS_10bfloat16_tEfNS_4arch4Sm90ELb1ELb0ELb0ELb1ELb0ELb1ELb0ELb0ELb0ELb1ELb0ELb0EEENS1_21CollectiveEpilogueFwdINS6_IJSA_NS7_ILi512EEESA_EEES9_SC_SE_Li256ELb1ELb1ELb0ELb0EEENS1_36VarlenDynamicPersistentTileSchedulerILi64ELi64ELi256ELi128ELb0ELb1ELb1ELb1ELb1ELb1EEEEEEEEEvNT_6ParamsE --------------------------
	.section	.nv.constant0._ZN7cutlass13device_kernelIN5flash11enable_sm90INS1_16FlashAttnFwdSm90INS1_25CollectiveMainloopFwdSm90ILi2EN4cute5tupleIJNS5_1CILi1EEES8_S8_EEENS6_IJNS7_ILi64EEESA_SA_EEELi512ENS_10bfloat16_tEfNS_4arch4Sm90ELb1ELb0ELb0ELb1ELb0ELb1ELb0ELb0ELb0ELb1ELb0ELb0EEENS1_21CollectiveEpilogueFwdINS6_IJSA_NS7_ILi512EEESA_EEES9_SC_SE_Li256ELb1ELb1ELb0ELb0EEENS1_36VarlenDynamicPersistentTileSchedulerILi64ELi64ELi256ELi128ELb0ELb1ELb1ELb1ELb1ELb1EEEEEEEEEvNT_6ParamsE,"a",@progbits
	.sectionflags	@""
	.align	4
.nv.constant0._ZN7cutlass13device_kernelIN5flash11enable_sm90INS1_16FlashAttnFwdSm90INS1_25CollectiveMainloopFwdSm90ILi2EN4cute5tupleIJNS5_1CILi1EEES8_S8_EEENS6_IJNS7_ILi64EEESA_SA_EEELi512ENS_10bfloat16_tEfNS_4arch4Sm90ELb1ELb0ELb0ELb1ELb0ELb1ELb0ELb0ELb0ELb1ELb0ELb0EEENS1_21CollectiveEpilogueFwdINS6_IJSA_NS7_ILi512EEESA_EEES9_SC_SE_Li256ELb1ELb1ELb0ELb0EEENS1_36VarlenDynamicPersistentTileSchedulerILi64ELi64ELi256ELi128ELb0ELb1ELb1ELb1ELb1ELb1EEEEEEEEEvNT_6ParamsE:
	.zero		3328


//--------------------- .nv.constant0._ZN7cutlass13device_kernelIN5flash11enable_sm90INS1_16FlashAttnFwdSm90INS1_25CollectiveMainloopFwdSm90ILi2EN4cute5tupleIJNS5_1CILi1EEES8_S8_EEENS6_IJNS7_ILi64EEESA_SA_EEELi512ENS_10bfloat16_tEfNS_4arch4Sm90ELb1ELb0ELb0ELb1ELb0ELb0ELb1ELb0ELb0ELb1ELb0ELb0EEENS1_21CollectiveEpilogueFwdINS6_IJSA_NS7_ILi512EEESA_EEES9_SC_SE_Li256ELb1ELb1ELb0ELb0EEENS1_36VarlenDynamicPersistentTileSchedulerILi64ELi64ELi256ELi128ELb0ELb1ELb1ELb1ELb1ELb1EEEEEEEEEvNT_6ParamsE --------------------------
	.section	.nv.constant0._ZN7cutlass13device_kernelIN5flash11enable_sm90INS1_16FlashAttnFwdSm90INS1_25CollectiveMainloopFwdSm90ILi2EN4cute5tupleIJNS5_1CILi1EEES8_S8_EEENS6_IJNS7_ILi64EEESA_SA_EEELi512ENS_10bfloat16_tEfNS_4arch4Sm90ELb1ELb0ELb0ELb1ELb0ELb0ELb1ELb0ELb0ELb1ELb0ELb0EEENS1_21CollectiveEpilogueFwdINS6_IJSA_NS7_ILi512EEESA_EEES9_SC_SE_Li256ELb1ELb1ELb0ELb0EEENS1_36VarlenDynamicPersistentTileSchedulerILi64ELi64ELi256ELi128ELb0ELb1ELb1ELb1ELb1ELb1EEEEEEEEEvNT_6ParamsE,"a",@progbits
	.sectionflags	@""
	.align	4
.nv.constant0._ZN7cutlass13device_kernelIN5flash11enable_sm90INS1_16FlashAttnFwdSm90INS1_25CollectiveMainloopFwdSm90ILi2EN4cute5tupleIJNS5_1CILi1EEES8_S8_EEENS6_IJNS7_ILi64EEESA_SA_EEELi512ENS_10bfloat16_tEfNS_4arch4Sm90ELb1ELb0ELb0ELb1ELb0ELb0ELb1ELb0ELb0ELb1ELb0ELb0EEENS1_21CollectiveEpilogueFwdINS6_IJSA_NS7_ILi512EEESA_EEES9_SC_SE_Li256ELb1ELb1ELb0ELb0EEENS1_36VarlenDynamicPersistentTileSchedulerILi64ELi64ELi256ELi128ELb0ELb1ELb1ELb1ELb1ELb1EEEEEEEEEvNT_6ParamsE:
	.zero		3584


//--------------------- .nv.constant0._ZN7cutlass13device_kernelIN5flash11enable_sm90INS1_16FlashAttnFwdSm90INS1_25CollectiveMainloopFwdSm90ILi2EN4cute5tupleIJNS5_1CILi1EEES8_S8_EEENS6_IJNS7_ILi64EEESA_SA_EEELi512ENS_10bfloat16_tEfNS_4arch4Sm90ELb1ELb0ELb0ELb1ELb0ELb1ELb1ELb0ELb0ELb1ELb0ELb0EEENS1_21CollectiveEpilogueFwdINS6_IJSA_NS7_ILi512EEESA_EEES9_SC_SE_Li256ELb1ELb1ELb0ELb0EEENS1_36VarlenDynamicPersistentTileSchedulerILi64ELi64ELi256ELi128ELb0ELb1ELb1ELb1ELb1ELb1EEEEEEEEEvNT_6ParamsE --------------------------
	.section	.nv.constant0._ZN7cutlass13device_kernelIN5flash11enable_sm90INS1_16FlashAttnFwdSm90INS1_25CollectiveMainloopFwdSm90ILi2EN4cute5tupleIJNS5_1CILi1EEES8_S8_EEENS6_IJNS7_ILi64EEESA_SA_EEELi512ENS_10bfloat16_tEfNS_4arch4Sm90ELb1ELb0ELb0ELb1ELb0ELb1ELb1ELb0ELb0ELb1ELb0ELb0EEENS1_21CollectiveEpilogueFwdINS6_IJSA_NS7_ILi512EEESA_EEES9_SC_SE_Li256ELb1ELb1ELb0ELb0EEENS1_36VarlenDynamicPersistentTileSchedulerILi64ELi64ELi256ELi128ELb0ELb1ELb1ELb1ELb1ELb1EEEEEEEEEvNT_6ParamsE,"a",@progbits
	.sectionflags	@""
	.align	4
.nv.constant0._ZN7cutlass13device_kernelIN5flash11enable_sm90INS1_16FlashAttnFwdSm90INS1_25CollectiveMainloopFwdSm90ILi2EN4cute5tupleIJNS5_1CILi1EEES8_S8_EEENS6_IJNS7_ILi64EEESA_SA_EEELi512ENS_10bfloat16_tEfNS_4arch4Sm90ELb1ELb0ELb0ELb1ELb0ELb1ELb1ELb0ELb0ELb1ELb0ELb0EEENS1_21CollectiveEpilogueFwdINS6_IJSA_NS7_ILi512EEESA_EEES9_SC_SE_Li256ELb1ELb1ELb0ELb0EEENS1_36VarlenDynamicPersistentTileSchedulerILi64ELi64ELi256ELi128ELb0ELb1ELb1ELb1ELb1ELb1EEEEEEEEEvNT_6ParamsE:
	.zero		3584


//--------------------- SYMBOLS --------------------------

	.type		.nv.reservedSmem.offset0,@object
	.size		.nv.reservedSmem.offset0,0x4
	.type		__assertfail,@function
